	.target	sm_80

	.elftype	@"ET_EXEC"


//--------------------- .note.nv.tkinfo           --------------------------
	.section	.note.nv.tkinfo,"",@"SHT_NOTE"
	.sectionflags	@"SHF_NOTE_NV_TKINFO"
	.tkinfo
        /*0018*/ 	.word	0x00000002
        /*0030*/ 	.string	""
        /*0030*/ 	.string	"ptxas"
        /*0030*/ 	.string	"Cuda compilation tools, release 13.0, V13.0.88"
        /*0030*/ 	.string	"Build cuda_13.0.r13.0/compiler.36424714_0"
        /*0030*/ 	.string	"-arch sm_80 -m 64 "



//--------------------- .note.nv.cuinfo           --------------------------
	.section	.note.nv.cuinfo,"",@"SHT_NOTE"
	.sectionflags	@"SHF_NOTE_NV_CUINFO"
        /*0018*/ 	.short	0x0002
        /*001a*/ 	.short	0x0050
        /*001c*/ 	.short	0x0082
	.zero		2


//--------------------- .nv.info                  --------------------------
	.section	.nv.info,"",@"SHT_CUDA_INFO"
	.align	4


	//----- nvinfo : EIATTR_REGCOUNT
	.align		4
        /*0000*/ 	.byte	0x04, 0x2f
        /*0002*/ 	.short	(.L_12 - .L_11)
	.align		4
.L_11:
        /*0004*/ 	.word	index@(_ZN5flash25flash_bwd_dot_do_o_kernelILb1E23Flash_bwd_kernel_traitsILi64ELi128ELi128ELi8ELi4ELi4ELi4ELb0ELb0EN7cutlass6half_tE19Flash_kernel_traitsILi64ELi128ELi128ELi8ES3_EEEEvNS_16Flash_bwd_paramsE)
        /*0008*/ 	.word	0x00000020


	//----- nvinfo : EIATTR_FRAME_SIZE
	.align		4
.L_12:
        /*000c*/ 	.byte	0x04, 0x11
        /*000e*/ 	.short	(.L_14 - .L_13)
	.align		4
.L_13:
        /*0010*/ 	.word	index@(_ZN5flash25flash_bwd_dot_do_o_kernelILb1E23Flash_bwd_kernel_traitsILi64ELi128ELi128ELi8ELi4ELi4ELi4ELb0ELb0EN7cutlass6half_tE19Flash_kernel_traitsILi64ELi128ELi128ELi8ES3_EEEEvNS_16Flash_bwd_paramsE)
        /*0014*/ 	.word	0x00000000


	//----- nvinfo : EIATTR_REGCOUNT
	.align		4
.L_14:
        /*0018*/ 	.byte	0x04, 0x2f
        /*001a*/ 	.short	(.L_16 - .L_15)
	.align		4
.L_15:
        /*001c*/ 	.word	index@(_ZN5flash25flash_bwd_dot_do_o_kernelILb0E23Flash_bwd_kernel_traitsILi64ELi128ELi128ELi8ELi4ELi4ELi4ELb0ELb0EN7cutlass6half_tE19Flash_kernel_traitsILi64ELi128ELi128ELi8ES3_EEEEvNS_16Flash_bwd_paramsE)
        /*0020*/ 	.word	0x00000020


	//----- nvinfo : EIATTR_FRAME_SIZE
	.align		4
.L_16:
        /*0024*/ 	.byte	0x04, 0x11
        /*0026*/ 	.short	(.L_18 - .L_17)
	.align		4
.L_17:
        /*0028*/ 	.word	index@(_ZN5flash25flash_bwd_dot_do_o_kernelILb0E23Flash_bwd_kernel_traitsILi64ELi128ELi128ELi8ELi4ELi4ELi4ELb0ELb0EN7cutlass6half_tE19Flash_kernel_traitsILi64ELi128ELi128ELi8ES3_EEEEvNS_16Flash_bwd_paramsE)
        /*002c*/ 	.word	0x00000000


	//----- nvinfo : EIATTR_REGCOUNT
	.align		4
.L_18:
        /*0030*/ 	.byte	0x04, 0x2f
        /*0032*/ 	.short	(.L_20 - .L_19)
	.align		4
.L_19:
        /*0034*/ 	.word	index@(_ZN5flash44flash_bwd_dq_dk_dv_loop_seqk_parallel_kernelI23Flash_bwd_kernel_traitsILi64ELi128ELi128ELi8ELi4ELi4ELi4ELb0ELb0EN7cutlass6half_tE19Flash_kernel_traitsILi64ELi128ELi128ELi8ES3_EELb0ELb0ELb1ELb1ELb0ELb0ELb1EEEvNS_16Flash_bwd_paramsE)
        /*0038*/ 	.word	0x000000ff


	//----- nvinfo : EIATTR_FRAME_SIZE
	.align		4
.L_20:
        /*003c*/ 	.byte	0x04, 0x11
        /*003e*/ 	.short	(.L_22 - .L_21)
	.align		4
.L_21:
        /*0040*/ 	.word	index@(_ZN5flash44flash_bwd_dq_dk_dv_loop_seqk_parallel_kernelI23Flash_bwd_kernel_traitsILi64ELi128ELi128ELi8ELi4ELi4ELi4ELb0ELb0EN7cutlass6half_tE19Flash_kernel_traitsILi64ELi128ELi128ELi8ES3_EELb0ELb0ELb1ELb1ELb0ELb0ELb1EEEvNS_16Flash_bwd_paramsE)
        /*0044*/ 	.word	0x00000170


	//----- nvinfo : EIATTR_REGCOUNT
	.align		4
.L_22:
        /*0048*/ 	.byte	0x04, 0x2f
        /*004a*/ 	.short	(.L_24 - .L_23)
	.align		4
.L_23:
        /*004c*/ 	.word	index@(_ZN5flash44flash_bwd_dq_dk_dv_loop_seqk_parallel_kernelI23Flash_bwd_kernel_traitsILi64ELi128ELi128ELi8ELi4ELi4ELi4ELb0ELb0EN7cutlass6half_tE19Flash_kernel_traitsILi64ELi128ELi128ELi8ES3_EELb1ELb0ELb1ELb1ELb0ELb0ELb0EEEvNS_16Flash_bwd_paramsE)
        /*0050*/ 	.word	0x000000ff


	//----- nvinfo : EIATTR_FRAME_SIZE
	.align		4
.L_24:
        /*0054*/ 	.byte	0x04, 0x11
        /*0056*/ 	.short	(.L_26 - .L_25)
	.align		4
.L_25:
        /*0058*/ 	.word	index@(_ZN5flash44flash_bwd_dq_dk_dv_loop_seqk_parallel_kernelI23Flash_bwd_kernel_traitsILi64ELi128ELi128ELi8ELi4ELi4ELi4ELb0ELb0EN7cutlass6half_tE19Flash_kernel_traitsILi64ELi128ELi128ELi8ES3_EELb1ELb0ELb1ELb1ELb0ELb0ELb0EEEvNS_16Flash_bwd_paramsE)
        /*005c*/ 	.word	0x00000048


	//----- nvinfo : EIATTR_REGCOUNT
	.align		4
.L_26:
        /*0060*/ 	.byte	0x04, 0x2f
        /*0062*/ 	.short	(.L_28 - .L_27)
	.align		4
.L_27:
        /*0064*/ 	.word	index@(_ZN5flash44flash_bwd_dq_dk_dv_loop_seqk_parallel_kernelI23Flash_bwd_kernel_traitsILi64ELi128ELi128ELi8ELi4ELi4ELi4ELb0ELb0EN7cutlass6half_tE19Flash_kernel_traitsILi64ELi128ELi128ELi8ES3_EELb0ELb0ELb1ELb0ELb0ELb1ELb1EEEvNS_16Flash_bwd_paramsE)
        /*0068*/ 	.word	0x000000ff


	//----- nvinfo : EIATTR_FRAME_SIZE
	.align		4
.L_28:
        /*006c*/ 	.byte	0x04, 0x11
        /*006e*/ 	.short	(.L_30 - .L_29)
	.align		4
.L_29:
        /*0070*/ 	.word	index@(_ZN5flash44flash_bwd_dq_dk_dv_loop_seqk_parallel_kernelI23Flash_bwd_kernel_traitsILi64ELi128ELi128ELi8ELi4ELi4ELi4ELb0ELb0EN7cutlass6half_tE19Flash_kernel_traitsILi64ELi128ELi128ELi8ES3_EELb0ELb0ELb1ELb0ELb0ELb1ELb1EEEvNS_16Flash_bwd_paramsE)
        /*0074*/ 	.word	0x00000150


	//----- nvinfo : EIATTR_REGCOUNT
	.align		4
.L_30:
        /*0078*/ 	.byte	0x04, 0x2f
        /*007a*/ 	.short	(.L_32 - .L_31)
	.align		4
.L_31:
        /*007c*/ 	.word	index@(_ZN5flash44flash_bwd_dq_dk_dv_loop_seqk_parallel_kernelI23Flash_bwd_kernel_traitsILi64ELi128ELi128ELi8ELi4ELi4ELi4ELb0ELb0EN7cutlass6half_tE19Flash_kernel_traitsILi64ELi128ELi128ELi8ES3_EELb1ELb0ELb1ELb0ELb0ELb1ELb0EEEvNS_16Flash_bwd_paramsE)
        /*0080*/ 	.word	0x000000ff


	//----- nvinfo : EIATTR_FRAME_SIZE
	.align		4
.L_32:
        /*0084*/ 	.byte	0x04, 0x11
        /*0086*/ 	.short	(.L_34 - .L_33)
	.align		4
.L_33:
        /*0088*/ 	.word	index@(_ZN5flash44flash_bwd_dq_dk_dv_loop_seqk_parallel_kernelI23Flash_bwd_kernel_traitsILi64ELi128ELi128ELi8ELi4ELi4ELi4ELb0ELb0EN7cutlass6half_tE19Flash_kernel_traitsILi64ELi128ELi128ELi8ES3_EELb1ELb0ELb1ELb0ELb0ELb1ELb0EEEvNS_16Flash_bwd_paramsE)
        /*008c*/ 	.word	0x00000048


	//----- nvinfo : EIATTR_REGCOUNT
	.align		4
.L_34:
        /*0090*/ 	.byte	0x04, 0x2f
        /*0092*/ 	.short	(.L_36 - .L_35)
	.align		4
.L_35:
        /*0094*/ 	.word	index@(_ZN5flash44flash_bwd_dq_dk_dv_loop_seqk_parallel_kernelI23Flash_bwd_kernel_traitsILi64ELi128ELi128ELi8ELi4ELi4ELi4ELb0ELb0EN7cutlass6half_tE19Flash_kernel_traitsILi64ELi128ELi128ELi8ES3_EELb0ELb0ELb0ELb1ELb0ELb0ELb1EEEvNS_16Flash_bwd_paramsE)
        /*0098*/ 	.word	0x000000ff


	//----- nvinfo : EIATTR_FRAME_SIZE
	.align		4
.L_36:
        /*009c*/ 	.byte	0x04, 0x11
        /*009e*/ 	.short	(.L_38 - .L_37)
	.align		4
.L_37:
        /*00a0*/ 	.word	index@(_ZN5flash44flash_bwd_dq_dk_dv_loop_seqk_parallel_kernelI23Flash_bwd_kernel_traitsILi64ELi128ELi128ELi8ELi4ELi4ELi4ELb0ELb0EN7cutlass6half_tE19Flash_kernel_traitsILi64ELi128ELi128ELi8ES3_EELb0ELb0ELb0ELb1ELb0ELb0ELb1EEEvNS_16Flash_bwd_paramsE)
        /*00a4*/ 	.word	0x00000178


	//----- nvinfo : EIATTR_REGCOUNT
	.align		4
.L_38:
        /*00a8*/ 	.byte	0x04, 0x2f
        /*00aa*/ 	.short	(.L_40 - .L_39)
	.align		4
.L_39:
        /*00ac*/ 	.word	index@(_ZN5flash44flash_bwd_dq_dk_dv_loop_seqk_parallel_kernelI23Flash_bwd_kernel_traitsILi64ELi128ELi128ELi8ELi4ELi4ELi4ELb0ELb0EN7cutlass6half_tE19Flash_kernel_traitsILi64ELi128ELi128ELi8ES3_EELb1ELb0ELb0ELb1ELb0ELb0ELb0EEEvNS_16Flash_bwd_paramsE)
        /*00b0*/ 	.word	0x000000ff


	//----- nvinfo : EIATTR_FRAME_SIZE
	.align		4
.L_40:
        /*00b4*/ 	.byte	0x04, 0x11
        /*00b6*/ 	.short	(.L_42 - .L_41)
	.align		4
.L_41:
        /*00b8*/ 	.word	index@(_ZN5flash44flash_bwd_dq_dk_dv_loop_seqk_parallel_kernelI23Flash_bwd_kernel_traitsILi64ELi128ELi128ELi8ELi4ELi4ELi4ELb0ELb0EN7cutlass6half_tE19Flash_kernel_traitsILi64ELi128ELi128ELi8ES3_EELb1ELb0ELb0ELb1ELb0ELb0ELb0EEEvNS_16Flash_bwd_paramsE)
        /*00bc*/ 	.word	0x00000080


	//----- nvinfo : EIATTR_REGCOUNT
	.align		4
.L_42:
        /*00c0*/ 	.byte	0x04, 0x2f
        /*00c2*/ 	.short	(.L_44 - .L_43)
	.align		4
.L_43:
        /*00c4*/ 	.word	index@(_ZN5flash44flash_bwd_dq_dk_dv_loop_seqk_parallel_kernelI23Flash_bwd_kernel_traitsILi64ELi128ELi128ELi8ELi4ELi4ELi4ELb0ELb0EN7cutlass6half_tE19Flash_kernel_traitsILi64ELi128ELi128ELi8ES3_EELb0ELb0ELb0ELb0ELb1ELb1ELb1EEEvNS_16Flash_bwd_paramsE)
        /*00c8*/ 	.word	0x000000ff


	//----- nvinfo : EIATTR_FRAME_SIZE
	.align		4
.L_44:
        /*00cc*/ 	.byte	0x04, 0x11
        /*00ce*/ 	.short	(.L_46 - .L_45)
	.align		4
.L_45:
        /*00d0*/ 	.word	index@(_ZN5flash44flash_bwd_dq_dk_dv_loop_seqk_parallel_kernelI23Flash_bwd_kernel_traitsILi64ELi128ELi128ELi8ELi4ELi4ELi4ELb0ELb0EN7cutlass6half_tE19Flash_kernel_traitsILi64ELi128ELi128ELi8ES3_EELb0ELb0ELb0ELb0ELb1ELb1ELb1EEEvNS_16Flash_bwd_paramsE)
        /*00d4*/ 	.word	0x00000150


	//----- nvinfo : EIATTR_REGCOUNT
	.align		4
.L_46:
        /*00d8*/ 	.byte	0x04, 0x2f
        /*00da*/ 	.short	(.L_48 - .L_47)
	.align		4
.L_47:
        /*00dc*/ 	.word	index@(_ZN5flash44flash_bwd_dq_dk_dv_loop_seqk_parallel_kernelI23Flash_bwd_kernel_traitsILi64ELi128ELi128ELi8ELi4ELi4ELi4ELb0ELb0EN7cutlass6half_tE19Flash_kernel_traitsILi64ELi128ELi128ELi8ES3_EELb1ELb0ELb0ELb0ELb1ELb1ELb0EEEvNS_16Flash_bwd_paramsE)
        /*00e0*/ 	.word	0x000000ff


	//----- nvinfo : EIATTR_FRAME_SIZE
	.align		4
.L_48:
        /*00e4*/ 	.byte	0x04, 0x11
        /*00e6*/ 	.short	(.L_50 - .L_49)
	.align		4
.L_49:
        /*00e8*/ 	.word	index@(_ZN5flash44flash_bwd_dq_dk_dv_loop_seqk_parallel_kernelI23Flash_bwd_kernel_traitsILi64ELi128ELi128ELi8ELi4ELi4ELi4ELb0ELb0EN7cutlass6half_tE19Flash_kernel_traitsILi64ELi128ELi128ELi8ES3_EELb1ELb0ELb0ELb0ELb1ELb1ELb0EEEvNS_16Flash_bwd_paramsE)
        /*00ec*/ 	.word	0x00000068


	//----- nvinfo : EIATTR_REGCOUNT
	.align		4
.L_50:
        /*00f0*/ 	.byte	0x04, 0x2f
        /*00f2*/ 	.short	(.L_52 - .L_51)
	.align		4
.L_51:
        /*00f4*/ 	.word	index@(_ZN5flash44flash_bwd_dq_dk_dv_loop_seqk_parallel_kernelI23Flash_bwd_kernel_traitsILi64ELi128ELi128ELi8ELi4ELi4ELi4ELb0ELb0EN7cutlass6half_tE19Flash_kernel_traitsILi64ELi128ELi128ELi8ES3_EELb0ELb0ELb1ELb0ELb0ELb0ELb1EEEvNS_16Flash_bwd_paramsE)
        /*00f8*/ 	.word	0x000000ff


	//----- nvinfo : EIATTR_FRAME_SIZE
	.align		4
.L_52:
        /*00fc*/ 	.byte	0x04, 0x11
        /*00fe*/ 	.short	(.L_54 - .L_53)
	.align		4
.L_53:
        /*0100*/ 	.word	index@(_ZN5flash44flash_bwd_dq_dk_dv_loop_seqk_parallel_kernelI23Flash_bwd_kernel_traitsILi64ELi128ELi128ELi8ELi4ELi4ELi4ELb0ELb0EN7cutlass6half_tE19Flash_kernel_traitsILi64ELi128ELi128ELi8ES3_EELb0ELb0ELb1ELb0ELb0ELb0ELb1EEEvNS_16Flash_bwd_paramsE)
        /*0104*/ 	.word	0x00000168


	//----- nvinfo : EIATTR_REGCOUNT
	.align		4
.L_54:
        /*0108*/ 	.byte	0x04, 0x2f
        /*010a*/ 	.short	(.L_56 - .L_55)
	.align		4
.L_55:
        /*010c*/ 	.word	index@(_ZN5flash44flash_bwd_dq_dk_dv_loop_seqk_parallel_kernelI23Flash_bwd_kernel_traitsILi64ELi128ELi128ELi8ELi4ELi4ELi4ELb0ELb0EN7cutlass6half_tE19Flash_kernel_traitsILi64ELi128ELi128ELi8ES3_EELb1ELb0ELb1ELb0ELb0ELb0ELb0EEEvNS_16Flash_bwd_paramsE)
        /*0110*/ 	.word	0x000000ff


	//----- nvinfo : EIATTR_FRAME_SIZE
	.align		4
.L_56:
        /*0114*/ 	.byte	0x04, 0x11
        /*0116*/ 	.short	(.L_58 - .L_57)
	.align		4
.L_57:
        /*0118*/ 	.word	index@(_ZN5flash44flash_bwd_dq_dk_dv_loop_seqk_parallel_kernelI23Flash_bwd_kernel_traitsILi64ELi128ELi128ELi8ELi4ELi4ELi4ELb0ELb0EN7cutlass6half_tE19Flash_kernel_traitsILi64ELi128ELi128ELi8ES3_EELb1ELb0ELb1ELb0ELb0ELb0ELb0EEEvNS_16Flash_bwd_paramsE)
        /*011c*/ 	.word	0x00000040


	//----- nvinfo : EIATTR_REGCOUNT
	.align		4
.L_58:
        /*0120*/ 	.byte	0x04, 0x2f
        /*0122*/ 	.short	(.L_60 - .L_59)
	.align		4
.L_59:
        /*0124*/ 	.word	index@(_ZN5flash44flash_bwd_dq_dk_dv_loop_seqk_parallel_kernelI23Flash_bwd_kernel_traitsILi64ELi128ELi128ELi8ELi4ELi4ELi4ELb0ELb0EN7cutlass6half_tE19Flash_kernel_traitsILi64ELi128ELi128ELi8ES3_EELb0ELb0ELb0ELb0ELb0ELb0ELb1EEEvNS_16Flash_bwd_paramsE)
        /*0128*/ 	.word	0x000000ff


	//----- nvinfo : EIATTR_FRAME_SIZE
	.align		4
.L_60:
        /*012c*/ 	.byte	0x04, 0x11
        /*012e*/ 	.short	(.L_62 - .L_61)
	.align		4
.L_61:
        /*0130*/ 	.word	index@(_ZN5flash44flash_bwd_dq_dk_dv_loop_seqk_parallel_kernelI23Flash_bwd_kernel_traitsILi64ELi128ELi128ELi8ELi4ELi4ELi4ELb0ELb0EN7cutlass6half_tE19Flash_kernel_traitsILi64ELi128ELi128ELi8ES3_EELb0ELb0ELb0ELb0ELb0ELb0ELb1EEEvNS_16Flash_bwd_paramsE)
        /*0134*/ 	.word	0x00000168


	//----- nvinfo : EIATTR_REGCOUNT
	.align		4
.L_62:
        /*0138*/ 	.byte	0x04, 0x2f
        /*013a*/ 	.short	(.L_64 - .L_63)
	.align		4
.L_63:
        /*013c*/ 	.word	index@(_ZN5flash44flash_bwd_dq_dk_dv_loop_seqk_parallel_kernelI23Flash_bwd_kernel_traitsILi64ELi128ELi128ELi8ELi4ELi4ELi4ELb0ELb0EN7cutlass6half_tE19Flash_kernel_traitsILi64ELi128ELi128ELi8ES3_EELb1ELb0ELb0ELb0ELb0ELb0ELb0EEEvNS_16Flash_bwd_paramsE)
        /*0140*/ 	.word	0x000000ff


	//----- nvinfo : EIATTR_FRAME_SIZE
	.align		4
.L_64:
        /*0144*/ 	.byte	0x04, 0x11
        /*0146*/ 	.short	(.L_66 - .L_65)
	.align		4
.L_65:
        /*0148*/ 	.word	index@(_ZN5flash44flash_bwd_dq_dk_dv_loop_seqk_parallel_kernelI23Flash_bwd_kernel_traitsILi64ELi128ELi128ELi8ELi4ELi4ELi4ELb0ELb0EN7cutlass6half_tE19Flash_kernel_traitsILi64ELi128ELi128ELi8ES3_EELb1ELb0ELb0ELb0ELb0ELb0ELb0EEEvNS_16Flash_bwd_paramsE)
        /*014c*/ 	.word	0x00000060


	//----- nvinfo : EIATTR_REGCOUNT
	.align		4
.L_66:
        /*0150*/ 	.byte	0x04, 0x2f
        /*0152*/ 	.short	(.L_68 - .L_67)
	.align		4
.L_67:
        /*0154*/ 	.word	index@(_ZN5flash44flash_bwd_dq_dk_dv_loop_seqk_parallel_kernelI23Flash_bwd_kernel_traitsILi64ELi128ELi128ELi8ELi4ELi4ELi4ELb0ELb0EN7cutlass6half_tE19Flash_kernel_traitsILi64ELi128ELi128ELi8ES3_EELb0ELb0ELb0ELb0ELb0ELb1ELb1EEEvNS_16Flash_bwd_paramsE)
        /*0158*/ 	.word	0x000000ff


	//----- nvinfo : EIATTR_FRAME_SIZE
	.align		4
.L_68:
        /*015c*/ 	.byte	0x04, 0x11
        /*015e*/ 	.short	(.L_70 - .L_69)
	.align		4
.L_69:
        /*0160*/ 	.word	index@(_ZN5flash44flash_bwd_dq_dk_dv_loop_seqk_parallel_kernelI23Flash_bwd_kernel_traitsILi64ELi128ELi128ELi8ELi4ELi4ELi4ELb0ELb0EN7cutlass6half_tE19Flash_kernel_traitsILi64ELi128ELi128ELi8ES3_EELb0ELb0ELb0ELb0ELb0ELb1ELb1EEEvNS_16Flash_bwd_paramsE)
        /*0164*/ 	.word	0x00000160


	//----- nvinfo : EIATTR_REGCOUNT
	.align		4
.L_70:
        /*0168*/ 	.byte	0x04, 0x2f
        /*016a*/ 	.short	(.L_72 - .L_71)
	.align		4
.L_71:
        /*016c*/ 	.word	index@(_ZN5flash44flash_bwd_dq_dk_dv_loop_seqk_parallel_kernelI23Flash_bwd_kernel_traitsILi64ELi128ELi128ELi8ELi4ELi4ELi4ELb0ELb0EN7cutlass6half_tE19Flash_kernel_traitsILi64ELi128ELi128ELi8ES3_EELb1ELb0ELb0ELb0ELb0ELb1ELb0EEEvNS_16Flash_bwd_paramsE)
        /*0170*/ 	.word	0x000000ff


	//----- nvinfo : EIATTR_FRAME_SIZE
	.align		4
.L_72:
        /*0174*/ 	.byte	0x04, 0x11
        /*0176*/ 	.short	(.L_74 - .L_73)
	.align		4
.L_73:
        /*0178*/ 	.word	index@(_ZN5flash44flash_bwd_dq_dk_dv_loop_seqk_parallel_kernelI23Flash_bwd_kernel_traitsILi64ELi128ELi128ELi8ELi4ELi4ELi4ELb0ELb0EN7cutlass6half_tE19Flash_kernel_traitsILi64ELi128ELi128ELi8ES3_EELb1ELb0ELb0ELb0ELb0ELb1ELb0EEEvNS_16Flash_bwd_paramsE)
        /*017c*/ 	.word	0x00000050


	//----- nvinfo : EIATTR_REGCOUNT
	.align		4
.L_74:
        /*0180*/ 	.byte	0x04, 0x2f
        /*0182*/ 	.short	(.L_76 - .L_75)
	.align		4
.L_75:
        /*0184*/ 	.word	index@(_ZN5flash27flash_bwd_convert_dq_kernelI23Flash_bwd_kernel_traitsILi64ELi128ELi128ELi8ELi4ELi4ELi4ELb0ELb0EN7cutlass6half_tE19Flash_kernel_traitsILi64ELi128ELi128ELi8ES3_EEEEvNS_16Flash_bwd_paramsEi)
        /*0188*/ 	.word	0x00000040


	//----- nvinfo : EIATTR_FRAME_SIZE
	.align		4
.L_76:
        /*018c*/ 	.byte	0x04, 0x11
        /*018e*/ 	.short	(.L_78 - .L_77)
	.align		4
.L_77:
        /*0190*/ 	.word	index@(_ZN5flash27flash_bwd_convert_dq_kernelI23Flash_bwd_kernel_traitsILi64ELi128ELi128ELi8ELi4ELi4ELi4ELb0ELb0EN7cutlass6half_tE19Flash_kernel_traitsILi64ELi128ELi128ELi8ES3_EEEEvNS_16Flash_bwd_paramsEi)
        /*0194*/ 	.word	0x00000000


	//----- nvinfo : EIATTR_REGCOUNT
	.align		4
.L_78:
        /*0198*/ 	.byte	0x04, 0x2f
        /*019a*/ 	.short	(.L_80 - .L_79)
	.align		4
.L_79:
        /*019c*/ 	.word	index@(_ZN5flash25flash_bwd_dot_do_o_kernelILb1E23Flash_bwd_kernel_traitsILi64ELi64ELi128ELi8ELi2ELi4ELi4ELb1ELb0EN7cutlass6half_tE19Flash_kernel_traitsILi64ELi64ELi128ELi8ES3_EEEEvNS_16Flash_bwd_paramsE)
        /*01a0*/ 	.word	0x00000022


	//----- nvinfo : EIATTR_FRAME_SIZE
	.align		4
.L_80:
        /*01a4*/ 	.byte	0x04, 0x11
        /*01a6*/ 	.short	(.L_82 - .L_81)
	.align		4
.L_81:
        /*01a8*/ 	.word	index@(_ZN5flash25flash_bwd_dot_do_o_kernelILb1E23Flash_bwd_kernel_traitsILi64ELi64ELi128ELi8ELi2ELi4ELi4ELb1ELb0EN7cutlass6half_tE19Flash_kernel_traitsILi64ELi64ELi128ELi8ES3_EEEEvNS_16Flash_bwd_paramsE)
        /*01ac*/ 	.word	0x00000000


	//----- nvinfo : EIATTR_REGCOUNT
	.align		4
.L_82:
        /*01b0*/ 	.byte	0x04, 0x2f
        /*01b2*/ 	.short	(.L_84 - .L_83)
	.align		4
.L_83:
        /*01b4*/ 	.word	index@(_ZN5flash25flash_bwd_dot_do_o_kernelILb0E23Flash_bwd_kernel_traitsILi64ELi64ELi128ELi8ELi2ELi4ELi4ELb1ELb0EN7cutlass6half_tE19Flash_kernel_traitsILi64ELi64ELi128ELi8ES3_EEEEvNS_16Flash_bwd_paramsE)
        /*01b8*/ 	.word	0x00000020


	//----- nvinfo : EIATTR_FRAME_SIZE
	.align		4
.L_84:
        /*01bc*/ 	.byte	0x04, 0x11
        /*01be*/ 	.short	(.L_86 - .L_85)
	.align		4
.L_85:
        /*01c0*/ 	.word	index@(_ZN5flash25flash_bwd_dot_do_o_kernelILb0E23Flash_bwd_kernel_traitsILi64ELi64ELi128ELi8ELi2ELi4ELi4ELb1ELb0EN7cutlass6half_tE19Flash_kernel_traitsILi64ELi64ELi128ELi8ES3_EEEEvNS_16Flash_bwd_paramsE)
        /*01c4*/ 	.word	0x00000000


	//----- nvinfo : EIATTR_REGCOUNT
	.align		4
.L_86:
        /*01c8*/ 	.byte	0x04, 0x2f
        /*01ca*/ 	.short	(.L_88 - .L_87)
	.align		4
.L_87:
        /*01cc*/ 	.word	index@(_ZN5flash44flash_bwd_dq_dk_dv_loop_seqk_parallel_kernelI23Flash_bwd_kernel_traitsILi64ELi64ELi128ELi8ELi2ELi4ELi4ELb1ELb0EN7cutlass6half_tE19Flash_kernel_traitsILi64ELi64ELi128ELi8ES3_EELb0ELb0ELb1ELb1ELb0ELb0ELb1EEEvNS_16Flash_bwd_paramsE)
        /*01d0*/ 	.word	0x000000ff


	//----- nvinfo : EIATTR_FRAME_SIZE
	.align		4
.L_88:
        /*01d4*/ 	.byte	0x04, 0x11
        /*01d6*/ 	.short	(.L_90 - .L_89)
	.align		4
.L_89:
        /*01d8*/ 	.word	index@(_ZN5flash44flash_bwd_dq_dk_dv_loop_seqk_parallel_kernelI23Flash_bwd_kernel_traitsILi64ELi64ELi128ELi8ELi2ELi4ELi4ELb1ELb0EN7cutlass6half_tE19Flash_kernel_traitsILi64ELi64ELi128ELi8ES3_EELb0ELb0ELb1ELb1ELb0ELb0ELb1EEEvNS_16Flash_bwd_paramsE)
        /*01dc*/ 	.word	0x00000028


	//----- nvinfo : EIATTR_REGCOUNT
	.align		4
.L_90:
        /*01e0*/ 	.byte	0x04, 0x2f
        /*01e2*/ 	.short	(.L_92 - .L_91)
	.align		4
.L_91:
        /*01e4*/ 	.word	index@(_ZN5flash44flash_bwd_dq_dk_dv_loop_seqk_parallel_kernelI23Flash_bwd_kernel_traitsILi64ELi64ELi128ELi8ELi2ELi4ELi4ELb1ELb0EN7cutlass6half_tE19Flash_kernel_traitsILi64ELi64ELi128ELi8ES3_EELb1ELb0ELb1ELb1ELb0ELb0ELb0EEEvNS_16Flash_bwd_paramsE)
        /*01e8*/ 	.word	0x000000ff


	//----- nvinfo : EIATTR_FRAME_SIZE
	.align		4
.L_92:
        /*01ec*/ 	.byte	0x04, 0x11
        /*01ee*/ 	.short	(.L_94 - .L_93)
	.align		4
.L_93:
        /*01f0*/ 	.word	index@(_ZN5flash44flash_bwd_dq_dk_dv_loop_seqk_parallel_kernelI23Flash_bwd_kernel_traitsILi64ELi64ELi128ELi8ELi2ELi4ELi4ELb1ELb0EN7cutlass6half_tE19Flash_kernel_traitsILi64ELi64ELi128ELi8ES3_EELb1ELb0ELb1ELb1ELb0ELb0ELb0EEEvNS_16Flash_bwd_paramsE)
        /*01f4*/ 	.word	0x00000008


	//----- nvinfo : EIATTR_REGCOUNT
	.align		4
.L_94:
        /*01f8*/ 	.byte	0x04, 0x2f
        /*01fa*/ 	.short	(.L_96 - .L_95)
	.align		4
.L_95:
        /*01fc*/ 	.word	index@(_ZN5flash44flash_bwd_dq_dk_dv_loop_seqk_parallel_kernelI23Flash_bwd_kernel_traitsILi64ELi64ELi128ELi8ELi2ELi4ELi4ELb1ELb0EN7cutlass6half_tE19Flash_kernel_traitsILi64ELi64ELi128ELi8ES3_EELb0ELb0ELb1ELb0ELb0ELb1ELb1EEEvNS_16Flash_bwd_paramsE)
        /*0200*/ 	.word	0x000000ff


	//----- nvinfo : EIATTR_FRAME_SIZE
	.align		4
.L_96:
        /*0204*/ 	.byte	0x04, 0x11
        /*0206*/ 	.short	(.L_98 - .L_97)
	.align		4
.L_97:
        /*0208*/ 	.word	index@(_ZN5flash44flash_bwd_dq_dk_dv_loop_seqk_parallel_kernelI23Flash_bwd_kernel_traitsILi64ELi64ELi128ELi8ELi2ELi4ELi4ELb1ELb0EN7cutlass6half_tE19Flash_kernel_traitsILi64ELi64ELi128ELi8ES3_EELb0ELb0ELb1ELb0ELb0ELb1ELb1EEEvNS_16Flash_bwd_paramsE)
        /*020c*/ 	.word	0x00000028


	//----- nvinfo : EIATTR_REGCOUNT
	.align		4
.L_98:
        /*0210*/ 	.byte	0x04, 0x2f
        /*0212*/ 	.short	(.L_100 - .L_99)
	.align		4
.L_99:
        /*0214*/ 	.word	index@(_ZN5flash44flash_bwd_dq_dk_dv_loop_seqk_parallel_kernelI23Flash_bwd_kernel_traitsILi64ELi64ELi128ELi8ELi2ELi4ELi4ELb1ELb0EN7cutlass6half_tE19Flash_kernel_traitsILi64ELi64ELi128ELi8ES3_EELb1ELb0ELb1ELb0ELb0ELb1ELb0EEEvNS_16Flash_bwd_paramsE)
        /*0218*/ 	.word	0x000000fd


	//----- nvinfo : EIATTR_FRAME_SIZE
	.align		4
.L_100:
        /*021c*/ 	.byte	0x04, 0x11
        /*021e*/ 	.short	(.L_102 - .L_101)
	.align		4
.L_101:
        /*0220*/ 	.word	index@(_ZN5flash44flash_bwd_dq_dk_dv_loop_seqk_parallel_kernelI23Flash_bwd_kernel_traitsILi64ELi64ELi128ELi8ELi2ELi4ELi4ELb1ELb0EN7cutlass6half_tE19Flash_kernel_traitsILi64ELi64ELi128ELi8ES3_EELb1ELb0ELb1ELb0ELb0ELb1ELb0EEEvNS_16Flash_bwd_paramsE)
        /*0224*/ 	.word	0x00000000


	//----- nvinfo : EIATTR_REGCOUNT
	.align		4
.L_102:
        /*0228*/ 	.byte	0x04, 0x2f
        /*022a*/ 	.short	(.L_104 - .L_103)
	.align		4
.L_103:
        /*022c*/ 	.word	index@(_ZN5flash44flash_bwd_dq_dk_dv_loop_seqk_parallel_kernelI23Flash_bwd_kernel_traitsILi64ELi64ELi128ELi8ELi2ELi4ELi4ELb1ELb0EN7cutlass6half_tE19Flash_kernel_traitsILi64ELi64ELi128ELi8ES3_EELb0ELb0ELb0ELb1ELb0ELb0ELb1EEEvNS_16Flash_bwd_paramsE)
        /*0230*/ 	.word	0x000000ff


	//----- nvinfo : EIATTR_FRAME_SIZE
	.align		4
.L_104:
        /*0234*/ 	.byte	0x04, 0x11
        /*0236*/ 	.short	(.L_106 - .L_105)
	.align		4
.L_105:
        /*0238*/ 	.word	index@(_ZN5flash44flash_bwd_dq_dk_dv_loop_seqk_parallel_kernelI23Flash_bwd_kernel_traitsILi64ELi64ELi128ELi8ELi2ELi4ELi4ELb1ELb0EN7cutlass6half_tE19Flash_kernel_traitsILi64ELi64ELi128ELi8ES3_EELb0ELb0ELb0ELb1ELb0ELb0ELb1EEEvNS_16Flash_bwd_paramsE)
        /*023c*/ 	.word	0x00000020


	//----- nvinfo : EIATTR_REGCOUNT
	.align		4
.L_106:
        /*0240*/ 	.byte	0x04, 0x2f
        /*0242*/ 	.short	(.L_108 - .L_107)
	.align		4
.L_107:
        /*0244*/ 	.word	index@(_ZN5flash44flash_bwd_dq_dk_dv_loop_seqk_parallel_kernelI23Flash_bwd_kernel_traitsILi64ELi64ELi128ELi8ELi2ELi4ELi4ELb1ELb0EN7cutlass6half_tE19Flash_kernel_traitsILi64ELi64ELi128ELi8ES3_EELb1ELb0ELb0ELb1ELb0ELb0ELb0EEEvNS_16Flash_bwd_paramsE)
        /*0248*/ 	.word	0x000000ff


	//----- nvinfo : EIATTR_FRAME_SIZE
	.align		4
.L_108:
        /*024c*/ 	.byte	0x04, 0x11
        /*024e*/ 	.short	(.L_110 - .L_109)
	.align		4
.L_109:
        /*0250*/ 	.word	index@(_ZN5flash44flash_bwd_dq_dk_dv_loop_seqk_parallel_kernelI23Flash_bwd_kernel_traitsILi64ELi64ELi128ELi8ELi2ELi4ELi4ELb1ELb0EN7cutlass6half_tE19Flash_kernel_traitsILi64ELi64ELi128ELi8ES3_EELb1ELb0ELb0ELb1ELb0ELb0ELb0EEEvNS_16Flash_bwd_paramsE)
        /*0254*/ 	.word	0x00000020


	//----- nvinfo : EIATTR_REGCOUNT
	.align		4
.L_110:
        /*0258*/ 	.byte	0x04, 0x2f
        /*025a*/ 	.short	(.L_112 - .L_111)
	.align		4
.L_111:
        /*025c*/ 	.word	index@(_ZN5flash44flash_bwd_dq_dk_dv_loop_seqk_parallel_kernelI23Flash_bwd_kernel_traitsILi64ELi64ELi128ELi8ELi2ELi4ELi4ELb1ELb0EN7cutlass6half_tE19Flash_kernel_traitsILi64ELi64ELi128ELi8ES3_EELb0ELb0ELb0ELb0ELb1ELb1ELb1EEEvNS_16Flash_bwd_paramsE)
        /*0260*/ 	.word	0x000000ff


	//----- nvinfo : EIATTR_FRAME_SIZE
	.align		4
.L_112:
        /*0264*/ 	.byte	0x04, 0x11
        /*0266*/ 	.short	(.L_114 - .L_113)
	.align		4
.L_113:
        /*0268*/ 	.word	index@(_ZN5flash44flash_bwd_dq_dk_dv_loop_seqk_parallel_kernelI23Flash_bwd_kernel_traitsILi64ELi64ELi128ELi8ELi2ELi4ELi4ELb1ELb0EN7cutlass6half_tE19Flash_kernel_traitsILi64ELi64ELi128ELi8ES3_EELb0ELb0ELb0ELb0ELb1ELb1ELb1EEEvNS_16Flash_bwd_paramsE)
        /*026c*/ 	.word	0x00000010


	//----- nvinfo : EIATTR_REGCOUNT
	.align		4
.L_114:
        /*0270*/ 	.byte	0x04, 0x2f
        /*0272*/ 	.short	(.L_116 - .L_115)
	.align		4
.L_115:
        /*0274*/ 	.word	index@(_ZN5flash44flash_bwd_dq_dk_dv_loop_seqk_parallel_kernelI23Flash_bwd_kernel_traitsILi64ELi64ELi128ELi8ELi2ELi4ELi4ELb1ELb0EN7cutlass6half_tE19Flash_kernel_traitsILi64ELi64ELi128ELi8ES3_EELb1ELb0ELb0ELb0ELb1ELb1ELb0EEEvNS_16Flash_bwd_paramsE)
        /*0278*/ 	.word	0x000000ff


	//----- nvinfo : EIATTR_FRAME_SIZE
	.align		4
.L_116:
        /*027c*/ 	.byte	0x04, 0x11
        /*027e*/ 	.short	(.L_118 - .L_117)
	.align		4
.L_117:
        /*0280*/ 	.word	index@(_ZN5flash44flash_bwd_dq_dk_dv_loop_seqk_parallel_kernelI23Flash_bwd_kernel_traitsILi64ELi64ELi128ELi8ELi2ELi4ELi4ELb1ELb0EN7cutlass6half_tE19Flash_kernel_traitsILi64ELi64ELi128ELi8ES3_EELb1ELb0ELb0ELb0ELb1ELb1ELb0EEEvNS_16Flash_bwd_paramsE)
        /*0284*/ 	.word	0x00000000


	//----- nvinfo : EIATTR_REGCOUNT
	.align		4
.L_118:
        /*0288*/ 	.byte	0x04, 0x2f
        /*028a*/ 	.short	(.L_120 - .L_119)
	.align		4
.L_119:
        /*028c*/ 	.word	index@(_ZN5flash44flash_bwd_dq_dk_dv_loop_seqk_parallel_kernelI23Flash_bwd_kernel_traitsILi64ELi64ELi128ELi8ELi2ELi4ELi4ELb1ELb0EN7cutlass6half_tE19Flash_kernel_traitsILi64ELi64ELi128ELi8ES3_EELb0ELb0ELb1ELb0ELb0ELb0ELb1EEEvNS_16Flash_bwd_paramsE)
        /*0290*/ 	.word	0x000000ff


	//----- nvinfo : EIATTR_FRAME_SIZE
	.align		4
.L_120:
        /*0294*/ 	.byte	0x04, 0x11
        /*0296*/ 	.short	(.L_122 - .L_121)
	.align		4
.L_121:
        /*0298*/ 	.word	index@(_ZN5flash44flash_bwd_dq_dk_dv_loop_seqk_parallel_kernelI23Flash_bwd_kernel_traitsILi64ELi64ELi128ELi8ELi2ELi4ELi4ELb1ELb0EN7cutlass6half_tE19Flash_kernel_traitsILi64ELi64ELi128ELi8ES3_EELb0ELb0ELb1ELb0ELb0ELb0ELb1EEEvNS_16Flash_bwd_paramsE)
        /*029c*/ 	.word	0x00000028


	//----- nvinfo : EIATTR_REGCOUNT
	.align		4
.L_122:
        /*02a0*/ 	.byte	0x04, 0x2f
        /*02a2*/ 	.short	(.L_124 - .L_123)
	.align		4
.L_123:
        /*02a4*/ 	.word	index@(_ZN5flash44flash_bwd_dq_dk_dv_loop_seqk_parallel_kernelI23Flash_bwd_kernel_traitsILi64ELi64ELi128ELi8ELi2ELi4ELi4ELb1ELb0EN7cutlass6half_tE19Flash_kernel_traitsILi64ELi64ELi128ELi8ES3_EELb1ELb0ELb1ELb0ELb0ELb0ELb0EEEvNS_16Flash_bwd_paramsE)
        /*02a8*/ 	.word	0x000000fd


	//----- nvinfo : EIATTR_FRAME_SIZE
	.align		4
.L_124:
        /*02ac*/ 	.byte	0x04, 0x11
        /*02ae*/ 	.short	(.L_126 - .L_125)
	.align		4
.L_125:
        /*02b0*/ 	.word	index@(_ZN5flash44flash_bwd_dq_dk_dv_loop_seqk_parallel_kernelI23Flash_bwd_kernel_traitsILi64ELi64ELi128ELi8ELi2ELi4ELi4ELb1ELb0EN7cutlass6half_tE19Flash_kernel_traitsILi64ELi64ELi128ELi8ES3_EELb1ELb0ELb1ELb0ELb0ELb0ELb0EEEvNS_16Flash_bwd_paramsE)
        /*02b4*/ 	.word	0x00000000


	//----- nvinfo : EIATTR_REGCOUNT
	.align		4
.L_126:
        /*02b8*/ 	.byte	0x04, 0x2f
        /*02ba*/ 	.short	(.L_128 - .L_127)
	.align		4
.L_127:
        /*02bc*/ 	.word	index@(_ZN5flash44flash_bwd_dq_dk_dv_loop_seqk_parallel_kernelI23Flash_bwd_kernel_traitsILi64ELi64ELi128ELi8ELi2ELi4ELi4ELb1ELb0EN7cutlass6half_tE19Flash_kernel_traitsILi64ELi64ELi128ELi8ES3_EELb0ELb0ELb0ELb0ELb0ELb0ELb1EEEvNS_16Flash_bwd_paramsE)
        /*02c0*/ 	.word	0x000000ff


	//----- nvinfo : EIATTR_FRAME_SIZE
	.align		4
.L_128:
        /*02c4*/ 	.byte	0x04, 0x11
        /*02c6*/ 	.short	(.L_130 - .L_129)
	.align		4
.L_129:
        /*02c8*/ 	.word	index@(_ZN5flash44flash_bwd_dq_dk_dv_loop_seqk_parallel_kernelI23Flash_bwd_kernel_traitsILi64ELi64ELi128ELi8ELi2ELi4ELi4ELb1ELb0EN7cutlass6half_tE19Flash_kernel_traitsILi64ELi64ELi128ELi8ES3_EELb0ELb0ELb0ELb0ELb0ELb0ELb1EEEvNS_16Flash_bwd_paramsE)
        /*02cc*/ 	.word	0x00000018


	//----- nvinfo : EIATTR_REGCOUNT
	.align		4
.L_130:
        /*02d0*/ 	.byte	0x04, 0x2f
        /*02d2*/ 	.short	(.L_132 - .L_131)
	.align		4
.L_131:
        /*02d4*/ 	.word	index@(_ZN5flash44flash_bwd_dq_dk_dv_loop_seqk_parallel_kernelI23Flash_bwd_kernel_traitsILi64ELi64ELi128ELi8ELi2ELi4ELi4ELb1ELb0EN7cutlass6half_tE19Flash_kernel_traitsILi64ELi64ELi128ELi8ES3_EELb1ELb0ELb0ELb0ELb0ELb0ELb0EEEvNS_16Flash_bwd_paramsE)
        /*02d8*/ 	.word	0x000000ff


	//----- nvinfo : EIATTR_FRAME_SIZE
	.align		4
.L_132:
        /*02dc*/ 	.byte	0x04, 0x11
        /*02de*/ 	.short	(.L_134 - .L_133)
	.align		4
.L_133:
        /*02e0*/ 	.word	index@(_ZN5flash44flash_bwd_dq_dk_dv_loop_seqk_parallel_kernelI23Flash_bwd_kernel_traitsILi64ELi64ELi128ELi8ELi2ELi4ELi4ELb1ELb0EN7cutlass6half_tE19Flash_kernel_traitsILi64ELi64ELi128ELi8ES3_EELb1ELb0ELb0ELb0ELb0ELb0ELb0EEEvNS_16Flash_bwd_paramsE)
        /*02e4*/ 	.word	0x00000000


	//----- nvinfo : EIATTR_REGCOUNT
	.align		4
.L_134:
        /*02e8*/ 	.byte	0x04, 0x2f
        /*02ea*/ 	.short	(.L_136 - .L_135)
	.align		4
.L_135:
        /*02ec*/ 	.word	index@(_ZN5flash44flash_bwd_dq_dk_dv_loop_seqk_parallel_kernelI23Flash_bwd_kernel_traitsILi64ELi64ELi128ELi8ELi2ELi4ELi4ELb1ELb0EN7cutlass6half_tE19Flash_kernel_traitsILi64ELi64ELi128ELi8ES3_EELb0ELb0ELb0ELb0ELb0ELb1ELb1EEEvNS_16Flash_bwd_paramsE)
        /*02f0*/ 	.word	0x000000ff


	//----- nvinfo : EIATTR_FRAME_SIZE
	.align		4
.L_136:
        /*02f4*/ 	.byte	0x04, 0x11
        /*02f6*/ 	.short	(.L_138 - .L_137)
	.align		4
.L_137:
        /*02f8*/ 	.word	index@(_ZN5flash44flash_bwd_dq_dk_dv_loop_seqk_parallel_kernelI23Flash_bwd_kernel_traitsILi64ELi64ELi128ELi8ELi2ELi4ELi4ELb1ELb0EN7cutlass6half_tE19Flash_kernel_traitsILi64ELi64ELi128ELi8ES3_EELb0ELb0ELb0ELb0ELb0ELb1ELb1EEEvNS_16Flash_bwd_paramsE)
        /*02fc*/ 	.word	0x00000018


	//----- nvinfo : EIATTR_REGCOUNT
	.align		4
.L_138:
        /*0300*/ 	.byte	0x04, 0x2f
        /*0302*/ 	.short	(.L_140 - .L_139)
	.align		4
.L_139:
        /*0304*/ 	.word	index@(_ZN5flash44flash_bwd_dq_dk_dv_loop_seqk_parallel_kernelI23Flash_bwd_kernel_traitsILi64ELi64ELi128ELi8ELi2ELi4ELi4ELb1ELb0EN7cutlass6half_tE19Flash_kernel_traitsILi64ELi64ELi128ELi8ES3_EELb1ELb0ELb0ELb0ELb0ELb1ELb0EEEvNS_16Flash_bwd_paramsE)
        /*0308*/ 	.word	0x000000ff


	//----- nvinfo : EIATTR_FRAME_SIZE
	.align		4
.L_140:
        /*030c*/ 	.byte	0x04, 0x11
        /*030e*/ 	.short	(.L_142 - .L_141)
	.align		4
.L_141:
        /*0310*/ 	.word	index@(_ZN5flash44flash_bwd_dq_dk_dv_loop_seqk_parallel_kernelI23Flash_bwd_kernel_traitsILi64ELi64ELi128ELi8ELi2ELi4ELi4ELb1ELb0EN7cutlass6half_tE19Flash_kernel_traitsILi64ELi64ELi128ELi8ES3_EELb1ELb0ELb0ELb0ELb0ELb1ELb0EEEvNS_16Flash_bwd_paramsE)
        /*0314*/ 	.word	0x00000000


	//----- nvinfo : EIATTR_REGCOUNT
	.align		4
.L_142:
        /*0318*/ 	.byte	0x04, 0x2f
        /*031a*/ 	.short	(.L_144 - .L_143)
	.align		4
.L_143:
        /*031c*/ 	.word	index@(_ZN5flash27flash_bwd_convert_dq_kernelI23Flash_bwd_kernel_traitsILi64ELi64ELi128ELi8ELi2ELi4ELi4ELb1ELb0EN7cutlass6half_tE19Flash_kernel_traitsILi64ELi64ELi128ELi8ES3_EEEEvNS_16Flash_bwd_paramsEi)
        /*0320*/ 	.word	0x0000002a


	//----- nvinfo : EIATTR_FRAME_SIZE
	.align		4
.L_144:
        /*0324*/ 	.byte	0x04, 0x11
        /*0326*/ 	.short	(.L_146 - .L_145)
	.align		4
.L_145:
        /*0328*/ 	.word	index@(_ZN5flash27flash_bwd_convert_dq_kernelI23Flash_bwd_kernel_traitsILi64ELi64ELi128ELi8ELi2ELi4ELi4ELb1ELb0EN7cutlass6half_tE19Flash_kernel_traitsILi64ELi64ELi128ELi8ES3_EEEEvNS_16Flash_bwd_paramsEi)
        /*032c*/ 	.word	0x00000000


	//----- nvinfo : EIATTR_REGCOUNT
	.align		4
.L_146:
        /*0330*/ 	.byte	0x04, 0x2f
        /*0332*/ 	.short	(.L_148 - .L_147)
	.align		4
.L_147:
        /*0334*/ 	.word	index@(_ZN5flash44flash_bwd_dq_dk_dv_loop_seqk_parallel_kernelI23Flash_bwd_kernel_traitsILi64ELi128ELi128ELi8ELi4ELi4ELi4ELb0ELb0EN7cutlass6half_tE19Flash_kernel_traitsILi64ELi128ELi128ELi8ES3_EELb0ELb0ELb1ELb1ELb0ELb0ELb0EEEvNS_16Flash_bwd_paramsE)
        /*0338*/ 	.word	0x000000ff


	//----- nvinfo : EIATTR_FRAME_SIZE
	.align		4
.L_148:
        /*033c*/ 	.byte	0x04, 0x11
        /*033e*/ 	.short	(.L_150 - .L_149)
	.align		4
.L_149:
        /*0340*/ 	.word	index@(_ZN5flash44flash_bwd_dq_dk_dv_loop_seqk_parallel_kernelI23Flash_bwd_kernel_traitsILi64ELi128ELi128ELi8ELi4ELi4ELi4ELb0ELb0EN7cutlass6half_tE19Flash_kernel_traitsILi64ELi128ELi128ELi8ES3_EELb0ELb0ELb1ELb1ELb0ELb0ELb0EEEvNS_16Flash_bwd_paramsE)
        /*0344*/ 	.word	0x00000048


	//----- nvinfo : EIATTR_REGCOUNT
	.align		4
.L_150:
        /*0348*/ 	.byte	0x04, 0x2f
        /*034a*/ 	.short	(.L_152 - .L_151)
	.align		4
.L_151:
        /*034c*/ 	.word	index@(_ZN5flash44flash_bwd_dq_dk_dv_loop_seqk_parallel_kernelI23Flash_bwd_kernel_traitsILi64ELi128ELi128ELi8ELi4ELi4ELi4ELb0ELb0EN7cutlass6half_tE19Flash_kernel_traitsILi64ELi128ELi128ELi8ES3_EELb0ELb0ELb1ELb0ELb0ELb1ELb0EEEvNS_16Flash_bwd_paramsE)
        /*0350*/ 	.word	0x000000ff


	//----- nvinfo : EIATTR_FRAME_SIZE
	.align		4
.L_152:
        /*0354*/ 	.byte	0x04, 0x11
        /*0356*/ 	.short	(.L_154 - .L_153)
	.align		4
.L_153:
        /*0358*/ 	.word	index@(_ZN5flash44flash_bwd_dq_dk_dv_loop_seqk_parallel_kernelI23Flash_bwd_kernel_traitsILi64ELi128ELi128ELi8ELi4ELi4ELi4ELb0ELb0EN7cutlass6half_tE19Flash_kernel_traitsILi64ELi128ELi128ELi8ES3_EELb0ELb0ELb1ELb0ELb0ELb1ELb0EEEvNS_16Flash_bwd_paramsE)
        /*035c*/ 	.word	0x00000060


	//----- nvinfo : EIATTR_REGCOUNT
	.align		4
.L_154:
        /*0360*/ 	.byte	0x04, 0x2f
        /*0362*/ 	.short	(.L_156 - .L_155)
	.align		4
.L_155:
        /*0364*/ 	.word	index@(_ZN5flash44flash_bwd_dq_dk_dv_loop_seqk_parallel_kernelI23Flash_bwd_kernel_traitsILi64ELi128ELi128ELi8ELi4ELi4ELi4ELb0ELb0EN7cutlass6half_tE19Flash_kernel_traitsILi64ELi128ELi128ELi8ES3_EELb0ELb0ELb0ELb1ELb0ELb0ELb0EEEvNS_16Flash_bwd_paramsE)
        /*0368*/ 	.word	0x000000ff


	//----- nvinfo : EIATTR_FRAME_SIZE
	.align		4
.L_156:
        /*036c*/ 	.byte	0x04, 0x11
        /*036e*/ 	.short	(.L_158 - .L_157)
	.align		4
.L_157:
        /*0370*/ 	.word	index@(_ZN5flash44flash_bwd_dq_dk_dv_loop_seqk_parallel_kernelI23Flash_bwd_kernel_traitsILi64ELi128ELi128ELi8ELi4ELi4ELi4ELb0ELb0EN7cutlass6half_tE19Flash_kernel_traitsILi64ELi128ELi128ELi8ES3_EELb0ELb0ELb0ELb1ELb0ELb0ELb0EEEvNS_16Flash_bwd_paramsE)
        /*0374*/ 	.word	0x00000098


	//----- nvinfo : EIATTR_REGCOUNT
	.align		4
.L_158:
        /*0378*/ 	.byte	0x04, 0x2f
        /*037a*/ 	.short	(.L_160 - .L_159)
	.align		4
.L_159:
        /*037c*/ 	.word	index@(_ZN5flash44flash_bwd_dq_dk_dv_loop_seqk_parallel_kernelI23Flash_bwd_kernel_traitsILi64ELi128ELi128ELi8ELi4ELi4ELi4ELb0ELb0EN7cutlass6half_tE19Flash_kernel_traitsILi64ELi128ELi128ELi8ES3_EELb0ELb0ELb0ELb0ELb1ELb1ELb0EEEvNS_16Flash_bwd_paramsE)
        /*0380*/ 	.word	0x000000ff


	//----- nvinfo : EIATTR_FRAME_SIZE
	.align		4
.L_160:
        /*0384*/ 	.byte	0x04, 0x11
        /*0386*/ 	.short	(.L_162 - .L_161)
	.align		4
.L_161:
        /*0388*/ 	.word	index@(_ZN5flash44flash_bwd_dq_dk_dv_loop_seqk_parallel_kernelI23Flash_bwd_kernel_traitsILi64ELi128ELi128ELi8ELi4ELi4ELi4ELb0ELb0EN7cutlass6half_tE19Flash_kernel_traitsILi64ELi128ELi128ELi8ES3_EELb0ELb0ELb0ELb0ELb1ELb1ELb0EEEvNS_16Flash_bwd_paramsE)
        /*038c*/ 	.word	0x00000060


	//----- nvinfo : EIATTR_REGCOUNT
	.align		4
.L_162:
        /*0390*/ 	.byte	0x04, 0x2f
        /*0392*/ 	.short	(.L_164 - .L_163)
	.align		4
.L_163:
        /*0394*/ 	.word	index@(_ZN5flash44flash_bwd_dq_dk_dv_loop_seqk_parallel_kernelI23Flash_bwd_kernel_traitsILi64ELi128ELi128ELi8ELi4ELi4ELi4ELb0ELb0EN7cutlass6half_tE19Flash_kernel_traitsILi64ELi128ELi128ELi8ES3_EELb0ELb0ELb1ELb0ELb0ELb0ELb0EEEvNS_16Flash_bwd_paramsE)
        /*0398*/ 	.word	0x000000ff


	//----- nvinfo : EIATTR_FRAME_SIZE
	.align		4
.L_164:
        /*039c*/ 	.byte	0x04, 0x11
        /*039e*/ 	.short	(.L_166 - .L_165)
	.align		4
.L_165:
        /*03a0*/ 	.word	index@(_ZN5flash44flash_bwd_dq_dk_dv_loop_seqk_parallel_kernelI23Flash_bwd_kernel_traitsILi64ELi128ELi128ELi8ELi4ELi4ELi4ELb0ELb0EN7cutlass6half_tE19Flash_kernel_traitsILi64ELi128ELi128ELi8ES3_EELb0ELb0ELb1ELb0ELb0ELb0ELb0EEEvNS_16Flash_bwd_paramsE)
        /*03a4*/ 	.word	0x00000048


	//----- nvinfo : EIATTR_REGCOUNT
	.align		4
.L_166:
        /*03a8*/ 	.byte	0x04, 0x2f
        /*03aa*/ 	.short	(.L_168 - .L_167)
	.align		4
.L_167:
        /*03ac*/ 	.word	index@(_ZN5flash44flash_bwd_dq_dk_dv_loop_seqk_parallel_kernelI23Flash_bwd_kernel_traitsILi64ELi128ELi128ELi8ELi4ELi4ELi4ELb0ELb0EN7cutlass6half_tE19Flash_kernel_traitsILi64ELi128ELi128ELi8ES3_EELb0ELb0ELb0ELb0ELb0ELb0ELb0EEEvNS_16Flash_bwd_paramsE)
        /*03b0*/ 	.word	0x000000ff


	//----- nvinfo : EIATTR_FRAME_SIZE
	.align		4
.L_168:
        /*03b4*/ 	.byte	0x04, 0x11
        /*03b6*/ 	.short	(.L_170 - .L_169)
	.align		4
.L_169:
        /*03b8*/ 	.word	index@(_ZN5flash44flash_bwd_dq_dk_dv_loop_seqk_parallel_kernelI23Flash_bwd_kernel_traitsILi64ELi128ELi128ELi8ELi4ELi4ELi4ELb0ELb0EN7cutlass6half_tE19Flash_kernel_traitsILi64ELi128ELi128ELi8ES3_EELb0ELb0ELb0ELb0ELb0ELb0ELb0EEEvNS_16Flash_bwd_paramsE)
        /*03bc*/ 	.word	0x00000068


	//----- nvinfo : EIATTR_REGCOUNT
	.align		4
.L_170:
        /*03c0*/ 	.byte	0x04, 0x2f
        /*03c2*/ 	.short	(.L_172 - .L_171)
	.align		4
.L_171:
        /*03c4*/ 	.word	index@(_ZN5flash44flash_bwd_dq_dk_dv_loop_seqk_parallel_kernelI23Flash_bwd_kernel_traitsILi64ELi128ELi128ELi8ELi4ELi4ELi4ELb0ELb0EN7cutlass6half_tE19Flash_kernel_traitsILi64ELi128ELi128ELi8ES3_EELb0ELb0ELb0ELb0ELb0ELb1ELb0EEEvNS_16Flash_bwd_paramsE)
        /*03c8*/ 	.word	0x000000ff


	//----- nvinfo : EIATTR_FRAME_SIZE
	.align		4
.L_172:
        /*03cc*/ 	.byte	0x04, 0x11
        /*03ce*/ 	.short	(.L_174 - .L_173)
	.align		4
.L_173:
        /*03d0*/ 	.word	index@(_ZN5flash44flash_bwd_dq_dk_dv_loop_seqk_parallel_kernelI23Flash_bwd_kernel_traitsILi64ELi128ELi128ELi8ELi4ELi4ELi4ELb0ELb0EN7cutlass6half_tE19Flash_kernel_traitsILi64ELi128ELi128ELi8ES3_EELb0ELb0ELb0ELb0ELb0ELb1ELb0EEEvNS_16Flash_bwd_paramsE)
        /*03d4*/ 	.word	0x00000060


	//----- nvinfo : EIATTR_REGCOUNT
	.align		4
.L_174:
        /*03d8*/ 	.byte	0x04, 0x2f
        /*03da*/ 	.short	(.L_176 - .L_175)
	.align		4
.L_175:
        /*03dc*/ 	.word	index@(_ZN5flash44flash_bwd_dq_dk_dv_loop_seqk_parallel_kernelI23Flash_bwd_kernel_traitsILi64ELi64ELi128ELi8ELi2ELi4ELi4ELb1ELb0EN7cutlass6half_tE19Flash_kernel_traitsILi64ELi64ELi128ELi8ES3_EELb0ELb0ELb1ELb1ELb0ELb0ELb0EEEvNS_16Flash_bwd_paramsE)
        /*03e0*/ 	.word	0x000000ff


	//----- nvinfo : EIATTR_FRAME_SIZE
	.align		4
.L_176:
        /*03e4*/ 	.byte	0x04, 0x11
        /*03e6*/ 	.short	(.L_178 - .L_177)
	.align		4
.L_177:
        /*03e8*/ 	.word	index@(_ZN5flash44flash_bwd_dq_dk_dv_loop_seqk_parallel_kernelI23Flash_bwd_kernel_traitsILi64ELi64ELi128ELi8ELi2ELi4ELi4ELb1ELb0EN7cutlass6half_tE19Flash_kernel_traitsILi64ELi64ELi128ELi8ES3_EELb0ELb0ELb1ELb1ELb0ELb0ELb0EEEvNS_16Flash_bwd_paramsE)
        /*03ec*/ 	.word	0x00000000


	//----- nvinfo : EIATTR_REGCOUNT
	.align		4
.L_178:
        /*03f0*/ 	.byte	0x04, 0x2f
        /*03f2*/ 	.short	(.L_180 - .L_179)
	.align		4
.L_179:
        /*03f4*/ 	.word	index@(_ZN5flash44flash_bwd_dq_dk_dv_loop_seqk_parallel_kernelI23Flash_bwd_kernel_traitsILi64ELi64ELi128ELi8ELi2ELi4ELi4ELb1ELb0EN7cutlass6half_tE19Flash_kernel_traitsILi64ELi64ELi128ELi8ES3_EELb0ELb0ELb1ELb0ELb0ELb1ELb0EEEvNS_16Flash_bwd_paramsE)
        /*03f8*/ 	.word	0x000000fc


	//----- nvinfo : EIATTR_FRAME_SIZE
	.align		4
.L_180:
        /*03fc*/ 	.byte	0x04, 0x11
        /*03fe*/ 	.short	(.L_182 - .L_181)
	.align		4
.L_181:
        /*0400*/ 	.word	index@(_ZN5flash44flash_bwd_dq_dk_dv_loop_seqk_parallel_kernelI23Flash_bwd_kernel_traitsILi64ELi64ELi128ELi8ELi2ELi4ELi4ELb1ELb0EN7cutlass6half_tE19Flash_kernel_traitsILi64ELi64ELi128ELi8ES3_EELb0ELb0ELb1ELb0ELb0ELb1ELb0EEEvNS_16Flash_bwd_paramsE)
        /*0404*/ 	.word	0x00000000


	//----- nvinfo : EIATTR_REGCOUNT
	.align		4
.L_182:
        /*0408*/ 	.byte	0x04, 0x2f
        /*040a*/ 	.short	(.L_184 - .L_183)
	.align		4
.L_183:
        /*040c*/ 	.word	index@(_ZN5flash44flash_bwd_dq_dk_dv_loop_seqk_parallel_kernelI23Flash_bwd_kernel_traitsILi64ELi64ELi128ELi8ELi2ELi4ELi4ELb1ELb0EN7cutlass6half_tE19Flash_kernel_traitsILi64ELi64ELi128ELi8ES3_EELb0ELb0ELb0ELb1ELb0ELb0ELb0EEEvNS_16Flash_bwd_paramsE)
        /*0410*/ 	.word	0x000000ff


	//----- nvinfo : EIATTR_FRAME_SIZE
	.align		4
.L_184:
        /*0414*/ 	.byte	0x04, 0x11
        /*0416*/ 	.short	(.L_186 - .L_185)
	.align		4
.L_185:
        /*0418*/ 	.word	index@(_ZN5flash44flash_bwd_dq_dk_dv_loop_seqk_parallel_kernelI23Flash_bwd_kernel_traitsILi64ELi64ELi128ELi8ELi2ELi4ELi4ELb1ELb0EN7cutlass6half_tE19Flash_kernel_traitsILi64ELi64ELi128ELi8ES3_EELb0ELb0ELb0ELb1ELb0ELb0ELb0EEEvNS_16Flash_bwd_paramsE)
        /*041c*/ 	.word	0x00000000


	//----- nvinfo : EIATTR_REGCOUNT
	.align		4
.L_186:
        /*0420*/ 	.byte	0x04, 0x2f
        /*0422*/ 	.short	(.L_188 - .L_187)
	.align		4
.L_187:
        /*0424*/ 	.word	index@(_ZN5flash44flash_bwd_dq_dk_dv_loop_seqk_parallel_kernelI23Flash_bwd_kernel_traitsILi64ELi64ELi128ELi8ELi2ELi4ELi4ELb1ELb0EN7cutlass6half_tE19Flash_kernel_traitsILi64ELi64ELi128ELi8ES3_EELb0ELb0ELb0ELb0ELb1ELb1ELb0EEEvNS_16Flash_bwd_paramsE)
        /*0428*/ 	.word	0x000000ff


	//----- nvinfo : EIATTR_FRAME_SIZE
	.align		4
.L_188:
        /*042c*/ 	.byte	0x04, 0x11
        /*042e*/ 	.short	(.L_190 - .L_189)
	.align		4
.L_189:
        /*0430*/ 	.word	index@(_ZN5flash44flash_bwd_dq_dk_dv_loop_seqk_parallel_kernelI23Flash_bwd_kernel_traitsILi64ELi64ELi128ELi8ELi2ELi4ELi4ELb1ELb0EN7cutlass6half_tE19Flash_kernel_traitsILi64ELi64ELi128ELi8ES3_EELb0ELb0ELb0ELb0ELb1ELb1ELb0EEEvNS_16Flash_bwd_paramsE)
        /*0434*/ 	.word	0x00000000


	//----- nvinfo : EIATTR_REGCOUNT
	.align		4
.L_190:
        /*0438*/ 	.byte	0x04, 0x2f
        /*043a*/ 	.short	(.L_192 - .L_191)
	.align		4
.L_191:
        /*043c*/ 	.word	index@(_ZN5flash44flash_bwd_dq_dk_dv_loop_seqk_parallel_kernelI23Flash_bwd_kernel_traitsILi64ELi64ELi128ELi8ELi2ELi4ELi4ELb1ELb0EN7cutlass6half_tE19Flash_kernel_traitsILi64ELi64ELi128ELi8ES3_EELb0ELb0ELb1ELb0ELb0ELb0ELb0EEEvNS_16Flash_bwd_paramsE)
        /*0440*/ 	.word	0x000000fd


	//----- nvinfo : EIATTR_FRAME_SIZE
	.align		4
.L_192:
        /*0444*/ 	.byte	0x04, 0x11
        /*0446*/ 	.short	(.L_194 - .L_193)
	.align		4
.L_193:
        /*0448*/ 	.word	index@(_ZN5flash44flash_bwd_dq_dk_dv_loop_seqk_parallel_kernelI23Flash_bwd_kernel_traitsILi64ELi64ELi128ELi8ELi2ELi4ELi4ELb1ELb0EN7cutlass6half_tE19Flash_kernel_traitsILi64ELi64ELi128ELi8ES3_EELb0ELb0ELb1ELb0ELb0ELb0ELb0EEEvNS_16Flash_bwd_paramsE)
        /*044c*/ 	.word	0x00000000


	//----- nvinfo : EIATTR_REGCOUNT
	.align		4
.L_194:
        /*0450*/ 	.byte	0x04, 0x2f
        /*0452*/ 	.short	(.L_196 - .L_195)
	.align		4
.L_195:
        /*0454*/ 	.word	index@(_ZN5flash44flash_bwd_dq_dk_dv_loop_seqk_parallel_kernelI23Flash_bwd_kernel_traitsILi64ELi64ELi128ELi8ELi2ELi4ELi4ELb1ELb0EN7cutlass6half_tE19Flash_kernel_traitsILi64ELi64ELi128ELi8ES3_EELb0ELb0ELb0ELb0ELb0ELb0ELb0EEEvNS_16Flash_bwd_paramsE)
        /*0458*/ 	.word	0x000000ff


	//----- nvinfo : EIATTR_FRAME_SIZE
	.align		4
.L_196:
        /*045c*/ 	.byte	0x04, 0x11
        /*045e*/ 	.short	(.L_198 - .L_197)
	.align		4
.L_197:
        /*0460*/ 	.word	index@(_ZN5flash44flash_bwd_dq_dk_dv_loop_seqk_parallel_kernelI23Flash_bwd_kernel_traitsILi64ELi64ELi128ELi8ELi2ELi4ELi4ELb1ELb0EN7cutlass6half_tE19Flash_kernel_traitsILi64ELi64ELi128ELi8ES3_EELb0ELb0ELb0ELb0ELb0ELb0ELb0EEEvNS_16Flash_bwd_paramsE)
        /*0464*/ 	.word	0x00000000


	//----- nvinfo : EIATTR_REGCOUNT
	.align		4
.L_198:
        /*0468*/ 	.byte	0x04, 0x2f
        /*046a*/ 	.short	(.L_200 - .L_199)
	.align		4
.L_199:
        /*046c*/ 	.word	index@(_ZN5flash44flash_bwd_dq_dk_dv_loop_seqk_parallel_kernelI23Flash_bwd_kernel_traitsILi64ELi64ELi128ELi8ELi2ELi4ELi4ELb1ELb0EN7cutlass6half_tE19Flash_kernel_traitsILi64ELi64ELi128ELi8ES3_EELb0ELb0ELb0ELb0ELb0ELb1ELb0EEEvNS_16Flash_bwd_paramsE)
        /*0470*/ 	.word	0x000000ff


	//----- nvinfo : EIATTR_FRAME_SIZE
	.align		4
.L_200:
        /*0474*/ 	.byte	0x04, 0x11
        /*0476*/ 	.short	(.L_202 - .L_201)
	.align		4
.L_201:
        /*0478*/ 	.word	index@(_ZN5flash44flash_bwd_dq_dk_dv_loop_seqk_parallel_kernelI23Flash_bwd_kernel_traitsILi64ELi64ELi128ELi8ELi2ELi4ELi4ELb1ELb0EN7cutlass6half_tE19Flash_kernel_traitsILi64ELi64ELi128ELi8ES3_EELb0ELb0ELb0ELb0ELb0ELb1ELb0EEEvNS_16Flash_bwd_paramsE)
        /*047c*/ 	.word	0x00000000


	//----- nvinfo : EIATTR_MIN_STACK_SIZE
	.align		4
.L_202:
        /*0480*/ 	.byte	0x04, 0x12
        /*0482*/ 	.short	(.L_204 - .L_203)
	.align		4
.L_203:
        /*0484*/ 	.word	index@(_ZN5flash44flash_bwd_dq_dk_dv_loop_seqk_parallel_kernelI23Flash_bwd_kernel_traitsILi64ELi64ELi128ELi8ELi2ELi4ELi4ELb1ELb0EN7cutlass6half_tE19Flash_kernel_traitsILi64ELi64ELi128ELi8ES3_EELb0ELb0ELb0ELb0ELb0ELb1ELb0EEEvNS_16Flash_bwd_paramsE)
        /*0488*/ 	.word	0x00000000


	//----- nvinfo : EIATTR_MIN_STACK_SIZE
	.align		4
.L_204:
        /*048c*/ 	.byte	0x04, 0x12
        /*048e*/ 	.short	(.L_206 - .L_205)
	.align		4
.L_205:
        /*0490*/ 	.word	index@(_ZN5flash44flash_bwd_dq_dk_dv_loop_seqk_parallel_kernelI23Flash_bwd_kernel_traitsILi64ELi64ELi128ELi8ELi2ELi4ELi4ELb1ELb0EN7cutlass6half_tE19Flash_kernel_traitsILi64ELi64ELi128ELi8ES3_EELb0ELb0ELb0ELb0ELb0ELb0ELb0EEEvNS_16Flash_bwd_paramsE)
        /*0494*/ 	.word	0x00000000


	//----- nvinfo : EIATTR_MIN_STACK_SIZE
	.align		4
.L_206:
        /*0498*/ 	.byte	0x04, 0x12
        /*049a*/ 	.short	(.L_208 - .L_207)
	.align		4
.L_207:
        /*049c*/ 	.word	index@(_ZN5flash44flash_bwd_dq_dk_dv_loop_seqk_parallel_kernelI23Flash_bwd_kernel_traitsILi64ELi64ELi128ELi8ELi2ELi4ELi4ELb1ELb0EN7cutlass6half_tE19Flash_kernel_traitsILi64ELi64ELi128ELi8ES3_EELb0ELb0ELb1ELb0ELb0ELb0ELb0EEEvNS_16Flash_bwd_paramsE)
        /*04a0*/ 	.word	0x00000000


	//----- nvinfo : EIATTR_MIN_STACK_SIZE
	.align		4
.L_208:
        /*04a4*/ 	.byte	0x04, 0x12
        /*04a6*/ 	.short	(.L_210 - .L_209)
	.align		4
.L_209:
        /*04a8*/ 	.word	index@(_ZN5flash44flash_bwd_dq_dk_dv_loop_seqk_parallel_kernelI23Flash_bwd_kernel_traitsILi64ELi64ELi128ELi8ELi2ELi4ELi4ELb1ELb0EN7cutlass6half_tE19Flash_kernel_traitsILi64ELi64ELi128ELi8ES3_EELb0ELb0ELb0ELb0ELb1ELb1ELb0EEEvNS_16Flash_bwd_paramsE)
        /*04ac*/ 	.word	0x00000000


	//----- nvinfo : EIATTR_MIN_STACK_SIZE
	.align		4
.L_210:
        /*04b0*/ 	.byte	0x04, 0x12
        /*04b2*/ 	.short	(.L_212 - .L_211)
	.align		4
.L_211:
        /*04b4*/ 	.word	index@(_ZN5flash44flash_bwd_dq_dk_dv_loop_seqk_parallel_kernelI23Flash_bwd_kernel_traitsILi64ELi64ELi128ELi8ELi2ELi4ELi4ELb1ELb0EN7cutlass6half_tE19Flash_kernel_traitsILi64ELi64ELi128ELi8ES3_EELb0ELb0ELb0ELb1ELb0ELb0ELb0EEEvNS_16Flash_bwd_paramsE)
        /*04b8*/ 	.word	0x00000000


	//----- nvinfo : EIATTR_MIN_STACK_SIZE
	.align		4
.L_212:
        /*04bc*/ 	.byte	0x04, 0x12
        /*04be*/ 	.short	(.L_214 - .L_213)
	.align		4
.L_213:
        /*04c0*/ 	.word	index@(_ZN5flash44flash_bwd_dq_dk_dv_loop_seqk_parallel_kernelI23Flash_bwd_kernel_traitsILi64ELi64ELi128ELi8ELi2ELi4ELi4ELb1ELb0EN7cutlass6half_tE19Flash_kernel_traitsILi64ELi64ELi128ELi8ES3_EELb0ELb0ELb1ELb0ELb0ELb1ELb0EEEvNS_16Flash_bwd_paramsE)
        /*04c4*/ 	.word	0x00000000


	//----- nvinfo : EIATTR_MIN_STACK_SIZE
	.align		4
.L_214:
        /*04c8*/ 	.byte	0x04, 0x12
        /*04ca*/ 	.short	(.L_216 - .L_215)
	.align		4
.L_215:
        /*04cc*/ 	.word	index@(_ZN5flash44flash_bwd_dq_dk_dv_loop_seqk_parallel_kernelI23Flash_bwd_kernel_traitsILi64ELi64ELi128ELi8ELi2ELi4ELi4ELb1ELb0EN7cutlass6half_tE19Flash_kernel_traitsILi64ELi64ELi128ELi8ES3_EELb0ELb0ELb1ELb1ELb0ELb0ELb0EEEvNS_16Flash_bwd_paramsE)
        /*04d0*/ 	.word	0x00000000


	//----- nvinfo : EIATTR_MIN_STACK_SIZE
	.align		4
.L_216:
        /*04d4*/ 	.byte	0x04, 0x12
        /*04d6*/ 	.short	(.L_218 - .L_217)
	.align		4
.L_217:
        /*04d8*/ 	.word	index@(_ZN5flash44flash_bwd_dq_dk_dv_loop_seqk_parallel_kernelI23Flash_bwd_kernel_traitsILi64ELi128ELi128ELi8ELi4ELi4ELi4ELb0ELb0EN7cutlass6half_tE19Flash_kernel_traitsILi64ELi128ELi128ELi8ES3_EELb0ELb0ELb0ELb0ELb0ELb1ELb0EEEvNS_16Flash_bwd_paramsE)
        /*04dc*/ 	.word	0x00000060


	//----- nvinfo : EIATTR_MIN_STACK_SIZE
	.align		4
.L_218:
        /*04e0*/ 	.byte	0x04, 0x12
        /*04e2*/ 	.short	(.L_220 - .L_219)
	.align		4
.L_219:
        /*04e4*/ 	.word	index@(_ZN5flash44flash_bwd_dq_dk_dv_loop_seqk_parallel_kernelI23Flash_bwd_kernel_traitsILi64ELi128ELi128ELi8ELi4ELi4ELi4ELb0ELb0EN7cutlass6half_tE19Flash_kernel_traitsILi64ELi128ELi128ELi8ES3_EELb0ELb0ELb0ELb0ELb0ELb0ELb0EEEvNS_16Flash_bwd_paramsE)
        /*04e8*/ 	.word	0x00000068


	//----- nvinfo : EIATTR_MIN_STACK_SIZE
	.align		4
.L_220:
        /*04ec*/ 	.byte	0x04, 0x12
        /*04ee*/ 	.short	(.L_222 - .L_221)
	.align		4
.L_221:
        /*04f0*/ 	.word	index@(_ZN5flash44flash_bwd_dq_dk_dv_loop_seqk_parallel_kernelI23Flash_bwd_kernel_traitsILi64ELi128ELi128ELi8ELi4ELi4ELi4ELb0ELb0EN7cutlass6half_tE19Flash_kernel_traitsILi64ELi128ELi128ELi8ES3_EELb0ELb0ELb1ELb0ELb0ELb0ELb0EEEvNS_16Flash_bwd_paramsE)
        /*04f4*/ 	.word	0x00000048


	//----- nvinfo : EIATTR_MIN_STACK_SIZE
	.align		4
.L_222:
        /*04f8*/ 	.byte	0x04, 0x12
        /*04fa*/ 	.short	(.L_224 - .L_223)
	.align		4
.L_223:
        /*04fc*/ 	.word	index@(_ZN5flash44flash_bwd_dq_dk_dv_loop_seqk_parallel_kernelI23Flash_bwd_kernel_traitsILi64ELi128ELi128ELi8ELi4ELi4ELi4ELb0ELb0EN7cutlass6half_tE19Flash_kernel_traitsILi64ELi128ELi128ELi8ES3_EELb0ELb0ELb0ELb0ELb1ELb1ELb0EEEvNS_16Flash_bwd_paramsE)
        /*0500*/ 	.word	0x00000060


	//----- nvinfo : EIATTR_MIN_STACK_SIZE
	.align		4
.L_224:
        /*0504*/ 	.byte	0x04, 0x12
        /*0506*/ 	.short	(.L_226 - .L_225)
	.align		4
.L_225:
        /*0508*/ 	.word	index@(_ZN5flash44flash_bwd_dq_dk_dv_loop_seqk_parallel_kernelI23Flash_bwd_kernel_traitsILi64ELi128ELi128ELi8ELi4ELi4ELi4ELb0ELb0EN7cutlass6half_tE19Flash_kernel_traitsILi64ELi128ELi128ELi8ES3_EELb0ELb0ELb0ELb1ELb0ELb0ELb0EEEvNS_16Flash_bwd_paramsE)
        /*050c*/ 	.word	0x00000098


	//----- nvinfo : EIATTR_MIN_STACK_SIZE
	.align		4
.L_226:
        /*0510*/ 	.byte	0x04, 0x12
        /*0512*/ 	.short	(.L_228 - .L_227)
	.align		4
.L_227:
        /*0514*/ 	.word	index@(_ZN5flash44flash_bwd_dq_dk_dv_loop_seqk_parallel_kernelI23Flash_bwd_kernel_traitsILi64ELi128ELi128ELi8ELi4ELi4ELi4ELb0ELb0EN7cutlass6half_tE19Flash_kernel_traitsILi64ELi128ELi128ELi8ES3_EELb0ELb0ELb1ELb0ELb0ELb1ELb0EEEvNS_16Flash_bwd_paramsE)
        /*0518*/ 	.word	0x00000060


	//----- nvinfo : EIATTR_MIN_STACK_SIZE
	.align		4
.L_228:
        /*051c*/ 	.byte	0x04, 0x12
        /*051e*/ 	.short	(.L_230 - .L_229)
	.align		4
.L_229:
        /*0520*/ 	.word	index@(_ZN5flash44flash_bwd_dq_dk_dv_loop_seqk_parallel_kernelI23Flash_bwd_kernel_traitsILi64ELi128ELi128ELi8ELi4ELi4ELi4ELb0ELb0EN7cutlass6half_tE19Flash_kernel_traitsILi64ELi128ELi128ELi8ES3_EELb0ELb0ELb1ELb1ELb0ELb0ELb0EEEvNS_16Flash_bwd_paramsE)
        /*0524*/ 	.word	0x00000048


	//----- nvinfo : EIATTR_MIN_STACK_SIZE
	.align		4
.L_230:
        /*0528*/ 	.byte	0x04, 0x12
        /*052a*/ 	.short	(.L_232 - .L_231)
	.align		4
.L_231:
        /*052c*/ 	.word	index@(_ZN5flash27flash_bwd_convert_dq_kernelI23Flash_bwd_kernel_traitsILi64ELi64ELi128ELi8ELi2ELi4ELi4ELb1ELb0EN7cutlass6half_tE19Flash_kernel_traitsILi64ELi64ELi128ELi8ES3_EEEEvNS_16Flash_bwd_paramsEi)
        /*0530*/ 	.word	0x00000000


	//----- nvinfo : EIATTR_MIN_STACK_SIZE
	.align		4
.L_232:
        /*0534*/ 	.byte	0x04, 0x12
        /*0536*/ 	.short	(.L_234 - .L_233)
	.align		4
.L_233:
        /*0538*/ 	.word	index@(_ZN5flash44flash_bwd_dq_dk_dv_loop_seqk_parallel_kernelI23Flash_bwd_kernel_traitsILi64ELi64ELi128ELi8ELi2ELi4ELi4ELb1ELb0EN7cutlass6half_tE19Flash_kernel_traitsILi64ELi64ELi128ELi8ES3_EELb1ELb0ELb0ELb0ELb0ELb1ELb0EEEvNS_16Flash_bwd_paramsE)
        /*053c*/ 	.word	0x00000000


	//----- nvinfo : EIATTR_MIN_STACK_SIZE
	.align		4
.L_234:
        /*0540*/ 	.byte	0x04, 0x12
        /*0542*/ 	.short	(.L_236 - .L_235)
	.align		4
.L_235:
        /*0544*/ 	.word	index@(_ZN5flash44flash_bwd_dq_dk_dv_loop_seqk_parallel_kernelI23Flash_bwd_kernel_traitsILi64ELi64ELi128ELi8ELi2ELi4ELi4ELb1ELb0EN7cutlass6half_tE19Flash_kernel_traitsILi64ELi64ELi128ELi8ES3_EELb0ELb0ELb0ELb0ELb0ELb1ELb1EEEvNS_16Flash_bwd_paramsE)
        /*0548*/ 	.word	0x00000018


	//----- nvinfo : EIATTR_MIN_STACK_SIZE
	.align		4
.L_236:
        /*054c*/ 	.byte	0x04, 0x12
        /*054e*/ 	.short	(.L_238 - .L_237)
	.align		4
.L_237:
        /*0550*/ 	.word	index@(_ZN5flash44flash_bwd_dq_dk_dv_loop_seqk_parallel_kernelI23Flash_bwd_kernel_traitsILi64ELi64ELi128ELi8ELi2ELi4ELi4ELb1ELb0EN7cutlass6half_tE19Flash_kernel_traitsILi64ELi64ELi128ELi8ES3_EELb1ELb0ELb0ELb0ELb0ELb0ELb0EEEvNS_16Flash_bwd_paramsE)
        /*0554*/ 	.word	0x00000000


	//----- nvinfo : EIATTR_MIN_STACK_SIZE
	.align		4
.L_238:
        /*0558*/ 	.byte	0x04, 0x12
        /*055a*/ 	.short	(.L_240 - .L_239)
	.align		4
.L_239:
        /*055c*/ 	.word	index@(_ZN5flash44flash_bwd_dq_dk_dv_loop_seqk_parallel_kernelI23Flash_bwd_kernel_traitsILi64ELi64ELi128ELi8ELi2ELi4ELi4ELb1ELb0EN7cutlass6half_tE19Flash_kernel_traitsILi64ELi64ELi128ELi8ES3_EELb0ELb0ELb0ELb0ELb0ELb0ELb1EEEvNS_16Flash_bwd_paramsE)
        /*0560*/ 	.word	0x00000018


	//----- nvinfo : EIATTR_MIN_STACK_SIZE
	.align		4
.L_240:
        /*0564*/ 	.byte	0x04, 0x12
        /*0566*/ 	.short	(.L_242 - .L_241)
	.align		4
.L_241:
        /*0568*/ 	.word	index@(_ZN5flash44flash_bwd_dq_dk_dv_loop_seqk_parallel_kernelI23Flash_bwd_kernel_traitsILi64ELi64ELi128ELi8ELi2ELi4ELi4ELb1ELb0EN7cutlass6half_tE19Flash_kernel_traitsILi64ELi64ELi128ELi8ES3_EELb1ELb0ELb1ELb0ELb0ELb0ELb0EEEvNS_16Flash_bwd_paramsE)
        /*056c*/ 	.word	0x00000000


	//----- nvinfo : EIATTR_MIN_STACK_SIZE
	.align		4
.L_242:
        /*0570*/ 	.byte	0x04, 0x12
        /*0572*/ 	.short	(.L_244 - .L_243)
	.align		4
.L_243:
        /*0574*/ 	.word	index@(_ZN5flash44flash_bwd_dq_dk_dv_loop_seqk_parallel_kernelI23Flash_bwd_kernel_traitsILi64ELi64ELi128ELi8ELi2ELi4ELi4ELb1ELb0EN7cutlass6half_tE19Flash_kernel_traitsILi64ELi64ELi128ELi8ES3_EELb0ELb0ELb1ELb0ELb0ELb0ELb1EEEvNS_16Flash_bwd_paramsE)
        /*0578*/ 	.word	0x00000028


	//----- nvinfo : EIATTR_MIN_STACK_SIZE
	.align		4
.L_244:
        /*057c*/ 	.byte	0x04, 0x12
        /*057e*/ 	.short	(.L_246 - .L_245)
	.align		4
.L_245:
        /*0580*/ 	.word	index@(_ZN5flash44flash_bwd_dq_dk_dv_loop_seqk_parallel_kernelI23Flash_bwd_kernel_traitsILi64ELi64ELi128ELi8ELi2ELi4ELi4ELb1ELb0EN7cutlass6half_tE19Flash_kernel_traitsILi64ELi64ELi128ELi8ES3_EELb1ELb0ELb0ELb0ELb1ELb1ELb0EEEvNS_16Flash_bwd_paramsE)
        /*0584*/ 	.word	0x00000000


	//----- nvinfo : EIATTR_MIN_STACK_SIZE
	.align		4
.L_246:
        /*0588*/ 	.byte	0x04, 0x12
        /*058a*/ 	.short	(.L_248 - .L_247)
	.align		4
.L_247:
        /*058c*/ 	.word	index@(_ZN5flash44flash_bwd_dq_dk_dv_loop_seqk_parallel_kernelI23Flash_bwd_kernel_traitsILi64ELi64ELi128ELi8ELi2ELi4ELi4ELb1ELb0EN7cutlass6half_tE19Flash_kernel_traitsILi64ELi64ELi128ELi8ES3_EELb0ELb0ELb0ELb0ELb1ELb1ELb1EEEvNS_16Flash_bwd_paramsE)
        /*0590*/ 	.word	0x00000010


	//----- nvinfo : EIATTR_MIN_STACK_SIZE
	.align		4
.L_248:
        /*0594*/ 	.byte	0x04, 0x12
        /*0596*/ 	.short	(.L_250 - .L_249)
	.align		4
.L_249:
        /*0598*/ 	.word	index@(_ZN5flash44flash_bwd_dq_dk_dv_loop_seqk_parallel_kernelI23Flash_bwd_kernel_traitsILi64ELi64ELi128ELi8ELi2ELi4ELi4ELb1ELb0EN7cutlass6half_tE19Flash_kernel_traitsILi64ELi64ELi128ELi8ES3_EELb1ELb0ELb0ELb1ELb0ELb0ELb0EEEvNS_16Flash_bwd_paramsE)
        /*059c*/ 	.word	0x00000020


	//----- nvinfo : EIATTR_MIN_STACK_SIZE
	.align		4
.L_250:
        /*05a0*/ 	.byte	0x04, 0x12
        /*05a2*/ 	.short	(.L_252 - .L_251)
	.align		4
.L_251:
        /*05a4*/ 	.word	index@(_ZN5flash44flash_bwd_dq_dk_dv_loop_seqk_parallel_kernelI23Flash_bwd_kernel_traitsILi64ELi64ELi128ELi8ELi2ELi4ELi4ELb1ELb0EN7cutlass6half_tE19Flash_kernel_traitsILi64ELi64ELi128ELi8ES3_EELb0ELb0ELb0ELb1ELb0ELb0ELb1EEEvNS_16Flash_bwd_paramsE)
        /*05a8*/ 	.word	0x00000020


	//----- nvinfo : EIATTR_MIN_STACK_SIZE
	.align		4
.L_252:
        /*05ac*/ 	.byte	0x04, 0x12
        /*05ae*/ 	.short	(.L_254 - .L_253)
	.align		4
.L_253:
        /*05b0*/ 	.word	index@(_ZN5flash44flash_bwd_dq_dk_dv_loop_seqk_parallel_kernelI23Flash_bwd_kernel_traitsILi64ELi64ELi128ELi8ELi2ELi4ELi4ELb1ELb0EN7cutlass6half_tE19Flash_kernel_traitsILi64ELi64ELi128ELi8ES3_EELb1ELb0ELb1ELb0ELb0ELb1ELb0EEEvNS_16Flash_bwd_paramsE)
        /*05b4*/ 	.word	0x00000000


	//----- nvinfo : EIATTR_MIN_STACK_SIZE
	.align		4
.L_254:
        /*05b8*/ 	.byte	0x04, 0x12
        /*05ba*/ 	.short	(.L_256 - .L_255)
	.align		4
.L_255:
        /*05bc*/ 	.word	index@(_ZN5flash44flash_bwd_dq_dk_dv_loop_seqk_parallel_kernelI23Flash_bwd_kernel_traitsILi64ELi64ELi128ELi8ELi2ELi4ELi4ELb1ELb0EN7cutlass6half_tE19Flash_kernel_traitsILi64ELi64ELi128ELi8ES3_EELb0ELb0ELb1ELb0ELb0ELb1ELb1EEEvNS_16Flash_bwd_paramsE)
        /*05c0*/ 	.word	0x00000028


	//----- nvinfo : EIATTR_MIN_STACK_SIZE
	.align		4
.L_256:
        /*05c4*/ 	.byte	0x04, 0x12
        /*05c6*/ 	.short	(.L_258 - .L_257)
	.align		4
.L_257:
        /*05c8*/ 	.word	index@(_ZN5flash44flash_bwd_dq_dk_dv_loop_seqk_parallel_kernelI23Flash_bwd_kernel_traitsILi64ELi64ELi128ELi8ELi2ELi4ELi4ELb1ELb0EN7cutlass6half_tE19Flash_kernel_traitsILi64ELi64ELi128ELi8ES3_EELb1ELb0ELb1ELb1ELb0ELb0ELb0EEEvNS_16Flash_bwd_paramsE)
        /*05cc*/ 	.word	0x00000008


	//----- nvinfo : EIATTR_MIN_STACK_SIZE
	.align		4
.L_258:
        /*05d0*/ 	.byte	0x04, 0x12
        /*05d2*/ 	.short	(.L_260 - .L_259)
	.align		4
.L_259:
        /*05d4*/ 	.word	index@(_ZN5flash44flash_bwd_dq_dk_dv_loop_seqk_parallel_kernelI23Flash_bwd_kernel_traitsILi64ELi64ELi128ELi8ELi2ELi4ELi4ELb1ELb0EN7cutlass6half_tE19Flash_kernel_traitsILi64ELi64ELi128ELi8ES3_EELb0ELb0ELb1ELb1ELb0ELb0ELb1EEEvNS_16Flash_bwd_paramsE)
        /*05d8*/ 	.word	0x00000028


	//----- nvinfo : EIATTR_MIN_STACK_SIZE
	.align		4
.L_260:
        /*05dc*/ 	.byte	0x04, 0x12
        /*05de*/ 	.short	(.L_262 - .L_261)
	.align		4
.L_261:
        /*05e0*/ 	.word	index@(_ZN5flash25flash_bwd_dot_do_o_kernelILb0E23Flash_bwd_kernel_traitsILi64ELi64ELi128ELi8ELi2ELi4ELi4ELb1ELb0EN7cutlass6half_tE19Flash_kernel_traitsILi64ELi64ELi128ELi8ES3_EEEEvNS_16Flash_bwd_paramsE)
        /*05e4*/ 	.word	0x00000000


	//----- nvinfo : EIATTR_MIN_STACK_SIZE
	.align		4
.L_262:
        /*05e8*/ 	.byte	0x04, 0x12
        /*05ea*/ 	.short	(.L_264 - .L_263)
	.align		4
.L_263:
        /*05ec*/ 	.word	index@(_ZN5flash25flash_bwd_dot_do_o_kernelILb1E23Flash_bwd_kernel_traitsILi64ELi64ELi128ELi8ELi2ELi4ELi4ELb1ELb0EN7cutlass6half_tE19Flash_kernel_traitsILi64ELi64ELi128ELi8ES3_EEEEvNS_16Flash_bwd_paramsE)
        /*05f0*/ 	.word	0x00000000


	//----- nvinfo : EIATTR_MIN_STACK_SIZE
	.align		4
.L_264:
        /*05f4*/ 	.byte	0x04, 0x12
        /*05f6*/ 	.short	(.L_266 - .L_265)
	.align		4
.L_265:
        /*05f8*/ 	.word	index@(_ZN5flash27flash_bwd_convert_dq_kernelI23Flash_bwd_kernel_traitsILi64ELi128ELi128ELi8ELi4ELi4ELi4ELb0ELb0EN7cutlass6half_tE19Flash_kernel_traitsILi64ELi128ELi128ELi8ES3_EEEEvNS_16Flash_bwd_paramsEi)
        /*05fc*/ 	.word	0x00000000


	//----- nvinfo : EIATTR_MIN_STACK_SIZE
	.align		4
.L_266:
        /*0600*/ 	.byte	0x04, 0x12
        /*0602*/ 	.short	(.L_268 - .L_267)
	.align		4
.L_267:
        /*0604*/ 	.word	index@(_ZN5flash44flash_bwd_dq_dk_dv_loop_seqk_parallel_kernelI23Flash_bwd_kernel_traitsILi64ELi128ELi128ELi8ELi4ELi4ELi4ELb0ELb0EN7cutlass6half_tE19Flash_kernel_traitsILi64ELi128ELi128ELi8ES3_EELb1ELb0ELb0ELb0ELb0ELb1ELb0EEEvNS_16Flash_bwd_paramsE)
        /*0608*/ 	.word	0x00000050


	//----- nvinfo : EIATTR_MIN_STACK_SIZE
	.align		4
.L_268:
        /*060c*/ 	.byte	0x04, 0x12
        /*060e*/ 	.short	(.L_270 - .L_269)
	.align		4
.L_269:
        /*0610*/ 	.word	index@(_ZN5flash44flash_bwd_dq_dk_dv_loop_seqk_parallel_kernelI23Flash_bwd_kernel_traitsILi64ELi128ELi128ELi8ELi4ELi4ELi4ELb0ELb0EN7cutlass6half_tE19Flash_kernel_traitsILi64ELi128ELi128ELi8ES3_EELb0ELb0ELb0ELb0ELb0ELb1ELb1EEEvNS_16Flash_bwd_paramsE)
        /*0614*/ 	.word	0x00000160


	//----- nvinfo : EIATTR_MIN_STACK_SIZE
	.align		4
.L_270:
        /*0618*/ 	.byte	0x04, 0x12
        /*061a*/ 	.short	(.L_272 - .L_271)
	.align		4
.L_271:
        /*061c*/ 	.word	index@(_ZN5flash44flash_bwd_dq_dk_dv_loop_seqk_parallel_kernelI23Flash_bwd_kernel_traitsILi64ELi128ELi128ELi8ELi4ELi4ELi4ELb0ELb0EN7cutlass6half_tE19Flash_kernel_traitsILi64ELi128ELi128ELi8ES3_EELb1ELb0ELb0ELb0ELb0ELb0ELb0EEEvNS_16Flash_bwd_paramsE)
        /*0620*/ 	.word	0x00000060


	//----- nvinfo : EIATTR_MIN_STACK_SIZE
	.align		4
.L_272:
        /*0624*/ 	.byte	0x04, 0x12
        /*0626*/ 	.short	(.L_274 - .L_273)
	.align		4
.L_273:
        /*0628*/ 	.word	index@(_ZN5flash44flash_bwd_dq_dk_dv_loop_seqk_parallel_kernelI23Flash_bwd_kernel_traitsILi64ELi128ELi128ELi8ELi4ELi4ELi4ELb0ELb0EN7cutlass6half_tE19Flash_kernel_traitsILi64ELi128ELi128ELi8ES3_EELb0ELb0ELb0ELb0ELb0ELb0ELb1EEEvNS_16Flash_bwd_paramsE)
        /*062c*/ 	.word	0x00000168


	//----- nvinfo : EIATTR_MIN_STACK_SIZE
	.align		4
.L_274:
        /*0630*/ 	.byte	0x04, 0x12
        /*0632*/ 	.short	(.L_276 - .L_275)
	.align		4
.L_275:
        /*0634*/ 	.word	index@(_ZN5flash44flash_bwd_dq_dk_dv_loop_seqk_parallel_kernelI23Flash_bwd_kernel_traitsILi64ELi128ELi128ELi8ELi4ELi4ELi4ELb0ELb0EN7cutlass6half_tE19Flash_kernel_traitsILi64ELi128ELi128ELi8ES3_EELb1ELb0ELb1ELb0ELb0ELb0ELb0EEEvNS_16Flash_bwd_paramsE)
        /*0638*/ 	.word	0x00000040


	//----- nvinfo : EIATTR_MIN_STACK_SIZE
	.align		4
.L_276:
        /*063c*/ 	.byte	0x04, 0x12
        /*063e*/ 	.short	(.L_278 - .L_277)
	.align		4
.L_277:
        /*0640*/ 	.word	index@(_ZN5flash44flash_bwd_dq_dk_dv_loop_seqk_parallel_kernelI23Flash_bwd_kernel_traitsILi64ELi128ELi128ELi8ELi4ELi4ELi4ELb0ELb0EN7cutlass6half_tE19Flash_kernel_traitsILi64ELi128ELi128ELi8ES3_EELb0ELb0ELb1ELb0ELb0ELb0ELb1EEEvNS_16Flash_bwd_paramsE)
        /*0644*/ 	.word	0x00000168


	//----- nvinfo : EIATTR_MIN_STACK_SIZE
	.align		4
.L_278:
        /*0648*/ 	.byte	0x04, 0x12
        /*064a*/ 	.short	(.L_280 - .L_279)
	.align		4
.L_279:
        /*064c*/ 	.word	index@(_ZN5flash44flash_bwd_dq_dk_dv_loop_seqk_parallel_kernelI23Flash_bwd_kernel_traitsILi64ELi128ELi128ELi8ELi4ELi4ELi4ELb0ELb0EN7cutlass6half_tE19Flash_kernel_traitsILi64ELi128ELi128ELi8ES3_EELb1ELb0ELb0ELb0ELb1ELb1ELb0EEEvNS_16Flash_bwd_paramsE)
        /*0650*/ 	.word	0x00000068


	//----- nvinfo : EIATTR_MIN_STACK_SIZE
	.align		4
.L_280:
        /*0654*/ 	.byte	0x04, 0x12
        /*0656*/ 	.short	(.L_282 - .L_281)
	.align		4
.L_281:
        /*0658*/ 	.word	index@(_ZN5flash44flash_bwd_dq_dk_dv_loop_seqk_parallel_kernelI23Flash_bwd_kernel_traitsILi64ELi128ELi128ELi8ELi4ELi4ELi4ELb0ELb0EN7cutlass6half_tE19Flash_kernel_traitsILi64ELi128ELi128ELi8ES3_EELb0ELb0ELb0ELb0ELb1ELb1ELb1EEEvNS_16Flash_bwd_paramsE)
        /*065c*/ 	.word	0x00000150


	//----- nvinfo : EIATTR_MIN_STACK_SIZE
	.align		4
.L_282:
        /*0660*/ 	.byte	0x04, 0x12
        /*0662*/ 	.short	(.L_284 - .L_283)
	.align		4
.L_283:
        /*0664*/ 	.word	index@(_ZN5flash44flash_bwd_dq_dk_dv_loop_seqk_parallel_kernelI23Flash_bwd_kernel_traitsILi64ELi128ELi128ELi8ELi4ELi4ELi4ELb0ELb0EN7cutlass6half_tE19Flash_kernel_traitsILi64ELi128ELi128ELi8ES3_EELb1ELb0ELb0ELb1ELb0ELb0ELb0EEEvNS_16Flash_bwd_paramsE)
        /*0668*/ 	.word	0x00000080


	//----- nvinfo : EIATTR_MIN_STACK_SIZE
	.align		4
.L_284:
        /*066c*/ 	.byte	0x04, 0x12
        /*066e*/ 	.short	(.L_286 - .L_285)
	.align		4
.L_285:
        /*0670*/ 	.word	index@(_ZN5flash44flash_bwd_dq_dk_dv_loop_seqk_parallel_kernelI23Flash_bwd_kernel_traitsILi64ELi128ELi128ELi8ELi4ELi4ELi4ELb0ELb0EN7cutlass6half_tE19Flash_kernel_traitsILi64ELi128ELi128ELi8ES3_EELb0ELb0ELb0ELb1ELb0ELb0ELb1EEEvNS_16Flash_bwd_paramsE)
        /*0674*/ 	.word	0x00000178


	//----- nvinfo : EIATTR_MIN_STACK_SIZE
	.align		4
.L_286:
        /*0678*/ 	.byte	0x04, 0x12
        /*067a*/ 	.short	(.L_288 - .L_287)
	.align		4
.L_287:
        /*067c*/ 	.word	index@(_ZN5flash44flash_bwd_dq_dk_dv_loop_seqk_parallel_kernelI23Flash_bwd_kernel_traitsILi64ELi128ELi128ELi8ELi4ELi4ELi4ELb0ELb0EN7cutlass6half_tE19Flash_kernel_traitsILi64ELi128ELi128ELi8ES3_EELb1ELb0ELb1ELb0ELb0ELb1ELb0EEEvNS_16Flash_bwd_paramsE)
        /*0680*/ 	.word	0x00000048


	//----- nvinfo : EIATTR_MIN_STACK_SIZE
	.align		4
.L_288:
        /*0684*/ 	.byte	0x04, 0x12
        /*0686*/ 	.short	(.L_290 - .L_289)
	.align		4
.L_289:
        /*0688*/ 	.word	index@(_ZN5flash44flash_bwd_dq_dk_dv_loop_seqk_parallel_kernelI23Flash_bwd_kernel_traitsILi64ELi128ELi128ELi8ELi4ELi4ELi4ELb0ELb0EN7cutlass6half_tE19Flash_kernel_traitsILi64ELi128ELi128ELi8ES3_EELb0ELb0ELb1ELb0ELb0ELb1ELb1EEEvNS_16Flash_bwd_paramsE)
        /*068c*/ 	.word	0x00000150


	//----- nvinfo : EIATTR_MIN_STACK_SIZE
	.align		4
.L_290:
        /*0690*/ 	.byte	0x04, 0x12
        /*0692*/ 	.short	(.L_292 - .L_291)
	.align		4
.L_291:
        /*0694*/ 	.word	index@(_ZN5flash44flash_bwd_dq_dk_dv_loop_seqk_parallel_kernelI23Flash_bwd_kernel_traitsILi64ELi128ELi128ELi8ELi4ELi4ELi4ELb0ELb0EN7cutlass6half_tE19Flash_kernel_traitsILi64ELi128ELi128ELi8ES3_EELb1ELb0ELb1ELb1ELb0ELb0ELb0EEEvNS_16Flash_bwd_paramsE)
        /*0698*/ 	.word	0x00000048


	//----- nvinfo : EIATTR_MIN_STACK_SIZE
	.align		4
.L_292:
        /*069c*/ 	.byte	0x04, 0x12
        /*069e*/ 	.short	(.L_294 - .L_293)
	.align		4
.L_293:
        /*06a0*/ 	.word	index@(_ZN5flash44flash_bwd_dq_dk_dv_loop_seqk_parallel_kernelI23Flash_bwd_kernel_traitsILi64ELi128ELi128ELi8ELi4ELi4ELi4ELb0ELb0EN7cutlass6half_tE19Flash_kernel_traitsILi64ELi128ELi128ELi8ES3_EELb0ELb0ELb1ELb1ELb0ELb0ELb1EEEvNS_16Flash_bwd_paramsE)
        /*06a4*/ 	.word	0x00000170


	//----- nvinfo : EIATTR_MIN_STACK_SIZE
	.align		4
.L_294:
        /*06a8*/ 	.byte	0x04, 0x12
        /*06aa*/ 	.short	(.L_296 - .L_295)
	.align		4
.L_295:
        /*06ac*/ 	.word	index@(_ZN5flash25flash_bwd_dot_do_o_kernelILb0E23Flash_bwd_kernel_traitsILi64ELi128ELi128ELi8ELi4ELi4ELi4ELb0ELb0EN7cutlass6half_tE19Flash_kernel_traitsILi64ELi128ELi128ELi8ES3_EEEEvNS_16Flash_bwd_paramsE)
        /*06b0*/ 	.word	0x00000000


	//----- nvinfo : EIATTR_MIN_STACK_SIZE
	.align		4
.L_296:
        /*06b4*/ 	.byte	0x04, 0x12
        /*06b6*/ 	.short	(.L_298 - .L_297)
	.align		4
.L_297:
        /*06b8*/ 	.word	index@(_ZN5flash25flash_bwd_dot_do_o_kernelILb1E23Flash_bwd_kernel_traitsILi64ELi128ELi128ELi8ELi4ELi4ELi4ELb0ELb0EN7cutlass6half_tE19Flash_kernel_traitsILi64ELi128ELi128ELi8ES3_EEEEvNS_16Flash_bwd_paramsE)
        /*06bc*/ 	.word	0x00000000
.L_298:


//--------------------- .nv.info._ZN5flash44flash_bwd_dq_dk_dv_loop_seqk_parallel_kernelI23Flash_bwd_kernel_traitsILi64ELi64ELi128ELi8ELi2ELi4ELi4ELb1ELb0EN7cutlass6half_tE19Flash_kernel_traitsILi64ELi64ELi128ELi8ES3_EELb0ELb0ELb0ELb0ELb0ELb1ELb0EEEvNS_16Flash_bwd_paramsE --------------------------
	.section	.nv.info._ZN5flash44flash_bwd_dq_dk_dv_loop_seqk_parallel_kernelI23Flash_bwd_kernel_traitsILi64ELi64ELi128ELi8ELi2ELi4ELi4ELb1ELb0EN7cutlass6half_tE19Flash_kernel_traitsILi64ELi64ELi128ELi8ES3_EELb0ELb0ELb0ELb0ELb0ELb1ELb0EEEvNS_16Flash_bwd_paramsE,"",@"SHT_CUDA_INFO"
	.sectionflags	@""
	.align	4


	//----- nvinfo : EIATTR_CUDA_API_VERSION
	.align		4
        /*0000*/ 	.byte	0x04, 0x37
        /*0002*/ 	.short	(.L_300 - .L_299)
.L_299:
        /*0004*/ 	.word	0x00000082


	//----- nvinfo : EIATTR_SW2861232_WAR
	.align		4
.L_300:
        /*0008*/ 	.byte	0x01, 0x35
	.zero		2


	//----- nvinfo : EIATTR_PARAM_CBANK
	.align		4
        /*000c*/ 	.byte	0x04, 0x0a
        /*000e*/ 	.short	(.L_302 - .L_301)
	.align		4
.L_301:
        /*0010*/ 	.word	index@(.nv.constant0._ZN5flash44flash_bwd_dq_dk_dv_loop_seqk_parallel_kernelI23Flash_bwd_kernel_traitsILi64ELi64ELi128ELi8ELi2ELi4ELi4ELb1ELb0EN7cutlass6half_tE19Flash_kernel_traitsILi64ELi64ELi128ELi8ES3_EELb0ELb0ELb0ELb0ELb0ELb1ELb0EEEvNS_16Flash_bwd_paramsE)
        /*0014*/ 	.short	0x0160
        /*0016*/ 	.short	0x0280


	//----- nvinfo : EIATTR_CBANK_PARAM_SIZE
	.align		4
.L_302:
        /*0018*/ 	.byte	0x03, 0x19
        /*001a*/ 	.short	0x0280


	//----- nvinfo : EIATTR_KPARAM_INFO
	.align		4
        /*001c*/ 	.byte	0x04, 0x17
        /*001e*/ 	.short	(.L_304 - .L_303)
.L_303:
        /*0020*/ 	.word	0x00000000
        /*0024*/ 	.short	0x0000
        /*0026*/ 	.short	0x0000
        /*0028*/ 	.byte	0x00, 0xf0, 0x01, 0x0a


	//----- nvinfo : EIATTR_MAXREG_COUNT
	.align		4
.L_304:
        /*002c*/ 	.byte	0x03, 0x1b
        /*002e*/ 	.short	0x00ff


	//----- nvinfo : EIATTR_NUM_BARRIERS
	.align		4
        /*0030*/ 	.byte	0x02, 0x4c
        /*0032*/ 	.byte	0x01
	.zero		1


	//----- nvinfo : EIATTR_MERCURY_ISA_VERSION
	.align		4
        /*0034*/ 	.byte	0x03, 0x5f
        /*0036*/ 	.short	0x0000


	//----- nvinfo : EIATTR_EXIT_INSTR_OFFSETS
	.align		4
        /*0038*/ 	.byte	0x04, 0x1c
        /*003a*/ 	.short	(.L_306 - .L_305)


	//   ....[0]....
.L_305:
        /*003c*/ 	.word	0x00000080


	//   ....[1]....
        /*0040*/ 	.word	0x00006ce0


	//----- nvinfo : EIATTR_CTAIDZ_USED
	.align		4
.L_306:
        /*0044*/ 	.byte	0x01, 0x04
	.zero		2


	//----- nvinfo : EIATTR_CRS_STACK_SIZE
	.align		4
        /*0048*/ 	.byte	0x04, 0x1e
        /*004a*/ 	.short	(.L_308 - .L_307)
.L_307:
        /*004c*/ 	.word	0x00000000
.L_308:


//--------------------- .nv.info._ZN5flash44flash_bwd_dq_dk_dv_loop_seqk_parallel_kernelI23Flash_bwd_kernel_traitsILi64ELi64ELi128ELi8ELi2ELi4ELi4ELb1ELb0EN7cutlass6half_tE19Flash_kernel_traitsILi64ELi64ELi128ELi8ES3_EELb0ELb0ELb0ELb0ELb0ELb0ELb0EEEvNS_16Flash_bwd_paramsE --------------------------
	.section	.nv.info._ZN5flash44flash_bwd_dq_dk_dv_loop_seqk_parallel_kernelI23Flash_bwd_kernel_traitsILi64ELi64ELi128ELi8ELi2ELi4ELi4ELb1ELb0EN7cutlass6half_tE19Flash_kernel_traitsILi64ELi64ELi128ELi8ES3_EELb0ELb0ELb0ELb0ELb0ELb0ELb0EEEvNS_16Flash_bwd_paramsE,"",@"SHT_CUDA_INFO"
	.sectionflags	@""
	.align	4


	//----- nvinfo : EIATTR_CUDA_API_VERSION
	.align		4
        /*0000*/ 	.byte	0x04, 0x37
        /*0002*/ 	.short	(.L_310 - .L_309)
.L_309:
        /*0004*/ 	.word	0x00000082


	//----- nvinfo : EIATTR_SW2861232_WAR
	.align		4
.L_310:
        /*0008*/ 	.byte	0x01, 0x35
	.zero		2


	//----- nvinfo : EIATTR_PARAM_CBANK
	.align		4
        /*000c*/ 	.byte	0x04, 0x0a
        /*000e*/ 	.short	(.L_312 - .L_311)
	.align		4
.L_311:
        /*0010*/ 	.word	index@(.nv.constant0._ZN5flash44flash_bwd_dq_dk_dv_loop_seqk_parallel_kernelI23Flash_bwd_kernel_traitsILi64ELi64ELi128ELi8ELi2ELi4ELi4ELb1ELb0EN7cutlass6half_tE19Flash_kernel_traitsILi64ELi64ELi128ELi8ES3_EELb0ELb0ELb0ELb0ELb0ELb0ELb0EEEvNS_16Flash_bwd_paramsE)
        /*0014*/ 	.short	0x0160
        /*0016*/ 	.short	0x0280


	//----- nvinfo : EIATTR_CBANK_PARAM_SIZE
	.align		4
.L_312:
        /*0018*/ 	.byte	0x03, 0x19
        /*001a*/ 	.short	0x0280


	//----- nvinfo : EIATTR_KPARAM_INFO
	.align		4
        /*001c*/ 	.byte	0x04, 0x17
        /*001e*/ 	.short	(.L_314 - .L_313)
.L_313:
        /*0020*/ 	.word	0x00000000
        /*0024*/ 	.short	0x0000
        /*0026*/ 	.short	0x0000
        /*0028*/ 	.byte	0x00, 0xf0, 0x01, 0x0a


	//----- nvinfo : EIATTR_MAXREG_COUNT
	.align		4
.L_314:
        /*002c*/ 	.byte	0x03, 0x1b
        /*002e*/ 	.short	0x00ff


	//----- nvinfo : EIATTR_NUM_BARRIERS
	.align		4
        /*0030*/ 	.byte	0x02, 0x4c
        /*0032*/ 	.byte	0x01
	.zero		1


	//----- nvinfo : EIATTR_MERCURY_ISA_VERSION
	.align		4
        /*0034*/ 	.byte	0x03, 0x5f
        /*0036*/ 	.short	0x0000


	//----- nvinfo : EIATTR_EXIT_INSTR_OFFSETS
	.align		4
        /*0038*/ 	.byte	0x04, 0x1c
        /*003a*/ 	.short	(.L_316 - .L_315)


	//   ....[0]....
.L_315:
        /*003c*/ 	.word	0x00000080


	//   ....[1]....
        /*0040*/ 	.word	0x00007390


	//----- nvinfo : EIATTR_CTAIDZ_USED
	.align		4
.L_316:
        /*0044*/ 	.byte	0x01, 0x04
	.zero		2


	//----- nvinfo : EIATTR_CRS_STACK_SIZE
	.align		4
        /*0048*/ 	.byte	0x04, 0x1e
        /*004a*/ 	.short	(.L_318 - .L_317)
.L_317:
        /*004c*/ 	.word	0x00000000
.L_318:


//--------------------- .nv.info._ZN5flash44flash_bwd_dq_dk_dv_loop_seqk_parallel_kernelI23Flash_bwd_kernel_traitsILi64ELi64ELi128ELi8ELi2ELi4ELi4ELb1ELb0EN7cutlass6half_tE19Flash_kernel_traitsILi64ELi64ELi128ELi8ES3_EELb0ELb0ELb1ELb0ELb0ELb0ELb0EEEvNS_16Flash_bwd_paramsE --------------------------
	.section	.nv.info._ZN5flash44flash_bwd_dq_dk_dv_loop_seqk_parallel_kernelI23Flash_bwd_kernel_traitsILi64ELi64ELi128ELi8ELi2ELi4ELi4ELb1ELb0EN7cutlass6half_tE19Flash_kernel_traitsILi64ELi64ELi128ELi8ES3_EELb0ELb0ELb1ELb0ELb0ELb0ELb0EEEvNS_16Flash_bwd_paramsE,"",@"SHT_CUDA_INFO"
	.sectionflags	@""
	.align	4


	//----- nvinfo : EIATTR_CUDA_API_VERSION
	.align		4
        /*0000*/ 	.byte	0x04, 0x37
        /*0002*/ 	.short	(.L_320 - .L_319)
.L_319:
        /*0004*/ 	.word	0x00000082


	//----- nvinfo : EIATTR_SW2861232_WAR
	.align		4
.L_320:
        /*0008*/ 	.byte	0x01, 0x35
	.zero		2


	//----- nvinfo : EIATTR_PARAM_CBANK
	.align		4
        /*000c*/ 	.byte	0x04, 0x0a
        /*000e*/ 	.short	(.L_322 - .L_321)
	.align		4
.L_321:
        /*0010*/ 	.word	index@(.nv.constant0._ZN5flash44flash_bwd_dq_dk_dv_loop_seqk_parallel_kernelI23Flash_bwd_kernel_traitsILi64ELi64ELi128ELi8ELi2ELi4ELi4ELb1ELb0EN7cutlass6half_tE19Flash_kernel_traitsILi64ELi64ELi128ELi8ES3_EELb0ELb0ELb1ELb0ELb0ELb0ELb0EEEvNS_16Flash_bwd_paramsE)
        /*0014*/ 	.short	0x0160
        /*0016*/ 	.short	0x0280


	//----- nvinfo : EIATTR_CBANK_PARAM_SIZE
	.align		4
.L_322:
        /*0018*/ 	.byte	0x03, 0x19
        /*001a*/ 	.short	0x0280


	//----- nvinfo : EIATTR_KPARAM_INFO
	.align		4
        /*001c*/ 	.byte	0x04, 0x17
        /*001e*/ 	.short	(.L_324 - .L_323)
.L_323:
        /*0020*/ 	.word	0x00000000
        /*0024*/ 	.short	0x0000
        /*0026*/ 	.short	0x0000
        /*0028*/ 	.byte	0x00, 0xf0, 0x01, 0x0a


	//----- nvinfo : EIATTR_MAXREG_COUNT
	.align		4
.L_324:
        /*002c*/ 	.byte	0x03, 0x1b
        /*002e*/ 	.short	0x00ff


	//----- nvinfo : EIATTR_NUM_BARRIERS
	.align		4
        /*0030*/ 	.byte	0x02, 0x4c
        /*0032*/ 	.byte	0x01
	.zero		1


	//----- nvinfo : EIATTR_MERCURY_ISA_VERSION
	.align		4
        /*0034*/ 	.byte	0x03, 0x5f
        /*0036*/ 	.short	0x0000


	//----- nvinfo : EIATTR_EXIT_INSTR_OFFSETS
	.align		4
        /*0038*/ 	.byte	0x04, 0x1c
        /*003a*/ 	.short	(.L_326 - .L_325)


	//   ....[0]....
.L_325:
        /*003c*/ 	.word	0x00000080


	//   ....[1]....
        /*0040*/ 	.word	0x000079c0


	//----- nvinfo : EIATTR_CTAIDZ_USED
	.align		4
.L_326:
        /*0044*/ 	.byte	0x01, 0x04
	.zero		2


	//----- nvinfo : EIATTR_CRS_STACK_SIZE
	.align		4
        /*0048*/ 	.byte	0x04, 0x1e
        /*004a*/ 	.short	(.L_328 - .L_327)
.L_327:
        /*004c*/ 	.word	0x00000000
.L_328:


//--------------------- .nv.info._ZN5flash44flash_bwd_dq_dk_dv_loop_seqk_parallel_kernelI23Flash_bwd_kernel_traitsILi64ELi64ELi128ELi8ELi2ELi4ELi4ELb1ELb0EN7cutlass6half_tE19Flash_kernel_traitsILi64ELi64ELi128ELi8ES3_EELb0ELb0ELb0ELb0ELb1ELb1ELb0EEEvNS_16Flash_bwd_paramsE --------------------------
	.section	.nv.info._ZN5flash44flash_bwd_dq_dk_dv_loop_seqk_parallel_kernelI23Flash_bwd_kernel_traitsILi64ELi64ELi128ELi8ELi2ELi4ELi4ELb1ELb0EN7cutlass6half_tE19Flash_kernel_traitsILi64ELi64ELi128ELi8ES3_EELb0ELb0ELb0ELb0ELb1ELb1ELb0EEEvNS_16Flash_bwd_paramsE,"",@"SHT_CUDA_INFO"
	.sectionflags	@""
	.align	4


	//----- nvinfo : EIATTR_CUDA_API_VERSION
	.align		4
        /*0000*/ 	.byte	0x04, 0x37
        /*0002*/ 	.short	(.L_330 - .L_329)
.L_329:
        /*0004*/ 	.word	0x00000082


	//----- nvinfo : EIATTR_SW2861232_WAR
	.align		4
.L_330:
        /*0008*/ 	.byte	0x01, 0x35
	.zero		2


	//----- nvinfo : EIATTR_PARAM_CBANK
	.align		4
        /*000c*/ 	.byte	0x04, 0x0a
        /*000e*/ 	.short	(.L_332 - .L_331)
	.align		4
.L_331:
        /*0010*/ 	.word	index@(.nv.constant0._ZN5flash44flash_bwd_dq_dk_dv_loop_seqk_parallel_kernelI23Flash_bwd_kernel_traitsILi64ELi64ELi128ELi8ELi2ELi4ELi4ELb1ELb0EN7cutlass6half_tE19Flash_kernel_traitsILi64ELi64ELi128ELi8ES3_EELb0ELb0ELb0ELb0ELb1ELb1ELb0EEEvNS_16Flash_bwd_paramsE)
        /*0014*/ 	.short	0x0160
        /*0016*/ 	.short	0x0280


	//----- nvinfo : EIATTR_CBANK_PARAM_SIZE
	.align		4
.L_332:
        /*0018*/ 	.byte	0x03, 0x19
        /*001a*/ 	.short	0x0280


	//----- nvinfo : EIATTR_KPARAM_INFO
	.align		4
        /*001c*/ 	.byte	0x04, 0x17
        /*001e*/ 	.short	(.L_334 - .L_333)
.L_333:
        /*0020*/ 	.word	0x00000000
        /*0024*/ 	.short	0x0000
        /*0026*/ 	.short	0x0000
        /*0028*/ 	.byte	0x00, 0xf0, 0x01, 0x0a


	//----- nvinfo : EIATTR_MAXREG_COUNT
	.align		4
.L_334:
        /*002c*/ 	.byte	0x03, 0x1b
        /*002e*/ 	.short	0x00ff


	//----- nvinfo : EIATTR_NUM_BARRIERS
	.align		4
        /*0030*/ 	.byte	0x02, 0x4c
        /*0032*/ 	.byte	0x01
	.zero		1


	//----- nvinfo : EIATTR_MERCURY_ISA_VERSION
	.align		4
        /*0034*/ 	.byte	0x03, 0x5f
        /*0036*/ 	.short	0x0000


	//----- nvinfo : EIATTR_EXIT_INSTR_OFFSETS
	.align		4
        /*0038*/ 	.byte	0x04, 0x1c
        /*003a*/ 	.short	(.L_336 - .L_335)


	//   ....[0]....
.L_335:
        /*003c*/ 	.word	0x00000090


	//   ....[1]....
        /*0040*/ 	.word	0x00004e40


	//----- nvinfo : EIATTR_CTAIDZ_USED
	.align		4
.L_336:
        /*0044*/ 	.byte	0x01, 0x04
	.zero		2


//--------------------- .nv.info._ZN5flash44flash_bwd_dq_dk_dv_loop_seqk_parallel_kernelI23Flash_bwd_kernel_traitsILi64ELi64ELi128ELi8ELi2ELi4ELi4ELb1ELb0EN7cutlass6half_tE19Flash_kernel_traitsILi64ELi64ELi128ELi8ES3_EELb0ELb0ELb0ELb1ELb0ELb0ELb0EEEvNS_16Flash_bwd_paramsE --------------------------
	.section	.nv.info._ZN5flash44flash_bwd_dq_dk_dv_loop_seqk_parallel_kernelI23Flash_bwd_kernel_traitsILi64ELi64ELi128ELi8ELi2ELi4ELi4ELb1ELb0EN7cutlass6half_tE19Flash_kernel_traitsILi64ELi64ELi128ELi8ES3_EELb0ELb0ELb0ELb1ELb0ELb0ELb0EEEvNS_16Flash_bwd_paramsE,"",@"SHT_CUDA_INFO"
	.sectionflags	@""
	.align	4


	//----- nvinfo : EIATTR_CUDA_API_VERSION
	.align		4
        /*0000*/ 	.byte	0x04, 0x37
        /*0002*/ 	.short	(.L_338 - .L_337)
.L_337:
        /*0004*/ 	.word	0x00000082


	//----- nvinfo : EIATTR_SW2861232_WAR
	.align		4
.L_338:
        /*0008*/ 	.byte	0x01, 0x35
	.zero		2


	//----- nvinfo : EIATTR_PARAM_CBANK
	.align		4
        /*000c*/ 	.byte	0x04, 0x0a
        /*000e*/ 	.short	(.L_340 - .L_339)
	.align		4
.L_339:
        /*0010*/ 	.word	index@(.nv.constant0._ZN5flash44flash_bwd_dq_dk_dv_loop_seqk_parallel_kernelI23Flash_bwd_kernel_traitsILi64ELi64ELi128ELi8ELi2ELi4ELi4ELb1ELb0EN7cutlass6half_tE19Flash_kernel_traitsILi64ELi64ELi128ELi8ES3_EELb0ELb0ELb0ELb1ELb0ELb0ELb0EEEvNS_16Flash_bwd_paramsE)
        /*0014*/ 	.short	0x0160
        /*0016*/ 	.short	0x0280


	//----- nvinfo : EIATTR_CBANK_PARAM_SIZE
	.align		4
.L_340:
        /*0018*/ 	.byte	0x03, 0x19
        /*001a*/ 	.short	0x0280


	//----- nvinfo : EIATTR_KPARAM_INFO
	.align		4
        /*001c*/ 	.byte	0x04, 0x17
        /*001e*/ 	.short	(.L_342 - .L_341)
.L_341:
        /*0020*/ 	.word	0x00000000
        /*0024*/ 	.short	0x0000
        /*0026*/ 	.short	0x0000
        /*0028*/ 	.byte	0x00, 0xf0, 0x01, 0x0a


	//----- nvinfo : EIATTR_MAXREG_COUNT
	.align		4
.L_342:
        /*002c*/ 	.byte	0x03, 0x1b
        /*002e*/ 	.short	0x00ff


	//----- nvinfo : EIATTR_NUM_BARRIERS
	.align		4
        /*0030*/ 	.byte	0x02, 0x4c
        /*0032*/ 	.byte	0x01
	.zero		1


	//----- nvinfo : EIATTR_MERCURY_ISA_VERSION
	.align		4
        /*0034*/ 	.byte	0x03, 0x5f
        /*0036*/ 	.short	0x0000


	//----- nvinfo : EIATTR_EXIT_INSTR_OFFSETS
	.align		4
        /*0038*/ 	.byte	0x04, 0x1c
        /*003a*/ 	.short	(.L_344 - .L_343)


	//   ....[0]....
.L_343:
        /*003c*/ 	.word	0x00000080


	//   ....[1]....
        /*0040*/ 	.word	0x00007a90


	//----- nvinfo : EIATTR_CTAIDZ_USED
	.align		4
.L_344:
        /*0044*/ 	.byte	0x01, 0x04
	.zero		2


	//----- nvinfo : EIATTR_CRS_STACK_SIZE
	.align		4
        /*0048*/ 	.byte	0x04, 0x1e
        /*004a*/ 	.short	(.L_346 - .L_345)
.L_345:
        /*004c*/ 	.word	0x00000000
.L_346:


//--------------------- .nv.info._ZN5flash44flash_bwd_dq_dk_dv_loop_seqk_parallel_kernelI23Flash_bwd_kernel_traitsILi64ELi64ELi128ELi8ELi2ELi4ELi4ELb1ELb0EN7cutlass6half_tE19Flash_kernel_traitsILi64ELi64ELi128ELi8ES3_EELb0ELb0ELb1ELb0ELb0ELb1ELb0EEEvNS_16Flash_bwd_paramsE --------------------------
	.section	.nv.info._ZN5flash44flash_bwd_dq_dk_dv_loop_seqk_parallel_kernelI23Flash_bwd_kernel_traitsILi64ELi64ELi128ELi8ELi2ELi4ELi4ELb1ELb0EN7cutlass6half_tE19Flash_kernel_traitsILi64ELi64ELi128ELi8ES3_EELb0ELb0ELb1ELb0ELb0ELb1ELb0EEEvNS_16Flash_bwd_paramsE,"",@"SHT_CUDA_INFO"
	.sectionflags	@""
	.align	4


	//----- nvinfo : EIATTR_CUDA_API_VERSION
	.align		4
        /*0000*/ 	.byte	0x04, 0x37
        /*0002*/ 	.short	(.L_348 - .L_347)
.L_347:
        /*0004*/ 	.word	0x00000082


	//----- nvinfo : EIATTR_SW2861232_WAR
	.align		4
.L_348:
        /*0008*/ 	.byte	0x01, 0x35
	.zero		2


	//----- nvinfo : EIATTR_PARAM_CBANK
	.align		4
        /*000c*/ 	.byte	0x04, 0x0a
        /*000e*/ 	.short	(.L_350 - .L_349)
	.align		4
.L_349:
        /*0010*/ 	.word	index@(.nv.constant0._ZN5flash44flash_bwd_dq_dk_dv_loop_seqk_parallel_kernelI23Flash_bwd_kernel_traitsILi64ELi64ELi128ELi8ELi2ELi4ELi4ELb1ELb0EN7cutlass6half_tE19Flash_kernel_traitsILi64ELi64ELi128ELi8ES3_EELb0ELb0ELb1ELb0ELb0ELb1ELb0EEEvNS_16Flash_bwd_paramsE)
        /*0014*/ 	.short	0x0160
        /*0016*/ 	.short	0x0280


	//----- nvinfo : EIATTR_CBANK_PARAM_SIZE
	.align		4
.L_350:
        /*0018*/ 	.byte	0x03, 0x19
        /*001a*/ 	.short	0x0280


	//----- nvinfo : EIATTR_KPARAM_INFO
	.align		4
        /*001c*/ 	.byte	0x04, 0x17
        /*001e*/ 	.short	(.L_352 - .L_351)
.L_351:
        /*0020*/ 	.word	0x00000000
        /*0024*/ 	.short	0x0000
        /*0026*/ 	.short	0x0000
        /*0028*/ 	.byte	0x00, 0xf0, 0x01, 0x0a


	//----- nvinfo : EIATTR_MAXREG_COUNT
	.align		4
.L_352:
        /*002c*/ 	.byte	0x03, 0x1b
        /*002e*/ 	.short	0x00ff


	//----- nvinfo : EIATTR_NUM_BARRIERS
	.align		4
        /*0030*/ 	.byte	0x02, 0x4c
        /*0032*/ 	.byte	0x01
	.zero		1


	//----- nvinfo : EIATTR_MERCURY_ISA_VERSION
	.align		4
        /*0034*/ 	.byte	0x03, 0x5f
        /*0036*/ 	.short	0x0000


	//----- nvinfo : EIATTR_EXIT_INSTR_OFFSETS
	.align		4
        /*0038*/ 	.byte	0x04, 0x1c
        /*003a*/ 	.short	(.L_354 - .L_353)


	//   ....[0]....
.L_353:
        /*003c*/ 	.word	0x00000080


	//   ....[1]....
        /*0040*/ 	.word	0x00007350


	//----- nvinfo : EIATTR_CTAIDZ_USED
	.align		4
.L_354:
        /*0044*/ 	.byte	0x01, 0x04
	.zero		2


	//----- nvinfo : EIATTR_CRS_STACK_SIZE
	.align		4
        /*0048*/ 	.byte	0x04, 0x1e
        /*004a*/ 	.short	(.L_356 - .L_355)
.L_355:
        /*004c*/ 	.word	0x00000000
.L_356:


//--------------------- .nv.info._ZN5flash44flash_bwd_dq_dk_dv_loop_seqk_parallel_kernelI23Flash_bwd_kernel_traitsILi64ELi64ELi128ELi8ELi2ELi4ELi4ELb1ELb0EN7cutlass6half_tE19Flash_kernel_traitsILi64ELi64ELi128ELi8ES3_EELb0ELb0ELb1ELb1ELb0ELb0ELb0EEEvNS_16Flash_bwd_paramsE --------------------------
	.section	.nv.info._ZN5flash44flash_bwd_dq_dk_dv_loop_seqk_parallel_kernelI23Flash_bwd_kernel_traitsILi64ELi64ELi128ELi8ELi2ELi4ELi4ELb1ELb0EN7cutlass6half_tE19Flash_kernel_traitsILi64ELi64ELi128ELi8ES3_EELb0ELb0ELb1ELb1ELb0ELb0ELb0EEEvNS_16Flash_bwd_paramsE,"",@"SHT_CUDA_INFO"
	.sectionflags	@""
	.align	4


	//----- nvinfo : EIATTR_CUDA_API_VERSION
	.align		4
        /*0000*/ 	.byte	0x04, 0x37
        /*0002*/ 	.short	(.L_358 - .L_357)
.L_357:
        /*0004*/ 	.word	0x00000082


	//----- nvinfo : EIATTR_SW2861232_WAR
	.align		4
.L_358:
        /*0008*/ 	.byte	0x01, 0x35
	.zero		2


	//----- nvinfo : EIATTR_PARAM_CBANK
	.align		4
        /*000c*/ 	.byte	0x04, 0x0a
        /*000e*/ 	.short	(.L_360 - .L_359)
	.align		4
.L_359:
        /*0010*/ 	.word	index@(.nv.constant0._ZN5flash44flash_bwd_dq_dk_dv_loop_seqk_parallel_kernelI23Flash_bwd_kernel_traitsILi64ELi64ELi128ELi8ELi2ELi4ELi4ELb1ELb0EN7cutlass6half_tE19Flash_kernel_traitsILi64ELi64ELi128ELi8ES3_EELb0ELb0ELb1ELb1ELb0ELb0ELb0EEEvNS_16Flash_bwd_paramsE)
        /*0014*/ 	.short	0x0160
        /*0016*/ 	.short	0x0280


	//----- nvinfo : EIATTR_CBANK_PARAM_SIZE
	.align		4
.L_360:
        /*0018*/ 	.byte	0x03, 0x19
        /*001a*/ 	.short	0x0280


	//----- nvinfo : EIATTR_KPARAM_INFO
	.align		4
        /*001c*/ 	.byte	0x04, 0x17
        /*001e*/ 	.short	(.L_362 - .L_361)
.L_361:
        /*0020*/ 	.word	0x00000000
        /*0024*/ 	.short	0x0000
        /*0026*/ 	.short	0x0000
        /*0028*/ 	.byte	0x00, 0xf0, 0x01, 0x0a


	//----- nvinfo : EIATTR_MAXREG_COUNT
	.align		4
.L_362:
        /*002c*/ 	.byte	0x03, 0x1b
        /*002e*/ 	.short	0x00ff


	//----- nvinfo : EIATTR_NUM_BARRIERS
	.align		4
        /*0030*/ 	.byte	0x02, 0x4c
        /*0032*/ 	.byte	0x01
	.zero		1


	//----- nvinfo : EIATTR_MERCURY_ISA_VERSION
	.align		4
        /*0034*/ 	.byte	0x03, 0x5f
        /*0036*/ 	.short	0x0000


	//----- nvinfo : EIATTR_EXIT_INSTR_OFFSETS
	.align		4
        /*0038*/ 	.byte	0x04, 0x1c
        /*003a*/ 	.short	(.L_364 - .L_363)


	//   ....[0]....
.L_363:
        /*003c*/ 	.word	0x00000080


	//   ....[1]....
        /*0040*/ 	.word	0x00008180


	//----- nvinfo : EIATTR_CTAIDZ_USED
	.align		4
.L_364:
        /*0044*/ 	.byte	0x01, 0x04
	.zero		2


	//----- nvinfo : EIATTR_CRS_STACK_SIZE
	.align		4
        /*0048*/ 	.byte	0x04, 0x1e
        /*004a*/ 	.short	(.L_366 - .L_365)
.L_365:
        /*004c*/ 	.word	0x00000000
.L_366:


//--------------------- .nv.info._ZN5flash44flash_bwd_dq_dk_dv_loop_seqk_parallel_kernelI23Flash_bwd_kernel_traitsILi64ELi128ELi128ELi8ELi4ELi4ELi4ELb0ELb0EN7cutlass6half_tE19Flash_kernel_traitsILi64ELi128ELi128ELi8ES3_EELb0ELb0ELb0ELb0ELb0ELb1ELb0EEEvNS_16Flash_bwd_paramsE --------------------------
	.section	.nv.info._ZN5flash44flash_bwd_dq_dk_dv_loop_seqk_parallel_kernelI23Flash_bwd_kernel_traitsILi64ELi128ELi128ELi8ELi4ELi4ELi4ELb0ELb0EN7cutlass6half_tE19Flash_kernel_traitsILi64ELi128ELi128ELi8ES3_EELb0ELb0ELb0ELb0ELb0ELb1ELb0EEEvNS_16Flash_bwd_paramsE,"",@"SHT_CUDA_INFO"
	.sectionflags	@""
	.align	4


	//----- nvinfo : EIATTR_CUDA_API_VERSION
	.align		4
        /*0000*/ 	.byte	0x04, 0x37
        /*0002*/ 	.short	(.L_368 - .L_367)
.L_367:
        /*0004*/ 	.word	0x00000082


	//----- nvinfo : EIATTR_SW2861232_WAR
	.align		4
.L_368:
        /*0008*/ 	.byte	0x01, 0x35
	.zero		2


	//----- nvinfo : EIATTR_PARAM_CBANK
	.align		4
        /*000c*/ 	.byte	0x04, 0x0a
        /*000e*/ 	.short	(.L_370 - .L_369)
	.align		4
.L_369:
        /*0010*/ 	.word	index@(.nv.constant0._ZN5flash44flash_bwd_dq_dk_dv_loop_seqk_parallel_kernelI23Flash_bwd_kernel_traitsILi64ELi128ELi128ELi8ELi4ELi4ELi4ELb0ELb0EN7cutlass6half_tE19Flash_kernel_traitsILi64ELi128ELi128ELi8ES3_EELb0ELb0ELb0ELb0ELb0ELb1ELb0EEEvNS_16Flash_bwd_paramsE)
        /*0014*/ 	.short	0x0160
        /*0016*/ 	.short	0x0280


	//----- nvinfo : EIATTR_CBANK_PARAM_SIZE
	.align		4
.L_370:
        /*0018*/ 	.byte	0x03, 0x19
        /*001a*/ 	.short	0x0280


	//----- nvinfo : EIATTR_KPARAM_INFO
	.align		4
        /*001c*/ 	.byte	0x04, 0x17
        /*001e*/ 	.short	(.L_372 - .L_371)
.L_371:
        /*0020*/ 	.word	0x00000000
        /*0024*/ 	.short	0x0000
        /*0026*/ 	.short	0x0000
        /*0028*/ 	.byte	0x00, 0xf0, 0x01, 0x0a


	//----- nvinfo : EIATTR_MAXREG_COUNT
	.align		4
.L_372:
        /*002c*/ 	.byte	0x03, 0x1b
        /*002e*/ 	.short	0x00ff


	//----- nvinfo : EIATTR_NUM_BARRIERS
	.align		4
        /*0030*/ 	.byte	0x02, 0x4c
        /*0032*/ 	.byte	0x01
	.zero		1


	//----- nvinfo : EIATTR_ANNOTATIONS
	.align		4
        /*0034*/ 	.byte	0x04, 0x55
        /*0036*/ 	.short	(.L_374 - .L_373)


	//   ....[0]....
.L_373:
        /*0038*/ 	.word	0x00000001
        /*003c*/ 	.byte	0x70, 0x06, 0x00, 0x00, 0x01, 0x00, 0x00, 0x00, 0x20, 0x08, 0x00, 0x00, 0x01, 0x00, 0x00, 0x00
        /* <DEDUP_REMOVED lines=22> */
        /*01ac*/ 	.byte	0x20, 0x88, 0x00, 0x00


	//----- nvinfo : EIATTR_MERCURY_ISA_VERSION
	.align		4
.L_374:
        /*01b0*/ 	.byte	0x03, 0x5f
        /*01b2*/ 	.short	0x0000


	//----- nvinfo : EIATTR_EXIT_INSTR_OFFSETS
	.align		4
        /*01b4*/ 	.byte	0x04, 0x1c
        /*01b6*/ 	.short	(.L_376 - .L_375)


	//   ....[0]....
.L_375:
        /*01b8*/ 	.word	0x000000a0


	//   ....[1]....
        /*01bc*/ 	.word	0x0000a720


	//----- nvinfo : EIATTR_CTAIDZ_USED
	.align		4
.L_376:
        /*01c0*/ 	.byte	0x01, 0x04
	.zero		2


	//----- nvinfo : EIATTR_CRS_STACK_SIZE
	.align		4
        /*01c4*/ 	.byte	0x04, 0x1e
        /*01c6*/ 	.short	(.L_378 - .L_377)
.L_377:
        /*01c8*/ 	.word	0x00000000
.L_378:


//--------------------- .nv.info._ZN5flash44flash_bwd_dq_dk_dv_loop_seqk_parallel_kernelI23Flash_bwd_kernel_traitsILi64ELi128ELi128ELi8ELi4ELi4ELi4ELb0ELb0EN7cutlass6half_tE19Flash_kernel_traitsILi64ELi128ELi128ELi8ES3_EELb0ELb0ELb0ELb0ELb0ELb0ELb0EEEvNS_16Flash_bwd_paramsE --------------------------
	.section	.nv.info._ZN5flash44flash_bwd_dq_dk_dv_loop_seqk_parallel_kernelI23Flash_bwd_kernel_traitsILi64ELi128ELi128ELi8ELi4ELi4ELi4ELb0ELb0EN7cutlass6half_tE19Flash_kernel_traitsILi64ELi128ELi128ELi8ES3_EELb0ELb0ELb0ELb0ELb0ELb0ELb0EEEvNS_16Flash_bwd_paramsE,"",@"SHT_CUDA_INFO"
	.sectionflags	@""
	.align	4


	//----- nvinfo : EIATTR_CUDA_API_VERSION
	.align		4
        /*0000*/ 	.byte	0x04, 0x37
        /*0002*/ 	.short	(.L_380 - .L_379)
.L_379:
        /*0004*/ 	.word	0x00000082


	//----- nvinfo : EIATTR_SW2861232_WAR
	.align		4
.L_380:
        /*0008*/ 	.byte	0x01, 0x35
	.zero		2


	//----- nvinfo : EIATTR_PARAM_CBANK
	.align		4
        /*000c*/ 	.byte	0x04, 0x0a
        /*000e*/ 	.short	(.L_382 - .L_381)
	.align		4
.L_381:
        /*0010*/ 	.word	index@(.nv.constant0._ZN5flash44flash_bwd_dq_dk_dv_loop_seqk_parallel_kernelI23Flash_bwd_kernel_traitsILi64ELi128ELi128ELi8ELi4ELi4ELi4ELb0ELb0EN7cutlass6half_tE19Flash_kernel_traitsILi64ELi128ELi128ELi8ES3_EELb0ELb0ELb0ELb0ELb0ELb0ELb0EEEvNS_16Flash_bwd_paramsE)
        /*0014*/ 	.short	0x0160
        /*0016*/ 	.short	0x0280


	//----- nvinfo : EIATTR_CBANK_PARAM_SIZE
	.align		4
.L_382:
        /*0018*/ 	.byte	0x03, 0x19
        /*001a*/ 	.short	0x0280


	//----- nvinfo : EIATTR_KPARAM_INFO
	.align		4
        /*001c*/ 	.byte	0x04, 0x17
        /*001e*/ 	.short	(.L_384 - .L_383)
.L_383:
        /*0020*/ 	.word	0x00000000
        /*0024*/ 	.short	0x0000
        /*0026*/ 	.short	0x0000
        /*0028*/ 	.byte	0x00, 0xf0, 0x01, 0x0a


	//----- nvinfo : EIATTR_MAXREG_COUNT
	.align		4
.L_384:
        /*002c*/ 	.byte	0x03, 0x1b
        /*002e*/ 	.short	0x00ff


	//----- nvinfo : EIATTR_NUM_BARRIERS
	.align		4
        /*0030*/ 	.byte	0x02, 0x4c
        /*0032*/ 	.byte	0x01
	.zero		1


	//----- nvinfo : EIATTR_ANNOTATIONS
	.align		4
        /*0034*/ 	.byte	0x04, 0x55
        /*0036*/ 	.short	(.L_386 - .L_385)


	//   ....[0]....
.L_385:
        /* <DEDUP_REMOVED lines=28> */


	//----- nvinfo : EIATTR_MERCURY_ISA_VERSION
	.align		4
.L_386:
        /*01e0*/ 	.byte	0x03, 0x5f
        /*01e2*/ 	.short	0x0000


	//----- nvinfo : EIATTR_EXIT_INSTR_OFFSETS
	.align		4
        /*01e4*/ 	.byte	0x04, 0x1c
        /*01e6*/ 	.short	(.L_388 - .L_387)


	//   ....[0]....
.L_387:
        /*01e8*/ 	.word	0x000000a0


	//   ....[1]....
        /*01ec*/ 	.word	0x0000b2c0


	//----- nvinfo : EIATTR_CTAIDZ_USED
	.align		4
.L_388:
        /*01f0*/ 	.byte	0x01, 0x04
	.zero		2


	//----- nvinfo : EIATTR_CRS_STACK_SIZE
	.align		4
        /*01f4*/ 	.byte	0x04, 0x1e
        /*01f6*/ 	.short	(.L_390 - .L_389)
.L_389:
        /*01f8*/ 	.word	0x00000000
.L_390:


//--------------------- .nv.info._ZN5flash44flash_bwd_dq_dk_dv_loop_seqk_parallel_kernelI23Flash_bwd_kernel_traitsILi64ELi128ELi128ELi8ELi4ELi4ELi4ELb0ELb0EN7cutlass6half_tE19Flash_kernel_traitsILi64ELi128ELi128ELi8ES3_EELb0ELb0ELb1ELb0ELb0ELb0ELb0EEEvNS_16Flash_bwd_paramsE --------------------------
	.section	.nv.info._ZN5flash44flash_bwd_dq_dk_dv_loop_seqk_parallel_kernelI23Flash_bwd_kernel_traitsILi64ELi128ELi128ELi8ELi4ELi4ELi4ELb0ELb0EN7cutlass6half_tE19Flash_kernel_traitsILi64ELi128ELi128ELi8ES3_EELb0ELb0ELb1ELb0ELb0ELb0ELb0EEEvNS_16Flash_bwd_paramsE,"",@"SHT_CUDA_INFO"
	.sectionflags	@""
	.align	4


	//----- nvinfo : EIATTR_CUDA_API_VERSION
	.align		4
        /*0000*/ 	.byte	0x04, 0x37
        /*0002*/ 	.short	(.L_392 - .L_391)
.L_391:
        /*0004*/ 	.word	0x00000082


	//----- nvinfo : EIATTR_SW2861232_WAR
	.align		4
.L_392:
        /*0008*/ 	.byte	0x01, 0x35
	.zero		2


	//----- nvinfo : EIATTR_PARAM_CBANK
	.align		4
        /*000c*/ 	.byte	0x04, 0x0a
        /*000e*/ 	.short	(.L_394 - .L_393)
	.align		4
.L_393:
        /*0010*/ 	.word	index@(.nv.constant0._ZN5flash44flash_bwd_dq_dk_dv_loop_seqk_parallel_kernelI23Flash_bwd_kernel_traitsILi64ELi128ELi128ELi8ELi4ELi4ELi4ELb0ELb0EN7cutlass6half_tE19Flash_kernel_traitsILi64ELi128ELi128ELi8ES3_EELb0ELb0ELb1ELb0ELb0ELb0ELb0EEEvNS_16Flash_bwd_paramsE)
        /*0014*/ 	.short	0x0160
        /*0016*/ 	.short	0x0280


	//----- nvinfo : EIATTR_CBANK_PARAM_SIZE
	.align		4
.L_394:
        /*0018*/ 	.byte	0x03, 0x19
        /*001a*/ 	.short	0x0280


	//----- nvinfo : EIATTR_KPARAM_INFO
	.align		4
        /*001c*/ 	.byte	0x04, 0x17
        /*001e*/ 	.short	(.L_396 - .L_395)
.L_395:
        /*0020*/ 	.word	0x00000000
        /*0024*/ 	.short	0x0000
        /*0026*/ 	.short	0x0000
        /*0028*/ 	.byte	0x00, 0xf0, 0x01, 0x0a


	//----- nvinfo : EIATTR_MAXREG_COUNT
	.align		4
.L_396:
        /*002c*/ 	.byte	0x03, 0x1b
        /*002e*/ 	.short	0x00ff


	//----- nvinfo : EIATTR_NUM_BARRIERS
	.align		4
        /*0030*/ 	.byte	0x02, 0x4c
        /*0032*/ 	.byte	0x01
	.zero		1


	//----- nvinfo : EIATTR_ANNOTATIONS
	.align		4
        /*0034*/ 	.byte	0x04, 0x55
        /*0036*/ 	.short	(.L_398 - .L_397)


	//   ....[0]....
.L_397:
        /* <DEDUP_REMOVED lines=19> */


	//----- nvinfo : EIATTR_MERCURY_ISA_VERSION
	.align		4
.L_398:
        /*0150*/ 	.byte	0x03, 0x5f
        /*0152*/ 	.short	0x0000


	//----- nvinfo : EIATTR_EXIT_INSTR_OFFSETS
	.align		4
        /*0154*/ 	.byte	0x04, 0x1c
        /*0156*/ 	.short	(.L_400 - .L_399)


	//   ....[0]....
.L_399:
        /*0158*/ 	.word	0x000000a0


	//   ....[1]....
        /*015c*/ 	.word	0x0000b4c0


	//----- nvinfo : EIATTR_CTAIDZ_USED
	.align		4
.L_400:
        /*0160*/ 	.byte	0x01, 0x04
	.zero		2


	//----- nvinfo : EIATTR_CRS_STACK_SIZE
	.align		4
        /*0164*/ 	.byte	0x04, 0x1e
        /*0166*/ 	.short	(.L_402 - .L_401)
.L_401:
        /*0168*/ 	.word	0x00000000
.L_402:


//--------------------- .nv.info._ZN5flash44flash_bwd_dq_dk_dv_loop_seqk_parallel_kernelI23Flash_bwd_kernel_traitsILi64ELi128ELi128ELi8ELi4ELi4ELi4ELb0ELb0EN7cutlass6half_tE19Flash_kernel_traitsILi64ELi128ELi128ELi8ES3_EELb0ELb0ELb0ELb0ELb1ELb1ELb0EEEvNS_16Flash_bwd_paramsE --------------------------
	.section	.nv.info._ZN5flash44flash_bwd_dq_dk_dv_loop_seqk_parallel_kernelI23Flash_bwd_kernel_traitsILi64ELi128ELi128ELi8ELi4ELi4ELi4ELb0ELb0EN7cutlass6half_tE19Flash_kernel_traitsILi64ELi128ELi128ELi8ES3_EELb0ELb0ELb0ELb0ELb1ELb1ELb0EEEvNS_16Flash_bwd_paramsE,"",@"SHT_CUDA_INFO"
	.sectionflags	@""
	.align	4


	//----- nvinfo : EIATTR_CUDA_API_VERSION
	.align		4
        /*0000*/ 	.byte	0x04, 0x37
        /*0002*/ 	.short	(.L_404 - .L_403)
.L_403:
        /*0004*/ 	.word	0x00000082


	//----- nvinfo : EIATTR_SW2861232_WAR
	.align		4
.L_404:
        /*0008*/ 	.byte	0x01, 0x35
	.zero		2


	//----- nvinfo : EIATTR_PARAM_CBANK
	.align		4
        /*000c*/ 	.byte	0x04, 0x0a
        /*000e*/ 	.short	(.L_406 - .L_405)
	.align		4
.L_405:
        /*0010*/ 	.word	index@(.nv.constant0._ZN5flash44flash_bwd_dq_dk_dv_loop_seqk_parallel_kernelI23Flash_bwd_kernel_traitsILi64ELi128ELi128ELi8ELi4ELi4ELi4ELb0ELb0EN7cutlass6half_tE19Flash_kernel_traitsILi64ELi128ELi128ELi8ES3_EELb0ELb0ELb0ELb0ELb1ELb1ELb0EEEvNS_16Flash_bwd_paramsE)
        /*0014*/ 	.short	0x0160
        /*0016*/ 	.short	0x0280


	//----- nvinfo : EIATTR_CBANK_PARAM_SIZE
	.align		4
.L_406:
        /*0018*/ 	.byte	0x03, 0x19
        /*001a*/ 	.short	0x0280


	//----- nvinfo : EIATTR_KPARAM_INFO
	.align		4
        /*001c*/ 	.byte	0x04, 0x17
        /*001e*/ 	.short	(.L_408 - .L_407)
.L_407:
        /*0020*/ 	.word	0x00000000
        /*0024*/ 	.short	0x0000
        /*0026*/ 	.short	0x0000
        /*0028*/ 	.byte	0x00, 0xf0, 0x01, 0x0a


	//----- nvinfo : EIATTR_MAXREG_COUNT
	.align		4
.L_408:
        /*002c*/ 	.byte	0x03, 0x1b
        /*002e*/ 	.short	0x00ff


	//----- nvinfo : EIATTR_NUM_BARRIERS
	.align		4
        /*0030*/ 	.byte	0x02, 0x4c
        /*0032*/ 	.byte	0x01
	.zero		1


	//----- nvinfo : EIATTR_ANNOTATIONS
	.align		4
        /*0034*/ 	.byte	0x04, 0x55
        /*0036*/ 	.short	(.L_410 - .L_409)


	//   ....[0]....
.L_409:
        /* <DEDUP_REMOVED lines=24> */
        /*01ac*/ 	.byte	0xf0, 0x6a, 0x00, 0x00, 0x01, 0x00, 0x00, 0x00, 0x00, 0x6b, 0x00, 0x00


	//----- nvinfo : EIATTR_MERCURY_ISA_VERSION
	.align		4
.L_410:
        /*01b8*/ 	.byte	0x03, 0x5f
        /*01ba*/ 	.short	0x0000


	//----- nvinfo : EIATTR_EXIT_INSTR_OFFSETS
	.align		4
        /*01bc*/ 	.byte	0x04, 0x1c
        /*01be*/ 	.short	(.L_412 - .L_411)


	//   ....[0]....
.L_411:
        /*01c0*/ 	.word	0x000000a0


	//   ....[1]....
        /*01c4*/ 	.word	0x00007780


	//----- nvinfo : EIATTR_CTAIDZ_USED
	.align		4
.L_412:
        /*01c8*/ 	.byte	0x01, 0x04
	.zero		2


//--------------------- .nv.info._ZN5flash44flash_bwd_dq_dk_dv_loop_seqk_parallel_kernelI23Flash_bwd_kernel_traitsILi64ELi128ELi128ELi8ELi4ELi4ELi4ELb0ELb0EN7cutlass6half_tE19Flash_kernel_traitsILi64ELi128ELi128ELi8ES3_EELb0ELb0ELb0ELb1ELb0ELb0ELb0EEEvNS_16Flash_bwd_paramsE --------------------------
	.section	.nv.info._ZN5flash44flash_bwd_dq_dk_dv_loop_seqk_parallel_kernelI23Flash_bwd_kernel_traitsILi64ELi128ELi128ELi8ELi4ELi4ELi4ELb0ELb0EN7cutlass6half_tE19Flash_kernel_traitsILi64ELi128ELi128ELi8ES3_EELb0ELb0ELb0ELb1ELb0ELb0ELb0EEEvNS_16Flash_bwd_paramsE,"",@"SHT_CUDA_INFO"
	.sectionflags	@""
	.align	4


	//----- nvinfo : EIATTR_CUDA_API_VERSION
	.align		4
        /*0000*/ 	.byte	0x04, 0x37
        /*0002*/ 	.short	(.L_414 - .L_413)
.L_413:
        /*0004*/ 	.word	0x00000082


	//----- nvinfo : EIATTR_SW2861232_WAR
	.align		4
.L_414:
        /*0008*/ 	.byte	0x01, 0x35
	.zero		2


	//----- nvinfo : EIATTR_PARAM_CBANK
	.align		4
        /*000c*/ 	.byte	0x04, 0x0a
        /*000e*/ 	.short	(.L_416 - .L_415)
	.align		4
.L_415:
        /*0010*/ 	.word	index@(.nv.constant0._ZN5flash44flash_bwd_dq_dk_dv_loop_seqk_parallel_kernelI23Flash_bwd_kernel_traitsILi64ELi128ELi128ELi8ELi4ELi4ELi4ELb0ELb0EN7cutlass6half_tE19Flash_kernel_traitsILi64ELi128ELi128ELi8ES3_EELb0ELb0ELb0ELb1ELb0ELb0ELb0EEEvNS_16Flash_bwd_paramsE)
        /*0014*/ 	.short	0x0160
        /*0016*/ 	.short	0x0280


	//----- nvinfo : EIATTR_CBANK_PARAM_SIZE
	.align		4
.L_416:
        /*0018*/ 	.byte	0x03, 0x19
        /*001a*/ 	.short	0x0280


	//----- nvinfo : EIATTR_KPARAM_INFO
	.align		4
        /*001c*/ 	.byte	0x04, 0x17
        /*001e*/ 	.short	(.L_418 - .L_417)
.L_417:
        /*0020*/ 	.word	0x00000000
        /*0024*/ 	.short	0x0000
        /*0026*/ 	.short	0x0000
        /*0028*/ 	.byte	0x00, 0xf0, 0x01, 0x0a


	//----- nvinfo : EIATTR_MAXREG_COUNT
	.align		4
.L_418:
        /*002c*/ 	.byte	0x03, 0x1b
        /*002e*/ 	.short	0x00ff


	//----- nvinfo : EIATTR_NUM_BARRIERS
	.align		4
        /*0030*/ 	.byte	0x02, 0x4c
        /*0032*/ 	.byte	0x01
	.zero		1


	//----- nvinfo : EIATTR_ANNOTATIONS
	.align		4
        /*0034*/ 	.byte	0x04, 0x55
        /*0036*/ 	.short	(.L_420 - .L_419)


	//   ....[0]....
.L_419:
        /* <DEDUP_REMOVED lines=44> */


	//----- nvinfo : EIATTR_MERCURY_ISA_VERSION
	.align		4
.L_420:
        /*02e8*/ 	.byte	0x03, 0x5f
        /*02ea*/ 	.short	0x0000


	//----- nvinfo : EIATTR_EXIT_INSTR_OFFSETS
	.align		4
        /*02ec*/ 	.byte	0x04, 0x1c
        /*02ee*/ 	.short	(.L_422 - .L_421)


	//   ....[0]....
.L_421:
        /*02f0*/ 	.word	0x000000a0


	//   ....[1]....
        /*02f4*/ 	.word	0x0000c270


	//----- nvinfo : EIATTR_CTAIDZ_USED
	.align		4
.L_422:
        /*02f8*/ 	.byte	0x01, 0x04
	.zero		2


	//----- nvinfo : EIATTR_CRS_STACK_SIZE
	.align		4
        /*02fc*/ 	.byte	0x04, 0x1e
        /*02fe*/ 	.short	(.L_424 - .L_423)
.L_423:
        /*0300*/ 	.word	0x00000000
.L_424:


//--------------------- .nv.info._ZN5flash44flash_bwd_dq_dk_dv_loop_seqk_parallel_kernelI23Flash_bwd_kernel_traitsILi64ELi128ELi128ELi8ELi4ELi4ELi4ELb0ELb0EN7cutlass6half_tE19Flash_kernel_traitsILi64ELi128ELi128ELi8ES3_EELb0ELb0ELb1ELb0ELb0ELb1ELb0EEEvNS_16Flash_bwd_paramsE --------------------------
	.section	.nv.info._ZN5flash44flash_bwd_dq_dk_dv_loop_seqk_parallel_kernelI23Flash_bwd_kernel_traitsILi64ELi128ELi128ELi8ELi4ELi4ELi4ELb0ELb0EN7cutlass6half_tE19Flash_kernel_traitsILi64ELi128ELi128ELi8ES3_EELb0ELb0ELb1ELb0ELb0ELb1ELb0EEEvNS_16Flash_bwd_paramsE,"",@"SHT_CUDA_INFO"
	.sectionflags	@""
	.align	4


	//----- nvinfo : EIATTR_CUDA_API_VERSION
	.align		4
        /*0000*/ 	.byte	0x04, 0x37
        /*0002*/ 	.short	(.L_426 - .L_425)
.L_425:
        /*0004*/ 	.word	0x00000082


	//----- nvinfo : EIATTR_SW2861232_WAR
	.align		4
.L_426:
        /*0008*/ 	.byte	0x01, 0x35
	.zero		2


	//----- nvinfo : EIATTR_PARAM_CBANK
	.align		4
        /*000c*/ 	.byte	0x04, 0x0a
        /*000e*/ 	.short	(.L_428 - .L_427)
	.align		4
.L_427:
        /*0010*/ 	.word	index@(.nv.constant0._ZN5flash44flash_bwd_dq_dk_dv_loop_seqk_parallel_kernelI23Flash_bwd_kernel_traitsILi64ELi128ELi128ELi8ELi4ELi4ELi4ELb0ELb0EN7cutlass6half_tE19Flash_kernel_traitsILi64ELi128ELi128ELi8ES3_EELb0ELb0ELb1ELb0ELb0ELb1ELb0EEEvNS_16Flash_bwd_paramsE)
        /*0014*/ 	.short	0x0160
        /*0016*/ 	.short	0x0280


	//----- nvinfo : EIATTR_CBANK_PARAM_SIZE
	.align		4
.L_428:
        /*0018*/ 	.byte	0x03, 0x19
        /*001a*/ 	.short	0x0280


	//----- nvinfo : EIATTR_KPARAM_INFO
	.align		4
        /*001c*/ 	.byte	0x04, 0x17
        /*001e*/ 	.short	(.L_430 - .L_429)
.L_429:
        /*0020*/ 	.word	0x00000000
        /*0024*/ 	.short	0x0000
        /*0026*/ 	.short	0x0000
        /*0028*/ 	.byte	0x00, 0xf0, 0x01, 0x0a


	//----- nvinfo : EIATTR_MAXREG_COUNT
	.align		4
.L_430:
        /*002c*/ 	.byte	0x03, 0x1b
        /*002e*/ 	.short	0x00ff


	//----- nvinfo : EIATTR_NUM_BARRIERS
	.align		4
        /*0030*/ 	.byte	0x02, 0x4c
        /*0032*/ 	.byte	0x01
	.zero		1


	//----- nvinfo : EIATTR_ANNOTATIONS
	.align		4
        /*0034*/ 	.byte	0x04, 0x55
        /*0036*/ 	.short	(.L_432 - .L_431)


	//   ....[0]....
.L_431:
        /* <DEDUP_REMOVED lines=26> */


	//----- nvinfo : EIATTR_MERCURY_ISA_VERSION
	.align		4
.L_432:
        /*01c0*/ 	.byte	0x03, 0x5f
        /*01c2*/ 	.short	0x0000


	//----- nvinfo : EIATTR_EXIT_INSTR_OFFSETS
	.align		4
        /*01c4*/ 	.byte	0x04, 0x1c
        /*01c6*/ 	.short	(.L_434 - .L_433)


	//   ....[0]....
.L_433:
        /*01c8*/ 	.word	0x000000a0


	//   ....[1]....
        /*01cc*/ 	.word	0x0000ab40


	//----- nvinfo : EIATTR_CTAIDZ_USED
	.align		4
.L_434:
        /*01d0*/ 	.byte	0x01, 0x04
	.zero		2


	//----- nvinfo : EIATTR_CRS_STACK_SIZE
	.align		4
        /*01d4*/ 	.byte	0x04, 0x1e
        /*01d6*/ 	.short	(.L_436 - .L_435)
.L_435:
        /*01d8*/ 	.word	0x00000000
.L_436:


//--------------------- .nv.info._ZN5flash44flash_bwd_dq_dk_dv_loop_seqk_parallel_kernelI23Flash_bwd_kernel_traitsILi64ELi128ELi128ELi8ELi4ELi4ELi4ELb0ELb0EN7cutlass6half_tE19Flash_kernel_traitsILi64ELi128ELi128ELi8ES3_EELb0ELb0ELb1ELb1ELb0ELb0ELb0EEEvNS_16Flash_bwd_paramsE --------------------------
	.section	.nv.info._ZN5flash44flash_bwd_dq_dk_dv_loop_seqk_parallel_kernelI23Flash_bwd_kernel_traitsILi64ELi128ELi128ELi8ELi4ELi4ELi4ELb0ELb0EN7cutlass6half_tE19Flash_kernel_traitsILi64ELi128ELi128ELi8ES3_EELb0ELb0ELb1ELb1ELb0ELb0ELb0EEEvNS_16Flash_bwd_paramsE,"",@"SHT_CUDA_INFO"
	.sectionflags	@""
	.align	4


	//----- nvinfo : EIATTR_CUDA_API_VERSION
	.align		4
        /*0000*/ 	.byte	0x04, 0x37
        /*0002*/ 	.short	(.L_438 - .L_437)
.L_437:
        /*0004*/ 	.word	0x00000082


	//----- nvinfo : EIATTR_SW2861232_WAR
	.align		4
.L_438:
        /*0008*/ 	.byte	0x01, 0x35
	.zero		2


	//----- nvinfo : EIATTR_PARAM_CBANK
	.align		4
        /*000c*/ 	.byte	0x04, 0x0a
        /*000e*/ 	.short	(.L_440 - .L_439)
	.align		4
.L_439:
        /*0010*/ 	.word	index@(.nv.constant0._ZN5flash44flash_bwd_dq_dk_dv_loop_seqk_parallel_kernelI23Flash_bwd_kernel_traitsILi64ELi128ELi128ELi8ELi4ELi4ELi4ELb0ELb0EN7cutlass6half_tE19Flash_kernel_traitsILi64ELi128ELi128ELi8ES3_EELb0ELb0ELb1ELb1ELb0ELb0ELb0EEEvNS_16Flash_bwd_paramsE)
        /*0014*/ 	.short	0x0160
        /*0016*/ 	.short	0x0280


	//----- nvinfo : EIATTR_CBANK_PARAM_SIZE
	.align		4
.L_440:
        /*0018*/ 	.byte	0x03, 0x19
        /*001a*/ 	.short	0x0280


	//----- nvinfo : EIATTR_KPARAM_INFO
	.align		4
        /*001c*/ 	.byte	0x04, 0x17
        /*001e*/ 	.short	(.L_442 - .L_441)
.L_441:
        /*0020*/ 	.word	0x00000000
        /*0024*/ 	.short	0x0000
        /*0026*/ 	.short	0x0000
        /*0028*/ 	.byte	0x00, 0xf0, 0x01, 0x0a


	//----- nvinfo : EIATTR_MAXREG_COUNT
	.align		4
.L_442:
        /*002c*/ 	.byte	0x03, 0x1b
        /*002e*/ 	.short	0x00ff


	//----- nvinfo : EIATTR_NUM_BARRIERS
	.align		4
        /*0030*/ 	.byte	0x02, 0x4c
        /*0032*/ 	.byte	0x01
	.zero		1


	//----- nvinfo : EIATTR_ANNOTATIONS
	.align		4
        /*0034*/ 	.byte	0x04, 0x55
        /*0036*/ 	.short	(.L_444 - .L_443)


	//   ....[0]....
.L_443:
        /* <DEDUP_REMOVED lines=20> */


	//----- nvinfo : EIATTR_MERCURY_ISA_VERSION
	.align		4
.L_444:
        /*0160*/ 	.byte	0x03, 0x5f
        /*0162*/ 	.short	0x0000


	//----- nvinfo : EIATTR_EXIT_INSTR_OFFSETS
	.align		4
        /*0164*/ 	.byte	0x04, 0x1c
        /*0166*/ 	.short	(.L_446 - .L_445)


	//   ....[0]....
.L_445:
        /*0168*/ 	.word	0x000000a0


	//   ....[1]....
        /*016c*/ 	.word	0x0000c300


	//----- nvinfo : EIATTR_CTAIDZ_USED
	.align		4
.L_446:
        /*0170*/ 	.byte	0x01, 0x04
	.zero		2


	//----- nvinfo : EIATTR_CRS_STACK_SIZE
	.align		4
        /*0174*/ 	.byte	0x04, 0x1e
        /*0176*/ 	.short	(.L_448 - .L_447)
.L_447:
        /*0178*/ 	.word	0x00000000
.L_448:


//--------------------- .nv.info._ZN5flash27flash_bwd_convert_dq_kernelI23Flash_bwd_kernel_traitsILi64ELi64ELi128ELi8ELi2ELi4ELi4ELb1ELb0EN7cutlass6half_tE19Flash_kernel_traitsILi64ELi64ELi128ELi8ES3_EEEEvNS_16Flash_bwd_paramsEi --------------------------
	.section	.nv.info._ZN5flash27flash_bwd_convert_dq_kernelI23Flash_bwd_kernel_traitsILi64ELi64ELi128ELi8ELi2ELi4ELi4ELb1ELb0EN7cutlass6half_tE19Flash_kernel_traitsILi64ELi64ELi128ELi8ES3_EEEEvNS_16Flash_bwd_paramsEi,"",@"SHT_CUDA_INFO"
	.sectionflags	@""
	.align	4


	//----- nvinfo : EIATTR_CUDA_API_VERSION
	.align		4
        /*0000*/ 	.byte	0x04, 0x37
        /*0002*/ 	.short	(.L_450 - .L_449)
.L_449:
        /*0004*/ 	.word	0x00000082


	//----- nvinfo : EIATTR_SW2861232_WAR
	.align		4
.L_450:
        /*0008*/ 	.byte	0x01, 0x35
	.zero		2


	//----- nvinfo : EIATTR_PARAM_CBANK
	.align		4
        /*000c*/ 	.byte	0x04, 0x0a
        /*000e*/ 	.short	(.L_452 - .L_451)
	.align		4
.L_451:
        /*0010*/ 	.word	index@(.nv.constant0._ZN5flash27flash_bwd_convert_dq_kernelI23Flash_bwd_kernel_traitsILi64ELi64ELi128ELi8ELi2ELi4ELi4ELb1ELb0EN7cutlass6half_tE19Flash_kernel_traitsILi64ELi64ELi128ELi8ES3_EEEEvNS_16Flash_bwd_paramsEi)
        /*0014*/ 	.short	0x0160
        /*0016*/ 	.short	0x0284


	//----- nvinfo : EIATTR_CBANK_PARAM_SIZE
	.align		4
.L_452:
        /*0018*/ 	.byte	0x03, 0x19
        /*001a*/ 	.short	0x0284


	//----- nvinfo : EIATTR_KPARAM_INFO
	.align		4
        /*001c*/ 	.byte	0x04, 0x17
        /*001e*/ 	.short	(.L_454 - .L_453)
.L_453:
        /*0020*/ 	.word	0x00000000
        /*0024*/ 	.short	0x0001
        /*0026*/ 	.short	0x0280
        /*0028*/ 	.byte	0x00, 0xf0, 0x11, 0x00


	//----- nvinfo : EIATTR_KPARAM_INFO
	.align		4
.L_454:
        /*002c*/ 	.byte	0x04, 0x17
        /*002e*/ 	.short	(.L_456 - .L_455)
.L_455:
        /*0030*/ 	.word	0x00000000
        /*0034*/ 	.short	0x0000
        /*0036*/ 	.short	0x0000
        /*0038*/ 	.byte	0x00, 0xf0, 0x01, 0x0a


	//----- nvinfo : EIATTR_MAXREG_COUNT
	.align		4
.L_456:
        /*003c*/ 	.byte	0x03, 0x1b
        /*003e*/ 	.short	0x00ff


	//----- nvinfo : EIATTR_NUM_BARRIERS
	.align		4
        /*0040*/ 	.byte	0x02, 0x4c
        /*0042*/ 	.byte	0x01
	.zero		1


	//----- nvinfo : EIATTR_MERCURY_ISA_VERSION
	.align		4
        /*0044*/ 	.byte	0x03, 0x5f
        /*0046*/ 	.short	0x0000


	//----- nvinfo : EIATTR_EXIT_INSTR_OFFSETS
	.align		4
        /*0048*/ 	.byte	0x04, 0x1c
        /*004a*/ 	.short	(.L_458 - .L_457)


	//   ....[0]....
.L_457:
        /*004c*/ 	.word	0x00000170


	//   ....[1]....
        /*0050*/ 	.word	0x00001b70


	//   ....[2]....
        /*0054*/ 	.word	0x00001c30


	//----- nvinfo : EIATTR_CTAIDZ_USED
	.align		4
.L_458:
        /*0058*/ 	.byte	0x01, 0x04
	.zero		2


	//----- nvinfo : EIATTR_CRS_STACK_SIZE
	.align		4
        /*005c*/ 	.byte	0x04, 0x1e
        /*005e*/ 	.short	(.L_460 - .L_459)
.L_459:
        /*0060*/ 	.word	0x00000000
.L_460:


//--------------------- .nv.info._ZN5flash44flash_bwd_dq_dk_dv_loop_seqk_parallel_kernelI23Flash_bwd_kernel_traitsILi64ELi64ELi128ELi8ELi2ELi4ELi4ELb1ELb0EN7cutlass6half_tE19Flash_kernel_traitsILi64ELi64ELi128ELi8ES3_EELb1ELb0ELb0ELb0ELb0ELb1ELb0EEEvNS_16Flash_bwd_paramsE --------------------------
	.section	.nv.info._ZN5flash44flash_bwd_dq_dk_dv_loop_seqk_parallel_kernelI23Flash_bwd_kernel_traitsILi64ELi64ELi128ELi8ELi2ELi4ELi4ELb1ELb0EN7cutlass6half_tE19Flash_kernel_traitsILi64ELi64ELi128ELi8ES3_EELb1ELb0ELb0ELb0ELb0ELb1ELb0EEEvNS_16Flash_bwd_paramsE,"",@"SHT_CUDA_INFO"
	.sectionflags	@""
	.align	4


	//----- nvinfo : EIATTR_CUDA_API_VERSION
	.align		4
        /*0000*/ 	.byte	0x04, 0x37
        /*0002*/ 	.short	(.L_462 - .L_461)
.L_461:
        /*0004*/ 	.word	0x00000082


	//----- nvinfo : EIATTR_SW2861232_WAR
	.align		4
.L_462:
        /*0008*/ 	.byte	0x01, 0x35
	.zero		2


	//----- nvinfo : EIATTR_PARAM_CBANK
	.align		4
        /*000c*/ 	.byte	0x04, 0x0a
        /*000e*/ 	.short	(.L_464 - .L_463)
	.align		4
.L_463:
        /*0010*/ 	.word	index@(.nv.constant0._ZN5flash44flash_bwd_dq_dk_dv_loop_seqk_parallel_kernelI23Flash_bwd_kernel_traitsILi64ELi64ELi128ELi8ELi2ELi4ELi4ELb1ELb0EN7cutlass6half_tE19Flash_kernel_traitsILi64ELi64ELi128ELi8ES3_EELb1ELb0ELb0ELb0ELb0ELb1ELb0EEEvNS_16Flash_bwd_paramsE)
        /*0014*/ 	.short	0x0160
        /*0016*/ 	.short	0x0280


	//----- nvinfo : EIATTR_CBANK_PARAM_SIZE
	.align		4
.L_464:
        /*0018*/ 	.byte	0x03, 0x19
        /*001a*/ 	.short	0x0280


	//----- nvinfo : EIATTR_KPARAM_INFO
	.align		4
        /*001c*/ 	.byte	0x04, 0x17
        /*001e*/ 	.short	(.L_466 - .L_465)
.L_465:
        /*0020*/ 	.word	0x00000000
        /*0024*/ 	.short	0x0000
        /*0026*/ 	.short	0x0000
        /*0028*/ 	.byte	0x00, 0xf0, 0x01, 0x0a


	//----- nvinfo : EIATTR_MAXREG_COUNT
	.align		4
.L_466:
        /*002c*/ 	.byte	0x03, 0x1b
        /*002e*/ 	.short	0x00ff


	//----- nvinfo : EIATTR_NUM_BARRIERS
	.align		4
        /*0030*/ 	.byte	0x02, 0x4c
        /*0032*/ 	.byte	0x01
	.zero		1


	//----- nvinfo : EIATTR_MERCURY_ISA_VERSION
	.align		4
        /*0034*/ 	.byte	0x03, 0x5f
        /*0036*/ 	.short	0x0000


	//----- nvinfo : EIATTR_EXIT_INSTR_OFFSETS
	.align		4
        /*0038*/ 	.byte	0x04, 0x1c
        /*003a*/ 	.short	(.L_468 - .L_467)


	//   ....[0]....
.L_467:
        /*003c*/ 	.word	0x00000080


	//   ....[1]....
        /*0040*/ 	.word	0x00007f00


	//----- nvinfo : EIATTR_CTAIDZ_USED
	.align		4
.L_468:
        /*0044*/ 	.byte	0x01, 0x04
	.zero		2


	//----- nvinfo : EIATTR_CRS_STACK_SIZE
	.align		4
        /*0048*/ 	.byte	0x04, 0x1e
        /*004a*/ 	.short	(.L_470 - .L_469)
.L_469:
        /*004c*/ 	.word	0x00000000
.L_470:


//--------------------- .nv.info._ZN5flash44flash_bwd_dq_dk_dv_loop_seqk_parallel_kernelI23Flash_bwd_kernel_traitsILi64ELi64ELi128ELi8ELi2ELi4ELi4ELb1ELb0EN7cutlass6half_tE19Flash_kernel_traitsILi64ELi64ELi128ELi8ES3_EELb0ELb0ELb0ELb0ELb0ELb1ELb1EEEvNS_16Flash_bwd_paramsE --------------------------
	.section	.nv.info._ZN5flash44flash_bwd_dq_dk_dv_loop_seqk_parallel_kernelI23Flash_bwd_kernel_traitsILi64ELi64ELi128ELi8ELi2ELi4ELi4ELb1ELb0EN7cutlass6half_tE19Flash_kernel_traitsILi64ELi64ELi128ELi8ES3_EELb0ELb0ELb0ELb0ELb0ELb1ELb1EEEvNS_16Flash_bwd_paramsE,"",@"SHT_CUDA_INFO"
	.sectionflags	@""
	.align	4


	//----- nvinfo : EIATTR_CUDA_API_VERSION
	.align		4
        /*0000*/ 	.byte	0x04, 0x37
        /*0002*/ 	.short	(.L_472 - .L_471)
.L_471:
        /*0004*/ 	.word	0x00000082


	//----- nvinfo : EIATTR_SW2861232_WAR
	.align		4
.L_472:
        /*0008*/ 	.byte	0x01, 0x35
	.zero		2


	//----- nvinfo : EIATTR_PARAM_CBANK
	.align		4
        /*000c*/ 	.byte	0x04, 0x0a
        /*000e*/ 	.short	(.L_474 - .L_473)
	.align		4
.L_473:
        /*0010*/ 	.word	index@(.nv.constant0._ZN5flash44flash_bwd_dq_dk_dv_loop_seqk_parallel_kernelI23Flash_bwd_kernel_traitsILi64ELi64ELi128ELi8ELi2ELi4ELi4ELb1ELb0EN7cutlass6half_tE19Flash_kernel_traitsILi64ELi64ELi128ELi8ES3_EELb0ELb0ELb0ELb0ELb0ELb1ELb1EEEvNS_16Flash_bwd_paramsE)
        /*0014*/ 	.short	0x0160
        /*0016*/ 	.short	0x0280


	//----- nvinfo : EIATTR_CBANK_PARAM_SIZE
	.align		4
.L_474:
        /*0018*/ 	.byte	0x03, 0x19
        /*001a*/ 	.short	0x0280


	//----- nvinfo : EIATTR_KPARAM_INFO
	.align		4
        /*001c*/ 	.byte	0x04, 0x17
        /*001e*/ 	.short	(.L_476 - .L_475)
.L_475:
        /*0020*/ 	.word	0x00000000
        /*0024*/ 	.short	0x0000
        /*0026*/ 	.short	0x0000
        /*0028*/ 	.byte	0x00, 0xf0, 0x01, 0x0a


	//----- nvinfo : EIATTR_MAXREG_COUNT
	.align		4
.L_476:
        /*002c*/ 	.byte	0x03, 0x1b
        /*002e*/ 	.short	0x00ff


	//----- nvinfo : EIATTR_NUM_BARRIERS
	.align		4
        /*0030*/ 	.byte	0x02, 0x4c
        /*0032*/ 	.byte	0x01
	.zero		1


	//----- nvinfo : EIATTR_ANNOTATIONS
	.align		4
        /*0034*/ 	.byte	0x04, 0x55
        /*0036*/ 	.short	(.L_478 - .L_477)


	//   ....[0]....
.L_477:
        /*0038*/ 	.word	0x00000001
        /*003c*/ 	.byte	0x80, 0x01, 0x00, 0x00, 0x01, 0x00, 0x00, 0x00, 0x30, 0x04, 0x00, 0x00, 0x01, 0x00, 0x00, 0x00
        /*004c*/ 	.byte	0x90, 0x08, 0x00, 0x00, 0x01, 0x00, 0x00, 0x00, 0x50, 0x09, 0x00, 0x00, 0x01, 0x00, 0x00, 0x00
        /*005c*/ 	.byte	0x60, 0x09, 0x00, 0x00, 0x01, 0x00, 0x00, 0x00, 0x70, 0x09, 0x00, 0x00, 0x01, 0x00, 0x00, 0x00
        /*006c*/ 	.byte	0xa0, 0x15, 0x00, 0x00, 0x01, 0x00, 0x00, 0x00, 0xc0, 0x15, 0x00, 0x00, 0x01, 0x00, 0x00, 0x00
        /*007c*/ 	.byte	0xd0, 0x15, 0x00, 0x00, 0x01, 0x00, 0x00, 0x00, 0x20, 0x1a, 0x00, 0x00, 0x01, 0x00, 0x00, 0x00
        /*008c*/ 	.byte	0xa0, 0x1a, 0x00, 0x00, 0x01, 0x00, 0x00, 0x00, 0xd0, 0x1a, 0x00, 0x00


	//----- nvinfo : EIATTR_MERCURY_ISA_VERSION
	.align		4
.L_478:
        /*0098*/ 	.byte	0x03, 0x5f
        /*009a*/ 	.short	0x0000


	//----- nvinfo : EIATTR_EXIT_INSTR_OFFSETS
	.align		4
        /*009c*/ 	.byte	0x04, 0x1c
        /*009e*/ 	.short	(.L_480 - .L_479)


	//   ....[0]....
.L_479:
        /*00a0*/ 	.word	0x000000a0


	//   ....[1]....
        /*00a4*/ 	.word	0x00008780


	//----- nvinfo : EIATTR_CTAIDZ_USED
	.align		4
.L_480:
        /*00a8*/ 	.byte	0x01, 0x04
	.zero		2


	//----- nvinfo : EIATTR_CRS_STACK_SIZE
	.align		4
        /*00ac*/ 	.byte	0x04, 0x1e
        /*00ae*/ 	.short	(.L_482 - .L_481)
.L_481:
        /*00b0*/ 	.word	0x00000000
.L_482:


//--------------------- .nv.info._ZN5flash44flash_bwd_dq_dk_dv_loop_seqk_parallel_kernelI23Flash_bwd_kernel_traitsILi64ELi64ELi128ELi8ELi2ELi4ELi4ELb1ELb0EN7cutlass6half_tE19Flash_kernel_traitsILi64ELi64ELi128ELi8ES3_EELb1ELb0ELb0ELb0ELb0ELb0ELb0EEEvNS_16Flash_bwd_paramsE --------------------------
	.section	.nv.info._ZN5flash44flash_bwd_dq_dk_dv_loop_seqk_parallel_kernelI23Flash_bwd_kernel_traitsILi64ELi64ELi128ELi8ELi2ELi4ELi4ELb1ELb0EN7cutlass6half_tE19Flash_kernel_traitsILi64ELi64ELi128ELi8ES3_EELb1ELb0ELb0ELb0ELb0ELb0ELb0EEEvNS_16Flash_bwd_paramsE,"",@"SHT_CUDA_INFO"
	.sectionflags	@""
	.align	4


	//----- nvinfo : EIATTR_CUDA_API_VERSION
	.align		4
        /*0000*/ 	.byte	0x04, 0x37
        /*0002*/ 	.short	(.L_484 - .L_483)
.L_483:
        /*0004*/ 	.word	0x00000082


	//----- nvinfo : EIATTR_SW2861232_WAR
	.align		4
.L_484:
        /*0008*/ 	.byte	0x01, 0x35
	.zero		2


	//----- nvinfo : EIATTR_PARAM_CBANK
	.align		4
        /*000c*/ 	.byte	0x04, 0x0a
        /*000e*/ 	.short	(.L_486 - .L_485)
	.align		4
.L_485:
        /*0010*/ 	.word	index@(.nv.constant0._ZN5flash44flash_bwd_dq_dk_dv_loop_seqk_parallel_kernelI23Flash_bwd_kernel_traitsILi64ELi64ELi128ELi8ELi2ELi4ELi4ELb1ELb0EN7cutlass6half_tE19Flash_kernel_traitsILi64ELi64ELi128ELi8ES3_EELb1ELb0ELb0ELb0ELb0ELb0ELb0EEEvNS_16Flash_bwd_paramsE)
        /*0014*/ 	.short	0x0160
        /*0016*/ 	.short	0x0280


	//----- nvinfo : EIATTR_CBANK_PARAM_SIZE
	.align		4
.L_486:
        /*0018*/ 	.byte	0x03, 0x19
        /*001a*/ 	.short	0x0280


	//----- nvinfo : EIATTR_KPARAM_INFO
	.align		4
        /*001c*/ 	.byte	0x04, 0x17
        /*001e*/ 	.short	(.L_488 - .L_487)
.L_487:
        /*0020*/ 	.word	0x00000000
        /*0024*/ 	.short	0x0000
        /*0026*/ 	.short	0x0000
        /*0028*/ 	.byte	0x00, 0xf0, 0x01, 0x0a


	//----- nvinfo : EIATTR_MAXREG_COUNT
	.align		4
.L_488:
        /*002c*/ 	.byte	0x03, 0x1b
        /*002e*/ 	.short	0x00ff


	//----- nvinfo : EIATTR_NUM_BARRIERS
	.align		4
        /*0030*/ 	.byte	0x02, 0x4c
        /*0032*/ 	.byte	0x01
	.zero		1


	//----- nvinfo : EIATTR_MERCURY_ISA_VERSION
	.align		4
        /*0034*/ 	.byte	0x03, 0x5f
        /*0036*/ 	.short	0x0000


	//----- nvinfo : EIATTR_EXIT_INSTR_OFFSETS
	.align		4
        /*0038*/ 	.byte	0x04, 0x1c
        /*003a*/ 	.short	(.L_490 - .L_489)


	//   ....[0]....
.L_489:
        /*003c*/ 	.word	0x00000080


	//   ....[1]....
        /*0040*/ 	.word	0x000085c0


	//----- nvinfo : EIATTR_CTAIDZ_USED
	.align		4
.L_490:
        /*0044*/ 	.byte	0x01, 0x04
	.zero		2


	//----- nvinfo : EIATTR_CRS_STACK_SIZE
	.align		4
        /*0048*/ 	.byte	0x04, 0x1e
        /*004a*/ 	.short	(.L_492 - .L_491)
.L_491:
        /*004c*/ 	.word	0x00000000
.L_492:


//--------------------- .nv.info._ZN5flash44flash_bwd_dq_dk_dv_loop_seqk_parallel_kernelI23Flash_bwd_kernel_traitsILi64ELi64ELi128ELi8ELi2ELi4ELi4ELb1ELb0EN7cutlass6half_tE19Flash_kernel_traitsILi64ELi64ELi128ELi8ES3_EELb0ELb0ELb0ELb0ELb0ELb0ELb1EEEvNS_16Flash_bwd_paramsE --------------------------
	.section	.nv.info._ZN5flash44flash_bwd_dq_dk_dv_loop_seqk_parallel_kernelI23Flash_bwd_kernel_traitsILi64ELi64ELi128ELi8ELi2ELi4ELi4ELb1ELb0EN7cutlass6half_tE19Flash_kernel_traitsILi64ELi64ELi128ELi8ES3_EELb0ELb0ELb0ELb0ELb0ELb0ELb1EEEvNS_16Flash_bwd_paramsE,"",@"SHT_CUDA_INFO"
	.sectionflags	@""
	.align	4


	//----- nvinfo : EIATTR_CUDA_API_VERSION
	.align		4
        /*0000*/ 	.byte	0x04, 0x37
        /*0002*/ 	.short	(.L_494 - .L_493)
.L_493:
        /*0004*/ 	.word	0x00000082


	//----- nvinfo : EIATTR_SW2861232_WAR
	.align		4
.L_494:
        /*0008*/ 	.byte	0x01, 0x35
	.zero		2


	//----- nvinfo : EIATTR_PARAM_CBANK
	.align		4
        /*000c*/ 	.byte	0x04, 0x0a
        /*000e*/ 	.short	(.L_496 - .L_495)
	.align		4
.L_495:
        /*0010*/ 	.word	index@(.nv.constant0._ZN5flash44flash_bwd_dq_dk_dv_loop_seqk_parallel_kernelI23Flash_bwd_kernel_traitsILi64ELi64ELi128ELi8ELi2ELi4ELi4ELb1ELb0EN7cutlass6half_tE19Flash_kernel_traitsILi64ELi64ELi128ELi8ES3_EELb0ELb0ELb0ELb0ELb0ELb0ELb1EEEvNS_16Flash_bwd_paramsE)
        /*0014*/ 	.short	0x0160
        /*0016*/ 	.short	0x0280


	//----- nvinfo : EIATTR_CBANK_PARAM_SIZE
	.align		4
.L_496:
        /*0018*/ 	.byte	0x03, 0x19
        /*001a*/ 	.short	0x0280


	//----- nvinfo : EIATTR_KPARAM_INFO
	.align		4
        /*001c*/ 	.byte	0x04, 0x17
        /*001e*/ 	.short	(.L_498 - .L_497)
.L_497:
        /*0020*/ 	.word	0x00000000
        /*0024*/ 	.short	0x0000
        /*0026*/ 	.short	0x0000
        /*0028*/ 	.byte	0x00, 0xf0, 0x01, 0x0a


	//----- nvinfo : EIATTR_MAXREG_COUNT
	.align		4
.L_498:
        /*002c*/ 	.byte	0x03, 0x1b
        /*002e*/ 	.short	0x00ff


	//----- nvinfo : EIATTR_NUM_BARRIERS
	.align		4
        /*0030*/ 	.byte	0x02, 0x4c
        /*0032*/ 	.byte	0x01
	.zero		1


	//----- nvinfo : EIATTR_ANNOTATIONS
	.align		4
        /*0034*/ 	.byte	0x04, 0x55
        /*0036*/ 	.short	(.L_500 - .L_499)


	//   ....[0]....
.L_499:
        /*0038*/ 	.word	0x00000001
        /*003c*/ 	.byte	0x80, 0x01, 0x00, 0x00, 0x01, 0x00, 0x00, 0x00, 0x30, 0x04, 0x00, 0x00, 0x01, 0x00, 0x00, 0x00
        /*004c*/ 	.byte	0x90, 0x08, 0x00, 0x00, 0x01, 0x00, 0x00, 0x00, 0x40, 0x09, 0x00, 0x00, 0x01, 0x00, 0x00, 0x00
        /*005c*/ 	.byte	0x50, 0x09, 0x00, 0x00, 0x01, 0x00, 0x00, 0x00, 0x70, 0x15, 0x00, 0x00, 0x01, 0x00, 0x00, 0x00
        /*006c*/ 	.byte	0x90, 0x15, 0x00, 0x00, 0x01, 0x00, 0x00, 0x00, 0xa0, 0x15, 0x00, 0x00, 0x01, 0x00, 0x00, 0x00
        /*007c*/ 	.byte	0xf0, 0x19, 0x00, 0x00, 0x01, 0x00, 0x00, 0x00, 0x70, 0x1a, 0x00, 0x00


	//----- nvinfo : EIATTR_MERCURY_ISA_VERSION
	.align		4
.L_500:
        /*0088*/ 	.byte	0x03, 0x5f
        /*008a*/ 	.short	0x0000


	//----- nvinfo : EIATTR_EXIT_INSTR_OFFSETS
	.align		4
        /*008c*/ 	.byte	0x04, 0x1c
        /*008e*/ 	.short	(.L_502 - .L_501)


	//   ....[0]....
.L_501:
        /*0090*/ 	.word	0x000000a0


	//   ....[1]....
        /*0094*/ 	.word	0x00008eb0


	//----- nvinfo : EIATTR_CTAIDZ_USED
	.align		4
.L_502:
        /*0098*/ 	.byte	0x01, 0x04
	.zero		2


	//----- nvinfo : EIATTR_CRS_STACK_SIZE
	.align		4
        /*009c*/ 	.byte	0x04, 0x1e
        /*009e*/ 	.short	(.L_504 - .L_503)
.L_503:
        /*00a0*/ 	.word	0x00000000
.L_504:


//--------------------- .nv.info._ZN5flash44flash_bwd_dq_dk_dv_loop_seqk_parallel_kernelI23Flash_bwd_kernel_traitsILi64ELi64ELi128ELi8ELi2ELi4ELi4ELb1ELb0EN7cutlass6half_tE19Flash_kernel_traitsILi64ELi64ELi128ELi8ES3_EELb1ELb0ELb1ELb0ELb0ELb0ELb0EEEvNS_16Flash_bwd_paramsE --------------------------
	.section	.nv.info._ZN5flash44flash_bwd_dq_dk_dv_loop_seqk_parallel_kernelI23Flash_bwd_kernel_traitsILi64ELi64ELi128ELi8ELi2ELi4ELi4ELb1ELb0EN7cutlass6half_tE19Flash_kernel_traitsILi64ELi64ELi128ELi8ES3_EELb1ELb0ELb1ELb0ELb0ELb0ELb0EEEvNS_16Flash_bwd_paramsE,"",@"SHT_CUDA_INFO"
	.sectionflags	@""
	.align	4


	//----- nvinfo : EIATTR_CUDA_API_VERSION
	.align		4
        /*0000*/ 	.byte	0x04, 0x37
        /*0002*/ 	.short	(.L_506 - .L_505)
.L_505:
        /*0004*/ 	.word	0x00000082


	//----- nvinfo : EIATTR_SW2861232_WAR
	.align		4
.L_506:
        /*0008*/ 	.byte	0x01, 0x35
	.zero		2


	//----- nvinfo : EIATTR_PARAM_CBANK
	.align		4
        /*000c*/ 	.byte	0x04, 0x0a
        /*000e*/ 	.short	(.L_508 - .L_507)
	.align		4
.L_507:
        /*0010*/ 	.word	index@(.nv.constant0._ZN5flash44flash_bwd_dq_dk_dv_loop_seqk_parallel_kernelI23Flash_bwd_kernel_traitsILi64ELi64ELi128ELi8ELi2ELi4ELi4ELb1ELb0EN7cutlass6half_tE19Flash_kernel_traitsILi64ELi64ELi128ELi8ES3_EELb1ELb0ELb1ELb0ELb0ELb0ELb0EEEvNS_16Flash_bwd_paramsE)
        /*0014*/ 	.short	0x0160
        /*0016*/ 	.short	0x0280


	//----- nvinfo : EIATTR_CBANK_PARAM_SIZE
	.align		4
.L_508:
        /*0018*/ 	.byte	0x03, 0x19
        /*001a*/ 	.short	0x0280


	//----- nvinfo : EIATTR_KPARAM_INFO
	.align		4
        /*001c*/ 	.byte	0x04, 0x17
        /*001e*/ 	.short	(.L_510 - .L_509)
.L_509:
        /*0020*/ 	.word	0x00000000
        /*0024*/ 	.short	0x0000
        /*0026*/ 	.short	0x0000
        /*0028*/ 	.byte	0x00, 0xf0, 0x01, 0x0a


	//----- nvinfo : EIATTR_MAXREG_COUNT
	.align		4
.L_510:
        /*002c*/ 	.byte	0x03, 0x1b
        /*002e*/ 	.short	0x00ff


	//----- nvinfo : EIATTR_NUM_BARRIERS
	.align		4
        /*0030*/ 	.byte	0x02, 0x4c
        /*0032*/ 	.byte	0x01
	.zero		1


	//----- nvinfo : EIATTR_MERCURY_ISA_VERSION
	.align		4
        /*0034*/ 	.byte	0x03, 0x5f
        /*0036*/ 	.short	0x0000


	//----- nvinfo : EIATTR_EXIT_INSTR_OFFSETS
	.align		4
        /*0038*/ 	.byte	0x04, 0x1c
        /*003a*/ 	.short	(.L_512 - .L_511)


	//   ....[0]....
.L_511:
        /*003c*/ 	.word	0x00000080


	//   ....[1]....
        /*0040*/ 	.word	0x00008bc0


	//----- nvinfo : EIATTR_CTAIDZ_USED
	.align		4
.L_512:
        /*0044*/ 	.byte	0x01, 0x04
	.zero		2


	//----- nvinfo : EIATTR_CRS_STACK_SIZE
	.align		4
        /*0048*/ 	.byte	0x04, 0x1e
        /*004a*/ 	.short	(.L_514 - .L_513)
.L_513:
        /*004c*/ 	.word	0x00000000
.L_514:


//--------------------- .nv.info._ZN5flash44flash_bwd_dq_dk_dv_loop_seqk_parallel_kernelI23Flash_bwd_kernel_traitsILi64ELi64ELi128ELi8ELi2ELi4ELi4ELb1ELb0EN7cutlass6half_tE19Flash_kernel_traitsILi64ELi64ELi128ELi8ES3_EELb0ELb0ELb1ELb0ELb0ELb0ELb1EEEvNS_16Flash_bwd_paramsE --------------------------
	.section	.nv.info._ZN5flash44flash_bwd_dq_dk_dv_loop_seqk_parallel_kernelI23Flash_bwd_kernel_traitsILi64ELi64ELi128ELi8ELi2ELi4ELi4ELb1ELb0EN7cutlass6half_tE19Flash_kernel_traitsILi64ELi64ELi128ELi8ES3_EELb0ELb0ELb1ELb0ELb0ELb0ELb1EEEvNS_16Flash_bwd_paramsE,"",@"SHT_CUDA_INFO"
	.sectionflags	@""
	.align	4


	//----- nvinfo : EIATTR_CUDA_API_VERSION
	.align		4
        /*0000*/ 	.byte	0x04, 0x37
        /*0002*/ 	.short	(.L_516 - .L_515)
.L_515:
        /*0004*/ 	.word	0x00000082


	//----- nvinfo : EIATTR_SW2861232_WAR
	.align		4
.L_516:
        /*0008*/ 	.byte	0x01, 0x35
	.zero		2


	//----- nvinfo : EIATTR_PARAM_CBANK
	.align		4
        /*000c*/ 	.byte	0x04, 0x0a
        /*000e*/ 	.short	(.L_518 - .L_517)
	.align		4
.L_517:
        /*0010*/ 	.word	index@(.nv.constant0._ZN5flash44flash_bwd_dq_dk_dv_loop_seqk_parallel_kernelI23Flash_bwd_kernel_traitsILi64ELi64ELi128ELi8ELi2ELi4ELi4ELb1ELb0EN7cutlass6half_tE19Flash_kernel_traitsILi64ELi64ELi128ELi8ES3_EELb0ELb0ELb1ELb0ELb0ELb0ELb1EEEvNS_16Flash_bwd_paramsE)
        /*0014*/ 	.short	0x0160
        /*0016*/ 	.short	0x0280


	//----- nvinfo : EIATTR_CBANK_PARAM_SIZE
	.align		4
.L_518:
        /*0018*/ 	.byte	0x03, 0x19
        /*001a*/ 	.short	0x0280


	//----- nvinfo : EIATTR_KPARAM_INFO
	.align		4
        /*001c*/ 	.byte	0x04, 0x17
        /*001e*/ 	.short	(.L_520 - .L_519)
.L_519:
        /*0020*/ 	.word	0x00000000
        /*0024*/ 	.short	0x0000
        /*0026*/ 	.short	0x0000
        /*0028*/ 	.byte	0x00, 0xf0, 0x01, 0x0a


	//----- nvinfo : EIATTR_MAXREG_COUNT
	.align		4
.L_520:
        /*002c*/ 	.byte	0x03, 0x1b
        /*002e*/ 	.short	0x00ff


	//----- nvinfo : EIATTR_NUM_BARRIERS
	.align		4
        /*0030*/ 	.byte	0x02, 0x4c
        /*0032*/ 	.byte	0x01
	.zero		1


	//----- nvinfo : EIATTR_ANNOTATIONS
	.align		4
        /*0034*/ 	.byte	0x04, 0x55
        /*0036*/ 	.short	(.L_522 - .L_521)


	//   ....[0]....
.L_521:
        /* <DEDUP_REMOVED lines=10> */


	//----- nvinfo : EIATTR_MERCURY_ISA_VERSION
	.align		4
.L_522:
        /*00c8*/ 	.byte	0x03, 0x5f
        /*00ca*/ 	.short	0x0000


	//----- nvinfo : EIATTR_EXIT_INSTR_OFFSETS
	.align		4
        /*00cc*/ 	.byte	0x04, 0x1c
        /*00ce*/ 	.short	(.L_524 - .L_523)


	//   ....[0]....
.L_523:
        /*00d0*/ 	.word	0x000000a0


	//   ....[1]....
        /*00d4*/ 	.word	0x00009270


	//----- nvinfo : EIATTR_CTAIDZ_USED
	.align		4
.L_524:
        /*00d8*/ 	.byte	0x01, 0x04
	.zero		2


	//----- nvinfo : EIATTR_CRS_STACK_SIZE
	.align		4
        /*00dc*/ 	.byte	0x04, 0x1e
        /*00de*/ 	.short	(.L_526 - .L_525)
.L_525:
        /*00e0*/ 	.word	0x00000000
.L_526:


//--------------------- .nv.info._ZN5flash44flash_bwd_dq_dk_dv_loop_seqk_parallel_kernelI23Flash_bwd_kernel_traitsILi64ELi64ELi128ELi8ELi2ELi4ELi4ELb1ELb0EN7cutlass6half_tE19Flash_kernel_traitsILi64ELi64ELi128ELi8ES3_EELb1ELb0ELb0ELb0ELb1ELb1ELb0EEEvNS_16Flash_bwd_paramsE --------------------------
	.section	.nv.info._ZN5flash44flash_bwd_dq_dk_dv_loop_seqk_parallel_kernelI23Flash_bwd_kernel_traitsILi64ELi64ELi128ELi8ELi2ELi4ELi4ELb1ELb0EN7cutlass6half_tE19Flash_kernel_traitsILi64ELi64ELi128ELi8ES3_EELb1ELb0ELb0ELb0ELb1ELb1ELb0EEEvNS_16Flash_bwd_paramsE,"",@"SHT_CUDA_INFO"
	.sectionflags	@""
	.align	4


	//----- nvinfo : EIATTR_CUDA_API_VERSION
	.align		4
        /*0000*/ 	.byte	0x04, 0x37
        /*0002*/ 	.short	(.L_528 - .L_527)
.L_527:
        /*0004*/ 	.word	0x00000082


	//----- nvinfo : EIATTR_SW2861232_WAR
	.align		4
.L_528:
        /*0008*/ 	.byte	0x01, 0x35
	.zero		2


	//----- nvinfo : EIATTR_PARAM_CBANK
	.align		4
        /*000c*/ 	.byte	0x04, 0x0a
        /*000e*/ 	.short	(.L_530 - .L_529)
	.align		4
.L_529:
        /*0010*/ 	.word	index@(.nv.constant0._ZN5flash44flash_bwd_dq_dk_dv_loop_seqk_parallel_kernelI23Flash_bwd_kernel_traitsILi64ELi64ELi128ELi8ELi2ELi4ELi4ELb1ELb0EN7cutlass6half_tE19Flash_kernel_traitsILi64ELi64ELi128ELi8ES3_EELb1ELb0ELb0ELb0ELb1ELb1ELb0EEEvNS_16Flash_bwd_paramsE)
        /*0014*/ 	.short	0x0160
        /*0016*/ 	.short	0x0280


	//----- nvinfo : EIATTR_CBANK_PARAM_SIZE
	.align		4
.L_530:
        /*0018*/ 	.byte	0x03, 0x19
        /*001a*/ 	.short	0x0280


	//----- nvinfo : EIATTR_KPARAM_INFO
	.align		4
        /*001c*/ 	.byte	0x04, 0x17
        /*001e*/ 	.short	(.L_532 - .L_531)
.L_531:
        /*0020*/ 	.word	0x00000000
        /*0024*/ 	.short	0x0000
        /*0026*/ 	.short	0x0000
        /*0028*/ 	.byte	0x00, 0xf0, 0x01, 0x0a


	//----- nvinfo : EIATTR_MAXREG_COUNT
	.align		4
.L_532:
        /*002c*/ 	.byte	0x03, 0x1b
        /*002e*/ 	.short	0x00ff


	//----- nvinfo : EIATTR_NUM_BARRIERS
	.align		4
        /*0030*/ 	.byte	0x02, 0x4c
        /*0032*/ 	.byte	0x01
	.zero		1


	//----- nvinfo : EIATTR_MERCURY_ISA_VERSION
	.align		4
        /*0034*/ 	.byte	0x03, 0x5f
        /*0036*/ 	.short	0x0000


	//----- nvinfo : EIATTR_EXIT_INSTR_OFFSETS
	.align		4
        /*0038*/ 	.byte	0x04, 0x1c
        /*003a*/ 	.short	(.L_534 - .L_533)


	//   ....[0]....
.L_533:
        /*003c*/ 	.word	0x00000090


	//   ....[1]....
        /*0040*/ 	.word	0x00006150


	//----- nvinfo : EIATTR_CTAIDZ_USED
	.align		4
.L_534:
        /*0044*/ 	.byte	0x01, 0x04
	.zero		2


//--------------------- .nv.info._ZN5flash44flash_bwd_dq_dk_dv_loop_seqk_parallel_kernelI23Flash_bwd_kernel_traitsILi64ELi64ELi128ELi8ELi2ELi4ELi4ELb1ELb0EN7cutlass6half_tE19Flash_kernel_traitsILi64ELi64ELi128ELi8ES3_EELb0ELb0ELb0ELb0ELb1ELb1ELb1EEEvNS_16Flash_bwd_paramsE --------------------------
	.section	.nv.info._ZN5flash44flash_bwd_dq_dk_dv_loop_seqk_parallel_kernelI23Flash_bwd_kernel_traitsILi64ELi64ELi128ELi8ELi2ELi4ELi4ELb1ELb0EN7cutlass6half_tE19Flash_kernel_traitsILi64ELi64ELi128ELi8ES3_EELb0ELb0ELb0ELb0ELb1ELb1ELb1EEEvNS_16Flash_bwd_paramsE,"",@"SHT_CUDA_INFO"
	.sectionflags	@""
	.align	4


	//----- nvinfo : EIATTR_CUDA_API_VERSION
	.align		4
        /*0000*/ 	.byte	0x04, 0x37
        /*0002*/ 	.short	(.L_536 - .L_535)
.L_535:
        /*0004*/ 	.word	0x00000082


	//----- nvinfo : EIATTR_SW2861232_WAR
	.align		4
.L_536:
        /*0008*/ 	.byte	0x01, 0x35
	.zero		2


	//----- nvinfo : EIATTR_PARAM_CBANK
	.align		4
        /*000c*/ 	.byte	0x04, 0x0a
        /*000e*/ 	.short	(.L_538 - .L_537)
	.align		4
.L_537:
        /*0010*/ 	.word	index@(.nv.constant0._ZN5flash44flash_bwd_dq_dk_dv_loop_seqk_parallel_kernelI23Flash_bwd_kernel_traitsILi64ELi64ELi128ELi8ELi2ELi4ELi4ELb1ELb0EN7cutlass6half_tE19Flash_kernel_traitsILi64ELi64ELi128ELi8ES3_EELb0ELb0ELb0ELb0ELb1ELb1ELb1EEEvNS_16Flash_bwd_paramsE)
        /*0014*/ 	.short	0x0160
        /*0016*/ 	.short	0x0280


	//----- nvinfo : EIATTR_CBANK_PARAM_SIZE
	.align		4
.L_538:
        /*0018*/ 	.byte	0x03, 0x19
        /*001a*/ 	.short	0x0280


	//----- nvinfo : EIATTR_KPARAM_INFO
	.align		4
        /*001c*/ 	.byte	0x04, 0x17
        /*001e*/ 	.short	(.L_540 - .L_539)
.L_539:
        /*0020*/ 	.word	0x00000000
        /*0024*/ 	.short	0x0000
        /*0026*/ 	.short	0x0000
        /*0028*/ 	.byte	0x00, 0xf0, 0x01, 0x0a


	//----- nvinfo : EIATTR_MAXREG_COUNT
	.align		4
.L_540:
        /*002c*/ 	.byte	0x03, 0x1b
        /*002e*/ 	.short	0x00ff


	//----- nvinfo : EIATTR_NUM_BARRIERS
	.align		4
        /*0030*/ 	.byte	0x02, 0x4c
        /*0032*/ 	.byte	0x01
	.zero		1


	//----- nvinfo : EIATTR_ANNOTATIONS
	.align		4
        /*0034*/ 	.byte	0x04, 0x55
        /*0036*/ 	.short	(.L_542 - .L_541)


	//   ....[0]....
.L_541:
        /*0038*/ 	.word	0x00000001
        /*003c*/ 	.byte	0x50, 0x06, 0x00, 0x00, 0x01, 0x00, 0x00, 0x00, 0x20, 0x09, 0x00, 0x00, 0x01, 0x00, 0x00, 0x00
        /*004c*/ 	.byte	0x80, 0x09, 0x00, 0x00, 0x01, 0x00, 0x00, 0x00, 0xb0, 0x11, 0x00, 0x00, 0x01, 0x00, 0x00, 0x00
        /*005c*/ 	.byte	0xf0, 0x1f, 0x00, 0x00, 0x01, 0x00, 0x00, 0x00, 0xc0, 0x50, 0x00, 0x00


	//----- nvinfo : EIATTR_MERCURY_ISA_VERSION
	.align		4
.L_542:
        /*0068*/ 	.byte	0x03, 0x5f
        /*006a*/ 	.short	0x0000


	//----- nvinfo : EIATTR_EXIT_INSTR_OFFSETS
	.align		4
        /*006c*/ 	.byte	0x04, 0x1c
        /*006e*/ 	.short	(.L_544 - .L_543)


	//   ....[0]....
.L_543:
        /*0070*/ 	.word	0x000000a0


	//   ....[1]....
        /*0074*/ 	.word	0x00005ce0


	//----- nvinfo : EIATTR_CTAIDZ_USED
	.align		4
.L_544:
        /*0078*/ 	.byte	0x01, 0x04
	.zero		2


//--------------------- .nv.info._ZN5flash44flash_bwd_dq_dk_dv_loop_seqk_parallel_kernelI23Flash_bwd_kernel_traitsILi64ELi64ELi128ELi8ELi2ELi4ELi4ELb1ELb0EN7cutlass6half_tE19Flash_kernel_traitsILi64ELi64ELi128ELi8ES3_EELb1ELb0ELb0ELb1ELb0ELb0ELb0EEEvNS_16Flash_bwd_paramsE --------------------------
	.section	.nv.info._ZN5flash44flash_bwd_dq_dk_dv_loop_seqk_parallel_kernelI23Flash_bwd_kernel_traitsILi64ELi64ELi128ELi8ELi2ELi4ELi4ELb1ELb0EN7cutlass6half_tE19Flash_kernel_traitsILi64ELi64ELi128ELi8ES3_EELb1ELb0ELb0ELb1ELb0ELb0ELb0EEEvNS_16Flash_bwd_paramsE,"",@"SHT_CUDA_INFO"
	.sectionflags	@""
	.align	4


	//----- nvinfo : EIATTR_CUDA_API_VERSION
	.align		4
        /*0000*/ 	.byte	0x04, 0x37
        /*0002*/ 	.short	(.L_546 - .L_545)
.L_545:
        /*0004*/ 	.word	0x00000082


	//----- nvinfo : EIATTR_SW2861232_WAR
	.align		4
.L_546:
        /*0008*/ 	.byte	0x01, 0x35
	.zero		2


	//----- nvinfo : EIATTR_PARAM_CBANK
	.align		4
        /*000c*/ 	.byte	0x04, 0x0a
        /*000e*/ 	.short	(.L_548 - .L_547)
	.align		4
.L_547:
        /*0010*/ 	.word	index@(.nv.constant0._ZN5flash44flash_bwd_dq_dk_dv_loop_seqk_parallel_kernelI23Flash_bwd_kernel_traitsILi64ELi64ELi128ELi8ELi2ELi4ELi4ELb1ELb0EN7cutlass6half_tE19Flash_kernel_traitsILi64ELi64ELi128ELi8ES3_EELb1ELb0ELb0ELb1ELb0ELb0ELb0EEEvNS_16Flash_bwd_paramsE)
        /*0014*/ 	.short	0x0160
        /*0016*/ 	.short	0x0280


	//----- nvinfo : EIATTR_CBANK_PARAM_SIZE
	.align		4
.L_548:
        /*0018*/ 	.byte	0x03, 0x19
        /*001a*/ 	.short	0x0280


	//----- nvinfo : EIATTR_KPARAM_INFO
	.align		4
        /*001c*/ 	.byte	0x04, 0x17
        /*001e*/ 	.short	(.L_550 - .L_549)
.L_549:
        /*0020*/ 	.word	0x00000000
        /*0024*/ 	.short	0x0000
        /*0026*/ 	.short	0x0000
        /*0028*/ 	.byte	0x00, 0xf0, 0x01, 0x0a


	//----- nvinfo : EIATTR_MAXREG_COUNT
	.align		4
.L_550:
        /*002c*/ 	.byte	0x03, 0x1b
        /*002e*/ 	.short	0x00ff


	//----- nvinfo : EIATTR_NUM_BARRIERS
	.align		4
        /*0030*/ 	.byte	0x02, 0x4c
        /*0032*/ 	.byte	0x01
	.zero		1


	//----- nvinfo : EIATTR_ANNOTATIONS
	.align		4
        /*0034*/ 	.byte	0x04, 0x55
        /*0036*/ 	.short	(.L_552 - .L_551)


	//   ....[0]....
.L_551:
        /* <DEDUP_REMOVED lines=11> */


	//----- nvinfo : EIATTR_MERCURY_ISA_VERSION
	.align		4
.L_552:
        /*00d0*/ 	.byte	0x03, 0x5f
        /*00d2*/ 	.short	0x0000


	//----- nvinfo : EIATTR_EXIT_INSTR_OFFSETS
	.align		4
        /*00d4*/ 	.byte	0x04, 0x1c
        /*00d6*/ 	.short	(.L_554 - .L_553)


	//   ....[0]....
.L_553:
        /*00d8*/ 	.word	0x00000090


	//   ....[1]....
        /*00dc*/ 	.word	0x00009150


	//----- nvinfo : EIATTR_CTAIDZ_USED
	.align		4
.L_554:
        /*00e0*/ 	.byte	0x01, 0x04
	.zero		2


	//----- nvinfo : EIATTR_CRS_STACK_SIZE
	.align		4
        /*00e4*/ 	.byte	0x04, 0x1e
        /*00e6*/ 	.short	(.L_556 - .L_555)
.L_555:
        /*00e8*/ 	.word	0x00000000
.L_556:


//--------------------- .nv.info._ZN5flash44flash_bwd_dq_dk_dv_loop_seqk_parallel_kernelI23Flash_bwd_kernel_traitsILi64ELi64ELi128ELi8ELi2ELi4ELi4ELb1ELb0EN7cutlass6half_tE19Flash_kernel_traitsILi64ELi64ELi128ELi8ES3_EELb0ELb0ELb0ELb1ELb0ELb0ELb1EEEvNS_16Flash_bwd_paramsE --------------------------
	.section	.nv.info._ZN5flash44flash_bwd_dq_dk_dv_loop_seqk_parallel_kernelI23Flash_bwd_kernel_traitsILi64ELi64ELi128ELi8ELi2ELi4ELi4ELb1ELb0EN7cutlass6half_tE19Flash_kernel_traitsILi64ELi64ELi128ELi8ES3_EELb0ELb0ELb0ELb1ELb0ELb0ELb1EEEvNS_16Flash_bwd_paramsE,"",@"SHT_CUDA_INFO"
	.sectionflags	@""
	.align	4


	//----- nvinfo : EIATTR_CUDA_API_VERSION
	.align		4
        /*0000*/ 	.byte	0x04, 0x37
        /*0002*/ 	.short	(.L_558 - .L_557)
.L_557:
        /*0004*/ 	.word	0x00000082


	//----- nvinfo : EIATTR_SW2861232_WAR
	.align		4
.L_558:
        /*0008*/ 	.byte	0x01, 0x35
	.zero		2


	//----- nvinfo : EIATTR_PARAM_CBANK
	.align		4
        /*000c*/ 	.byte	0x04, 0x0a
        /*000e*/ 	.short	(.L_560 - .L_559)
	.align		4
.L_559:
        /*0010*/ 	.word	index@(.nv.constant0._ZN5flash44flash_bwd_dq_dk_dv_loop_seqk_parallel_kernelI23Flash_bwd_kernel_traitsILi64ELi64ELi128ELi8ELi2ELi4ELi4ELb1ELb0EN7cutlass6half_tE19Flash_kernel_traitsILi64ELi64ELi128ELi8ES3_EELb0ELb0ELb0ELb1ELb0ELb0ELb1EEEvNS_16Flash_bwd_paramsE)
        /*0014*/ 	.short	0x0160
        /*0016*/ 	.short	0x0280


	//----- nvinfo : EIATTR_CBANK_PARAM_SIZE
	.align		4
.L_560:
        /*0018*/ 	.byte	0x03, 0x19
        /*001a*/ 	.short	0x0280


	//----- nvinfo : EIATTR_KPARAM_INFO
	.align		4
        /*001c*/ 	.byte	0x04, 0x17
        /*001e*/ 	.short	(.L_562 - .L_561)
.L_561:
        /*0020*/ 	.word	0x00000000
        /*0024*/ 	.short	0x0000
        /*0026*/ 	.short	0x0000
        /*0028*/ 	.byte	0x00, 0xf0, 0x01, 0x0a


	//----- nvinfo : EIATTR_MAXREG_COUNT
	.align		4
.L_562:
        /*002c*/ 	.byte	0x03, 0x1b
        /*002e*/ 	.short	0x00ff


	//----- nvinfo : EIATTR_NUM_BARRIERS
	.align		4
        /*0030*/ 	.byte	0x02, 0x4c
        /*0032*/ 	.byte	0x01
	.zero		1


	//----- nvinfo : EIATTR_ANNOTATIONS
	.align		4
        /*0034*/ 	.byte	0x04, 0x55
        /*0036*/ 	.short	(.L_564 - .L_563)


	//   ....[0]....
.L_563:
        /* <DEDUP_REMOVED lines=9> */


	//----- nvinfo : EIATTR_MERCURY_ISA_VERSION
	.align		4
.L_564:
        /*00b8*/ 	.byte	0x03, 0x5f
        /*00ba*/ 	.short	0x0000


	//----- nvinfo : EIATTR_EXIT_INSTR_OFFSETS
	.align		4
        /*00bc*/ 	.byte	0x04, 0x1c
        /*00be*/ 	.short	(.L_566 - .L_565)


	//   ....[0]....
.L_565:
        /*00c0*/ 	.word	0x000000a0


	//   ....[1]....
        /*00c4*/ 	.word	0x000094c0


	//----- nvinfo : EIATTR_CTAIDZ_USED
	.align		4
.L_566:
        /*00c8*/ 	.byte	0x01, 0x04
	.zero		2


	//----- nvinfo : EIATTR_CRS_STACK_SIZE
	.align		4
        /*00cc*/ 	.byte	0x04, 0x1e
        /*00ce*/ 	.short	(.L_568 - .L_567)
.L_567:
        /*00d0*/ 	.word	0x00000000
.L_568:


//--------------------- .nv.info._ZN5flash44flash_bwd_dq_dk_dv_loop_seqk_parallel_kernelI23Flash_bwd_kernel_traitsILi64ELi64ELi128ELi8ELi2ELi4ELi4ELb1ELb0EN7cutlass6half_tE19Flash_kernel_traitsILi64ELi64ELi128ELi8ES3_EELb1ELb0ELb1ELb0ELb0ELb1ELb0EEEvNS_16Flash_bwd_paramsE --------------------------
	.section	.nv.info._ZN5flash44flash_bwd_dq_dk_dv_loop_seqk_parallel_kernelI23Flash_bwd_kernel_traitsILi64ELi64ELi128ELi8ELi2ELi4ELi4ELb1ELb0EN7cutlass6half_tE19Flash_kernel_traitsILi64ELi64ELi128ELi8ES3_EELb1ELb0ELb1ELb0ELb0ELb1ELb0EEEvNS_16Flash_bwd_paramsE,"",@"SHT_CUDA_INFO"
	.sectionflags	@""
	.align	4


	//----- nvinfo : EIATTR_CUDA_API_VERSION
	.align		4
        /*0000*/ 	.byte	0x04, 0x37
        /*0002*/ 	.short	(.L_570 - .L_569)
.L_569:
        /*0004*/ 	.word	0x00000082


	//----- nvinfo : EIATTR_SW2861232_WAR
	.align		4
.L_570:
        /*0008*/ 	.byte	0x01, 0x35
	.zero		2


	//----- nvinfo : EIATTR_PARAM_CBANK
	.align		4
        /*000c*/ 	.byte	0x04, 0x0a
        /*000e*/ 	.short	(.L_572 - .L_571)
	.align		4
.L_571:
        /*0010*/ 	.word	index@(.nv.constant0._ZN5flash44flash_bwd_dq_dk_dv_loop_seqk_parallel_kernelI23Flash_bwd_kernel_traitsILi64ELi64ELi128ELi8ELi2ELi4ELi4ELb1ELb0EN7cutlass6half_tE19Flash_kernel_traitsILi64ELi64ELi128ELi8ES3_EELb1ELb0ELb1ELb0ELb0ELb1ELb0EEEvNS_16Flash_bwd_paramsE)
        /*0014*/ 	.short	0x0160
        /*0016*/ 	.short	0x0280


	//----- nvinfo : EIATTR_CBANK_PARAM_SIZE
	.align		4
.L_572:
        /*0018*/ 	.byte	0x03, 0x19
        /*001a*/ 	.short	0x0280


	//----- nvinfo : EIATTR_KPARAM_INFO
	.align		4
        /*001c*/ 	.byte	0x04, 0x17
        /*001e*/ 	.short	(.L_574 - .L_573)
.L_573:
        /*0020*/ 	.word	0x00000000
        /*0024*/ 	.short	0x0000
        /*0026*/ 	.short	0x0000
        /*0028*/ 	.byte	0x00, 0xf0, 0x01, 0x0a


	//----- nvinfo : EIATTR_MAXREG_COUNT
	.align		4
.L_574:
        /*002c*/ 	.byte	0x03, 0x1b
        /*002e*/ 	.short	0x00ff


	//----- nvinfo : EIATTR_NUM_BARRIERS
	.align		4
        /*0030*/ 	.byte	0x02, 0x4c
        /*0032*/ 	.byte	0x01
	.zero		1


	//----- nvinfo : EIATTR_MERCURY_ISA_VERSION
	.align		4
        /*0034*/ 	.byte	0x03, 0x5f
        /*0036*/ 	.short	0x0000


	//----- nvinfo : EIATTR_EXIT_INSTR_OFFSETS
	.align		4
        /*0038*/ 	.byte	0x04, 0x1c
        /*003a*/ 	.short	(.L_576 - .L_575)


	//   ....[0]....
.L_575:
        /*003c*/ 	.word	0x00000080


	//   ....[1]....
        /*0040*/ 	.word	0x000084c0


	//----- nvinfo : EIATTR_CTAIDZ_USED
	.align		4
.L_576:
        /*0044*/ 	.byte	0x01, 0x04
	.zero		2


	//----- nvinfo : EIATTR_CRS_STACK_SIZE
	.align		4
        /*0048*/ 	.byte	0x04, 0x1e
        /*004a*/ 	.short	(.L_578 - .L_577)
.L_577:
        /*004c*/ 	.word	0x00000000
.L_578:


//--------------------- .nv.info._ZN5flash44flash_bwd_dq_dk_dv_loop_seqk_parallel_kernelI23Flash_bwd_kernel_traitsILi64ELi64ELi128ELi8ELi2ELi4ELi4ELb1ELb0EN7cutlass6half_tE19Flash_kernel_traitsILi64ELi64ELi128ELi8ES3_EELb0ELb0ELb1ELb0ELb0ELb1ELb1EEEvNS_16Flash_bwd_paramsE --------------------------
	.section	.nv.info._ZN5flash44flash_bwd_dq_dk_dv_loop_seqk_parallel_kernelI23Flash_bwd_kernel_traitsILi64ELi64ELi128ELi8ELi2ELi4ELi4ELb1ELb0EN7cutlass6half_tE19Flash_kernel_traitsILi64ELi64ELi128ELi8ES3_EELb0ELb0ELb1ELb0ELb0ELb1ELb1EEEvNS_16Flash_bwd_paramsE,"",@"SHT_CUDA_INFO"
	.sectionflags	@""
	.align	4


	//----- nvinfo : EIATTR_CUDA_API_VERSION
	.align		4
        /*0000*/ 	.byte	0x04, 0x37
        /*0002*/ 	.short	(.L_580 - .L_579)
.L_579:
        /*0004*/ 	.word	0x00000082


	//----- nvinfo : EIATTR_SW2861232_WAR
	.align		4
.L_580:
        /*0008*/ 	.byte	0x01, 0x35
	.zero		2


	//----- nvinfo : EIATTR_PARAM_CBANK
	.align		4
        /*000c*/ 	.byte	0x04, 0x0a
        /*000e*/ 	.short	(.L_582 - .L_581)
	.align		4
.L_581:
        /*0010*/ 	.word	index@(.nv.constant0._ZN5flash44flash_bwd_dq_dk_dv_loop_seqk_parallel_kernelI23Flash_bwd_kernel_traitsILi64ELi64ELi128ELi8ELi2ELi4ELi4ELb1ELb0EN7cutlass6half_tE19Flash_kernel_traitsILi64ELi64ELi128ELi8ES3_EELb0ELb0ELb1ELb0ELb0ELb1ELb1EEEvNS_16Flash_bwd_paramsE)
        /*0014*/ 	.short	0x0160
        /*0016*/ 	.short	0x0280


	//----- nvinfo : EIATTR_CBANK_PARAM_SIZE
	.align		4
.L_582:
        /*0018*/ 	.byte	0x03, 0x19
        /*001a*/ 	.short	0x0280


	//----- nvinfo : EIATTR_KPARAM_INFO
	.align		4
        /*001c*/ 	.byte	0x04, 0x17
        /*001e*/ 	.short	(.L_584 - .L_583)
.L_583:
        /*0020*/ 	.word	0x00000000
        /*0024*/ 	.short	0x0000
        /*0026*/ 	.short	0x0000
        /*0028*/ 	.byte	0x00, 0xf0, 0x01, 0x0a


	//----- nvinfo : EIATTR_MAXREG_COUNT
	.align		4
.L_584:
        /*002c*/ 	.byte	0x03, 0x1b
        /*002e*/ 	.short	0x00ff


	//----- nvinfo : EIATTR_NUM_BARRIERS
	.align		4
        /*0030*/ 	.byte	0x02, 0x4c
        /*0032*/ 	.byte	0x01
	.zero		1


	//----- nvinfo : EIATTR_ANNOTATIONS
	.align		4
        /*0034*/ 	.byte	0x04, 0x55
        /*0036*/ 	.short	(.L_586 - .L_585)


	//   ....[0]....
.L_585:
        /* <DEDUP_REMOVED lines=10> */


	//----- nvinfo : EIATTR_MERCURY_ISA_VERSION
	.align		4
.L_586:
        /*00c8*/ 	.byte	0x03, 0x5f
        /*00ca*/ 	.short	0x0000


	//----- nvinfo : EIATTR_EXIT_INSTR_OFFSETS
	.align		4
        /*00cc*/ 	.byte	0x04, 0x1c
        /*00ce*/ 	.short	(.L_588 - .L_587)


	//   ....[0]....
.L_587:
        /*00d0*/ 	.word	0x000000a0


	//   ....[1]....
        /*00d4*/ 	.word	0x00008b80


	//----- nvinfo : EIATTR_CTAIDZ_USED
	.align		4
.L_588:
        /*00d8*/ 	.byte	0x01, 0x04
	.zero		2


	//----- nvinfo : EIATTR_CRS_STACK_SIZE
	.align		4
        /*00dc*/ 	.byte	0x04, 0x1e
        /*00de*/ 	.short	(.L_590 - .L_589)
.L_589:
        /*00e0*/ 	.word	0x00000000
.L_590:


//--------------------- .nv.info._ZN5flash44flash_bwd_dq_dk_dv_loop_seqk_parallel_kernelI23Flash_bwd_kernel_traitsILi64ELi64ELi128ELi8ELi2ELi4ELi4ELb1ELb0EN7cutlass6half_tE19Flash_kernel_traitsILi64ELi64ELi128ELi8ES3_EELb1ELb0ELb1ELb1ELb0ELb0ELb0EEEvNS_16Flash_bwd_paramsE --------------------------
	.section	.nv.info._ZN5flash44flash_bwd_dq_dk_dv_loop_seqk_parallel_kernelI23Flash_bwd_kernel_traitsILi64ELi64ELi128ELi8ELi2ELi4ELi4ELb1ELb0EN7cutlass6half_tE19Flash_kernel_traitsILi64ELi64ELi128ELi8ES3_EELb1ELb0ELb1ELb1ELb0ELb0ELb0EEEvNS_16Flash_bwd_paramsE,"",@"SHT_CUDA_INFO"
	.sectionflags	@""
	.align	4


	//----- nvinfo : EIATTR_CUDA_API_VERSION
	.align		4
        /*0000*/ 	.byte	0x04, 0x37
        /*0002*/ 	.short	(.L_592 - .L_591)
.L_591:
        /*0004*/ 	.word	0x00000082


	//----- nvinfo : EIATTR_SW2861232_WAR
	.align		4
.L_592:
        /*0008*/ 	.byte	0x01, 0x35
	.zero		2


	//----- nvinfo : EIATTR_PARAM_CBANK
	.align		4
        /*000c*/ 	.byte	0x04, 0x0a
        /*000e*/ 	.short	(.L_594 - .L_593)
	.align		4
.L_593:
        /*0010*/ 	.word	index@(.nv.constant0._ZN5flash44flash_bwd_dq_dk_dv_loop_seqk_parallel_kernelI23Flash_bwd_kernel_traitsILi64ELi64ELi128ELi8ELi2ELi4ELi4ELb1ELb0EN7cutlass6half_tE19Flash_kernel_traitsILi64ELi64ELi128ELi8ES3_EELb1ELb0ELb1ELb1ELb0ELb0ELb0EEEvNS_16Flash_bwd_paramsE)
        /*0014*/ 	.short	0x0160
        /*0016*/ 	.short	0x0280


	//----- nvinfo : EIATTR_CBANK_PARAM_SIZE
	.align		4
.L_594:
        /*0018*/ 	.byte	0x03, 0x19
        /*001a*/ 	.short	0x0280


	//----- nvinfo : EIATTR_KPARAM_INFO
	.align		4
        /*001c*/ 	.byte	0x04, 0x17
        /*001e*/ 	.short	(.L_596 - .L_595)
.L_595:
        /*0020*/ 	.word	0x00000000
        /*0024*/ 	.short	0x0000
        /*0026*/ 	.short	0x0000
        /*0028*/ 	.byte	0x00, 0xf0, 0x01, 0x0a


	//----- nvinfo : EIATTR_MAXREG_COUNT
	.align		4
.L_596:
        /*002c*/ 	.byte	0x03, 0x1b
        /*002e*/ 	.short	0x00ff


	//----- nvinfo : EIATTR_NUM_BARRIERS
	.align		4
        /*0030*/ 	.byte	0x02, 0x4c
        /*0032*/ 	.byte	0x01
	.zero		1


	//----- nvinfo : EIATTR_ANNOTATIONS
	.align		4
        /*0034*/ 	.byte	0x04, 0x55
        /*0036*/ 	.short	(.L_598 - .L_597)


	//   ....[0]....
.L_597:
        /*0038*/ 	.word	0x00000001
        /*003c*/ 	.byte	0xa0, 0x07, 0x00, 0x00, 0x01, 0x00, 0x00, 0x00, 0x00, 0x80, 0x00, 0x00


	//----- nvinfo : EIATTR_MERCURY_ISA_VERSION
	.align		4
.L_598:
        /*0048*/ 	.byte	0x03, 0x5f
        /*004a*/ 	.short	0x0000


	//----- nvinfo : EIATTR_EXIT_INSTR_OFFSETS
	.align		4
        /*004c*/ 	.byte	0x04, 0x1c
        /*004e*/ 	.short	(.L_600 - .L_599)


	//   ....[0]....
.L_599:
        /*0050*/ 	.word	0x00000090


	//   ....[1]....
        /*0054*/ 	.word	0x000093f0


	//----- nvinfo : EIATTR_CTAIDZ_USED
	.align		4
.L_600:
        /*0058*/ 	.byte	0x01, 0x04
	.zero		2


	//----- nvinfo : EIATTR_CRS_STACK_SIZE
	.align		4
        /*005c*/ 	.byte	0x04, 0x1e
        /*005e*/ 	.short	(.L_602 - .L_601)
.L_601:
        /*0060*/ 	.word	0x00000000
.L_602:


//--------------------- .nv.info._ZN5flash44flash_bwd_dq_dk_dv_loop_seqk_parallel_kernelI23Flash_bwd_kernel_traitsILi64ELi64ELi128ELi8ELi2ELi4ELi4ELb1ELb0EN7cutlass6half_tE19Flash_kernel_traitsILi64ELi64ELi128ELi8ES3_EELb0ELb0ELb1ELb1ELb0ELb0ELb1EEEvNS_16Flash_bwd_paramsE --------------------------
	.section	.nv.info._ZN5flash44flash_bwd_dq_dk_dv_loop_seqk_parallel_kernelI23Flash_bwd_kernel_traitsILi64ELi64ELi128ELi8ELi2ELi4ELi4ELb1ELb0EN7cutlass6half_tE19Flash_kernel_traitsILi64ELi64ELi128ELi8ES3_EELb0ELb0ELb1ELb1ELb0ELb0ELb1EEEvNS_16Flash_bwd_paramsE,"",@"SHT_CUDA_INFO"
	.sectionflags	@""
	.align	4


	//----- nvinfo : EIATTR_CUDA_API_VERSION
	.align		4
        /*0000*/ 	.byte	0x04, 0x37
        /*0002*/ 	.short	(.L_604 - .L_603)
.L_603:
        /*0004*/ 	.word	0x00000082


	//----- nvinfo : EIATTR_SW2861232_WAR
	.align		4
.L_604:
        /*0008*/ 	.byte	0x01, 0x35
	.zero		2


	//----- nvinfo : EIATTR_PARAM_CBANK
	.align		4
        /*000c*/ 	.byte	0x04, 0x0a
        /*000e*/ 	.short	(.L_606 - .L_605)
	.align		4
.L_605:
        /*0010*/ 	.word	index@(.nv.constant0._ZN5flash44flash_bwd_dq_dk_dv_loop_seqk_parallel_kernelI23Flash_bwd_kernel_traitsILi64ELi64ELi128ELi8ELi2ELi4ELi4ELb1ELb0EN7cutlass6half_tE19Flash_kernel_traitsILi64ELi64ELi128ELi8ES3_EELb0ELb0ELb1ELb1ELb0ELb0ELb1EEEvNS_16Flash_bwd_paramsE)
        /*0014*/ 	.short	0x0160
        /*0016*/ 	.short	0x0280


	//----- nvinfo : EIATTR_CBANK_PARAM_SIZE
	.align		4
.L_606:
        /*0018*/ 	.byte	0x03, 0x19
        /*001a*/ 	.short	0x0280


	//----- nvinfo : EIATTR_KPARAM_INFO
	.align		4
        /*001c*/ 	.byte	0x04, 0x17
        /*001e*/ 	.short	(.L_608 - .L_607)
.L_607:
        /*0020*/ 	.word	0x00000000
        /*0024*/ 	.short	0x0000
        /*0026*/ 	.short	0x0000
        /*0028*/ 	.byte	0x00, 0xf0, 0x01, 0x0a


	//----- nvinfo : EIATTR_MAXREG_COUNT
	.align		4
.L_608:
        /*002c*/ 	.byte	0x03, 0x1b
        /*002e*/ 	.short	0x00ff


	//----- nvinfo : EIATTR_NUM_BARRIERS
	.align		4
        /*0030*/ 	.byte	0x02, 0x4c
        /*0032*/ 	.byte	0x01
	.zero		1


	//----- nvinfo : EIATTR_ANNOTATIONS
	.align		4
        /*0034*/ 	.byte	0x04, 0x55
        /*0036*/ 	.short	(.L_610 - .L_609)


	//   ....[0]....
.L_609:
        /* <DEDUP_REMOVED lines=11> */


	//----- nvinfo : EIATTR_MERCURY_ISA_VERSION
	.align		4
.L_610:
        /*00d8*/ 	.byte	0x03, 0x5f
        /*00da*/ 	.short	0x0000


	//----- nvinfo : EIATTR_EXIT_INSTR_OFFSETS
	.align		4
        /*00dc*/ 	.byte	0x04, 0x1c
        /*00de*/ 	.short	(.L_612 - .L_611)


	//   ....[0]....
.L_611:
        /*00e0*/ 	.word	0x000000a0


	//   ....[1]....
        /*00e4*/ 	.word	0x00009900


	//----- nvinfo : EIATTR_CTAIDZ_USED
	.align		4
.L_612:
        /*00e8*/ 	.byte	0x01, 0x04
	.zero		2


	//----- nvinfo : EIATTR_CRS_STACK_SIZE
	.align		4
        /*00ec*/ 	.byte	0x04, 0x1e
        /*00ee*/ 	.short	(.L_614 - .L_613)
.L_613:
        /*00f0*/ 	.word	0x00000000
.L_614:


//--------------------- .nv.info._ZN5flash25flash_bwd_dot_do_o_kernelILb0E23Flash_bwd_kernel_traitsILi64ELi64ELi128ELi8ELi2ELi4ELi4ELb1ELb0EN7cutlass6half_tE19Flash_kernel_traitsILi64ELi64ELi128ELi8ES3_EEEEvNS_16Flash_bwd_paramsE --------------------------
	.section	.nv.info._ZN5flash25flash_bwd_dot_do_o_kernelILb0E23Flash_bwd_kernel_traitsILi64ELi64ELi128ELi8ELi2ELi4ELi4ELb1ELb0EN7cutlass6half_tE19Flash_kernel_traitsILi64ELi64ELi128ELi8ES3_EEEEvNS_16Flash_bwd_paramsE,"",@"SHT_CUDA_INFO"
	.sectionflags	@""
	.align	4


	//----- nvinfo : EIATTR_CUDA_API_VERSION
	.align		4
        /*0000*/ 	.byte	0x04, 0x37
        /*0002*/ 	.short	(.L_616 - .L_615)
.L_615:
        /*0004*/ 	.word	0x00000082


	//----- nvinfo : EIATTR_SW2861232_WAR
	.align		4
.L_616:
        /*0008*/ 	.byte	0x01, 0x35
	.zero		2


	//----- nvinfo : EIATTR_PARAM_CBANK
	.align		4
        /*000c*/ 	.byte	0x04, 0x0a
        /*000e*/ 	.short	(.L_618 - .L_617)
	.align		4
.L_617:
        /*0010*/ 	.word	index@(.nv.constant0._ZN5flash25flash_bwd_dot_do_o_kernelILb0E23Flash_bwd_kernel_traitsILi64ELi64ELi128ELi8ELi2ELi4ELi4ELb1ELb0EN7cutlass6half_tE19Flash_kernel_traitsILi64ELi64ELi128ELi8ES3_EEEEvNS_16Flash_bwd_paramsE)
        /*0014*/ 	.short	0x0160
        /*0016*/ 	.short	0x0280


	//----- nvinfo : EIATTR_CBANK_PARAM_SIZE
	.align		4
.L_618:
        /*0018*/ 	.byte	0x03, 0x19
        /*001a*/ 	.short	0x0280


	//----- nvinfo : EIATTR_KPARAM_INFO
	.align		4
        /*001c*/ 	.byte	0x04, 0x17
        /*001e*/ 	.short	(.L_620 - .L_619)
.L_619:
        /*0020*/ 	.word	0x00000000
        /*0024*/ 	.short	0x0000
        /*0026*/ 	.short	0x0000
        /*0028*/ 	.byte	0x00, 0xf0, 0x01, 0x0a


	//----- nvinfo : EIATTR_MAXREG_COUNT
	.align		4
.L_620:
        /*002c*/ 	.byte	0x03, 0x1b
        /*002e*/ 	.short	0x00ff


	//----- nvinfo : EIATTR_MERCURY_ISA_VERSION
	.align		4
        /*0030*/ 	.byte	0x03, 0x5f
        /*0032*/ 	.short	0x0000


	//----- nvinfo : EIATTR_COOP_GROUP_MASK_REGIDS
	.align		4
        /*0034*/ 	.byte	0x04, 0x29
        /*0036*/ 	.short	(.L_622 - .L_621)


	//   ....[0]....
.L_621:
        /*0038*/ 	.word	0xffffffff


	//   ....[1]....
        /*003c*/ 	.word	0xffffffff


	//   ....[2]....
        /*0040*/ 	.word	0xffffffff


	//   ....[3]....
        /*0044*/ 	.word	0xffffffff


	//   ....[4]....
        /*0048*/ 	.word	0xffffffff


	//   ....[5]....
        /*004c*/ 	.word	0xffffffff


	//----- nvinfo : EIATTR_COOP_GROUP_INSTR_OFFSETS
	.align		4
.L_622:
        /*0050*/ 	.byte	0x04, 0x28
        /*0052*/ 	.short	(.L_624 - .L_623)


	//   ....[0]....
.L_623:
        /*0054*/ 	.word	0x00000ac0


	//   ....[1]....
        /*0058*/ 	.word	0x00000af0


	//   ....[2]....
        /*005c*/ 	.word	0x00000b10


	//   ....[3]....
        /*0060*/ 	.word	0x00000b30


	//   ....[4]....
        /*0064*/ 	.word	0x00000b50


	//   ....[5]....
        /*0068*/ 	.word	0x00000b70


	//----- nvinfo : EIATTR_EXIT_INSTR_OFFSETS
	.align		4
.L_624:
        /*006c*/ 	.byte	0x04, 0x1c
        /*006e*/ 	.short	(.L_626 - .L_625)


	//   ....[0]....
.L_625:
        /*0070*/ 	.word	0x000000f0


	//   ....[1]....
        /*0074*/ 	.word	0x00000c00


	//   ....[2]....
        /*0078*/ 	.word	0x00000c30


	//----- nvinfo : EIATTR_CTAIDZ_USED
	.align		4
.L_626:
        /*007c*/ 	.byte	0x01, 0x04
	.zero		2


//--------------------- .nv.info._ZN5flash25flash_bwd_dot_do_o_kernelILb1E23Flash_bwd_kernel_traitsILi64ELi64ELi128ELi8ELi2ELi4ELi4ELb1ELb0EN7cutlass6half_tE19Flash_kernel_traitsILi64ELi64ELi128ELi8ES3_EEEEvNS_16Flash_bwd_paramsE --------------------------
	.section	.nv.info._ZN5flash25flash_bwd_dot_do_o_kernelILb1E23Flash_bwd_kernel_traitsILi64ELi64ELi128ELi8ELi2ELi4ELi4ELb1ELb0EN7cutlass6half_tE19Flash_kernel_traitsILi64ELi64ELi128ELi8ES3_EEEEvNS_16Flash_bwd_paramsE,"",@"SHT_CUDA_INFO"
	.sectionflags	@""
	.align	4


	//----- nvinfo : EIATTR_CUDA_API_VERSION
	.align		4
        /*0000*/ 	.byte	0x04, 0x37
        /*0002*/ 	.short	(.L_628 - .L_627)
.L_627:
        /*0004*/ 	.word	0x00000082


	//----- nvinfo : EIATTR_SW2861232_WAR
	.align		4
.L_628:
        /*0008*/ 	.byte	0x01, 0x35
	.zero		2


	//----- nvinfo : EIATTR_PARAM_CBANK
	.align		4
        /*000c*/ 	.byte	0x04, 0x0a
        /*000e*/ 	.short	(.L_630 - .L_629)
	.align		4
.L_629:
        /*0010*/ 	.word	index@(.nv.constant0._ZN5flash25flash_bwd_dot_do_o_kernelILb1E23Flash_bwd_kernel_traitsILi64ELi64ELi128ELi8ELi2ELi4ELi4ELb1ELb0EN7cutlass6half_tE19Flash_kernel_traitsILi64ELi64ELi128ELi8ES3_EEEEvNS_16Flash_bwd_paramsE)
        /*0014*/ 	.short	0x0160
        /*0016*/ 	.short	0x0280


	//----- nvinfo : EIATTR_CBANK_PARAM_SIZE
	.align		4
.L_630:
        /*0018*/ 	.byte	0x03, 0x19
        /*001a*/ 	.short	0x0280


	//----- nvinfo : EIATTR_KPARAM_INFO
	.align		4
        /*001c*/ 	.byte	0x04, 0x17
        /*001e*/ 	.short	(.L_632 - .L_631)
.L_631:
        /*0020*/ 	.word	0x00000000
        /*0024*/ 	.short	0x0000
        /*0026*/ 	.short	0x0000
        /*0028*/ 	.byte	0x00, 0xf0, 0x01, 0x0a


	//----- nvinfo : EIATTR_MAXREG_COUNT
	.align		4
.L_632:
        /*002c*/ 	.byte	0x03, 0x1b
        /*002e*/ 	.short	0x00ff


	//----- nvinfo : EIATTR_MERCURY_ISA_VERSION
	.align		4
        /*0030*/ 	.byte	0x03, 0x5f
        /*0032*/ 	.short	0x0000


	//----- nvinfo : EIATTR_COOP_GROUP_MASK_REGIDS
	.align		4
        /*0034*/ 	.byte	0x04, 0x29
        /*0036*/ 	.short	(.L_634 - .L_633)


	//   ....[0]....
.L_633:
        /*0038*/ 	.word	0xffffffff


	//   ....[1]....
        /*003c*/ 	.word	0xffffffff


	//   ....[2]....
        /*0040*/ 	.word	0xffffffff


	//   ....[3]....
        /*0044*/ 	.word	0xffffffff


	//   ....[4]....
        /*0048*/ 	.word	0xffffffff


	//   ....[5]....
        /*004c*/ 	.word	0xffffffff


	//----- nvinfo : EIATTR_COOP_GROUP_INSTR_OFFSETS
	.align		4
.L_634:
        /*0050*/ 	.byte	0x04, 0x28
        /*0052*/ 	.short	(.L_636 - .L_635)


	//   ....[0]....
.L_635:
        /*0054*/ 	.word	0x00000d40


	//   ....[1]....
        /*0058*/ 	.word	0x00000d50


	//   ....[2]....
        /*005c*/ 	.word	0x00000d80


	//   ....[3]....
        /*0060*/ 	.word	0x00000d90


	//   ....[4]....
        /*0064*/ 	.word	0x00000de0


	//   ....[5]....
        /*0068*/ 	.word	0x00000e10


	//----- nvinfo : EIATTR_EXIT_INSTR_OFFSETS
	.align		4
.L_636:
        /*006c*/ 	.byte	0x04, 0x1c
        /*006e*/ 	.short	(.L_638 - .L_637)


	//   ....[0]....
.L_637:
        /*0070*/ 	.word	0x000000f0


	//   ....[1]....
        /*0074*/ 	.word	0x00000f90


	//----- nvinfo : EIATTR_CTAIDZ_USED
	.align		4
.L_638:
        /*0078*/ 	.byte	0x01, 0x04
	.zero		2


//--------------------- .nv.info._ZN5flash27flash_bwd_convert_dq_kernelI23Flash_bwd_kernel_traitsILi64ELi128ELi128ELi8ELi4ELi4ELi4ELb0ELb0EN7cutlass6half_tE19Flash_kernel_traitsILi64ELi128ELi128ELi8ES3_EEEEvNS_16Flash_bwd_paramsEi --------------------------
	.section	.nv.info._ZN5flash27flash_bwd_convert_dq_kernelI23Flash_bwd_kernel_traitsILi64ELi128ELi128ELi8ELi4ELi4ELi4ELb0ELb0EN7cutlass6half_tE19Flash_kernel_traitsILi64ELi128ELi128ELi8ES3_EEEEvNS_16Flash_bwd_paramsEi,"",@"SHT_CUDA_INFO"
	.sectionflags	@""
	.align	4


	//----- nvinfo : EIATTR_CUDA_API_VERSION
	.align		4
        /*0000*/ 	.byte	0x04, 0x37
        /*0002*/ 	.short	(.L_640 - .L_639)
.L_639:
        /*0004*/ 	.word	0x00000082


	//----- nvinfo : EIATTR_SW2861232_WAR
	.align		4
.L_640:
        /*0008*/ 	.byte	0x01, 0x35
	.zero		2


	//----- nvinfo : EIATTR_PARAM_CBANK
	.align		4
        /*000c*/ 	.byte	0x04, 0x0a
        /*000e*/ 	.short	(.L_642 - .L_641)
	.align		4
.L_641:
        /*0010*/ 	.word	index@(.nv.constant0._ZN5flash27flash_bwd_convert_dq_kernelI23Flash_bwd_kernel_traitsILi64ELi128ELi128ELi8ELi4ELi4ELi4ELb0ELb0EN7cutlass6half_tE19Flash_kernel_traitsILi64ELi128ELi128ELi8ES3_EEEEvNS_16Flash_bwd_paramsEi)
        /*0014*/ 	.short	0x0160
        /*0016*/ 	.short	0x0284


	//----- nvinfo : EIATTR_CBANK_PARAM_SIZE
	.align		4
.L_642:
        /*0018*/ 	.byte	0x03, 0x19
        /*001a*/ 	.short	0x0284


	//----- nvinfo : EIATTR_KPARAM_INFO
	.align		4
        /*001c*/ 	.byte	0x04, 0x17
        /*001e*/ 	.short	(.L_644 - .L_643)
.L_643:
        /*0020*/ 	.word	0x00000000
        /*0024*/ 	.short	0x0001
        /*0026*/ 	.short	0x0280
        /*0028*/ 	.byte	0x00, 0xf0, 0x11, 0x00


	//----- nvinfo : EIATTR_KPARAM_INFO
	.align		4
.L_644:
        /*002c*/ 	.byte	0x04, 0x17
        /*002e*/ 	.short	(.L_646 - .L_645)
.L_645:
        /*0030*/ 	.word	0x00000000
        /*0034*/ 	.short	0x0000
        /*0036*/ 	.short	0x0000
        /*0038*/ 	.byte	0x00, 0xf0, 0x01, 0x0a


	//----- nvinfo : EIATTR_MAXREG_COUNT
	.align		4
.L_646:
        /*003c*/ 	.byte	0x03, 0x1b
        /*003e*/ 	.short	0x00ff


	//----- nvinfo : EIATTR_NUM_BARRIERS
	.align		4
        /*0040*/ 	.byte	0x02, 0x4c
        /*0042*/ 	.byte	0x01
	.zero		1


	//----- nvinfo : EIATTR_MERCURY_ISA_VERSION
	.align		4
        /*0044*/ 	.byte	0x03, 0x5f
        /*0046*/ 	.short	0x0000


	//----- nvinfo : EIATTR_EXIT_INSTR_OFFSETS
	.align		4
        /*0048*/ 	.byte	0x04, 0x1c
        /*004a*/ 	.short	(.L_648 - .L_647)


	//   ....[0]....
.L_647:
        /*004c*/ 	.word	0x000000f0


	//   ....[1]....
        /*0050*/ 	.word	0x00001910


	//   ....[2]....
        /*0054*/ 	.word	0x000019c0


	//----- nvinfo : EIATTR_CTAIDZ_USED
	.align		4
.L_648:
        /*0058*/ 	.byte	0x01, 0x04
	.zero		2


	//----- nvinfo : EIATTR_CRS_STACK_SIZE
	.align		4
        /*005c*/ 	.byte	0x04, 0x1e
        /*005e*/ 	.short	(.L_650 - .L_649)
.L_649:
        /*0060*/ 	.word	0x00000000
.L_650:


//--------------------- .nv.info._ZN5flash44flash_bwd_dq_dk_dv_loop_seqk_parallel_kernelI23Flash_bwd_kernel_traitsILi64ELi128ELi128ELi8ELi4ELi4ELi4ELb0ELb0EN7cutlass6half_tE19Flash_kernel_traitsILi64ELi128ELi128ELi8ES3_EELb1ELb0ELb0ELb0ELb0ELb1ELb0EEEvNS_16Flash_bwd_paramsE --------------------------
	.section	.nv.info._ZN5flash44flash_bwd_dq_dk_dv_loop_seqk_parallel_kernelI23Flash_bwd_kernel_traitsILi64ELi128ELi128ELi8ELi4ELi4ELi4ELb0ELb0EN7cutlass6half_tE19Flash_kernel_traitsILi64ELi128ELi128ELi8ES3_EELb1ELb0ELb0ELb0ELb0ELb1ELb0EEEvNS_16Flash_bwd_paramsE,"",@"SHT_CUDA_INFO"
	.sectionflags	@""
	.align	4


	//----- nvinfo : EIATTR_CUDA_API_VERSION
	.align		4
        /*0000*/ 	.byte	0x04, 0x37
        /*0002*/ 	.short	(.L_652 - .L_651)
.L_651:
        /*0004*/ 	.word	0x00000082


	//----- nvinfo : EIATTR_SW2861232_WAR
	.align		4
.L_652:
        /*0008*/ 	.byte	0x01, 0x35
	.zero		2


	//----- nvinfo : EIATTR_PARAM_CBANK
	.align		4
        /*000c*/ 	.byte	0x04, 0x0a
        /*000e*/ 	.short	(.L_654 - .L_653)
	.align		4
.L_653:
        /*0010*/ 	.word	index@(.nv.constant0._ZN5flash44flash_bwd_dq_dk_dv_loop_seqk_parallel_kernelI23Flash_bwd_kernel_traitsILi64ELi128ELi128ELi8ELi4ELi4ELi4ELb0ELb0EN7cutlass6half_tE19Flash_kernel_traitsILi64ELi128ELi128ELi8ES3_EELb1ELb0ELb0ELb0ELb0ELb1ELb0EEEvNS_16Flash_bwd_paramsE)
        /*0014*/ 	.short	0x0160
        /*0016*/ 	.short	0x0280


	//----- nvinfo : EIATTR_CBANK_PARAM_SIZE
	.align		4
.L_654:
        /*0018*/ 	.byte	0x03, 0x19
        /*001a*/ 	.short	0x0280


	//----- nvinfo : EIATTR_KPARAM_INFO
	.align		4
        /*001c*/ 	.byte	0x04, 0x17
        /*001e*/ 	.short	(.L_656 - .L_655)
.L_655:
        /*0020*/ 	.word	0x00000000
        /*0024*/ 	.short	0x0000
        /*0026*/ 	.short	0x0000
        /*0028*/ 	.byte	0x00, 0xf0, 0x01, 0x0a


	//----- nvinfo : EIATTR_MAXREG_COUNT
	.align		4
.L_656:
        /*002c*/ 	.byte	0x03, 0x1b
        /*002e*/ 	.short	0x00ff


	//----- nvinfo : EIATTR_NUM_BARRIERS
	.align		4
        /*0030*/ 	.byte	0x02, 0x4c
        /*0032*/ 	.byte	0x01
	.zero		1


	//----- nvinfo : EIATTR_ANNOTATIONS
	.align		4
        /*0034*/ 	.byte	0x04, 0x55
        /*0036*/ 	.short	(.L_658 - .L_657)


	//   ....[0]....
.L_657:
        /* <DEDUP_REMOVED lines=21> */


	//----- nvinfo : EIATTR_MERCURY_ISA_VERSION
	.align		4
.L_658:
        /*0178*/ 	.byte	0x03, 0x5f
        /*017a*/ 	.short	0x0000


	//----- nvinfo : EIATTR_EXIT_INSTR_OFFSETS
	.align		4
        /*017c*/ 	.byte	0x04, 0x1c
        /*017e*/ 	.short	(.L_660 - .L_659)


	//   ....[0]....
.L_659:
        /*0180*/ 	.word	0x000000a0


	//   ....[1]....
        /*0184*/ 	.word	0x0000c8d0


	//----- nvinfo : EIATTR_CTAIDZ_USED
	.align		4
.L_660:
        /*0188*/ 	.byte	0x01, 0x04
	.zero		2


	//----- nvinfo : EIATTR_CRS_STACK_SIZE
	.align		4
        /*018c*/ 	.byte	0x04, 0x1e
        /*018e*/ 	.short	(.L_662 - .L_661)
.L_661:
        /*0190*/ 	.word	0x00000000
.L_662:


//--------------------- .nv.info._ZN5flash44flash_bwd_dq_dk_dv_loop_seqk_parallel_kernelI23Flash_bwd_kernel_traitsILi64ELi128ELi128ELi8ELi4ELi4ELi4ELb0ELb0EN7cutlass6half_tE19Flash_kernel_traitsILi64ELi128ELi128ELi8ES3_EELb0ELb0ELb0ELb0ELb0ELb1ELb1EEEvNS_16Flash_bwd_paramsE --------------------------
	.section	.nv.info._ZN5flash44flash_bwd_dq_dk_dv_loop_seqk_parallel_kernelI23Flash_bwd_kernel_traitsILi64ELi128ELi128ELi8ELi4ELi4ELi4ELb0ELb0EN7cutlass6half_tE19Flash_kernel_traitsILi64ELi128ELi128ELi8ES3_EELb0ELb0ELb0ELb0ELb0ELb1ELb1EEEvNS_16Flash_bwd_paramsE,"",@"SHT_CUDA_INFO"
	.sectionflags	@""
	.align	4


	//----- nvinfo : EIATTR_CUDA_API_VERSION
	.align		4
        /*0000*/ 	.byte	0x04, 0x37
        /*0002*/ 	.short	(.L_664 - .L_663)
.L_663:
        /*0004*/ 	.word	0x00000082


	//----- nvinfo : EIATTR_SW2861232_WAR
	.align		4
.L_664:
        /*0008*/ 	.byte	0x01, 0x35
	.zero		2


	//----- nvinfo : EIATTR_PARAM_CBANK
	.align		4
        /*000c*/ 	.byte	0x04, 0x0a
        /*000e*/ 	.short	(.L_666 - .L_665)
	.align		4
.L_665:
        /*0010*/ 	.word	index@(.nv.constant0._ZN5flash44flash_bwd_dq_dk_dv_loop_seqk_parallel_kernelI23Flash_bwd_kernel_traitsILi64ELi128ELi128ELi8ELi4ELi4ELi4ELb0ELb0EN7cutlass6half_tE19Flash_kernel_traitsILi64ELi128ELi128ELi8ES3_EELb0ELb0ELb0ELb0ELb0ELb1ELb1EEEvNS_16Flash_bwd_paramsE)
        /*0014*/ 	.short	0x0160
        /*0016*/ 	.short	0x0280


	//----- nvinfo : EIATTR_CBANK_PARAM_SIZE
	.align		4
.L_666:
        /*0018*/ 	.byte	0x03, 0x19
        /*001a*/ 	.short	0x0280


	//----- nvinfo : EIATTR_KPARAM_INFO
	.align		4
        /*001c*/ 	.byte	0x04, 0x17
        /*001e*/ 	.short	(.L_668 - .L_667)
.L_667:
        /*0020*/ 	.word	0x00000000
        /*0024*/ 	.short	0x0000
        /*0026*/ 	.short	0x0000
        /*0028*/ 	.byte	0x00, 0xf0, 0x01, 0x0a


	//----- nvinfo : EIATTR_MAXREG_COUNT
	.align		4
.L_668:
        /*002c*/ 	.byte	0x03, 0x1b
        /*002e*/ 	.short	0x00ff


	//----- nvinfo : EIATTR_NUM_BARRIERS
	.align		4
        /*0030*/ 	.byte	0x02, 0x4c
        /*0032*/ 	.byte	0x01
	.zero		1


	//----- nvinfo : EIATTR_ANNOTATIONS
	.align		4
        /*0034*/ 	.byte	0x04, 0x55
        /*0036*/ 	.short	(.L_670 - .L_669)


	//   ....[0]....
.L_669:
        /* <DEDUP_REMOVED lines=96> */


	//----- nvinfo : EIATTR_MERCURY_ISA_VERSION
	.align		4
.L_670:
        /*0620*/ 	.byte	0x03, 0x5f
        /*0622*/ 	.short	0x0000


	//----- nvinfo : EIATTR_EXIT_INSTR_OFFSETS
	.align		4
        /*0624*/ 	.byte	0x04, 0x1c
        /*0626*/ 	.short	(.L_672 - .L_671)


	//   ....[0]....
.L_671:
        /*0628*/ 	.word	0x000000a0


	//   ....[1]....
        /*062c*/ 	.word	0x0000c7f0


	//----- nvinfo : EIATTR_CTAIDZ_USED
	.align		4
.L_672:
        /*0630*/ 	.byte	0x01, 0x04
	.zero		2


	//----- nvinfo : EIATTR_CRS_STACK_SIZE
	.align		4
        /*0634*/ 	.byte	0x04, 0x1e
        /*0636*/ 	.short	(.L_674 - .L_673)
.L_673:
        /*0638*/ 	.word	0x00000000
.L_674:


//--------------------- .nv.info._ZN5flash44flash_bwd_dq_dk_dv_loop_seqk_parallel_kernelI23Flash_bwd_kernel_traitsILi64ELi128ELi128ELi8ELi4ELi4ELi4ELb0ELb0EN7cutlass6half_tE19Flash_kernel_traitsILi64ELi128ELi128ELi8ES3_EELb1ELb0ELb0ELb0ELb0ELb0ELb0EEEvNS_16Flash_bwd_paramsE --------------------------
	.section	.nv.info._ZN5flash44flash_bwd_dq_dk_dv_loop_seqk_parallel_kernelI23Flash_bwd_kernel_traitsILi64ELi128ELi128ELi8ELi4ELi4ELi4ELb0ELb0EN7cutlass6half_tE19Flash_kernel_traitsILi64ELi128ELi128ELi8ES3_EELb1ELb0ELb0ELb0ELb0ELb0ELb0EEEvNS_16Flash_bwd_paramsE,"",@"SHT_CUDA_INFO"
	.sectionflags	@""
	.align	4


	//----- nvinfo : EIATTR_CUDA_API_VERSION
	.align		4
        /*0000*/ 	.byte	0x04, 0x37
        /*0002*/ 	.short	(.L_676 - .L_675)
.L_675:
        /*0004*/ 	.word	0x00000082


	//----- nvinfo : EIATTR_SW2861232_WAR
	.align		4
.L_676:
        /*0008*/ 	.byte	0x01, 0x35
	.zero		2


	//----- nvinfo : EIATTR_PARAM_CBANK
	.align		4
        /*000c*/ 	.byte	0x04, 0x0a
        /*000e*/ 	.short	(.L_678 - .L_677)
	.align		4
.L_677:
        /*0010*/ 	.word	index@(.nv.constant0._ZN5flash44flash_bwd_dq_dk_dv_loop_seqk_parallel_kernelI23Flash_bwd_kernel_traitsILi64ELi128ELi128ELi8ELi4ELi4ELi4ELb0ELb0EN7cutlass6half_tE19Flash_kernel_traitsILi64ELi128ELi128ELi8ES3_EELb1ELb0ELb0ELb0ELb0ELb0ELb0EEEvNS_16Flash_bwd_paramsE)
        /*0014*/ 	.short	0x0160
        /*0016*/ 	.short	0x0280


	//----- nvinfo : EIATTR_CBANK_PARAM_SIZE
	.align		4
.L_678:
        /*0018*/ 	.byte	0x03, 0x19
        /*001a*/ 	.short	0x0280


	//----- nvinfo : EIATTR_KPARAM_INFO
	.align		4
        /*001c*/ 	.byte	0x04, 0x17
        /*001e*/ 	.short	(.L_680 - .L_679)
.L_679:
        /*0020*/ 	.word	0x00000000
        /*0024*/ 	.short	0x0000
        /*0026*/ 	.short	0x0000
        /*0028*/ 	.byte	0x00, 0xf0, 0x01, 0x0a


	//----- nvinfo : EIATTR_MAXREG_COUNT
	.align		4
.L_680:
        /*002c*/ 	.byte	0x03, 0x1b
        /*002e*/ 	.short	0x00ff


	//----- nvinfo : EIATTR_NUM_BARRIERS
	.align		4
        /*0030*/ 	.byte	0x02, 0x4c
        /*0032*/ 	.byte	0x01
	.zero		1


	//----- nvinfo : EIATTR_ANNOTATIONS
	.align		4
        /*0034*/ 	.byte	0x04, 0x55
        /*0036*/ 	.short	(.L_682 - .L_681)


	//   ....[0]....
.L_681:
        /* <DEDUP_REMOVED lines=25> */


	//----- nvinfo : EIATTR_MERCURY_ISA_VERSION
	.align		4
.L_682:
        /*01b8*/ 	.byte	0x03, 0x5f
        /*01ba*/ 	.short	0x0000


	//----- nvinfo : EIATTR_EXIT_INSTR_OFFSETS
	.align		4
        /*01bc*/ 	.byte	0x04, 0x1c
        /*01be*/ 	.short	(.L_684 - .L_683)


	//   ....[0]....
.L_683:
        /*01c0*/ 	.word	0x000000a0


	//   ....[1]....
        /*01c4*/ 	.word	0x0000d4e0


	//----- nvinfo : EIATTR_CTAIDZ_USED
	.align		4
.L_684:
        /*01c8*/ 	.byte	0x01, 0x04
	.zero		2


	//----- nvinfo : EIATTR_CRS_STACK_SIZE
	.align		4
        /*01cc*/ 	.byte	0x04, 0x1e
        /*01ce*/ 	.short	(.L_686 - .L_685)
.L_685:
        /*01d0*/ 	.word	0x00000000
.L_686:


//--------------------- .nv.info._ZN5flash44flash_bwd_dq_dk_dv_loop_seqk_parallel_kernelI23Flash_bwd_kernel_traitsILi64ELi128ELi128ELi8ELi4ELi4ELi4ELb0ELb0EN7cutlass6half_tE19Flash_kernel_traitsILi64ELi128ELi128ELi8ES3_EELb0ELb0ELb0ELb0ELb0ELb0ELb1EEEvNS_16Flash_bwd_paramsE --------------------------
	.section	.nv.info._ZN5flash44flash_bwd_dq_dk_dv_loop_seqk_parallel_kernelI23Flash_bwd_kernel_traitsILi64ELi128ELi128ELi8ELi4ELi4ELi4ELb0ELb0EN7cutlass6half_tE19Flash_kernel_traitsILi64ELi128ELi128ELi8ES3_EELb0ELb0ELb0ELb0ELb0ELb0ELb1EEEvNS_16Flash_bwd_paramsE,"",@"SHT_CUDA_INFO"
	.sectionflags	@""
	.align	4


	//----- nvinfo : EIATTR_CUDA_API_VERSION
	.align		4
        /*0000*/ 	.byte	0x04, 0x37
        /*0002*/ 	.short	(.L_688 - .L_687)
.L_687:
        /*0004*/ 	.word	0x00000082


	//----- nvinfo : EIATTR_SW2861232_WAR
	.align		4
.L_688:
        /*0008*/ 	.byte	0x01, 0x35
	.zero		2


	//----- nvinfo : EIATTR_PARAM_CBANK
	.align		4
        /*000c*/ 	.byte	0x04, 0x0a
        /*000e*/ 	.short	(.L_690 - .L_689)
	.align		4
.L_689:
        /*0010*/ 	.word	index@(.nv.constant0._ZN5flash44flash_bwd_dq_dk_dv_loop_seqk_parallel_kernelI23Flash_bwd_kernel_traitsILi64ELi128ELi128ELi8ELi4ELi4ELi4ELb0ELb0EN7cutlass6half_tE19Flash_kernel_traitsILi64ELi128ELi128ELi8ES3_EELb0ELb0ELb0ELb0ELb0ELb0ELb1EEEvNS_16Flash_bwd_paramsE)
        /*0014*/ 	.short	0x0160
        /*0016*/ 	.short	0x0280


	//----- nvinfo : EIATTR_CBANK_PARAM_SIZE
	.align		4
.L_690:
        /*0018*/ 	.byte	0x03, 0x19
        /*001a*/ 	.short	0x0280


	//----- nvinfo : EIATTR_KPARAM_INFO
	.align		4
        /*001c*/ 	.byte	0x04, 0x17
        /*001e*/ 	.short	(.L_692 - .L_691)
.L_691:
        /*0020*/ 	.word	0x00000000
        /*0024*/ 	.short	0x0000
        /*0026*/ 	.short	0x0000
        /*0028*/ 	.byte	0x00, 0xf0, 0x01, 0x0a


	//----- nvinfo : EIATTR_MAXREG_COUNT
	.align		4
.L_692:
        /*002c*/ 	.byte	0x03, 0x1b
        /*002e*/ 	.short	0x00ff


	//----- nvinfo : EIATTR_NUM_BARRIERS
	.align		4
        /*0030*/ 	.byte	0x02, 0x4c
        /*0032*/ 	.byte	0x01
	.zero		1


	//----- nvinfo : EIATTR_ANNOTATIONS
	.align		4
        /*0034*/ 	.byte	0x04, 0x55
        /*0036*/ 	.short	(.L_694 - .L_693)


	//   ....[0]....
.L_693:
        /* <DEDUP_REMOVED lines=95> */


	//----- nvinfo : EIATTR_MERCURY_ISA_VERSION
	.align		4
.L_694:
        /*0610*/ 	.byte	0x03, 0x5f
        /*0612*/ 	.short	0x0000


	//----- nvinfo : EIATTR_EXIT_INSTR_OFFSETS
	.align		4
        /*0614*/ 	.byte	0x04, 0x1c
        /*0616*/ 	.short	(.L_696 - .L_695)


	//   ....[0]....
.L_695:
        /*0618*/ 	.word	0x000000a0


	//   ....[1]....
        /*061c*/ 	.word	0x0000d350


	//----- nvinfo : EIATTR_CTAIDZ_USED
	.align		4
.L_696:
        /*0620*/ 	.byte	0x01, 0x04
	.zero		2


	//----- nvinfo : EIATTR_CRS_STACK_SIZE
	.align		4
        /*0624*/ 	.byte	0x04, 0x1e
        /*0626*/ 	.short	(.L_698 - .L_697)
.L_697:
        /*0628*/ 	.word	0x00000000
.L_698:


//--------------------- .nv.info._ZN5flash44flash_bwd_dq_dk_dv_loop_seqk_parallel_kernelI23Flash_bwd_kernel_traitsILi64ELi128ELi128ELi8ELi4ELi4ELi4ELb0ELb0EN7cutlass6half_tE19Flash_kernel_traitsILi64ELi128ELi128ELi8ES3_EELb1ELb0ELb1ELb0ELb0ELb0ELb0EEEvNS_16Flash_bwd_paramsE --------------------------
	.section	.nv.info._ZN5flash44flash_bwd_dq_dk_dv_loop_seqk_parallel_kernelI23Flash_bwd_kernel_traitsILi64ELi128ELi128ELi8ELi4ELi4ELi4ELb0ELb0EN7cutlass6half_tE19Flash_kernel_traitsILi64ELi128ELi128ELi8ES3_EELb1ELb0ELb1ELb0ELb0ELb0ELb0EEEvNS_16Flash_bwd_paramsE,"",@"SHT_CUDA_INFO"
	.sectionflags	@""
	.align	4


	//----- nvinfo : EIATTR_CUDA_API_VERSION
	.align		4
        /*0000*/ 	.byte	0x04, 0x37
        /*0002*/ 	.short	(.L_700 - .L_699)
.L_699:
        /*0004*/ 	.word	0x00000082


	//----- nvinfo : EIATTR_SW2861232_WAR
	.align		4
.L_700:
        /*0008*/ 	.byte	0x01, 0x35
	.zero		2


	//----- nvinfo : EIATTR_PARAM_CBANK
	.align		4
        /*000c*/ 	.byte	0x04, 0x0a
        /*000e*/ 	.short	(.L_702 - .L_701)
	.align		4
.L_701:
        /*0010*/ 	.word	index@(.nv.constant0._ZN5flash44flash_bwd_dq_dk_dv_loop_seqk_parallel_kernelI23Flash_bwd_kernel_traitsILi64ELi128ELi128ELi8ELi4ELi4ELi4ELb0ELb0EN7cutlass6half_tE19Flash_kernel_traitsILi64ELi128ELi128ELi8ES3_EELb1ELb0ELb1ELb0ELb0ELb0ELb0EEEvNS_16Flash_bwd_paramsE)
        /*0014*/ 	.short	0x0160
        /*0016*/ 	.short	0x0280


	//----- nvinfo : EIATTR_CBANK_PARAM_SIZE
	.align		4
.L_702:
        /*0018*/ 	.byte	0x03, 0x19
        /*001a*/ 	.short	0x0280


	//----- nvinfo : EIATTR_KPARAM_INFO
	.align		4
        /*001c*/ 	.byte	0x04, 0x17
        /*001e*/ 	.short	(.L_704 - .L_703)
.L_703:
        /*0020*/ 	.word	0x00000000
        /*0024*/ 	.short	0x0000
        /*0026*/ 	.short	0x0000
        /*0028*/ 	.byte	0x00, 0xf0, 0x01, 0x0a


	//----- nvinfo : EIATTR_MAXREG_COUNT
	.align		4
.L_704:
        /*002c*/ 	.byte	0x03, 0x1b
        /*002e*/ 	.short	0x00ff


	//----- nvinfo : EIATTR_NUM_BARRIERS
	.align		4
        /*0030*/ 	.byte	0x02, 0x4c
        /*0032*/ 	.byte	0x01
	.zero		1


	//----- nvinfo : EIATTR_ANNOTATIONS
	.align		4
        /*0034*/ 	.byte	0x04, 0x55
        /*0036*/ 	.short	(.L_706 - .L_705)


	//   ....[0]....
.L_705:
        /* <DEDUP_REMOVED lines=18> */


	//----- nvinfo : EIATTR_MERCURY_ISA_VERSION
	.align		4
.L_706:
        /*0148*/ 	.byte	0x03, 0x5f
        /*014a*/ 	.short	0x0000


	//----- nvinfo : EIATTR_EXIT_INSTR_OFFSETS
	.align		4
        /*014c*/ 	.byte	0x04, 0x1c
        /*014e*/ 	.short	(.L_708 - .L_707)


	//   ....[0]....
.L_707:
        /*0150*/ 	.word	0x000000a0


	//   ....[1]....
        /*0154*/ 	.word	0x0000d600


	//----- nvinfo : EIATTR_CTAIDZ_USED
	.align		4
.L_708:
        /*0158*/ 	.byte	0x01, 0x04
	.zero		2


	//----- nvinfo : EIATTR_CRS_STACK_SIZE
	.align		4
        /*015c*/ 	.byte	0x04, 0x1e
        /*015e*/ 	.short	(.L_710 - .L_709)
.L_709:
        /*0160*/ 	.word	0x00000000
.L_710:


//--------------------- .nv.info._ZN5flash44flash_bwd_dq_dk_dv_loop_seqk_parallel_kernelI23Flash_bwd_kernel_traitsILi64ELi128ELi128ELi8ELi4ELi4ELi4ELb0ELb0EN7cutlass6half_tE19Flash_kernel_traitsILi64ELi128ELi128ELi8ES3_EELb0ELb0ELb1ELb0ELb0ELb0ELb1EEEvNS_16Flash_bwd_paramsE --------------------------
	.section	.nv.info._ZN5flash44flash_bwd_dq_dk_dv_loop_seqk_parallel_kernelI23Flash_bwd_kernel_traitsILi64ELi128ELi128ELi8ELi4ELi4ELi4ELb0ELb0EN7cutlass6half_tE19Flash_kernel_traitsILi64ELi128ELi128ELi8ES3_EELb0ELb0ELb1ELb0ELb0ELb0ELb1EEEvNS_16Flash_bwd_paramsE,"",@"SHT_CUDA_INFO"
	.sectionflags	@""
	.align	4


	//----- nvinfo : EIATTR_CUDA_API_VERSION
	.align		4
        /*0000*/ 	.byte	0x04, 0x37
        /*0002*/ 	.short	(.L_712 - .L_711)
.L_711:
        /*0004*/ 	.word	0x00000082


	//----- nvinfo : EIATTR_SW2861232_WAR
	.align		4
.L_712:
        /*0008*/ 	.byte	0x01, 0x35
	.zero		2


	//----- nvinfo : EIATTR_PARAM_CBANK
	.align		4
        /*000c*/ 	.byte	0x04, 0x0a
        /*000e*/ 	.short	(.L_714 - .L_713)
	.align		4
.L_713:
        /*0010*/ 	.word	index@(.nv.constant0._ZN5flash44flash_bwd_dq_dk_dv_loop_seqk_parallel_kernelI23Flash_bwd_kernel_traitsILi64ELi128ELi128ELi8ELi4ELi4ELi4ELb0ELb0EN7cutlass6half_tE19Flash_kernel_traitsILi64ELi128ELi128ELi8ES3_EELb0ELb0ELb1ELb0ELb0ELb0ELb1EEEvNS_16Flash_bwd_paramsE)
        /*0014*/ 	.short	0x0160
        /*0016*/ 	.short	0x0280


	//----- nvinfo : EIATTR_CBANK_PARAM_SIZE
	.align		4
.L_714:
        /*0018*/ 	.byte	0x03, 0x19
        /*001a*/ 	.short	0x0280


	//----- nvinfo : EIATTR_KPARAM_INFO
	.align		4
        /*001c*/ 	.byte	0x04, 0x17
        /*001e*/ 	.short	(.L_716 - .L_715)
.L_715:
        /*0020*/ 	.word	0x00000000
        /*0024*/ 	.short	0x0000
        /*0026*/ 	.short	0x0000
        /*0028*/ 	.byte	0x00, 0xf0, 0x01, 0x0a


	//----- nvinfo : EIATTR_MAXREG_COUNT
	.align		4
.L_716:
        /*002c*/ 	.byte	0x03, 0x1b
        /*002e*/ 	.short	0x00ff


	//----- nvinfo : EIATTR_NUM_BARRIERS
	.align		4
        /*0030*/ 	.byte	0x02, 0x4c
        /*0032*/ 	.byte	0x01
	.zero		1


	//----- nvinfo : EIATTR_ANNOTATIONS
	.align		4
        /*0034*/ 	.byte	0x04, 0x55
        /*0036*/ 	.short	(.L_718 - .L_717)


	//   ....[0]....
.L_717:
        /* <DEDUP_REMOVED lines=99> */


	//----- nvinfo : EIATTR_MERCURY_ISA_VERSION
	.align		4
.L_718:
        /*0650*/ 	.byte	0x03, 0x5f
        /*0652*/ 	.short	0x0000


	//----- nvinfo : EIATTR_EXIT_INSTR_OFFSETS
	.align		4
        /*0654*/ 	.byte	0x04, 0x1c
        /*0656*/ 	.short	(.L_720 - .L_719)


	//   ....[0]....
.L_719:
        /*0658*/ 	.word	0x000000a0


	//   ....[1]....
        /*065c*/ 	.word	0x0000d760


	//----- nvinfo : EIATTR_CTAIDZ_USED
	.align		4
.L_720:
        /*0660*/ 	.byte	0x01, 0x04
	.zero		2


	//----- nvinfo : EIATTR_CRS_STACK_SIZE
	.align		4
        /*0664*/ 	.byte	0x04, 0x1e
        /*0666*/ 	.short	(.L_722 - .L_721)
.L_721:
        /*0668*/ 	.word	0x00000000
.L_722:


//--------------------- .nv.info._ZN5flash44flash_bwd_dq_dk_dv_loop_seqk_parallel_kernelI23Flash_bwd_kernel_traitsILi64ELi128ELi128ELi8ELi4ELi4ELi4ELb0ELb0EN7cutlass6half_tE19Flash_kernel_traitsILi64ELi128ELi128ELi8ES3_EELb1ELb0ELb0ELb0ELb1ELb1ELb0EEEvNS_16Flash_bwd_paramsE --------------------------
	.section	.nv.info._ZN5flash44flash_bwd_dq_dk_dv_loop_seqk_parallel_kernelI23Flash_bwd_kernel_traitsILi64ELi128ELi128ELi8ELi4ELi4ELi4ELb0ELb0EN7cutlass6half_tE19Flash_kernel_traitsILi64ELi128ELi128ELi8ES3_EELb1ELb0ELb0ELb0ELb1ELb1ELb0EEEvNS_16Flash_bwd_paramsE,"",@"SHT_CUDA_INFO"
	.sectionflags	@""
	.align	4


	//----- nvinfo : EIATTR_CUDA_API_VERSION
	.align		4
        /*0000*/ 	.byte	0x04, 0x37
        /*0002*/ 	.short	(.L_724 - .L_723)
.L_723:
        /*0004*/ 	.word	0x00000082


	//----- nvinfo : EIATTR_SW2861232_WAR
	.align		4
.L_724:
        /*0008*/ 	.byte	0x01, 0x35
	.zero		2


	//----- nvinfo : EIATTR_PARAM_CBANK
	.align		4
        /*000c*/ 	.byte	0x04, 0x0a
        /*000e*/ 	.short	(.L_726 - .L_725)
	.align		4
.L_725:
        /*0010*/ 	.word	index@(.nv.constant0._ZN5flash44flash_bwd_dq_dk_dv_loop_seqk_parallel_kernelI23Flash_bwd_kernel_traitsILi64ELi128ELi128ELi8ELi4ELi4ELi4ELb0ELb0EN7cutlass6half_tE19Flash_kernel_traitsILi64ELi128ELi128ELi8ES3_EELb1ELb0ELb0ELb0ELb1ELb1ELb0EEEvNS_16Flash_bwd_paramsE)
        /*0014*/ 	.short	0x0160
        /*0016*/ 	.short	0x0280


	//----- nvinfo : EIATTR_CBANK_PARAM_SIZE
	.align		4
.L_726:
        /*0018*/ 	.byte	0x03, 0x19
        /*001a*/ 	.short	0x0280


	//----- nvinfo : EIATTR_KPARAM_INFO
	.align		4
        /*001c*/ 	.byte	0x04, 0x17
        /*001e*/ 	.short	(.L_728 - .L_727)
.L_727:
        /*0020*/ 	.word	0x00000000
        /*0024*/ 	.short	0x0000
        /*0026*/ 	.short	0x0000
        /*0028*/ 	.byte	0x00, 0xf0, 0x01, 0x0a


	//----- nvinfo : EIATTR_MAXREG_COUNT
	.align		4
.L_728:
        /*002c*/ 	.byte	0x03, 0x1b
        /*002e*/ 	.short	0x00ff


	//----- nvinfo : EIATTR_NUM_BARRIERS
	.align		4
        /*0030*/ 	.byte	0x02, 0x4c
        /*0032*/ 	.byte	0x01
	.zero		1


	//----- nvinfo : EIATTR_ANNOTATIONS
	.align		4
        /*0034*/ 	.byte	0x04, 0x55
        /*0036*/ 	.short	(.L_730 - .L_729)


	//   ....[0]....
.L_729:
        /* <DEDUP_REMOVED lines=27> */


	//----- nvinfo : EIATTR_MERCURY_ISA_VERSION
	.align		4
.L_730:
        /*01d0*/ 	.byte	0x03, 0x5f
        /*01d2*/ 	.short	0x0000


	//----- nvinfo : EIATTR_EXIT_INSTR_OFFSETS
	.align		4
        /*01d4*/ 	.byte	0x04, 0x1c
        /*01d6*/ 	.short	(.L_732 - .L_731)


	//   ....[0]....
.L_731:
        /*01d8*/ 	.word	0x000000a0


	//   ....[1]....
        /*01dc*/ 	.word	0x000099d0


	//----- nvinfo : EIATTR_CTAIDZ_USED
	.align		4
.L_732:
        /*01e0*/ 	.byte	0x01, 0x04
	.zero		2


//--------------------- .nv.info._ZN5flash44flash_bwd_dq_dk_dv_loop_seqk_parallel_kernelI23Flash_bwd_kernel_traitsILi64ELi128ELi128ELi8ELi4ELi4ELi4ELb0ELb0EN7cutlass6half_tE19Flash_kernel_traitsILi64ELi128ELi128ELi8ES3_EELb0ELb0ELb0ELb0ELb1ELb1ELb1EEEvNS_16Flash_bwd_paramsE --------------------------
	.section	.nv.info._ZN5flash44flash_bwd_dq_dk_dv_loop_seqk_parallel_kernelI23Flash_bwd_kernel_traitsILi64ELi128ELi128ELi8ELi4ELi4ELi4ELb0ELb0EN7cutlass6half_tE19Flash_kernel_traitsILi64ELi128ELi128ELi8ES3_EELb0ELb0ELb0ELb0ELb1ELb1ELb1EEEvNS_16Flash_bwd_paramsE,"",@"SHT_CUDA_INFO"
	.sectionflags	@""
	.align	4


	//----- nvinfo : EIATTR_CUDA_API_VERSION
	.align		4
        /*0000*/ 	.byte	0x04, 0x37
        /*0002*/ 	.short	(.L_734 - .L_733)
.L_733:
        /*0004*/ 	.word	0x00000082


	//----- nvinfo : EIATTR_SW2861232_WAR
	.align		4
.L_734:
        /*0008*/ 	.byte	0x01, 0x35
	.zero		2


	//----- nvinfo : EIATTR_PARAM_CBANK
	.align		4
        /*000c*/ 	.byte	0x04, 0x0a
        /*000e*/ 	.short	(.L_736 - .L_735)
	.align		4
.L_735:
        /*0010*/ 	.word	index@(.nv.constant0._ZN5flash44flash_bwd_dq_dk_dv_loop_seqk_parallel_kernelI23Flash_bwd_kernel_traitsILi64ELi128ELi128ELi8ELi4ELi4ELi4ELb0ELb0EN7cutlass6half_tE19Flash_kernel_traitsILi64ELi128ELi128ELi8ES3_EELb0ELb0ELb0ELb0ELb1ELb1ELb1EEEvNS_16Flash_bwd_paramsE)
        /*0014*/ 	.short	0x0160
        /*0016*/ 	.short	0x0280


	//----- nvinfo : EIATTR_CBANK_PARAM_SIZE
	.align		4
.L_736:
        /*0018*/ 	.byte	0x03, 0x19
        /*001a*/ 	.short	0x0280


	//----- nvinfo : EIATTR_KPARAM_INFO
	.align		4
        /*001c*/ 	.byte	0x04, 0x17
        /*001e*/ 	.short	(.L_738 - .L_737)
.L_737:
        /*0020*/ 	.word	0x00000000
        /*0024*/ 	.short	0x0000
        /*0026*/ 	.short	0x0000
        /*0028*/ 	.byte	0x00, 0xf0, 0x01, 0x0a


	//----- nvinfo : EIATTR_MAXREG_COUNT
	.align		4
.L_738:
        /*002c*/ 	.byte	0x03, 0x1b
        /*002e*/ 	.short	0x00ff


	//----- nvinfo : EIATTR_NUM_BARRIERS
	.align		4
        /*0030*/ 	.byte	0x02, 0x4c
        /*0032*/ 	.byte	0x01
	.zero		1


	//----- nvinfo : EIATTR_ANNOTATIONS
	.align		4
        /*0034*/ 	.byte	0x04, 0x55
        /*0036*/ 	.short	(.L_740 - .L_739)


	//   ....[0]....
.L_739:
        /* <DEDUP_REMOVED lines=90> */


	//----- nvinfo : EIATTR_MERCURY_ISA_VERSION
	.align		4
.L_740:
        /*05c8*/ 	.byte	0x03, 0x5f
        /*05ca*/ 	.short	0x0000


	//----- nvinfo : EIATTR_EXIT_INSTR_OFFSETS
	.align		4
        /*05cc*/ 	.byte	0x04, 0x1c
        /*05ce*/ 	.short	(.L_742 - .L_741)


	//   ....[0]....
.L_741:
        /*05d0*/ 	.word	0x000000a0


	//   ....[1]....
        /*05d4*/ 	.word	0x00009420


	//----- nvinfo : EIATTR_CTAIDZ_USED
	.align		4
.L_742:
        /*05d8*/ 	.byte	0x01, 0x04
	.zero		2


//--------------------- .nv.info._ZN5flash44flash_bwd_dq_dk_dv_loop_seqk_parallel_kernelI23Flash_bwd_kernel_traitsILi64ELi128ELi128ELi8ELi4ELi4ELi4ELb0ELb0EN7cutlass6half_tE19Flash_kernel_traitsILi64ELi128ELi128ELi8ES3_EELb1ELb0ELb0ELb1ELb0ELb0ELb0EEEvNS_16Flash_bwd_paramsE --------------------------
	.section	.nv.info._ZN5flash44flash_bwd_dq_dk_dv_loop_seqk_parallel_kernelI23Flash_bwd_kernel_traitsILi64ELi128ELi128ELi8ELi4ELi4ELi4ELb0ELb0EN7cutlass6half_tE19Flash_kernel_traitsILi64ELi128ELi128ELi8ES3_EELb1ELb0ELb0ELb1ELb0ELb0ELb0EEEvNS_16Flash_bwd_paramsE,"",@"SHT_CUDA_INFO"
	.sectionflags	@""
	.align	4


	//----- nvinfo : EIATTR_CUDA_API_VERSION
	.align		4
        /*0000*/ 	.byte	0x04, 0x37
        /*0002*/ 	.short	(.L_744 - .L_743)
.L_743:
        /*0004*/ 	.word	0x00000082


	//----- nvinfo : EIATTR_SW2861232_WAR
	.align		4
.L_744:
        /*0008*/ 	.byte	0x01, 0x35
	.zero		2


	//----- nvinfo : EIATTR_PARAM_CBANK
	.align		4
        /*000c*/ 	.byte	0x04, 0x0a
        /*000e*/ 	.short	(.L_746 - .L_745)
	.align		4
.L_745:
        /*0010*/ 	.word	index@(.nv.constant0._ZN5flash44flash_bwd_dq_dk_dv_loop_seqk_parallel_kernelI23Flash_bwd_kernel_traitsILi64ELi128ELi128ELi8ELi4ELi4ELi4ELb0ELb0EN7cutlass6half_tE19Flash_kernel_traitsILi64ELi128ELi128ELi8ES3_EELb1ELb0ELb0ELb1ELb0ELb0ELb0EEEvNS_16Flash_bwd_paramsE)
        /*0014*/ 	.short	0x0160
        /*0016*/ 	.short	0x0280


	//----- nvinfo : EIATTR_CBANK_PARAM_SIZE
	.align		4
.L_746:
        /*0018*/ 	.byte	0x03, 0x19
        /*001a*/ 	.short	0x0280


	//----- nvinfo : EIATTR_KPARAM_INFO
	.align		4
        /*001c*/ 	.byte	0x04, 0x17
        /*001e*/ 	.short	(.L_748 - .L_747)
.L_747:
        /*0020*/ 	.word	0x00000000
        /*0024*/ 	.short	0x0000
        /*0026*/ 	.short	0x0000
        /*0028*/ 	.byte	0x00, 0xf0, 0x01, 0x0a


	//----- nvinfo : EIATTR_MAXREG_COUNT
	.align		4
.L_748:
        /*002c*/ 	.byte	0x03, 0x1b
        /*002e*/ 	.short	0x00ff


	//----- nvinfo : EIATTR_NUM_BARRIERS
	.align		4
        /*0030*/ 	.byte	0x02, 0x4c
        /*0032*/ 	.byte	0x01
	.zero		1


	//----- nvinfo : EIATTR_ANNOTATIONS
	.align		4
        /*0034*/ 	.byte	0x04, 0x55
        /*0036*/ 	.short	(.L_750 - .L_749)


	//   ....[0]....
.L_749:
        /* <DEDUP_REMOVED lines=35> */


	//----- nvinfo : EIATTR_MERCURY_ISA_VERSION
	.align		4
.L_750:
        /*0250*/ 	.byte	0x03, 0x5f
        /*0252*/ 	.short	0x0000


	//----- nvinfo : EIATTR_EXIT_INSTR_OFFSETS
	.align		4
        /*0254*/ 	.byte	0x04, 0x1c
        /*0256*/ 	.short	(.L_752 - .L_751)


	//   ....[0]....
.L_751:
        /*0258*/ 	.word	0x000000a0


	//   ....[1]....
        /*025c*/ 	.word	0x0000e480


	//----- nvinfo : EIATTR_CTAIDZ_USED
	.align		4
.L_752:
        /*0260*/ 	.byte	0x01, 0x04
	.zero		2


	//----- nvinfo : EIATTR_CRS_STACK_SIZE
	.align		4
        /*0264*/ 	.byte	0x04, 0x1e
        /*0266*/ 	.short	(.L_754 - .L_753)
.L_753:
        /*0268*/ 	.word	0x00000000
.L_754:


//--------------------- .nv.info._ZN5flash44flash_bwd_dq_dk_dv_loop_seqk_parallel_kernelI23Flash_bwd_kernel_traitsILi64ELi128ELi128ELi8ELi4ELi4ELi4ELb0ELb0EN7cutlass6half_tE19Flash_kernel_traitsILi64ELi128ELi128ELi8ES3_EELb0ELb0ELb0ELb1ELb0ELb0ELb1EEEvNS_16Flash_bwd_paramsE --------------------------
	.section	.nv.info._ZN5flash44flash_bwd_dq_dk_dv_loop_seqk_parallel_kernelI23Flash_bwd_kernel_traitsILi64ELi128ELi128ELi8ELi4ELi4ELi4ELb0ELb0EN7cutlass6half_tE19Flash_kernel_traitsILi64ELi128ELi128ELi8ES3_EELb0ELb0ELb0ELb1ELb0ELb0ELb1EEEvNS_16Flash_bwd_paramsE,"",@"SHT_CUDA_INFO"
	.sectionflags	@""
	.align	4


	//----- nvinfo : EIATTR_CUDA_API_VERSION
	.align		4
        /*0000*/ 	.byte	0x04, 0x37
        /*0002*/ 	.short	(.L_756 - .L_755)
.L_755:
        /*0004*/ 	.word	0x00000082


	//----- nvinfo : EIATTR_SW2861232_WAR
	.align		4
.L_756:
        /*0008*/ 	.byte	0x01, 0x35
	.zero		2


	//----- nvinfo : EIATTR_PARAM_CBANK
	.align		4
        /*000c*/ 	.byte	0x04, 0x0a
        /*000e*/ 	.short	(.L_758 - .L_757)
	.align		4
.L_757:
        /*0010*/ 	.word	index@(.nv.constant0._ZN5flash44flash_bwd_dq_dk_dv_loop_seqk_parallel_kernelI23Flash_bwd_kernel_traitsILi64ELi128ELi128ELi8ELi4ELi4ELi4ELb0ELb0EN7cutlass6half_tE19Flash_kernel_traitsILi64ELi128ELi128ELi8ES3_EELb0ELb0ELb0ELb1ELb0ELb0ELb1EEEvNS_16Flash_bwd_paramsE)
        /*0014*/ 	.short	0x0160
        /*0016*/ 	.short	0x0280


	//----- nvinfo : EIATTR_CBANK_PARAM_SIZE
	.align		4
.L_758:
        /*0018*/ 	.byte	0x03, 0x19
        /*001a*/ 	.short	0x0280


	//----- nvinfo : EIATTR_KPARAM_INFO
	.align		4
        /*001c*/ 	.byte	0x04, 0x17
        /*001e*/ 	.short	(.L_760 - .L_759)
.L_759:
        /*0020*/ 	.word	0x00000000
        /*0024*/ 	.short	0x0000
        /*0026*/ 	.short	0x0000
        /*0028*/ 	.byte	0x00, 0xf0, 0x01, 0x0a


	//----- nvinfo : EIATTR_MAXREG_COUNT
	.align		4
.L_760:
        /*002c*/ 	.byte	0x03, 0x1b
        /*002e*/ 	.short	0x00ff


	//----- nvinfo : EIATTR_NUM_BARRIERS
	.align		4
        /*0030*/ 	.byte	0x02, 0x4c
        /*0032*/ 	.byte	0x01
	.zero		1


	//----- nvinfo : EIATTR_ANNOTATIONS
	.align		4
        /*0034*/ 	.byte	0x04, 0x55
        /*0036*/ 	.short	(.L_762 - .L_761)


	//   ....[0]....
.L_761:
        /* <DEDUP_REMOVED lines=99> */


	//----- nvinfo : EIATTR_MERCURY_ISA_VERSION
	.align		4
.L_762:
        /*0658*/ 	.byte	0x03, 0x5f
        /*065a*/ 	.short	0x0000


	//----- nvinfo : EIATTR_EXIT_INSTR_OFFSETS
	.align		4
        /*065c*/ 	.byte	0x04, 0x1c
        /*065e*/ 	.short	(.L_764 - .L_763)


	//   ....[0]....
.L_763:
        /*0660*/ 	.word	0x000000a0


	//   ....[1]....
        /*0664*/ 	.word	0x0000dda0


	//----- nvinfo : EIATTR_CTAIDZ_USED
	.align		4
.L_764:
        /*0668*/ 	.byte	0x01, 0x04
	.zero		2


	//----- nvinfo : EIATTR_CRS_STACK_SIZE
	.align		4
        /*066c*/ 	.byte	0x04, 0x1e
        /*066e*/ 	.short	(.L_766 - .L_765)
.L_765:
        /*0670*/ 	.word	0x00000000
.L_766:


//--------------------- .nv.info._ZN5flash44flash_bwd_dq_dk_dv_loop_seqk_parallel_kernelI23Flash_bwd_kernel_traitsILi64ELi128ELi128ELi8ELi4ELi4ELi4ELb0ELb0EN7cutlass6half_tE19Flash_kernel_traitsILi64ELi128ELi128ELi8ES3_EELb1ELb0ELb1ELb0ELb0ELb1ELb0EEEvNS_16Flash_bwd_paramsE --------------------------
	.section	.nv.info._ZN5flash44flash_bwd_dq_dk_dv_loop_seqk_parallel_kernelI23Flash_bwd_kernel_traitsILi64ELi128ELi128ELi8ELi4ELi4ELi4ELb0ELb0EN7cutlass6half_tE19Flash_kernel_traitsILi64ELi128ELi128ELi8ES3_EELb1ELb0ELb1ELb0ELb0ELb1ELb0EEEvNS_16Flash_bwd_paramsE,"",@"SHT_CUDA_INFO"
	.sectionflags	@""
	.align	4


	//----- nvinfo : EIATTR_CUDA_API_VERSION
	.align		4
        /*0000*/ 	.byte	0x04, 0x37
        /*0002*/ 	.short	(.L_768 - .L_767)
.L_767:
        /*0004*/ 	.word	0x00000082


	//----- nvinfo : EIATTR_SW2861232_WAR
	.align		4
.L_768:
        /*0008*/ 	.byte	0x01, 0x35
	.zero		2


	//----- nvinfo : EIATTR_PARAM_CBANK
	.align		4
        /*000c*/ 	.byte	0x04, 0x0a
        /*000e*/ 	.short	(.L_770 - .L_769)
	.align		4
.L_769:
        /*0010*/ 	.word	index@(.nv.constant0._ZN5flash44flash_bwd_dq_dk_dv_loop_seqk_parallel_kernelI23Flash_bwd_kernel_traitsILi64ELi128ELi128ELi8ELi4ELi4ELi4ELb0ELb0EN7cutlass6half_tE19Flash_kernel_traitsILi64ELi128ELi128ELi8ES3_EELb1ELb0ELb1ELb0ELb0ELb1ELb0EEEvNS_16Flash_bwd_paramsE)
        /*0014*/ 	.short	0x0160
        /*0016*/ 	.short	0x0280


	//----- nvinfo : EIATTR_CBANK_PARAM_SIZE
	.align		4
.L_770:
        /*0018*/ 	.byte	0x03, 0x19
        /*001a*/ 	.short	0x0280


	//----- nvinfo : EIATTR_KPARAM_INFO
	.align		4
        /*001c*/ 	.byte	0x04, 0x17
        /*001e*/ 	.short	(.L_772 - .L_771)
.L_771:
        /*0020*/ 	.word	0x00000000
        /*0024*/ 	.short	0x0000
        /*0026*/ 	.short	0x0000
        /*0028*/ 	.byte	0x00, 0xf0, 0x01, 0x0a


	//----- nvinfo : EIATTR_MAXREG_COUNT
	.align		4
.L_772:
        /*002c*/ 	.byte	0x03, 0x1b
        /*002e*/ 	.short	0x00ff


	//----- nvinfo : EIATTR_NUM_BARRIERS
	.align		4
        /*0030*/ 	.byte	0x02, 0x4c
        /*0032*/ 	.byte	0x01
	.zero		1


	//----- nvinfo : EIATTR_ANNOTATIONS
	.align		4
        /*0034*/ 	.byte	0x04, 0x55
        /*0036*/ 	.short	(.L_774 - .L_773)


	//   ....[0]....
.L_773:
        /* <DEDUP_REMOVED lines=19> */


	//----- nvinfo : EIATTR_MERCURY_ISA_VERSION
	.align		4
.L_774:
        /*0158*/ 	.byte	0x03, 0x5f
        /*015a*/ 	.short	0x0000


	//----- nvinfo : EIATTR_EXIT_INSTR_OFFSETS
	.align		4
        /*015c*/ 	.byte	0x04, 0x1c
        /*015e*/ 	.short	(.L_776 - .L_775)


	//   ....[0]....
.L_775:
        /*0160*/ 	.word	0x000000a0


	//   ....[1]....
        /*0164*/ 	.word	0x0000cc90


	//----- nvinfo : EIATTR_CTAIDZ_USED
	.align		4
.L_776:
        /*0168*/ 	.byte	0x01, 0x04
	.zero		2


	//----- nvinfo : EIATTR_CRS_STACK_SIZE
	.align		4
        /*016c*/ 	.byte	0x04, 0x1e
        /*016e*/ 	.short	(.L_778 - .L_777)
.L_777:
        /*0170*/ 	.word	0x00000000
.L_778:


//--------------------- .nv.info._ZN5flash44flash_bwd_dq_dk_dv_loop_seqk_parallel_kernelI23Flash_bwd_kernel_traitsILi64ELi128ELi128ELi8ELi4ELi4ELi4ELb0ELb0EN7cutlass6half_tE19Flash_kernel_traitsILi64ELi128ELi128ELi8ES3_EELb0ELb0ELb1ELb0ELb0ELb1ELb1EEEvNS_16Flash_bwd_paramsE --------------------------
	.section	.nv.info._ZN5flash44flash_bwd_dq_dk_dv_loop_seqk_parallel_kernelI23Flash_bwd_kernel_traitsILi64ELi128ELi128ELi8ELi4ELi4ELi4ELb0ELb0EN7cutlass6half_tE19Flash_kernel_traitsILi64ELi128ELi128ELi8ES3_EELb0ELb0ELb1ELb0ELb0ELb1ELb1EEEvNS_16Flash_bwd_paramsE,"",@"SHT_CUDA_INFO"
	.sectionflags	@""
	.align	4


	//----- nvinfo : EIATTR_CUDA_API_VERSION
	.align		4
        /*0000*/ 	.byte	0x04, 0x37
        /*0002*/ 	.short	(.L_780 - .L_779)
.L_779:
        /*0004*/ 	.word	0x00000082


	//----- nvinfo : EIATTR_SW2861232_WAR
	.align		4
.L_780:
        /*0008*/ 	.byte	0x01, 0x35
	.zero		2


	//----- nvinfo : EIATTR_PARAM_CBANK
	.align		4
        /*000c*/ 	.byte	0x04, 0x0a
        /*000e*/ 	.short	(.L_782 - .L_781)
	.align		4
.L_781:
        /*0010*/ 	.word	index@(.nv.constant0._ZN5flash44flash_bwd_dq_dk_dv_loop_seqk_parallel_kernelI23Flash_bwd_kernel_traitsILi64ELi128ELi128ELi8ELi4ELi4ELi4ELb0ELb0EN7cutlass6half_tE19Flash_kernel_traitsILi64ELi128ELi128ELi8ES3_EELb0ELb0ELb1ELb0ELb0ELb1ELb1EEEvNS_16Flash_bwd_paramsE)
        /*0014*/ 	.short	0x0160
        /*0016*/ 	.short	0x0280


	//----- nvinfo : EIATTR_CBANK_PARAM_SIZE
	.align		4
.L_782:
        /*0018*/ 	.byte	0x03, 0x19
        /*001a*/ 	.short	0x0280


	//----- nvinfo : EIATTR_KPARAM_INFO
	.align		4
        /*001c*/ 	.byte	0x04, 0x17
        /*001e*/ 	.short	(.L_784 - .L_783)
.L_783:
        /*0020*/ 	.word	0x00000000
        /*0024*/ 	.short	0x0000
        /*0026*/ 	.short	0x0000
        /*0028*/ 	.byte	0x00, 0xf0, 0x01, 0x0a


	//----- nvinfo : EIATTR_MAXREG_COUNT
	.align		4
.L_784:
        /*002c*/ 	.byte	0x03, 0x1b
        /*002e*/ 	.short	0x00ff


	//----- nvinfo : EIATTR_NUM_BARRIERS
	.align		4
        /*0030*/ 	.byte	0x02, 0x4c
        /*0032*/ 	.byte	0x01
	.zero		1


	//----- nvinfo : EIATTR_ANNOTATIONS
	.align		4
        /*0034*/ 	.byte	0x04, 0x55
        /*0036*/ 	.short	(.L_786 - .L_785)


	//   ....[0]....
.L_785:
        /* <DEDUP_REMOVED lines=91> */


	//----- nvinfo : EIATTR_MERCURY_ISA_VERSION
	.align		4
.L_786:
        /*05d8*/ 	.byte	0x03, 0x5f
        /*05da*/ 	.short	0x0000


	//----- nvinfo : EIATTR_EXIT_INSTR_OFFSETS
	.align		4
        /*05dc*/ 	.byte	0x04, 0x1c
        /*05de*/ 	.short	(.L_788 - .L_787)


	//   ....[0]....
.L_787:
        /*05e0*/ 	.word	0x000000a0


	//   ....[1]....
        /*05e4*/ 	.word	0x0000caa0


	//----- nvinfo : EIATTR_CTAIDZ_USED
	.align		4
.L_788:
        /*05e8*/ 	.byte	0x01, 0x04
	.zero		2


	//----- nvinfo : EIATTR_CRS_STACK_SIZE
	.align		4
        /*05ec*/ 	.byte	0x04, 0x1e
        /*05ee*/ 	.short	(.L_790 - .L_789)
.L_789:
        /*05f0*/ 	.word	0x00000000
.L_790:


//--------------------- .nv.info._ZN5flash44flash_bwd_dq_dk_dv_loop_seqk_parallel_kernelI23Flash_bwd_kernel_traitsILi64ELi128ELi128ELi8ELi4ELi4ELi4ELb0ELb0EN7cutlass6half_tE19Flash_kernel_traitsILi64ELi128ELi128ELi8ES3_EELb1ELb0ELb1ELb1ELb0ELb0ELb0EEEvNS_16Flash_bwd_paramsE --------------------------
	.section	.nv.info._ZN5flash44flash_bwd_dq_dk_dv_loop_seqk_parallel_kernelI23Flash_bwd_kernel_traitsILi64ELi128ELi128ELi8ELi4ELi4ELi4ELb0ELb0EN7cutlass6half_tE19Flash_kernel_traitsILi64ELi128ELi128ELi8ES3_EELb1ELb0ELb1ELb1ELb0ELb0ELb0EEEvNS_16Flash_bwd_paramsE,"",@"SHT_CUDA_INFO"
	.sectionflags	@""
	.align	4


	//----- nvinfo : EIATTR_CUDA_API_VERSION
	.align		4
        /*0000*/ 	.byte	0x04, 0x37
        /*0002*/ 	.short	(.L_792 - .L_791)
.L_791:
        /*0004*/ 	.word	0x00000082


	//----- nvinfo : EIATTR_SW2861232_WAR
	.align		4
.L_792:
        /*0008*/ 	.byte	0x01, 0x35
	.zero		2


	//----- nvinfo : EIATTR_PARAM_CBANK
	.align		4
        /*000c*/ 	.byte	0x04, 0x0a
        /*000e*/ 	.short	(.L_794 - .L_793)
	.align		4
.L_793:
        /*0010*/ 	.word	index@(.nv.constant0._ZN5flash44flash_bwd_dq_dk_dv_loop_seqk_parallel_kernelI23Flash_bwd_kernel_traitsILi64ELi128ELi128ELi8ELi4ELi4ELi4ELb0ELb0EN7cutlass6half_tE19Flash_kernel_traitsILi64ELi128ELi128ELi8ES3_EELb1ELb0ELb1ELb1ELb0ELb0ELb0EEEvNS_16Flash_bwd_paramsE)
        /*0014*/ 	.short	0x0160
        /*0016*/ 	.short	0x0280


	//----- nvinfo : EIATTR_CBANK_PARAM_SIZE
	.align		4
.L_794:
        /*0018*/ 	.byte	0x03, 0x19
        /*001a*/ 	.short	0x0280


	//----- nvinfo : EIATTR_KPARAM_INFO
	.align		4
        /*001c*/ 	.byte	0x04, 0x17
        /*001e*/ 	.short	(.L_796 - .L_795)
.L_795:
        /*0020*/ 	.word	0x00000000
        /*0024*/ 	.short	0x0000
        /*0026*/ 	.short	0x0000
        /*0028*/ 	.byte	0x00, 0xf0, 0x01, 0x0a


	//----- nvinfo : EIATTR_MAXREG_COUNT
	.align		4
.L_796:
        /*002c*/ 	.byte	0x03, 0x1b
        /*002e*/ 	.short	0x00ff


	//----- nvinfo : EIATTR_NUM_BARRIERS
	.align		4
        /*0030*/ 	.byte	0x02, 0x4c
        /*0032*/ 	.byte	0x01
	.zero		1


	//----- nvinfo : EIATTR_ANNOTATIONS
	.align		4
        /*0034*/ 	.byte	0x04, 0x55
        /*0036*/ 	.short	(.L_798 - .L_797)


	//   ....[0]....
.L_797:
        /* <DEDUP_REMOVED lines=20> */


	//----- nvinfo : EIATTR_MERCURY_ISA_VERSION
	.align		4
.L_798:
        /*0168*/ 	.byte	0x03, 0x5f
        /*016a*/ 	.short	0x0000


	//----- nvinfo : EIATTR_EXIT_INSTR_OFFSETS
	.align		4
        /*016c*/ 	.byte	0x04, 0x1c
        /*016e*/ 	.short	(.L_800 - .L_799)


	//   ....[0]....
.L_799:
        /*0170*/ 	.word	0x000000a0


	//   ....[1]....
        /*0174*/ 	.word	0x0000e490


	//----- nvinfo : EIATTR_CTAIDZ_USED
	.align		4
.L_800:
        /*0178*/ 	.byte	0x01, 0x04
	.zero		2


	//----- nvinfo : EIATTR_CRS_STACK_SIZE
	.align		4
        /*017c*/ 	.byte	0x04, 0x1e
        /*017e*/ 	.short	(.L_802 - .L_801)
.L_801:
        /*0180*/ 	.word	0x00000000
.L_802:


//--------------------- .nv.info._ZN5flash44flash_bwd_dq_dk_dv_loop_seqk_parallel_kernelI23Flash_bwd_kernel_traitsILi64ELi128ELi128ELi8ELi4ELi4ELi4ELb0ELb0EN7cutlass6half_tE19Flash_kernel_traitsILi64ELi128ELi128ELi8ES3_EELb0ELb0ELb1ELb1ELb0ELb0ELb1EEEvNS_16Flash_bwd_paramsE --------------------------
	.section	.nv.info._ZN5flash44flash_bwd_dq_dk_dv_loop_seqk_parallel_kernelI23Flash_bwd_kernel_traitsILi64ELi128ELi128ELi8ELi4ELi4ELi4ELb0ELb0EN7cutlass6half_tE19Flash_kernel_traitsILi64ELi128ELi128ELi8ES3_EELb0ELb0ELb1ELb1ELb0ELb0ELb1EEEvNS_16Flash_bwd_paramsE,"",@"SHT_CUDA_INFO"
	.sectionflags	@""
	.align	4


	//----- nvinfo : EIATTR_CUDA_API_VERSION
	.align		4
        /*0000*/ 	.byte	0x04, 0x37
        /*0002*/ 	.short	(.L_804 - .L_803)
.L_803:
        /*0004*/ 	.word	0x00000082


	//----- nvinfo : EIATTR_SW2861232_WAR
	.align		4
.L_804:
        /*0008*/ 	.byte	0x01, 0x35
	.zero		2


	//----- nvinfo : EIATTR_PARAM_CBANK
	.align		4
        /*000c*/ 	.byte	0x04, 0x0a
        /*000e*/ 	.short	(.L_806 - .L_805)
	.align		4
.L_805:
        /*0010*/ 	.word	index@(.nv.constant0._ZN5flash44flash_bwd_dq_dk_dv_loop_seqk_parallel_kernelI23Flash_bwd_kernel_traitsILi64ELi128ELi128ELi8ELi4ELi4ELi4ELb0ELb0EN7cutlass6half_tE19Flash_kernel_traitsILi64ELi128ELi128ELi8ES3_EELb0ELb0ELb1ELb1ELb0ELb0ELb1EEEvNS_16Flash_bwd_paramsE)
        /*0014*/ 	.short	0x0160
        /*0016*/ 	.short	0x0280


	//----- nvinfo : EIATTR_CBANK_PARAM_SIZE
	.align		4
.L_806:
        /*0018*/ 	.byte	0x03, 0x19
        /*001a*/ 	.short	0x0280


	//----- nvinfo : EIATTR_KPARAM_INFO
	.align		4
        /*001c*/ 	.byte	0x04, 0x17
        /*001e*/ 	.short	(.L_808 - .L_807)
.L_807:
        /*0020*/ 	.word	0x00000000
        /*0024*/ 	.short	0x0000
        /*0026*/ 	.short	0x0000
        /*0028*/ 	.byte	0x00, 0xf0, 0x01, 0x0a


	//----- nvinfo : EIATTR_MAXREG_COUNT
	.align		4
.L_808:
        /*002c*/ 	.byte	0x03, 0x1b
        /*002e*/ 	.short	0x00ff


	//----- nvinfo : EIATTR_NUM_BARRIERS
	.align		4
        /*0030*/ 	.byte	0x02, 0x4c
        /*0032*/ 	.byte	0x01
	.zero		1


	//----- nvinfo : EIATTR_ANNOTATIONS
	.align		4
        /*0034*/ 	.byte	0x04, 0x55
        /*0036*/ 	.short	(.L_810 - .L_809)


	//   ....[0]....
.L_809:
        /* <DEDUP_REMOVED lines=101> */


	//----- nvinfo : EIATTR_MERCURY_ISA_VERSION
	.align		4
.L_810:
        /*0670*/ 	.byte	0x03, 0x5f
        /*0672*/ 	.short	0x0000


	//----- nvinfo : EIATTR_EXIT_INSTR_OFFSETS
	.align		4
        /*0674*/ 	.byte	0x04, 0x1c
        /*0676*/ 	.short	(.L_812 - .L_811)


	//   ....[0]....
.L_811:
        /*0678*/ 	.word	0x000000a0


	//   ....[1]....
        /*067c*/ 	.word	0x0000e170


	//----- nvinfo : EIATTR_CTAIDZ_USED
	.align		4
.L_812:
        /*0680*/ 	.byte	0x01, 0x04
	.zero		2


	//----- nvinfo : EIATTR_CRS_STACK_SIZE
	.align		4
        /*0684*/ 	.byte	0x04, 0x1e
        /*0686*/ 	.short	(.L_814 - .L_813)
.L_813:
        /*0688*/ 	.word	0x00000000
.L_814:


//--------------------- .nv.info._ZN5flash25flash_bwd_dot_do_o_kernelILb0E23Flash_bwd_kernel_traitsILi64ELi128ELi128ELi8ELi4ELi4ELi4ELb0ELb0EN7cutlass6half_tE19Flash_kernel_traitsILi64ELi128ELi128ELi8ES3_EEEEvNS_16Flash_bwd_paramsE --------------------------
	.section	.nv.info._ZN5flash25flash_bwd_dot_do_o_kernelILb0E23Flash_bwd_kernel_traitsILi64ELi128ELi128ELi8ELi4ELi4ELi4ELb0ELb0EN7cutlass6half_tE19Flash_kernel_traitsILi64ELi128ELi128ELi8ES3_EEEEvNS_16Flash_bwd_paramsE,"",@"SHT_CUDA_INFO"
	.sectionflags	@""
	.align	4


	//----- nvinfo : EIATTR_CUDA_API_VERSION
	.align		4
        /*0000*/ 	.byte	0x04, 0x37
        /*0002*/ 	.short	(.L_816 - .L_815)
.L_815:
        /*0004*/ 	.word	0x00000082


	//----- nvinfo : EIATTR_SW2861232_WAR
	.align		4
.L_816:
        /*0008*/ 	.byte	0x01, 0x35
	.zero		2


	//----- nvinfo : EIATTR_PARAM_CBANK
	.align		4
        /*000c*/ 	.byte	0x04, 0x0a
        /*000e*/ 	.short	(.L_818 - .L_817)
	.align		4
.L_817:
        /*0010*/ 	.word	index@(.nv.constant0._ZN5flash25flash_bwd_dot_do_o_kernelILb0E23Flash_bwd_kernel_traitsILi64ELi128ELi128ELi8ELi4ELi4ELi4ELb0ELb0EN7cutlass6half_tE19Flash_kernel_traitsILi64ELi128ELi128ELi8ES3_EEEEvNS_16Flash_bwd_paramsE)
        /*0014*/ 	.short	0x0160
        /*0016*/ 	.short	0x0280


	//----- nvinfo : EIATTR_CBANK_PARAM_SIZE
	.align		4
.L_818:
        /*0018*/ 	.byte	0x03, 0x19
        /*001a*/ 	.short	0x0280


	//----- nvinfo : EIATTR_KPARAM_INFO
	.align		4
        /*001c*/ 	.byte	0x04, 0x17
        /*001e*/ 	.short	(.L_820 - .L_819)
.L_819:
        /*0020*/ 	.word	0x00000000
        /*0024*/ 	.short	0x0000
        /*0026*/ 	.short	0x0000
        /*0028*/ 	.byte	0x00, 0xf0, 0x01, 0x0a


	//----- nvinfo : EIATTR_MAXREG_COUNT
	.align		4
.L_820:
        /*002c*/ 	.byte	0x03, 0x1b
        /*002e*/ 	.short	0x00ff


	//----- nvinfo : EIATTR_MERCURY_ISA_VERSION
	.align		4
        /*0030*/ 	.byte	0x03, 0x5f
        /*0032*/ 	.short	0x0000


	//----- nvinfo : EIATTR_COOP_GROUP_MASK_REGIDS
	.align		4
        /*0034*/ 	.byte	0x04, 0x29
        /*0036*/ 	.short	(.L_822 - .L_821)


	//   ....[0]....
.L_821:
        /*0038*/ 	.word	0xffffffff


	//   ....[1]....
        /*003c*/ 	.word	0xffffffff


	//   ....[2]....
        /*0040*/ 	.word	0xffffffff


	//   ....[3]....
        /*0044*/ 	.word	0xffffffff


	//   ....[4]....
        /*0048*/ 	.word	0xffffffff


	//   ....[5]....
        /*004c*/ 	.word	0xffffffff


	//   ....[6]....
        /*0050*/ 	.word	0xffffffff


	//   ....[7]....
        /*0054*/ 	.word	0xffffffff


	//   ....[8]....
        /*0058*/ 	.word	0xffffffff


	//   ....[9]....
        /*005c*/ 	.word	0xffffffff


	//   ....[10]....
        /*0060*/ 	.word	0xffffffff


	//   ....[11]....
        /*0064*/ 	.word	0xffffffff


	//----- nvinfo : EIATTR_COOP_GROUP_INSTR_OFFSETS
	.align		4
.L_822:
        /*0068*/ 	.byte	0x04, 0x28
        /*006a*/ 	.short	(.L_824 - .L_823)


	//   ....[0]....
.L_823:
        /*006c*/ 	.word	0x00001160


	//   ....[1]....
        /*0070*/ 	.word	0x00001180


	//   ....[2]....
        /*0074*/ 	.word	0x00001190


	//   ....[3]....
        /*0078*/ 	.word	0x000011a0


	//   ....[4]....
        /*007c*/ 	.word	0x000011e0


	//   ....[5]....
        /*0080*/ 	.word	0x000011f0


	//   ....[6]....
        /*0084*/ 	.word	0x00001200


	//   ....[7]....
        /*0088*/ 	.word	0x00001220


	//   ....[8]....
        /*008c*/ 	.word	0x00001260


	//   ....[9]....
        /*0090*/ 	.word	0x00001270


	//   ....[10]....
        /*0094*/ 	.word	0x00001280


	//   ....[11]....
        /*0098*/ 	.word	0x000012a0


	//----- nvinfo : EIATTR_EXIT_INSTR_OFFSETS
	.align		4
.L_824:
        /*009c*/ 	.byte	0x04, 0x1c
        /*009e*/ 	.short	(.L_826 - .L_825)


	//   ....[0]....
.L_825:
        /*00a0*/ 	.word	0x000000f0


	//   ....[1]....
        /*00a4*/ 	.word	0x00001350


	//   ....[2]....
        /*00a8*/ 	.word	0x00001380


	//----- nvinfo : EIATTR_CTAIDZ_USED
	.align		4
.L_826:
        /*00ac*/ 	.byte	0x01, 0x04
	.zero		2


//--------------------- .nv.info._ZN5flash25flash_bwd_dot_do_o_kernelILb1E23Flash_bwd_kernel_traitsILi64ELi128ELi128ELi8ELi4ELi4ELi4ELb0ELb0EN7cutlass6half_tE19Flash_kernel_traitsILi64ELi128ELi128ELi8ES3_EEEEvNS_16Flash_bwd_paramsE --------------------------
	.section	.nv.info._ZN5flash25flash_bwd_dot_do_o_kernelILb1E23Flash_bwd_kernel_traitsILi64ELi128ELi128ELi8ELi4ELi4ELi4ELb0ELb0EN7cutlass6half_tE19Flash_kernel_traitsILi64ELi128ELi128ELi8ES3_EEEEvNS_16Flash_bwd_paramsE,"",@"SHT_CUDA_INFO"
	.sectionflags	@""
	.align	4


	//----- nvinfo : EIATTR_CUDA_API_VERSION
	.align		4
        /*0000*/ 	.byte	0x04, 0x37
        /*0002*/ 	.short	(.L_828 - .L_827)
.L_827:
        /*0004*/ 	.word	0x00000082


	//----- nvinfo : EIATTR_SW2861232_WAR
	.align		4
.L_828:
        /*0008*/ 	.byte	0x01, 0x35
	.zero		2


	//----- nvinfo : EIATTR_PARAM_CBANK
	.align		4
        /*000c*/ 	.byte	0x04, 0x0a
        /*000e*/ 	.short	(.L_830 - .L_829)
	.align		4
.L_829:
        /*0010*/ 	.word	index@(.nv.constant0._ZN5flash25flash_bwd_dot_do_o_kernelILb1E23Flash_bwd_kernel_traitsILi64ELi128ELi128ELi8ELi4ELi4ELi4ELb0ELb0EN7cutlass6half_tE19Flash_kernel_traitsILi64ELi128ELi128ELi8ES3_EEEEvNS_16Flash_bwd_paramsE)
        /*0014*/ 	.short	0x0160
        /*0016*/ 	.short	0x0280


	//----- nvinfo : EIATTR_CBANK_PARAM_SIZE
	.align		4
.L_830:
        /*0018*/ 	.byte	0x03, 0x19
        /*001a*/ 	.short	0x0280


	//----- nvinfo : EIATTR_KPARAM_INFO
	.align		4
        /*001c*/ 	.byte	0x04, 0x17
        /*001e*/ 	.short	(.L_832 - .L_831)
.L_831:
        /*0020*/ 	.word	0x00000000
        /*0024*/ 	.short	0x0000
        /*0026*/ 	.short	0x0000
        /*0028*/ 	.byte	0x00, 0xf0, 0x01, 0x0a


	//----- nvinfo : EIATTR_MAXREG_COUNT
	.align		4
.L_832:
        /*002c*/ 	.byte	0x03, 0x1b
        /*002e*/ 	.short	0x00ff


	//----- nvinfo : EIATTR_MERCURY_ISA_VERSION
	.align		4
        /*0030*/ 	.byte	0x03, 0x5f
        /*0032*/ 	.short	0x0000


	//----- nvinfo : EIATTR_COOP_GROUP_MASK_REGIDS
	.align		4
        /*0034*/ 	.byte	0x04, 0x29
        /*0036*/ 	.short	(.L_834 - .L_833)


	//   ....[0]....
.L_833:
        /*0038*/ 	.word	0xffffffff


	//   ....[1]....
        /*003c*/ 	.word	0xffffffff


	//   ....[2]....
        /*0040*/ 	.word	0xffffffff


	//   ....[3]....
        /*0044*/ 	.word	0xffffffff


	//   ....[4]....
        /*0048*/ 	.word	0xffffffff


	//   ....[5]....
        /*004c*/ 	.word	0xffffffff


	//   ....[6]....
        /*0050*/ 	.word	0xffffffff


	//   ....[7]....
        /*0054*/ 	.word	0xffffffff


	//   ....[8]....
        /*0058*/ 	.word	0xffffffff


	//   ....[9]....
        /*005c*/ 	.word	0xffffffff


	//   ....[10]....
        /*0060*/ 	.word	0xffffffff


	//   ....[11]....
        /*0064*/ 	.word	0xffffffff


	//----- nvinfo : EIATTR_COOP_GROUP_INSTR_OFFSETS
	.align		4
.L_834:
        /*0068*/ 	.byte	0x04, 0x28
        /*006a*/ 	.short	(.L_836 - .L_835)


	//   ....[0]....
.L_835:
        /*006c*/ 	.word	0x000010b0


	//   ....[1]....
        /*0070*/ 	.word	0x000011b0


	//   ....[2]....
        /*0074*/ 	.word	0x00001370


	//   ....[3]....
        /*0078*/ 	.word	0x00001440


	//   ....[4]....
        /*007c*/ 	.word	0x00001460


	//   ....[5]....
        /*0080*/ 	.word	0x00001470


	//   ....[6]....
        /*0084*/ 	.word	0x00001490


	//   ....[7]....
        /*0088*/ 	.word	0x000014d0


	//   ....[8]....
        /*008c*/ 	.word	0x00001510


	//   ....[9]....
        /*0090*/ 	.word	0x00001520


	//   ....[10]....
        /*0094*/ 	.word	0x000015a0


	//   ....[11]....
        /*0098*/ 	.word	0x000015c0


	//----- nvinfo : EIATTR_EXIT_INSTR_OFFSETS
	.align		4
.L_836:
        /*009c*/ 	.byte	0x04, 0x1c
        /*009e*/ 	.short	(.L_838 - .L_837)


	//   ....[0]....
.L_837:
        /*00a0*/ 	.word	0x000000f0


	//   ....[1]....
        /*00a4*/ 	.word	0x00001720


	//----- nvinfo : EIATTR_CTAIDZ_USED
	.align		4
.L_838:
        /*00a8*/ 	.byte	0x01, 0x04
	.zero		2


//--------------------- .nv.callgraph             --------------------------
	.section	.nv.callgraph,"",@"SHT_CUDA_CALLGRAPH"
	.align	4
	.sectionentsize	8
	.align		4
        /*0000*/ 	.word	0x00000000
	.align		4
        /*0004*/ 	.word	0xffffffff
	.align		4
        /*0008*/ 	.word	0x00000000
	.align		4
        /*000c*/ 	.word	0xfffffffe
	.align		4
        /*0010*/ 	.word	0x00000000
	.align		4
        /*0014*/ 	.word	0xfffffffd
	.align		4
        /*0018*/ 	.word	0x00000000
	.align		4
        /*001c*/ 	.word	0xfffffffc


//--------------------- .nv.rel.action            --------------------------
	.section	.nv.rel.action,"",@"SHT_CUDA_RELOCINFO"
	.align	8
	.sectionentsize	8
        /*0000*/ 	.byte	0x73, 0x00, 0x00, 0x00, 0x00, 0x00, 0x00, 0x00, 0x00, 0x00, 0x00, 0x11, 0x25, 0x00, 0x05, 0x36


//--------------------- .nv.constant4             --------------------------
	.section	.nv.constant4,"a",@progbits
	.align	8
	.align		8
.nv.constant4:
        /*0000*/ 	.dword	_ZN65_INTERNAL_66a1502c_29_flash_bwd_hdim64_fp16_sm80_cu_ea41c527_30494cuda3std3__45__cpo5beginE
	.align		8
        /*0008*/ 	.dword	_ZN65_INTERNAL_66a1502c_29_flash_bwd_hdim64_fp16_sm80_cu_ea41c527_30494cuda3std3__45__cpo3endE
	.align		8
        /*0010*/ 	.dword	_ZN65_INTERNAL_66a1502c_29_flash_bwd_hdim64_fp16_sm80_cu_ea41c527_30494cuda3std3__45__cpo6cbeginE
	.align		8
        /*0018*/ 	.dword	_ZN65_INTERNAL_66a1502c_29_flash_bwd_hdim64_fp16_sm80_cu_ea41c527_30494cuda3std3__45__cpo4cendE
	.align		8
        /*0020*/ 	.dword	_ZN65_INTERNAL_66a1502c_29_flash_bwd_hdim64_fp16_sm80_cu_ea41c527_30494cuda3std3__467_GLOBAL__N__66a1502c_29_flash_bwd_hdim64_fp16_sm80_cu_ea41c527_30496ignoreE
	.align		8
        /*0028*/ 	.dword	_ZN65_INTERNAL_66a1502c_29_flash_bwd_hdim64_fp16_sm80_cu_ea41c527_30494cuda3std3__419piecewise_constructE
	.align		8
        /*0030*/ 	.dword	_ZN65_INTERNAL_66a1502c_29_flash_bwd_hdim64_fp16_sm80_cu_ea41c527_30494cuda3std3__48in_placeE
	.align		8
        /*0038*/ 	.dword	_ZN65_INTERNAL_66a1502c_29_flash_bwd_hdim64_fp16_sm80_cu_ea41c527_30494cuda3std6ranges3__45__cpo4swapE
	.align		8
        /*0040*/ 	.dword	_ZN65_INTERNAL_66a1502c_29_flash_bwd_hdim64_fp16_sm80_cu_ea41c527_30494cuda3std6ranges3__45__cpo9iter_moveE
	.align		8
        /*0048*/ 	.dword	_ZN65_INTERNAL_66a1502c_29_flash_bwd_hdim64_fp16_sm80_cu_ea41c527_30494cute7productE
	.align		8
        /*0050*/ 	.dword	_ZN65_INTERNAL_66a1502c_29_flash_bwd_hdim64_fp16_sm80_cu_ea41c527_30494cute1_E


//--------------------- .nv.constant0._ZN5flash44flash_bwd_dq_dk_dv_loop_seqk_parallel_kernelI23Flash_bwd_kernel_traitsILi64ELi64ELi128ELi8ELi2ELi4ELi4ELb1ELb0EN7cutlass6half_tE19Flash_kernel_traitsILi64ELi64ELi128ELi8ES3_EELb0ELb0ELb0ELb0ELb0ELb1ELb0EEEvNS_16Flash_bwd_paramsE --------------------------
	.section	.nv.constant0._ZN5flash44flash_bwd_dq_dk_dv_loop_seqk_parallel_kernelI23Flash_bwd_kernel_traitsILi64ELi64ELi128ELi8ELi2ELi4ELi4ELb1ELb0EN7cutlass6half_tE19Flash_kernel_traitsILi64ELi64ELi128ELi8ES3_EELb0ELb0ELb0ELb0ELb0ELb1ELb0EEEvNS_16Flash_bwd_paramsE,"a",@progbits
	.sectionflags	@""
	.align	4
.nv.constant0._ZN5flash44flash_bwd_dq_dk_dv_loop_seqk_parallel_kernelI23Flash_bwd_kernel_traitsILi64ELi64ELi128ELi8ELi2ELi4ELi4ELb1ELb0EN7cutlass6half_tE19Flash_kernel_traitsILi64ELi64ELi128ELi8ES3_EELb0ELb0ELb0ELb0ELb0ELb1ELb0EEEvNS_16Flash_bwd_paramsE:
	.zero		992


//--------------------- .nv.constant0._ZN5flash44flash_bwd_dq_dk_dv_loop_seqk_parallel_kernelI23Flash_bwd_kernel_traitsILi64ELi64ELi128ELi8ELi2ELi4ELi4ELb1ELb0EN7cutlass6half_tE19Flash_kernel_traitsILi64ELi64ELi128ELi8ES3_EELb0ELb0ELb0ELb0ELb0ELb0ELb0EEEvNS_16Flash_bwd_paramsE --------------------------
	.section	.nv.constant0._ZN5flash44flash_bwd_dq_dk_dv_loop_seqk_parallel_kernelI23Flash_bwd_kernel_traitsILi64ELi64ELi128ELi8ELi2ELi4ELi4ELb1ELb0EN7cutlass6half_tE19Flash_kernel_traitsILi64ELi64ELi128ELi8ES3_EELb0ELb0ELb0ELb0ELb0ELb0ELb0EEEvNS_16Flash_bwd_paramsE,"a",@progbits
	.sectionflags	@""
	.align	4
.nv.constant0._ZN5flash44flash_bwd_dq_dk_dv_loop_seqk_parallel_kernelI23Flash_bwd_kernel_traitsILi64ELi64ELi128ELi8ELi2ELi4ELi4ELb1ELb0EN7cutlass6half_tE19Flash_kernel_traitsILi64ELi64ELi128ELi8ES3_EELb0ELb0ELb0ELb0ELb0ELb0ELb0EEEvNS_16Flash_bwd_paramsE:
	.zero		992


//--------------------- .nv.constant0._ZN5flash44flash_bwd_dq_dk_dv_loop_seqk_parallel_kernelI23Flash_bwd_kernel_traitsILi64ELi64ELi128ELi8ELi2ELi4ELi4ELb1ELb0EN7cutlass6half_tE19Flash_kernel_traitsILi64ELi64ELi128ELi8ES3_EELb0ELb0ELb1ELb0ELb0ELb0ELb0EEEvNS_16Flash_bwd_paramsE --------------------------
	.section	.nv.constant0._ZN5flash44flash_bwd_dq_dk_dv_loop_seqk_parallel_kernelI23Flash_bwd_kernel_traitsILi64ELi64ELi128ELi8ELi2ELi4ELi4ELb1ELb0EN7cutlass6half_tE19Flash_kernel_traitsILi64ELi64ELi128ELi8ES3_EELb0ELb0ELb1ELb0ELb0ELb0ELb0EEEvNS_16Flash_bwd_paramsE,"a",@progbits
	.sectionflags	@""
	.align	4
.nv.constant0._ZN5flash44flash_bwd_dq_dk_dv_loop_seqk_parallel_kernelI23Flash_bwd_kernel_traitsILi64ELi64ELi128ELi8ELi2ELi4ELi4ELb1ELb0EN7cutlass6half_tE19Flash_kernel_traitsILi64ELi64ELi128ELi8ES3_EELb0ELb0ELb1ELb0ELb0ELb0ELb0EEEvNS_16Flash_bwd_paramsE:
	.zero		992


//--------------------- .nv.constant0._ZN5flash44flash_bwd_dq_dk_dv_loop_seqk_parallel_kernelI23Flash_bwd_kernel_traitsILi64ELi64ELi128ELi8ELi2ELi4ELi4ELb1ELb0EN7cutlass6half_tE19Flash_kernel_traitsILi64ELi64ELi128ELi8ES3_EELb0ELb0ELb0ELb0ELb1ELb1ELb0EEEvNS_16Flash_bwd_paramsE --------------------------
	.section	.nv.constant0._ZN5flash44flash_bwd_dq_dk_dv_loop_seqk_parallel_kernelI23Flash_bwd_kernel_traitsILi64ELi64ELi128ELi8ELi2ELi4ELi4ELb1ELb0EN7cutlass6half_tE19Flash_kernel_traitsILi64ELi64ELi128ELi8ES3_EELb0ELb0ELb0ELb0ELb1ELb1ELb0EEEvNS_16Flash_bwd_paramsE,"a",@progbits
	.sectionflags	@""
	.align	4
.nv.constant0._ZN5flash44flash_bwd_dq_dk_dv_loop_seqk_parallel_kernelI23Flash_bwd_kernel_traitsILi64ELi64ELi128ELi8ELi2ELi4ELi4ELb1ELb0EN7cutlass6half_tE19Flash_kernel_traitsILi64ELi64ELi128ELi8ES3_EELb0ELb0ELb0ELb0ELb1ELb1ELb0EEEvNS_16Flash_bwd_paramsE:
	.zero		992


//--------------------- .nv.constant0._ZN5flash44flash_bwd_dq_dk_dv_loop_seqk_parallel_kernelI23Flash_bwd_kernel_traitsILi64ELi64ELi128ELi8ELi2ELi4ELi4ELb1ELb0EN7cutlass6half_tE19Flash_kernel_traitsILi64ELi64ELi128ELi8ES3_EELb0ELb0ELb0ELb1ELb0ELb0ELb0EEEvNS_16Flash_bwd_paramsE --------------------------
	.section	.nv.constant0._ZN5flash44flash_bwd_dq_dk_dv_loop_seqk_parallel_kernelI23Flash_bwd_kernel_traitsILi64ELi64ELi128ELi8ELi2ELi4ELi4ELb1ELb0EN7cutlass6half_tE19Flash_kernel_traitsILi64ELi64ELi128ELi8ES3_EELb0ELb0ELb0ELb1ELb0ELb0ELb0EEEvNS_16Flash_bwd_paramsE,"a",@progbits
	.sectionflags	@""
	.align	4
.nv.constant0._ZN5flash44flash_bwd_dq_dk_dv_loop_seqk_parallel_kernelI23Flash_bwd_kernel_traitsILi64ELi64ELi128ELi8ELi2ELi4ELi4ELb1ELb0EN7cutlass6half_tE19Flash_kernel_traitsILi64ELi64ELi128ELi8ES3_EELb0ELb0ELb0ELb1ELb0ELb0ELb0EEEvNS_16Flash_bwd_paramsE:
	.zero		992


//--------------------- .nv.constant0._ZN5flash44flash_bwd_dq_dk_dv_loop_seqk_parallel_kernelI23Flash_bwd_kernel_traitsILi64ELi64ELi128ELi8ELi2ELi4ELi4ELb1ELb0EN7cutlass6half_tE19Flash_kernel_traitsILi64ELi64ELi128ELi8ES3_EELb0ELb0ELb1ELb0ELb0ELb1ELb0EEEvNS_16Flash_bwd_paramsE --------------------------
	.section	.nv.constant0._ZN5flash44flash_bwd_dq_dk_dv_loop_seqk_parallel_kernelI23Flash_bwd_kernel_traitsILi64ELi64ELi128ELi8ELi2ELi4ELi4ELb1ELb0EN7cutlass6half_tE19Flash_kernel_traitsILi64ELi64ELi128ELi8ES3_EELb0ELb0ELb1ELb0ELb0ELb1ELb0EEEvNS_16Flash_bwd_paramsE,"a",@progbits
	.sectionflags	@""
	.align	4
.nv.constant0._ZN5flash44flash_bwd_dq_dk_dv_loop_seqk_parallel_kernelI23Flash_bwd_kernel_traitsILi64ELi64ELi128ELi8ELi2ELi4ELi4ELb1ELb0EN7cutlass6half_tE19Flash_kernel_traitsILi64ELi64ELi128ELi8ES3_EELb0ELb0ELb1ELb0ELb0ELb1ELb0EEEvNS_16Flash_bwd_paramsE:
	.zero		992


//--------------------- .nv.constant0._ZN5flash44flash_bwd_dq_dk_dv_loop_seqk_parallel_kernelI23Flash_bwd_kernel_traitsILi64ELi64ELi128ELi8ELi2ELi4ELi4ELb1ELb0EN7cutlass6half_tE19Flash_kernel_traitsILi64ELi64ELi128ELi8ES3_EELb0ELb0ELb1ELb1ELb0ELb0ELb0EEEvNS_16Flash_bwd_paramsE --------------------------
	.section	.nv.constant0._ZN5flash44flash_bwd_dq_dk_dv_loop_seqk_parallel_kernelI23Flash_bwd_kernel_traitsILi64ELi64ELi128ELi8ELi2ELi4ELi4ELb1ELb0EN7cutlass6half_tE19Flash_kernel_traitsILi64ELi64ELi128ELi8ES3_EELb0ELb0ELb1ELb1ELb0ELb0ELb0EEEvNS_16Flash_bwd_paramsE,"a",@progbits
	.sectionflags	@""
	.align	4
.nv.constant0._ZN5flash44flash_bwd_dq_dk_dv_loop_seqk_parallel_kernelI23Flash_bwd_kernel_traitsILi64ELi64ELi128ELi8ELi2ELi4ELi4ELb1ELb0EN7cutlass6half_tE19Flash_kernel_traitsILi64ELi64ELi128ELi8ES3_EELb0ELb0ELb1ELb1ELb0ELb0ELb0EEEvNS_16Flash_bwd_paramsE:
	.zero		992


//--------------------- .nv.constant0._ZN5flash44flash_bwd_dq_dk_dv_loop_seqk_parallel_kernelI23Flash_bwd_kernel_traitsILi64ELi128ELi128ELi8ELi4ELi4ELi4ELb0ELb0EN7cutlass6half_tE19Flash_kernel_traitsILi64ELi128ELi128ELi8ES3_EELb0ELb0ELb0ELb0ELb0ELb1ELb0EEEvNS_16Flash_bwd_paramsE --------------------------
	.section	.nv.constant0._ZN5flash44flash_bwd_dq_dk_dv_loop_seqk_parallel_kernelI23Flash_bwd_kernel_traitsILi64ELi128ELi128ELi8ELi4ELi4ELi4ELb0ELb0EN7cutlass6half_tE19Flash_kernel_traitsILi64ELi128ELi128ELi8ES3_EELb0ELb0ELb0ELb0ELb0ELb1ELb0EEEvNS_16Flash_bwd_paramsE,"a",@progbits
	.sectionflags	@""
	.align	4
.nv.constant0._ZN5flash44flash_bwd_dq_dk_dv_loop_seqk_parallel_kernelI23Flash_bwd_kernel_traitsILi64ELi128ELi128ELi8ELi4ELi4ELi4ELb0ELb0EN7cutlass6half_tE19Flash_kernel_traitsILi64ELi128ELi128ELi8ES3_EELb0ELb0ELb0ELb0ELb0ELb1ELb0EEEvNS_16Flash_bwd_paramsE:
	.zero		992


//--------------------- .nv.constant0._ZN5flash44flash_bwd_dq_dk_dv_loop_seqk_parallel_kernelI23Flash_bwd_kernel_traitsILi64ELi128ELi128ELi8ELi4ELi4ELi4ELb0ELb0EN7cutlass6half_tE19Flash_kernel_traitsILi64ELi128ELi128ELi8ES3_EELb0ELb0ELb0ELb0ELb0ELb0ELb0EEEvNS_16Flash_bwd_paramsE --------------------------
	.section	.nv.constant0._ZN5flash44flash_bwd_dq_dk_dv_loop_seqk_parallel_kernelI23Flash_bwd_kernel_traitsILi64ELi128ELi128ELi8ELi4ELi4ELi4ELb0ELb0EN7cutlass6half_tE19Flash_kernel_traitsILi64ELi128ELi128ELi8ES3_EELb0ELb0ELb0ELb0ELb0ELb0ELb0EEEvNS_16Flash_bwd_paramsE,"a",@progbits
	.sectionflags	@""
	.align	4
.nv.constant0._ZN5flash44flash_bwd_dq_dk_dv_loop_seqk_parallel_kernelI23Flash_bwd_kernel_traitsILi64ELi128ELi128ELi8ELi4ELi4ELi4ELb0ELb0EN7cutlass6half_tE19Flash_kernel_traitsILi64ELi128ELi128ELi8ES3_EELb0ELb0ELb0ELb0ELb0ELb0ELb0EEEvNS_16Flash_bwd_paramsE:
	.zero		992


//--------------------- .nv.constant0._ZN5flash44flash_bwd_dq_dk_dv_loop_seqk_parallel_kernelI23Flash_bwd_kernel_traitsILi64ELi128ELi128ELi8ELi4ELi4ELi4ELb0ELb0EN7cutlass6half_tE19Flash_kernel_traitsILi64ELi128ELi128ELi8ES3_EELb0ELb0ELb1ELb0ELb0ELb0ELb0EEEvNS_16Flash_bwd_paramsE --------------------------
	.section	.nv.constant0._ZN5flash44flash_bwd_dq_dk_dv_loop_seqk_parallel_kernelI23Flash_bwd_kernel_traitsILi64ELi128ELi128ELi8ELi4ELi4ELi4ELb0ELb0EN7cutlass6half_tE19Flash_kernel_traitsILi64ELi128ELi128ELi8ES3_EELb0ELb0ELb1ELb0ELb0ELb0ELb0EEEvNS_16Flash_bwd_paramsE,"a",@progbits
	.sectionflags	@""
	.align	4
.nv.constant0._ZN5flash44flash_bwd_dq_dk_dv_loop_seqk_parallel_kernelI23Flash_bwd_kernel_traitsILi64ELi128ELi128ELi8ELi4ELi4ELi4ELb0ELb0EN7cutlass6half_tE19Flash_kernel_traitsILi64ELi128ELi128ELi8ES3_EELb0ELb0ELb1ELb0ELb0ELb0ELb0EEEvNS_16Flash_bwd_paramsE:
	.zero		992


//--------------------- .nv.constant0._ZN5flash44flash_bwd_dq_dk_dv_loop_seqk_parallel_kernelI23Flash_bwd_kernel_traitsILi64ELi128ELi128ELi8ELi4ELi4ELi4ELb0ELb0EN7cutlass6half_tE19Flash_kernel_traitsILi64ELi128ELi128ELi8ES3_EELb0ELb0ELb0ELb0ELb1ELb1ELb0EEEvNS_16Flash_bwd_paramsE --------------------------
	.section	.nv.constant0._ZN5flash44flash_bwd_dq_dk_dv_loop_seqk_parallel_kernelI23Flash_bwd_kernel_traitsILi64ELi128ELi128ELi8ELi4ELi4ELi4ELb0ELb0EN7cutlass6half_tE19Flash_kernel_traitsILi64ELi128ELi128ELi8ES3_EELb0ELb0ELb0ELb0ELb1ELb1ELb0EEEvNS_16Flash_bwd_paramsE,"a",@progbits
	.sectionflags	@""
	.align	4
.nv.constant0._ZN5flash44flash_bwd_dq_dk_dv_loop_seqk_parallel_kernelI23Flash_bwd_kernel_traitsILi64ELi128ELi128ELi8ELi4ELi4ELi4ELb0ELb0EN7cutlass6half_tE19Flash_kernel_traitsILi64ELi128ELi128ELi8ES3_EELb0ELb0ELb0ELb0ELb1ELb1ELb0EEEvNS_16Flash_bwd_paramsE:
	.zero		992


//--------------------- .nv.constant0._ZN5flash44flash_bwd_dq_dk_dv_loop_seqk_parallel_kernelI23Flash_bwd_kernel_traitsILi64ELi128ELi128ELi8ELi4ELi4ELi4ELb0ELb0EN7cutlass6half_tE19Flash_kernel_traitsILi64ELi128ELi128ELi8ES3_EELb0ELb0ELb0ELb1ELb0ELb0ELb0EEEvNS_16Flash_bwd_paramsE --------------------------
	.section	.nv.constant0._ZN5flash44flash_bwd_dq_dk_dv_loop_seqk_parallel_kernelI23Flash_bwd_kernel_traitsILi64ELi128ELi128ELi8ELi4ELi4ELi4ELb0ELb0EN7cutlass6half_tE19Flash_kernel_traitsILi64ELi128ELi128ELi8ES3_EELb0ELb0ELb0ELb1ELb0ELb0ELb0EEEvNS_16Flash_bwd_paramsE,"a",@progbits
	.sectionflags	@""
	.align	4
.nv.constant0._ZN5flash44flash_bwd_dq_dk_dv_loop_seqk_parallel_kernelI23Flash_bwd_kernel_traitsILi64ELi128ELi128ELi8ELi4ELi4ELi4ELb0ELb0EN7cutlass6half_tE19Flash_kernel_traitsILi64ELi128ELi128ELi8ES3_EELb0ELb0ELb0ELb1ELb0ELb0ELb0EEEvNS_16Flash_bwd_paramsE:
	.zero		992


//--------------------- .nv.constant0._ZN5flash44flash_bwd_dq_dk_dv_loop_seqk_parallel_kernelI23Flash_bwd_kernel_traitsILi64ELi128ELi128ELi8ELi4ELi4ELi4ELb0ELb0EN7cutlass6half_tE19Flash_kernel_traitsILi64ELi128ELi128ELi8ES3_EELb0ELb0ELb1ELb0ELb0ELb1ELb0EEEvNS_16Flash_bwd_paramsE --------------------------
	.section	.nv.constant0._ZN5flash44flash_bwd_dq_dk_dv_loop_seqk_parallel_kernelI23Flash_bwd_kernel_traitsILi64ELi128ELi128ELi8ELi4ELi4ELi4ELb0ELb0EN7cutlass6half_tE19Flash_kernel_traitsILi64ELi128ELi128ELi8ES3_EELb0ELb0ELb1ELb0ELb0ELb1ELb0EEEvNS_16Flash_bwd_paramsE,"a",@progbits
	.sectionflags	@""
	.align	4
.nv.constant0._ZN5flash44flash_bwd_dq_dk_dv_loop_seqk_parallel_kernelI23Flash_bwd_kernel_traitsILi64ELi128ELi128ELi8ELi4ELi4ELi4ELb0ELb0EN7cutlass6half_tE19Flash_kernel_traitsILi64ELi128ELi128ELi8ES3_EELb0ELb0ELb1ELb0ELb0ELb1ELb0EEEvNS_16Flash_bwd_paramsE:
	.zero		992


//--------------------- .nv.constant0._ZN5flash44flash_bwd_dq_dk_dv_loop_seqk_parallel_kernelI23Flash_bwd_kernel_traitsILi64ELi128ELi128ELi8ELi4ELi4ELi4ELb0ELb0EN7cutlass6half_tE19Flash_kernel_traitsILi64ELi128ELi128ELi8ES3_EELb0ELb0ELb1ELb1ELb0ELb0ELb0EEEvNS_16Flash_bwd_paramsE --------------------------
	.section	.nv.constant0._ZN5flash44flash_bwd_dq_dk_dv_loop_seqk_parallel_kernelI23Flash_bwd_kernel_traitsILi64ELi128ELi128ELi8ELi4ELi4ELi4ELb0ELb0EN7cutlass6half_tE19Flash_kernel_traitsILi64ELi128ELi128ELi8ES3_EELb0ELb0ELb1ELb1ELb0ELb0ELb0EEEvNS_16Flash_bwd_paramsE,"a",@progbits
	.sectionflags	@""
	.align	4
.nv.constant0._ZN5flash44flash_bwd_dq_dk_dv_loop_seqk_parallel_kernelI23Flash_bwd_kernel_traitsILi64ELi128ELi128ELi8ELi4ELi4ELi4ELb0ELb0EN7cutlass6half_tE19Flash_kernel_traitsILi64ELi128ELi128ELi8ES3_EELb0ELb0ELb1ELb1ELb0ELb0ELb0EEEvNS_16Flash_bwd_paramsE:
	.zero		992


//--------------------- .nv.constant0._ZN5flash27flash_bwd_convert_dq_kernelI23Flash_bwd_kernel_traitsILi64ELi64ELi128ELi8ELi2ELi4ELi4ELb1ELb0EN7cutlass6half_tE19Flash_kernel_traitsILi64ELi64ELi128ELi8ES3_EEEEvNS_16Flash_bwd_paramsEi --------------------------
	.section	.nv.constant0._ZN5flash27flash_bwd_convert_dq_kernelI23Flash_bwd_kernel_traitsILi64ELi64ELi128ELi8ELi2ELi4ELi4ELb1ELb0EN7cutlass6half_tE19Flash_kernel_traitsILi64ELi64ELi128ELi8ES3_EEEEvNS_16Flash_bwd_paramsEi,"a",@progbits
	.sectionflags	@""
	.align	4
.nv.constant0._ZN5flash27flash_bwd_convert_dq_kernelI23Flash_bwd_kernel_traitsILi64ELi64ELi128ELi8ELi2ELi4ELi4ELb1ELb0EN7cutlass6half_tE19Flash_kernel_traitsILi64ELi64ELi128ELi8ES3_EEEEvNS_16Flash_bwd_paramsEi:
	.zero		996


//--------------------- .nv.constant0._ZN5flash44flash_bwd_dq_dk_dv_loop_seqk_parallel_kernelI23Flash_bwd_kernel_traitsILi64ELi64ELi128ELi8ELi2ELi4ELi4ELb1ELb0EN7cutlass6half_tE19Flash_kernel_traitsILi64ELi64ELi128ELi8ES3_EELb1ELb0ELb0ELb0ELb0ELb1ELb0EEEvNS_16Flash_bwd_paramsE --------------------------
	.section	.nv.constant0._ZN5flash44flash_bwd_dq_dk_dv_loop_seqk_parallel_kernelI23Flash_bwd_kernel_traitsILi64ELi64ELi128ELi8ELi2ELi4ELi4ELb1ELb0EN7cutlass6half_tE19Flash_kernel_traitsILi64ELi64ELi128ELi8ES3_EELb1ELb0ELb0ELb0ELb0ELb1ELb0EEEvNS_16Flash_bwd_paramsE,"a",@progbits
	.sectionflags	@""
	.align	4
.nv.constant0._ZN5flash44flash_bwd_dq_dk_dv_loop_seqk_parallel_kernelI23Flash_bwd_kernel_traitsILi64ELi64ELi128ELi8ELi2ELi4ELi4ELb1ELb0EN7cutlass6half_tE19Flash_kernel_traitsILi64ELi64ELi128ELi8ES3_EELb1ELb0ELb0ELb0ELb0ELb1ELb0EEEvNS_16Flash_bwd_paramsE:
	.zero		992


//--------------------- .nv.constant0._ZN5flash44flash_bwd_dq_dk_dv_loop_seqk_parallel_kernelI23Flash_bwd_kernel_traitsILi64ELi64ELi128ELi8ELi2ELi4ELi4ELb1ELb0EN7cutlass6half_tE19Flash_kernel_traitsILi64ELi64ELi128ELi8ES3_EELb0ELb0ELb0ELb0ELb0ELb1ELb1EEEvNS_16Flash_bwd_paramsE --------------------------
	.section	.nv.constant0._ZN5flash44flash_bwd_dq_dk_dv_loop_seqk_parallel_kernelI23Flash_bwd_kernel_traitsILi64ELi64ELi128ELi8ELi2ELi4ELi4ELb1ELb0EN7cutlass6half_tE19Flash_kernel_traitsILi64ELi64ELi128ELi8ES3_EELb0ELb0ELb0ELb0ELb0ELb1ELb1EEEvNS_16Flash_bwd_paramsE,"a",@progbits
	.sectionflags	@""
	.align	4
.nv.constant0._ZN5flash44flash_bwd_dq_dk_dv_loop_seqk_parallel_kernelI23Flash_bwd_kernel_traitsILi64ELi64ELi128ELi8ELi2ELi4ELi4ELb1ELb0EN7cutlass6half_tE19Flash_kernel_traitsILi64ELi64ELi128ELi8ES3_EELb0ELb0ELb0ELb0ELb0ELb1ELb1EEEvNS_16Flash_bwd_paramsE:
	.zero		992


//--------------------- .nv.constant0._ZN5flash44flash_bwd_dq_dk_dv_loop_seqk_parallel_kernelI23Flash_bwd_kernel_traitsILi64ELi64ELi128ELi8ELi2ELi4ELi4ELb1ELb0EN7cutlass6half_tE19Flash_kernel_traitsILi64ELi64ELi128ELi8ES3_EELb1ELb0ELb0ELb0ELb0ELb0ELb0EEEvNS_16Flash_bwd_paramsE --------------------------
	.section	.nv.constant0._ZN5flash44flash_bwd_dq_dk_dv_loop_seqk_parallel_kernelI23Flash_bwd_kernel_traitsILi64ELi64ELi128ELi8ELi2ELi4ELi4ELb1ELb0EN7cutlass6half_tE19Flash_kernel_traitsILi64ELi64ELi128ELi8ES3_EELb1ELb0ELb0ELb0ELb0ELb0ELb0EEEvNS_16Flash_bwd_paramsE,"a",@progbits
	.sectionflags	@""
	.align	4
.nv.constant0._ZN5flash44flash_bwd_dq_dk_dv_loop_seqk_parallel_kernelI23Flash_bwd_kernel_traitsILi64ELi64ELi128ELi8ELi2ELi4ELi4ELb1ELb0EN7cutlass6half_tE19Flash_kernel_traitsILi64ELi64ELi128ELi8ES3_EELb1ELb0ELb0ELb0ELb0ELb0ELb0EEEvNS_16Flash_bwd_paramsE:
	.zero		992


//--------------------- .nv.constant0._ZN5flash44flash_bwd_dq_dk_dv_loop_seqk_parallel_kernelI23Flash_bwd_kernel_traitsILi64ELi64ELi128ELi8ELi2ELi4ELi4ELb1ELb0EN7cutlass6half_tE19Flash_kernel_traitsILi64ELi64ELi128ELi8ES3_EELb0ELb0ELb0ELb0ELb0ELb0ELb1EEEvNS_16Flash_bwd_paramsE --------------------------
	.section	.nv.constant0._ZN5flash44flash_bwd_dq_dk_dv_loop_seqk_parallel_kernelI23Flash_bwd_kernel_traitsILi64ELi64ELi128ELi8ELi2ELi4ELi4ELb1ELb0EN7cutlass6half_tE19Flash_kernel_traitsILi64ELi64ELi128ELi8ES3_EELb0ELb0ELb0ELb0ELb0ELb0ELb1EEEvNS_16Flash_bwd_paramsE,"a",@progbits
	.sectionflags	@""
	.align	4
.nv.constant0._ZN5flash44flash_bwd_dq_dk_dv_loop_seqk_parallel_kernelI23Flash_bwd_kernel_traitsILi64ELi64ELi128ELi8ELi2ELi4ELi4ELb1ELb0EN7cutlass6half_tE19Flash_kernel_traitsILi64ELi64ELi128ELi8ES3_EELb0ELb0ELb0ELb0ELb0ELb0ELb1EEEvNS_16Flash_bwd_paramsE:
	.zero		992


//--------------------- .nv.constant0._ZN5flash44flash_bwd_dq_dk_dv_loop_seqk_parallel_kernelI23Flash_bwd_kernel_traitsILi64ELi64ELi128ELi8ELi2ELi4ELi4ELb1ELb0EN7cutlass6half_tE19Flash_kernel_traitsILi64ELi64ELi128ELi8ES3_EELb1ELb0ELb1ELb0ELb0ELb0ELb0EEEvNS_16Flash_bwd_paramsE --------------------------
	.section	.nv.constant0._ZN5flash44flash_bwd_dq_dk_dv_loop_seqk_parallel_kernelI23Flash_bwd_kernel_traitsILi64ELi64ELi128ELi8ELi2ELi4ELi4ELb1ELb0EN7cutlass6half_tE19Flash_kernel_traitsILi64ELi64ELi128ELi8ES3_EELb1ELb0ELb1ELb0ELb0ELb0ELb0EEEvNS_16Flash_bwd_paramsE,"a",@progbits
	.sectionflags	@""
	.align	4
.nv.constant0._ZN5flash44flash_bwd_dq_dk_dv_loop_seqk_parallel_kernelI23Flash_bwd_kernel_traitsILi64ELi64ELi128ELi8ELi2ELi4ELi4ELb1ELb0EN7cutlass6half_tE19Flash_kernel_traitsILi64ELi64ELi128ELi8ES3_EELb1ELb0ELb1ELb0ELb0ELb0ELb0EEEvNS_16Flash_bwd_paramsE:
	.zero		992


//--------------------- .nv.constant0._ZN5flash44flash_bwd_dq_dk_dv_loop_seqk_parallel_kernelI23Flash_bwd_kernel_traitsILi64ELi64ELi128ELi8ELi2ELi4ELi4ELb1ELb0EN7cutlass6half_tE19Flash_kernel_traitsILi64ELi64ELi128ELi8ES3_EELb0ELb0ELb1ELb0ELb0ELb0ELb1EEEvNS_16Flash_bwd_paramsE --------------------------
	.section	.nv.constant0._ZN5flash44flash_bwd_dq_dk_dv_loop_seqk_parallel_kernelI23Flash_bwd_kernel_traitsILi64ELi64ELi128ELi8ELi2ELi4ELi4ELb1ELb0EN7cutlass6half_tE19Flash_kernel_traitsILi64ELi64ELi128ELi8ES3_EELb0ELb0ELb1ELb0ELb0ELb0ELb1EEEvNS_16Flash_bwd_paramsE,"a",@progbits
	.sectionflags	@""
	.align	4
.nv.constant0._ZN5flash44flash_bwd_dq_dk_dv_loop_seqk_parallel_kernelI23Flash_bwd_kernel_traitsILi64ELi64ELi128ELi8ELi2ELi4ELi4ELb1ELb0EN7cutlass6half_tE19Flash_kernel_traitsILi64ELi64ELi128ELi8ES3_EELb0ELb0ELb1ELb0ELb0ELb0ELb1EEEvNS_16Flash_bwd_paramsE:
	.zero		992


//--------------------- .nv.constant0._ZN5flash44flash_bwd_dq_dk_dv_loop_seqk_parallel_kernelI23Flash_bwd_kernel_traitsILi64ELi64ELi128ELi8ELi2ELi4ELi4ELb1ELb0EN7cutlass6half_tE19Flash_kernel_traitsILi64ELi64ELi128ELi8ES3_EELb1ELb0ELb0ELb0ELb1ELb1ELb0EEEvNS_16Flash_bwd_paramsE --------------------------
	.section	.nv.constant0._ZN5flash44flash_bwd_dq_dk_dv_loop_seqk_parallel_kernelI23Flash_bwd_kernel_traitsILi64ELi64ELi128ELi8ELi2ELi4ELi4ELb1ELb0EN7cutlass6half_tE19Flash_kernel_traitsILi64ELi64ELi128ELi8ES3_EELb1ELb0ELb0ELb0ELb1ELb1ELb0EEEvNS_16Flash_bwd_paramsE,"a",@progbits
	.sectionflags	@""
	.align	4
.nv.constant0._ZN5flash44flash_bwd_dq_dk_dv_loop_seqk_parallel_kernelI23Flash_bwd_kernel_traitsILi64ELi64ELi128ELi8ELi2ELi4ELi4ELb1ELb0EN7cutlass6half_tE19Flash_kernel_traitsILi64ELi64ELi128ELi8ES3_EELb1ELb0ELb0ELb0ELb1ELb1ELb0EEEvNS_16Flash_bwd_paramsE:
	.zero		992


//--------------------- .nv.constant0._ZN5flash44flash_bwd_dq_dk_dv_loop_seqk_parallel_kernelI23Flash_bwd_kernel_traitsILi64ELi64ELi128ELi8ELi2ELi4ELi4ELb1ELb0EN7cutlass6half_tE19Flash_kernel_traitsILi64ELi64ELi128ELi8ES3_EELb0ELb0ELb0ELb0ELb1ELb1ELb1EEEvNS_16Flash_bwd_paramsE --------------------------
	.section	.nv.constant0._ZN5flash44flash_bwd_dq_dk_dv_loop_seqk_parallel_kernelI23Flash_bwd_kernel_traitsILi64ELi64ELi128ELi8ELi2ELi4ELi4ELb1ELb0EN7cutlass6half_tE19Flash_kernel_traitsILi64ELi64ELi128ELi8ES3_EELb0ELb0ELb0ELb0ELb1ELb1ELb1EEEvNS_16Flash_bwd_paramsE,"a",@progbits
	.sectionflags	@""
	.align	4
.nv.constant0._ZN5flash44flash_bwd_dq_dk_dv_loop_seqk_parallel_kernelI23Flash_bwd_kernel_traitsILi64ELi64ELi128ELi8ELi2ELi4ELi4ELb1ELb0EN7cutlass6half_tE19Flash_kernel_traitsILi64ELi64ELi128ELi8ES3_EELb0ELb0ELb0ELb0ELb1ELb1ELb1EEEvNS_16Flash_bwd_paramsE:
	.zero		992


//--------------------- .nv.constant0._ZN5flash44flash_bwd_dq_dk_dv_loop_seqk_parallel_kernelI23Flash_bwd_kernel_traitsILi64ELi64ELi128ELi8ELi2ELi4ELi4ELb1ELb0EN7cutlass6half_tE19Flash_kernel_traitsILi64ELi64ELi128ELi8ES3_EELb1ELb0ELb0ELb1ELb0ELb0ELb0EEEvNS_16Flash_bwd_paramsE --------------------------
	.section	.nv.constant0._ZN5flash44flash_bwd_dq_dk_dv_loop_seqk_parallel_kernelI23Flash_bwd_kernel_traitsILi64ELi64ELi128ELi8ELi2ELi4ELi4ELb1ELb0EN7cutlass6half_tE19Flash_kernel_traitsILi64ELi64ELi128ELi8ES3_EELb1ELb0ELb0ELb1ELb0ELb0ELb0EEEvNS_16Flash_bwd_paramsE,"a",@progbits
	.sectionflags	@""
	.align	4
.nv.constant0._ZN5flash44flash_bwd_dq_dk_dv_loop_seqk_parallel_kernelI23Flash_bwd_kernel_traitsILi64ELi64ELi128ELi8ELi2ELi4ELi4ELb1ELb0EN7cutlass6half_tE19Flash_kernel_traitsILi64ELi64ELi128ELi8ES3_EELb1ELb0ELb0ELb1ELb0ELb0ELb0EEEvNS_16Flash_bwd_paramsE:
	.zero		992


//--------------------- .nv.constant0._ZN5flash44flash_bwd_dq_dk_dv_loop_seqk_parallel_kernelI23Flash_bwd_kernel_traitsILi64ELi64ELi128ELi8ELi2ELi4ELi4ELb1ELb0EN7cutlass6half_tE19Flash_kernel_traitsILi64ELi64ELi128ELi8ES3_EELb0ELb0ELb0ELb1ELb0ELb0ELb1EEEvNS_16Flash_bwd_paramsE --------------------------
	.section	.nv.constant0._ZN5flash44flash_bwd_dq_dk_dv_loop_seqk_parallel_kernelI23Flash_bwd_kernel_traitsILi64ELi64ELi128ELi8ELi2ELi4ELi4ELb1ELb0EN7cutlass6half_tE19Flash_kernel_traitsILi64ELi64ELi128ELi8ES3_EELb0ELb0ELb0ELb1ELb0ELb0ELb1EEEvNS_16Flash_bwd_paramsE,"a",@progbits
	.sectionflags	@""
	.align	4
.nv.constant0._ZN5flash44flash_bwd_dq_dk_dv_loop_seqk_parallel_kernelI23Flash_bwd_kernel_traitsILi64ELi64ELi128ELi8ELi2ELi4ELi4ELb1ELb0EN7cutlass6half_tE19Flash_kernel_traitsILi64ELi64ELi128ELi8ES3_EELb0ELb0ELb0ELb1ELb0ELb0ELb1EEEvNS_16Flash_bwd_paramsE:
	.zero		992


//--------------------- .nv.constant0._ZN5flash44flash_bwd_dq_dk_dv_loop_seqk_parallel_kernelI23Flash_bwd_kernel_traitsILi64ELi64ELi128ELi8ELi2ELi4ELi4ELb1ELb0EN7cutlass6half_tE19Flash_kernel_traitsILi64ELi64ELi128ELi8ES3_EELb1ELb0ELb1ELb0ELb0ELb1ELb0EEEvNS_16Flash_bwd_paramsE --------------------------
	.section	.nv.constant0._ZN5flash44flash_bwd_dq_dk_dv_loop_seqk_parallel_kernelI23Flash_bwd_kernel_traitsILi64ELi64ELi128ELi8ELi2ELi4ELi4ELb1ELb0EN7cutlass6half_tE19Flash_kernel_traitsILi64ELi64ELi128ELi8ES3_EELb1ELb0ELb1ELb0ELb0ELb1ELb0EEEvNS_16Flash_bwd_paramsE,"a",@progbits
	.sectionflags	@""
	.align	4
.nv.constant0._ZN5flash44flash_bwd_dq_dk_dv_loop_seqk_parallel_kernelI23Flash_bwd_kernel_traitsILi64ELi64ELi128ELi8ELi2ELi4ELi4ELb1ELb0EN7cutlass6half_tE19Flash_kernel_traitsILi64ELi64ELi128ELi8ES3_EELb1ELb0ELb1ELb0ELb0ELb1ELb0EEEvNS_16Flash_bwd_paramsE:
	.zero		992


//--------------------- .nv.constant0._ZN5flash44flash_bwd_dq_dk_dv_loop_seqk_parallel_kernelI23Flash_bwd_kernel_traitsILi64ELi64ELi128ELi8ELi2ELi4ELi4ELb1ELb0EN7cutlass6half_tE19Flash_kernel_traitsILi64ELi64ELi128ELi8ES3_EELb0ELb0ELb1ELb0ELb0ELb1ELb1EEEvNS_16Flash_bwd_paramsE --------------------------
	.section	.nv.constant0._ZN5flash44flash_bwd_dq_dk_dv_loop_seqk_parallel_kernelI23Flash_bwd_kernel_traitsILi64ELi64ELi128ELi8ELi2ELi4ELi4ELb1ELb0EN7cutlass6half_tE19Flash_kernel_traitsILi64ELi64ELi128ELi8ES3_EELb0ELb0ELb1ELb0ELb0ELb1ELb1EEEvNS_16Flash_bwd_paramsE,"a",@progbits
	.sectionflags	@""
	.align	4
.nv.constant0._ZN5flash44flash_bwd_dq_dk_dv_loop_seqk_parallel_kernelI23Flash_bwd_kernel_traitsILi64ELi64ELi128ELi8ELi2ELi4ELi4ELb1ELb0EN7cutlass6half_tE19Flash_kernel_traitsILi64ELi64ELi128ELi8ES3_EELb0ELb0ELb1ELb0ELb0ELb1ELb1EEEvNS_16Flash_bwd_paramsE:
	.zero		992


//--------------------- .nv.constant0._ZN5flash44flash_bwd_dq_dk_dv_loop_seqk_parallel_kernelI23Flash_bwd_kernel_traitsILi64ELi64ELi128ELi8ELi2ELi4ELi4ELb1ELb0EN7cutlass6half_tE19Flash_kernel_traitsILi64ELi64ELi128ELi8ES3_EELb1ELb0ELb1ELb1ELb0ELb0ELb0EEEvNS_16Flash_bwd_paramsE --------------------------
	.section	.nv.constant0._ZN5flash44flash_bwd_dq_dk_dv_loop_seqk_parallel_kernelI23Flash_bwd_kernel_traitsILi64ELi64ELi128ELi8ELi2ELi4ELi4ELb1ELb0EN7cutlass6half_tE19Flash_kernel_traitsILi64ELi64ELi128ELi8ES3_EELb1ELb0ELb1ELb1ELb0ELb0ELb0EEEvNS_16Flash_bwd_paramsE,"a",@progbits
	.sectionflags	@""
	.align	4
.nv.constant0._ZN5flash44flash_bwd_dq_dk_dv_loop_seqk_parallel_kernelI23Flash_bwd_kernel_traitsILi64ELi64ELi128ELi8ELi2ELi4ELi4ELb1ELb0EN7cutlass6half_tE19Flash_kernel_traitsILi64ELi64ELi128ELi8ES3_EELb1ELb0ELb1ELb1ELb0ELb0ELb0EEEvNS_16Flash_bwd_paramsE:
	.zero		992


//--------------------- .nv.constant0._ZN5flash44flash_bwd_dq_dk_dv_loop_seqk_parallel_kernelI23Flash_bwd_kernel_traitsILi64ELi64ELi128ELi8ELi2ELi4ELi4ELb1ELb0EN7cutlass6half_tE19Flash_kernel_traitsILi64ELi64ELi128ELi8ES3_EELb0ELb0ELb1ELb1ELb0ELb0ELb1EEEvNS_16Flash_bwd_paramsE --------------------------
	.section	.nv.constant0._ZN5flash44flash_bwd_dq_dk_dv_loop_seqk_parallel_kernelI23Flash_bwd_kernel_traitsILi64ELi64ELi128ELi8ELi2ELi4ELi4ELb1ELb0EN7cutlass6half_tE19Flash_kernel_traitsILi64ELi64ELi128ELi8ES3_EELb0ELb0ELb1ELb1ELb0ELb0ELb1EEEvNS_16Flash_bwd_paramsE,"a",@progbits
	.sectionflags	@""
	.align	4
.nv.constant0._ZN5flash44flash_bwd_dq_dk_dv_loop_seqk_parallel_kernelI23Flash_bwd_kernel_traitsILi64ELi64ELi128ELi8ELi2ELi4ELi4ELb1ELb0EN7cutlass6half_tE19Flash_kernel_traitsILi64ELi64ELi128ELi8ES3_EELb0ELb0ELb1ELb1ELb0ELb0ELb1EEEvNS_16Flash_bwd_paramsE:
	.zero		992


//--------------------- .nv.constant0._ZN5flash25flash_bwd_dot_do_o_kernelILb0E23Flash_bwd_kernel_traitsILi64ELi64ELi128ELi8ELi2ELi4ELi4ELb1ELb0EN7cutlass6half_tE19Flash_kernel_traitsILi64ELi64ELi128ELi8ES3_EEEEvNS_16Flash_bwd_paramsE --------------------------
	.section	.nv.constant0._ZN5flash25flash_bwd_dot_do_o_kernelILb0E23Flash_bwd_kernel_traitsILi64ELi64ELi128ELi8ELi2ELi4ELi4ELb1ELb0EN7cutlass6half_tE19Flash_kernel_traitsILi64ELi64ELi128ELi8ES3_EEEEvNS_16Flash_bwd_paramsE,"a",@progbits
	.sectionflags	@""
	.align	4
.nv.constant0._ZN5flash25flash_bwd_dot_do_o_kernelILb0E23Flash_bwd_kernel_traitsILi64ELi64ELi128ELi8ELi2ELi4ELi4ELb1ELb0EN7cutlass6half_tE19Flash_kernel_traitsILi64ELi64ELi128ELi8ES3_EEEEvNS_16Flash_bwd_paramsE:
	.zero		992


//--------------------- .nv.constant0._ZN5flash25flash_bwd_dot_do_o_kernelILb1E23Flash_bwd_kernel_traitsILi64ELi64ELi128ELi8ELi2ELi4ELi4ELb1ELb0EN7cutlass6half_tE19Flash_kernel_traitsILi64ELi64ELi128ELi8ES3_EEEEvNS_16Flash_bwd_paramsE --------------------------
	.section	.nv.constant0._ZN5flash25flash_bwd_dot_do_o_kernelILb1E23Flash_bwd_kernel_traitsILi64ELi64ELi128ELi8ELi2ELi4ELi4ELb1ELb0EN7cutlass6half_tE19Flash_kernel_traitsILi64ELi64ELi128ELi8ES3_EEEEvNS_16Flash_bwd_paramsE,"a",@progbits
	.sectionflags	@""
	.align	4
.nv.constant0._ZN5flash25flash_bwd_dot_do_o_kernelILb1E23Flash_bwd_kernel_traitsILi64ELi64ELi128ELi8ELi2ELi4ELi4ELb1ELb0EN7cutlass6half_tE19Flash_kernel_traitsILi64ELi64ELi128ELi8ES3_EEEEvNS_16Flash_bwd_paramsE:
	.zero		992


//--------------------- .nv.constant0._ZN5flash27flash_bwd_convert_dq_kernelI23Flash_bwd_kernel_traitsILi64ELi128ELi128ELi8ELi4ELi4ELi4ELb0ELb0EN7cutlass6half_tE19Flash_kernel_traitsILi64ELi128ELi128ELi8ES3_EEEEvNS_16Flash_bwd_paramsEi --------------------------
	.section	.nv.constant0._ZN5flash27flash_bwd_convert_dq_kernelI23Flash_bwd_kernel_traitsILi64ELi128ELi128ELi8ELi4ELi4ELi4ELb0ELb0EN7cutlass6half_tE19Flash_kernel_traitsILi64ELi128ELi128ELi8ES3_EEEEvNS_16Flash_bwd_paramsEi,"a",@progbits
	.sectionflags	@""
	.align	4
.nv.constant0._ZN5flash27flash_bwd_convert_dq_kernelI23Flash_bwd_kernel_traitsILi64ELi128ELi128ELi8ELi4ELi4ELi4ELb0ELb0EN7cutlass6half_tE19Flash_kernel_traitsILi64ELi128ELi128ELi8ES3_EEEEvNS_16Flash_bwd_paramsEi:
	.zero		996


//--------------------- .nv.constant0._ZN5flash44flash_bwd_dq_dk_dv_loop_seqk_parallel_kernelI23Flash_bwd_kernel_traitsILi64ELi128ELi128ELi8ELi4ELi4ELi4ELb0ELb0EN7cutlass6half_tE19Flash_kernel_traitsILi64ELi128ELi128ELi8ES3_EELb1ELb0ELb0ELb0ELb0ELb1ELb0EEEvNS_16Flash_bwd_paramsE --------------------------
	.section	.nv.constant0._ZN5flash44flash_bwd_dq_dk_dv_loop_seqk_parallel_kernelI23Flash_bwd_kernel_traitsILi64ELi128ELi128ELi8ELi4ELi4ELi4ELb0ELb0EN7cutlass6half_tE19Flash_kernel_traitsILi64ELi128ELi128ELi8ES3_EELb1ELb0ELb0ELb0ELb0ELb1ELb0EEEvNS_16Flash_bwd_paramsE,"a",@progbits
	.sectionflags	@""
	.align	4
.nv.constant0._ZN5flash44flash_bwd_dq_dk_dv_loop_seqk_parallel_kernelI23Flash_bwd_kernel_traitsILi64ELi128ELi128ELi8ELi4ELi4ELi4ELb0ELb0EN7cutlass6half_tE19Flash_kernel_traitsILi64ELi128ELi128ELi8ES3_EELb1ELb0ELb0ELb0ELb0ELb1ELb0EEEvNS_16Flash_bwd_paramsE:
	.zero		992


//--------------------- .nv.constant0._ZN5flash44flash_bwd_dq_dk_dv_loop_seqk_parallel_kernelI23Flash_bwd_kernel_traitsILi64ELi128ELi128ELi8ELi4ELi4ELi4ELb0ELb0EN7cutlass6half_tE19Flash_kernel_traitsILi64ELi128ELi128ELi8ES3_EELb0ELb0ELb0ELb0ELb0ELb1ELb1EEEvNS_16Flash_bwd_paramsE --------------------------
	.section	.nv.constant0._ZN5flash44flash_bwd_dq_dk_dv_loop_seqk_parallel_kernelI23Flash_bwd_kernel_traitsILi64ELi128ELi128ELi8ELi4ELi4ELi4ELb0ELb0EN7cutlass6half_tE19Flash_kernel_traitsILi64ELi128ELi128ELi8ES3_EELb0ELb0ELb0ELb0ELb0ELb1ELb1EEEvNS_16Flash_bwd_paramsE,"a",@progbits
	.sectionflags	@""
	.align	4
.nv.constant0._ZN5flash44flash_bwd_dq_dk_dv_loop_seqk_parallel_kernelI23Flash_bwd_kernel_traitsILi64ELi128ELi128ELi8ELi4ELi4ELi4ELb0ELb0EN7cutlass6half_tE19Flash_kernel_traitsILi64ELi128ELi128ELi8ES3_EELb0ELb0ELb0ELb0ELb0ELb1ELb1EEEvNS_16Flash_bwd_paramsE:
	.zero		992


//--------------------- .nv.constant0._ZN5flash44flash_bwd_dq_dk_dv_loop_seqk_parallel_kernelI23Flash_bwd_kernel_traitsILi64ELi128ELi128ELi8ELi4ELi4ELi4ELb0ELb0EN7cutlass6half_tE19Flash_kernel_traitsILi64ELi128ELi128ELi8ES3_EELb1ELb0ELb0ELb0ELb0ELb0ELb0EEEvNS_16Flash_bwd_paramsE --------------------------
	.section	.nv.constant0._ZN5flash44flash_bwd_dq_dk_dv_loop_seqk_parallel_kernelI23Flash_bwd_kernel_traitsILi64ELi128ELi128ELi8ELi4ELi4ELi4ELb0ELb0EN7cutlass6half_tE19Flash_kernel_traitsILi64ELi128ELi128ELi8ES3_EELb1ELb0ELb0ELb0ELb0ELb0ELb0EEEvNS_16Flash_bwd_paramsE,"a",@progbits
	.sectionflags	@""
	.align	4
.nv.constant0._ZN5flash44flash_bwd_dq_dk_dv_loop_seqk_parallel_kernelI23Flash_bwd_kernel_traitsILi64ELi128ELi128ELi8ELi4ELi4ELi4ELb0ELb0EN7cutlass6half_tE19Flash_kernel_traitsILi64ELi128ELi128ELi8ES3_EELb1ELb0ELb0ELb0ELb0ELb0ELb0EEEvNS_16Flash_bwd_paramsE:
	.zero		992


//--------------------- .nv.constant0._ZN5flash44flash_bwd_dq_dk_dv_loop_seqk_parallel_kernelI23Flash_bwd_kernel_traitsILi64ELi128ELi128ELi8ELi4ELi4ELi4ELb0ELb0EN7cutlass6half_tE19Flash_kernel_traitsILi64ELi128ELi128ELi8ES3_EELb0ELb0ELb0ELb0ELb0ELb0ELb1EEEvNS_16Flash_bwd_paramsE --------------------------
	.section	.nv.constant0._ZN5flash44flash_bwd_dq_dk_dv_loop_seqk_parallel_kernelI23Flash_bwd_kernel_traitsILi64ELi128ELi128ELi8ELi4ELi4ELi4ELb0ELb0EN7cutlass6half_tE19Flash_kernel_traitsILi64ELi128ELi128ELi8ES3_EELb0ELb0ELb0ELb0ELb0ELb0ELb1EEEvNS_16Flash_bwd_paramsE,"a",@progbits
	.sectionflags	@""
	.align	4
.nv.constant0._ZN5flash44flash_bwd_dq_dk_dv_loop_seqk_parallel_kernelI23Flash_bwd_kernel_traitsILi64ELi128ELi128ELi8ELi4ELi4ELi4ELb0ELb0EN7cutlass6half_tE19Flash_kernel_traitsILi64ELi128ELi128ELi8ES3_EELb0ELb0ELb0ELb0ELb0ELb0ELb1EEEvNS_16Flash_bwd_paramsE:
	.zero		992


//--------------------- .nv.constant0._ZN5flash44flash_bwd_dq_dk_dv_loop_seqk_parallel_kernelI23Flash_bwd_kernel_traitsILi64ELi128ELi128ELi8ELi4ELi4ELi4ELb0ELb0EN7cutlass6half_tE19Flash_kernel_traitsILi64ELi128ELi128ELi8ES3_EELb1ELb0ELb1ELb0ELb0ELb0ELb0EEEvNS_16Flash_bwd_paramsE --------------------------
	.section	.nv.constant0._ZN5flash44flash_bwd_dq_dk_dv_loop_seqk_parallel_kernelI23Flash_bwd_kernel_traitsILi64ELi128ELi128ELi8ELi4ELi4ELi4ELb0ELb0EN7cutlass6half_tE19Flash_kernel_traitsILi64ELi128ELi128ELi8ES3_EELb1ELb0ELb1ELb0ELb0ELb0ELb0EEEvNS_16Flash_bwd_paramsE,"a",@progbits
	.sectionflags	@""
	.align	4
.nv.constant0._ZN5flash44flash_bwd_dq_dk_dv_loop_seqk_parallel_kernelI23Flash_bwd_kernel_traitsILi64ELi128ELi128ELi8ELi4ELi4ELi4ELb0ELb0EN7cutlass6half_tE19Flash_kernel_traitsILi64ELi128ELi128ELi8ES3_EELb1ELb0ELb1ELb0ELb0ELb0ELb0EEEvNS_16Flash_bwd_paramsE:
	.zero		992


//--------------------- .nv.constant0._ZN5flash44flash_bwd_dq_dk_dv_loop_seqk_parallel_kernelI23Flash_bwd_kernel_traitsILi64ELi128ELi128ELi8ELi4ELi4ELi4ELb0ELb0EN7cutlass6half_tE19Flash_kernel_traitsILi64ELi128ELi128ELi8ES3_EELb0ELb0ELb1ELb0ELb0ELb0ELb1EEEvNS_16Flash_bwd_paramsE --------------------------
	.section	.nv.constant0._ZN5flash44flash_bwd_dq_dk_dv_loop_seqk_parallel_kernelI23Flash_bwd_kernel_traitsILi64ELi128ELi128ELi8ELi4ELi4ELi4ELb0ELb0EN7cutlass6half_tE19Flash_kernel_traitsILi64ELi128ELi128ELi8ES3_EELb0ELb0ELb1ELb0ELb0ELb0ELb1EEEvNS_16Flash_bwd_paramsE,"a",@progbits
	.sectionflags	@""
	.align	4
.nv.constant0._ZN5flash44flash_bwd_dq_dk_dv_loop_seqk_parallel_kernelI23Flash_bwd_kernel_traitsILi64ELi128ELi128ELi8ELi4ELi4ELi4ELb0ELb0EN7cutlass6half_tE19Flash_kernel_traitsILi64ELi128ELi128ELi8ES3_EELb0ELb0ELb1ELb0ELb0ELb0ELb1EEEvNS_16Flash_bwd_paramsE:
	.zero		992


//--------------------- .nv.constant0._ZN5flash44flash_bwd_dq_dk_dv_loop_seqk_parallel_kernelI23Flash_bwd_kernel_traitsILi64ELi128ELi128ELi8ELi4ELi4ELi4ELb0ELb0EN7cutlass6half_tE19Flash_kernel_traitsILi64ELi128ELi128ELi8ES3_EELb1ELb0ELb0ELb0ELb1ELb1ELb0EEEvNS_16Flash_bwd_paramsE --------------------------
	.section	.nv.constant0._ZN5flash44flash_bwd_dq_dk_dv_loop_seqk_parallel_kernelI23Flash_bwd_kernel_traitsILi64ELi128ELi128ELi8ELi4ELi4ELi4ELb0ELb0EN7cutlass6half_tE19Flash_kernel_traitsILi64ELi128ELi128ELi8ES3_EELb1ELb0ELb0ELb0ELb1ELb1ELb0EEEvNS_16Flash_bwd_paramsE,"a",@progbits
	.sectionflags	@""
	.align	4
.nv.constant0._ZN5flash44flash_bwd_dq_dk_dv_loop_seqk_parallel_kernelI23Flash_bwd_kernel_traitsILi64ELi128ELi128ELi8ELi4ELi4ELi4ELb0ELb0EN7cutlass6half_tE19Flash_kernel_traitsILi64ELi128ELi128ELi8ES3_EELb1ELb0ELb0ELb0ELb1ELb1ELb0EEEvNS_16Flash_bwd_paramsE:
	.zero		992


//--------------------- .nv.constant0._ZN5flash44flash_bwd_dq_dk_dv_loop_seqk_parallel_kernelI23Flash_bwd_kernel_traitsILi64ELi128ELi128ELi8ELi4ELi4ELi4ELb0ELb0EN7cutlass6half_tE19Flash_kernel_traitsILi64ELi128ELi128ELi8ES3_EELb0ELb0ELb0ELb0ELb1ELb1ELb1EEEvNS_16Flash_bwd_paramsE --------------------------
	.section	.nv.constant0._ZN5flash44flash_bwd_dq_dk_dv_loop_seqk_parallel_kernelI23Flash_bwd_kernel_traitsILi64ELi128ELi128ELi8ELi4ELi4ELi4ELb0ELb0EN7cutlass6half_tE19Flash_kernel_traitsILi64ELi128ELi128ELi8ES3_EELb0ELb0ELb0ELb0ELb1ELb1ELb1EEEvNS_16Flash_bwd_paramsE,"a",@progbits
	.sectionflags	@""
	.align	4
.nv.constant0._ZN5flash44flash_bwd_dq_dk_dv_loop_seqk_parallel_kernelI23Flash_bwd_kernel_traitsILi64ELi128ELi128ELi8ELi4ELi4ELi4ELb0ELb0EN7cutlass6half_tE19Flash_kernel_traitsILi64ELi128ELi128ELi8ES3_EELb0ELb0ELb0ELb0ELb1ELb1ELb1EEEvNS_16Flash_bwd_paramsE:
	.zero		992


//--------------------- .nv.constant0._ZN5flash44flash_bwd_dq_dk_dv_loop_seqk_parallel_kernelI23Flash_bwd_kernel_traitsILi64ELi128ELi128ELi8ELi4ELi4ELi4ELb0ELb0EN7cutlass6half_tE19Flash_kernel_traitsILi64ELi128ELi128ELi8ES3_EELb1ELb0ELb0ELb1ELb0ELb0ELb0EEEvNS_16Flash_bwd_paramsE --------------------------
	.section	.nv.constant0._ZN5flash44flash_bwd_dq_dk_dv_loop_seqk_parallel_kernelI23Flash_bwd_kernel_traitsILi64ELi128ELi128ELi8ELi4ELi4ELi4ELb0ELb0EN7cutlass6half_tE19Flash_kernel_traitsILi64ELi128ELi128ELi8ES3_EELb1ELb0ELb0ELb1ELb0ELb0ELb0EEEvNS_16Flash_bwd_paramsE,"a",@progbits
	.sectionflags	@""
	.align	4
.nv.constant0._ZN5flash44flash_bwd_dq_dk_dv_loop_seqk_parallel_kernelI23Flash_bwd_kernel_traitsILi64ELi128ELi128ELi8ELi4ELi4ELi4ELb0ELb0EN7cutlass6half_tE19Flash_kernel_traitsILi64ELi128ELi128ELi8ES3_EELb1ELb0ELb0ELb1ELb0ELb0ELb0EEEvNS_16Flash_bwd_paramsE:
	.zero		992


//--------------------- .nv.constant0._ZN5flash44flash_bwd_dq_dk_dv_loop_seqk_parallel_kernelI23Flash_bwd_kernel_traitsILi64ELi128ELi128ELi8ELi4ELi4ELi4ELb0ELb0EN7cutlass6half_tE19Flash_kernel_traitsILi64ELi128ELi128ELi8ES3_EELb0ELb0ELb0ELb1ELb0ELb0ELb1EEEvNS_16Flash_bwd_paramsE --------------------------
	.section	.nv.constant0._ZN5flash44flash_bwd_dq_dk_dv_loop_seqk_parallel_kernelI23Flash_bwd_kernel_traitsILi64ELi128ELi128ELi8ELi4ELi4ELi4ELb0ELb0EN7cutlass6half_tE19Flash_kernel_traitsILi64ELi128ELi128ELi8ES3_EELb0ELb0ELb0ELb1ELb0ELb0ELb1EEEvNS_16Flash_bwd_paramsE,"a",@progbits
	.sectionflags	@""
	.align	4
.nv.constant0._ZN5flash44flash_bwd_dq_dk_dv_loop_seqk_parallel_kernelI23Flash_bwd_kernel_traitsILi64ELi128ELi128ELi8ELi4ELi4ELi4ELb0ELb0EN7cutlass6half_tE19Flash_kernel_traitsILi64ELi128ELi128ELi8ES3_EELb0ELb0ELb0ELb1ELb0ELb0ELb1EEEvNS_16Flash_bwd_paramsE:
	.zero		992


//--------------------- .nv.constant0._ZN5flash44flash_bwd_dq_dk_dv_loop_seqk_parallel_kernelI23Flash_bwd_kernel_traitsILi64ELi128ELi128ELi8ELi4ELi4ELi4ELb0ELb0EN7cutlass6half_tE19Flash_kernel_traitsILi64ELi128ELi128ELi8ES3_EELb1ELb0ELb1ELb0ELb0ELb1ELb0EEEvNS_16Flash_bwd_paramsE --------------------------
	.section	.nv.constant0._ZN5flash44flash_bwd_dq_dk_dv_loop_seqk_parallel_kernelI23Flash_bwd_kernel_traitsILi64ELi128ELi128ELi8ELi4ELi4ELi4ELb0ELb0EN7cutlass6half_tE19Flash_kernel_traitsILi64ELi128ELi128ELi8ES3_EELb1ELb0ELb1ELb0ELb0ELb1ELb0EEEvNS_16Flash_bwd_paramsE,"a",@progbits
	.sectionflags	@""
	.align	4
.nv.constant0._ZN5flash44flash_bwd_dq_dk_dv_loop_seqk_parallel_kernelI23Flash_bwd_kernel_traitsILi64ELi128ELi128ELi8ELi4ELi4ELi4ELb0ELb0EN7cutlass6half_tE19Flash_kernel_traitsILi64ELi128ELi128ELi8ES3_EELb1ELb0ELb1ELb0ELb0ELb1ELb0EEEvNS_16Flash_bwd_paramsE:
	.zero		992


//--------------------- .nv.constant0._ZN5flash44flash_bwd_dq_dk_dv_loop_seqk_parallel_kernelI23Flash_bwd_kernel_traitsILi64ELi128ELi128ELi8ELi4ELi4ELi4ELb0ELb0EN7cutlass6half_tE19Flash_kernel_traitsILi64ELi128ELi128ELi8ES3_EELb0ELb0ELb1ELb0ELb0ELb1ELb1EEEvNS_16Flash_bwd_paramsE --------------------------
	.section	.nv.constant0._ZN5flash44flash_bwd_dq_dk_dv_loop_seqk_parallel_kernelI23Flash_bwd_kernel_traitsILi64ELi128ELi128ELi8ELi4ELi4ELi4ELb0ELb0EN7cutlass6half_tE19Flash_kernel_traitsILi64ELi128ELi128ELi8ES3_EELb0ELb0ELb1ELb0ELb0ELb1ELb1EEEvNS_16Flash_bwd_paramsE,"a",@progbits
	.sectionflags	@""
	.align	4
.nv.constant0._ZN5flash44flash_bwd_dq_dk_dv_loop_seqk_parallel_kernelI23Flash_bwd_kernel_traitsILi64ELi128ELi128ELi8ELi4ELi4ELi4ELb0ELb0EN7cutlass6half_tE19Flash_kernel_traitsILi64ELi128ELi128ELi8ES3_EELb0ELb0ELb1ELb0ELb0ELb1ELb1EEEvNS_16Flash_bwd_paramsE:
	.zero		992


//--------------------- .nv.constant0._ZN5flash44flash_bwd_dq_dk_dv_loop_seqk_parallel_kernelI23Flash_bwd_kernel_traitsILi64ELi128ELi128ELi8ELi4ELi4ELi4ELb0ELb0EN7cutlass6half_tE19Flash_kernel_traitsILi64ELi128ELi128ELi8ES3_EELb1ELb0ELb1ELb1ELb0ELb0ELb0EEEvNS_16Flash_bwd_paramsE --------------------------
	.section	.nv.constant0._ZN5flash44flash_bwd_dq_dk_dv_loop_seqk_parallel_kernelI23Flash_bwd_kernel_traitsILi64ELi128ELi128ELi8ELi4ELi4ELi4ELb0ELb0EN7cutlass6half_tE19Flash_kernel_traitsILi64ELi128ELi128ELi8ES3_EELb1ELb0ELb1ELb1ELb0ELb0ELb0EEEvNS_16Flash_bwd_paramsE,"a",@progbits
	.sectionflags	@""
	.align	4
.nv.constant0._ZN5flash44flash_bwd_dq_dk_dv_loop_seqk_parallel_kernelI23Flash_bwd_kernel_traitsILi64ELi128ELi128ELi8ELi4ELi4ELi4ELb0ELb0EN7cutlass6half_tE19Flash_kernel_traitsILi64ELi128ELi128ELi8ES3_EELb1ELb0ELb1ELb1ELb0ELb0ELb0EEEvNS_16Flash_bwd_paramsE:
	.zero		992


//--------------------- .nv.constant0._ZN5flash44flash_bwd_dq_dk_dv_loop_seqk_parallel_kernelI23Flash_bwd_kernel_traitsILi64ELi128ELi128ELi8ELi4ELi4ELi4ELb0ELb0EN7cutlass6half_tE19Flash_kernel_traitsILi64ELi128ELi128ELi8ES3_EELb0ELb0ELb1ELb1ELb0ELb0ELb1EEEvNS_16Flash_bwd_paramsE --------------------------
	.section	.nv.constant0._ZN5flash44flash_bwd_dq_dk_dv_loop_seqk_parallel_kernelI23Flash_bwd_kernel_traitsILi64ELi128ELi128ELi8ELi4ELi4ELi4ELb0ELb0EN7cutlass6half_tE19Flash_kernel_traitsILi64ELi128ELi128ELi8ES3_EELb0ELb0ELb1ELb1ELb0ELb0ELb1EEEvNS_16Flash_bwd_paramsE,"a",@progbits
	.sectionflags	@""
	.align	4
.nv.constant0._ZN5flash44flash_bwd_dq_dk_dv_loop_seqk_parallel_kernelI23Flash_bwd_kernel_traitsILi64ELi128ELi128ELi8ELi4ELi4ELi4ELb0ELb0EN7cutlass6half_tE19Flash_kernel_traitsILi64ELi128ELi128ELi8ES3_EELb0ELb0ELb1ELb1ELb0ELb0ELb1EEEvNS_16Flash_bwd_paramsE:
	.zero		992


//--------------------- .nv.constant0._ZN5flash25flash_bwd_dot_do_o_kernelILb0E23Flash_bwd_kernel_traitsILi64ELi128ELi128ELi8ELi4ELi4ELi4ELb0ELb0EN7cutlass6half_tE19Flash_kernel_traitsILi64ELi128ELi128ELi8ES3_EEEEvNS_16Flash_bwd_paramsE --------------------------
	.section	.nv.constant0._ZN5flash25flash_bwd_dot_do_o_kernelILb0E23Flash_bwd_kernel_traitsILi64ELi128ELi128ELi8ELi4ELi4ELi4ELb0ELb0EN7cutlass6half_tE19Flash_kernel_traitsILi64ELi128ELi128ELi8ES3_EEEEvNS_16Flash_bwd_paramsE,"a",@progbits
	.sectionflags	@""
	.align	4
.nv.constant0._ZN5flash25flash_bwd_dot_do_o_kernelILb0E23Flash_bwd_kernel_traitsILi64ELi128ELi128ELi8ELi4ELi4ELi4ELb0ELb0EN7cutlass6half_tE19Flash_kernel_traitsILi64ELi128ELi128ELi8ES3_EEEEvNS_16Flash_bwd_paramsE:
	.zero		992


//--------------------- .nv.constant0._ZN5flash25flash_bwd_dot_do_o_kernelILb1E23Flash_bwd_kernel_traitsILi64ELi128ELi128ELi8ELi4ELi4ELi4ELb0ELb0EN7cutlass6half_tE19Flash_kernel_traitsILi64ELi128ELi128ELi8ES3_EEEEvNS_16Flash_bwd_paramsE --------------------------
	.section	.nv.constant0._ZN5flash25flash_bwd_dot_do_o_kernelILb1E23Flash_bwd_kernel_traitsILi64ELi128ELi128ELi8ELi4ELi4ELi4ELb0ELb0EN7cutlass6half_tE19Flash_kernel_traitsILi64ELi128ELi128ELi8ES3_EEEEvNS_16Flash_bwd_paramsE,"a",@progbits
	.sectionflags	@""
	.align	4
.nv.constant0._ZN5flash25flash_bwd_dot_do_o_kernelILb1E23Flash_bwd_kernel_traitsILi64ELi128ELi128ELi8ELi4ELi4ELi4ELb0ELb0EN7cutlass6half_tE19Flash_kernel_traitsILi64ELi128ELi128ELi8ES3_EEEEvNS_16Flash_bwd_paramsE:
	.zero		992


//--------------------- .text._ZN5flash44flash_bwd_dq_dk_dv_loop_seqk_parallel_kernelI23Flash_bwd_kernel_traitsILi64ELi64ELi128ELi8ELi2ELi4ELi4ELb1ELb0EN7cutlass6half_tE19Flash_kernel_traitsILi64ELi64ELi128ELi8ES3_EELb0ELb0ELb0ELb0ELb0ELb1ELb0EEEvNS_16Flash_bwd_paramsE --------------------------
	.section	.text._ZN5flash44flash_bwd_dq_dk_dv_loop_seqk_parallel_kernelI23Flash_bwd_kernel_traitsILi64ELi64ELi128ELi8ELi2ELi4ELi4ELb1ELb0EN7cutlass6half_tE19Flash_kernel_traitsILi64ELi64ELi128ELi8ES3_EELb0ELb0ELb0ELb0ELb0ELb1ELb0EEEvNS_16Flash_bwd_paramsE,"ax",@progbits
	.sectioninfo	@"SHI_REGISTERS=255"
	.align	128
        .global         _ZN5flash44flash_bwd_dq_dk_dv_loop_seqk_parallel_kernelI23Flash_bwd_kernel_traitsILi64ELi64ELi128ELi8ELi2ELi4ELi4ELb1ELb0EN7cutlass6half_tE19Flash_kernel_traitsILi64ELi64ELi128ELi8ES3_EELb0ELb0ELb0ELb0ELb0ELb1ELb0EEEvNS_16Flash_bwd_paramsE
        .type           _ZN5flash44flash_bwd_dq_dk_dv_loop_seqk_parallel_kernelI23Flash_bwd_kernel_traitsILi64ELi64ELi128ELi8ELi2ELi4ELi4ELb1ELb0EN7cutlass6half_tE19Flash_kernel_traitsILi64ELi64ELi128ELi8ES3_EELb0ELb0ELb0ELb0ELb0ELb1ELb0EEEvNS_16Flash_bwd_paramsE,@function
        .size           _ZN5flash44flash_bwd_dq_dk_dv_loop_seqk_parallel_kernelI23Flash_bwd_kernel_traitsILi64ELi64ELi128ELi8ELi2ELi4ELi4ELb1ELb0EN7cutlass6half_tE19Flash_kernel_traitsILi64ELi64ELi128ELi8ES3_EELb0ELb0ELb0ELb0ELb0ELb1ELb0EEEvNS_16Flash_bwd_paramsE,(.L_x_2451 - _ZN5flash44flash_bwd_dq_dk_dv_loop_seqk_parallel_kernelI23Flash_bwd_kernel_traitsILi64ELi64ELi128ELi8ELi2ELi4ELi4ELb1ELb0EN7cutlass6half_tE19Flash_kernel_traitsILi64ELi64ELi128ELi8ES3_EELb0ELb0ELb0ELb0ELb0ELb1ELb0EEEvNS_16Flash_bwd_paramsE)
        .other          _ZN5flash44flash_bwd_dq_dk_dv_loop_seqk_parallel_kernelI23Flash_bwd_kernel_traitsILi64ELi64ELi128ELi8ELi2ELi4ELi4ELb1ELb0EN7cutlass6half_tE19Flash_kernel_traitsILi64ELi64ELi128ELi8ES3_EELb0ELb0ELb0ELb0ELb0ELb1ELb0EEEvNS_16Flash_bwd_paramsE,@"STO_CUDA_ENTRY STV_DEFAULT"
_ZN5flash44flash_bwd_dq_dk_dv_loop_seqk_parallel_kernelI23Flash_bwd_kernel_traitsILi64ELi64ELi128ELi8ELi2ELi4ELi4ELb1ELb0EN7cutlass6half_tE19Flash_kernel_traitsILi64ELi64ELi128ELi8ES3_EELb0ELb0ELb0ELb0ELb0ELb1ELb0EEEvNS_16Flash_bwd_paramsE:
.text._ZN5flash44flash_bwd_dq_dk_dv_loop_seqk_parallel_kernelI23Flash_bwd_kernel_traitsILi64ELi64ELi128ELi8ELi2ELi4ELi4ELb1ELb0EN7cutlass6half_tE19Flash_kernel_traitsILi64ELi64ELi128ELi8ES3_EELb0ELb0ELb0ELb0ELb0ELb1ELb0EEEvNS_16Flash_bwd_paramsE:
[----:B------:R-:W-:Y:S02]  /*0000*/  MOV R1, c[0x0][0x28] ;  /* 0x00000a0000017a02 */ /* 0x000fe40000000f00 */
[----:B------:R-:W1:Y:S01]  /*0010*/  S2R R197, SR_CTAID.X ;  /* 0x0000000000c57919 */ /* 0x000e620000002500 */
[----:B------:R-:W-:Y:S02]  /*0020*/  ULDC UR5, c[0x0][0x218] ;  /* 0x0000860000057ab9 */ /* 0x000fe40000000800 */
[----:B------:R-:W-:-:S04]  /*0030*/  UIADD3 UR5, UR5, 0x7f, URZ ;  /* 0x0000007f05057890 */ /* 0x000fc8000fffe03f */
[----:B------:R-:W-:-:S04]  /*0040*/  USHF.R.S32.HI UR4, URZ, 0x1f, UR5 ;  /* 0x0000001f3f047899 */ /* 0x000fc80008011405 */
[----:B------:R-:W-:-:S04]  /*0050*/  ULEA.HI UR4, UR4, UR5, URZ, 0x7 ;  /* 0x0000000504047291 */ /* 0x000fc8000f8f383f */
[----:B------:R-:W-:-:S06]  /*0060*/  USHF.R.S32.HI UR4, URZ, 0x7, UR4 ;  /* 0x000000073f047899 */ /* 0x000fcc0008011404 */
[----:B-1----:R-:W-:-:S13]  /*0070*/  ISETP.GE.AND P0, PT, R197, UR4, PT ;  /* 0x00000004c5007c0c */ /* 0x002fda000bf06270 */
[----:B------:R-:W-:Y:S05]  /*0080*/  @P0 EXIT ;  /* 0x000000000000094d */ /* 0x000fea0003800000 */
[----:B------:R-:W1:Y:S01]  /*0090*/  S2R R7, SR_TID.X ;  /* 0x0000000000077919 */ /* 0x000e620000002100 */
[----:B------:R-:W-:Y:S01]  /*00a0*/  IMAD.MOV.U32 R207, RZ, RZ, 0x20 ;  /* 0x00000020ffcf7424 */ /* 0x000fe200078e00ff */
[----:B------:R-:W-:Y:S01]  /*00b0*/  ULDC.64 UR20, c[0x0][0x118] ;  /* 0x0000460000147ab9 */ /* 0x000fe20000000a00 */
[----:B------:R-:W-:Y:S01]  /*00c0*/  IMAD.MOV.U32 R172, RZ, RZ, 0x40 ;  /* 0x00000040ffac7424 */ /* 0x000fe200078e00ff */
[----:B------:R-:W2:Y:S01]  /*00d0*/  S2R R195, SR_CTAID.Y ;  /* 0x0000000000c37919 */ /* 0x000ea20000002600 */
[----:B------:R-:W-:-:S03]  /*00e0*/  ULDC UR4, c[0x0][0x1c0] ;  /* 0x0000700000047ab9 */ /* 0x000fc60000000800 */
[----:B------:R-:W3:Y:S01]  /*00f0*/  S2R R212, SR_CTAID.Z ;  /* 0x0000000000d47919 */ /* 0x000ee20000002700 */
[----:B-1----:R-:W-:-:S04]  /*0100*/  SHF.R.S32.HI R10, RZ, 0x1f, R7 ;  /* 0x0000001fff0a7819 */ /* 0x002fc80000011407 */
[CC--:B------:R-:W-:Y:S02]  /*0110*/  LEA.HI R4, R10.reuse, R7.reuse, RZ, 0x4 ;  /* 0x000000070a047211 */ /* 0x0c0fe400078f20ff */
[----:B------:R-:W-:Y:S02]  /*0120*/  LEA.HI R18, R10, R7, RZ, 0x3 ;  /* 0x000000070a127211 */ /* 0x000fe400078f18ff */
[----:B------:R-:W-:Y:S02]  /*0130*/  SHF.R.S32.HI R3, RZ, 0x4, R4 ;  /* 0x00000004ff037819 */ /* 0x000fe40000011404 */
[----:B------:R-:W-:Y:S02]  /*0140*/  LOP3.LUT R2, R18, 0xfffffff8, RZ, 0xc0, !PT ;  /* 0xfffffff812027812 */ /* 0x000fe400078ec0ff */
[----:B------:R-:W-:Y:S02]  /*0150*/  LEA.HI R0, R4, R3, RZ, 0x1 ;  /* 0x0000000304007211 */ /* 0x000fe400078f08ff */
[----:B------:R-:W-:-:S02]  /*0160*/  LEA.HI R8, R10, R7, RZ, 0x5 ;  /* 0x000000070a087211 */ /* 0x000fc400078f28ff */
[----:B------:R-:W-:Y:S02]  /*0170*/  LOP3.LUT R0, R0, 0xfffffffe, RZ, 0xc0, !PT ;  /* 0xfffffffe00007812 */ /* 0x000fe400078ec0ff */
[----:B------:R-:W-:Y:S02]  /*0180*/  SHF.R.S32.HI R189, RZ, 0x5, R8 ;  /* 0x00000005ffbd7819 */ /* 0x000fe40000011408 */
[----:B------:R-:W-:Y:S01]  /*0190*/  LEA.HI R11, R10, R7, RZ, 0x2 ;  /* 0x000000070a0b7211 */ /* 0x000fe200078f10ff */
[----:B------:R-:W-:Y:S01]  /*01a0*/  IMAD.IADD R0, R3, 0x1, -R0 ;  /* 0x0000000103007824 */ /* 0x000fe200078e0a00 */
[----:B------:R-:W-:Y:S01]  /*01b0*/  SHF.R.S32.HI R191, RZ, 0x3, R18 ;  /* 0x00000003ffbf7819 */ /* 0x000fe20000011412 */
[----:B------:R-:W-:Y:S01]  /*01c0*/  IMAD.IADD R3, R7, 0x1, -R2 ;  /* 0x0000000107037824 */ /* 0x000fe200078e0a02 */
[----:B------:R-:W-:Y:S01]  /*01d0*/  SHF.R.S32.HI R2, RZ, 0x1f, R8 ;  /* 0x0000001fff027819 */ /* 0x000fe20000011408 */
[----:B------:R-:W-:Y:S01]  /*01e0*/  IMAD.SHL.U32 R181, R0, 0x10, RZ ;  /* 0x0000001000b57824 */ /* 0x000fe200078e00ff */
[--C-:B------:R-:W-:Y:S01]  /*01f0*/  SHF.R.S32.HI R12, RZ, 0x2, R11.reuse ;  /* 0x00000002ff0c7819 */ /* 0x100fe2000001140b */
[----:B------:R-:W-:Y:S01]  /*0200*/  IMAD.SHL.U32 R13, R191, 0x40, RZ ;  /* 0x00000040bf0d7824 */ /* 0x000fe200078e00ff */
[----:B------:R-:W-:Y:S01]  /*0210*/  LEA.HI R2, R2, R189, RZ, 0x2 ;  /* 0x000000bd02027211 */ /* 0x000fe200078f10ff */
[C---:B------:R-:W-:Y:S01]  /*0220*/  IMAD.SHL.U32 R192, R3.reuse, 0x8, RZ ;  /* 0x0000000803c07824 */ /* 0x040fe200078e00ff */
[----:B------:R-:W-:Y:S01]  /*0230*/  SHF.R.S32.HI R5, RZ, 0x1f, R11 ;  /* 0x0000001fff057819 */ /* 0x000fe2000001140b */
[----:B------:R-:W-:Y:S01]  /*0240*/  IMAD.SHL.U32 R177, R3, 0x40, RZ ;  /* 0x0000004003b17824 */ /* 0x000fe200078e00ff */
[----:B------:R-:W-:-:S02]  /*0250*/  LOP3.LUT R2, R2, 0xfffffffc, RZ, 0xc0, !PT ;  /* 0xfffffffc02027812 */ /* 0x000fc400078ec0ff */
[----:B------:R-:W-:Y:S02]  /*0260*/  LEA.HI R5, R5, R12, RZ, 0x3 ;  /* 0x0000000c05057211 */ /* 0x000fe400078f18ff */
[----:B------:R-:W-:Y:S02]  /*0270*/  LOP3.LUT R4, R4, 0xfffffff0, RZ, 0xc0, !PT ;  /* 0xfffffff004047812 */ /* 0x000fe400078ec0ff */
[----:B------:R-:W-:Y:S02]  /*0280*/  LOP3.LUT R13, R13, 0x1c0, RZ, 0xc0, !PT ;  /* 0x000001c00d0d7812 */ /* 0x000fe400078ec0ff */
[----:B------:R-:W-:Y:S01]  /*0290*/  LOP3.LUT P4, RZ, R3, 0x2, RZ, 0xc0, !PT ;  /* 0x0000000203ff7812 */ /* 0x000fe2000788c0ff */
[----:B------:R-:W-:Y:S01]  /*02a0*/  IMAD.IADD R15, R7, 0x1, -R4 ;  /* 0x00000001070f7824 */ /* 0x000fe200078e0a04 */
[----:B------:R-:W-:Y:S01]  /*02b0*/  LOP3.LUT P3, RZ, R3, 0x4, RZ, 0xc0, !PT ;  /* 0x0000000403ff7812 */ /* 0x000fe2000786c0ff */
[----:B------:R-:W-:Y:S01]  /*02c0*/  IMAD.IADD R3, R189, 0x1, -R2 ;  /* 0x00000001bd037824 */ /* 0x000fe200078e0a02 */
[----:B------:R-:W-:-:S02]  /*02d0*/  LOP3.LUT R5, R5, 0xfffffff8, RZ, 0xc0, !PT ;  /* 0xfffffff805057812 */ /* 0x000fc400078ec0ff */
[----:B------:R-:W-:Y:S01]  /*02e0*/  SHF.R.U32.HI R9, RZ, 0x3, R13 ;  /* 0x00000003ff097819 */ /* 0x000fe2000001160d */
[----:B------:R-:W-:Y:S01]  /*02f0*/  IMAD.SHL.U32 R4, R3, 0x10, RZ ;  /* 0x0000001003047824 */ /* 0x000fe200078e00ff */
[----:B------:R-:W-:Y:S01]  /*0300*/  LOP3.LUT R6, R13, 0x38, R192, 0xf8, !PT ;  /* 0x000000380d067812 */ /* 0x000fe200078ef8c0 */
[----:B------:R-:W-:Y:S01]  /*0310*/  IMAD.IADD R5, R12, 0x1, -R5 ;  /* 0x000000010c057824 */ /* 0x000fe200078e0a05 */
[----:B------:R-:W-:Y:S01]  /*0320*/  LOP3.LUT R177, R177, 0x1c0, RZ, 0xc0, !PT ;  /* 0x000001c0b1b17812 */ /* 0x000fe200078ec0ff */
[----:B------:R-:W-:Y:S01]  /*0330*/  IMAD.SHL.U32 R12, R0, 0x200, RZ ;  /* 0x00000200000c7824 */ /* 0x000fe200078e00ff */
[----:B------:R-:W-:Y:S02]  /*0340*/  LOP3.LUT R9, R6, R9, RZ, 0x3c, !PT ;  /* 0x0000000906097212 */ /* 0x000fe400078e3cff */
[----:B------:R-:W-:Y:S02]  /*0350*/  LEA.HI R6, R10, R7, RZ, 0x6 ;  /* 0x000000070a067211 */ /* 0x000fe400078f30ff */
[----:B------:R-:W-:-:S02]  /*0360*/  LOP3.LUT R13, R177, 0x30, R4, 0xf8, !PT ;  /* 0x00000030b10d7812 */ /* 0x000fc400078ef804 */
[----:B------:R-:W-:Y:S02]  /*0370*/  LOP3.LUT R16, R177, 0x8, R18, 0xf8, !PT ;  /* 0x00000008b1107812 */ /* 0x000fe400078ef812 */
[----:B------:R-:W-:Y:S02]  /*0380*/  LOP3.LUT R14, R5, 0x1, RZ, 0xc0, !PT ;  /* 0x00000001050e7812 */ /* 0x000fe400078ec0ff */
[----:B------:R-:W-:Y:S02]  /*0390*/  SHF.R.S32.HI R6, RZ, 0x6, R6 ;  /* 0x00000006ff067819 */ /* 0x000fe40000011406 */
[----:B------:R-:W-:Y:S02]  /*03a0*/  SHF.R.U32.HI R177, RZ, 0x3, R177 ;  /* 0x00000003ffb17819 */ /* 0x000fe400000116b1 */
[----:B------:R-:W-:Y:S01]  /*03b0*/  LOP3.LUT R13, R13, 0x8, R18, 0xf8, !PT ;  /* 0x000000080d0d7812 */ /* 0x000fe200078ef812 */
[----:B------:R-:W-:Y:S01]  /*03c0*/  IMAD R190, R6, 0x200, R9 ;  /* 0x0000020006be7824 */ /* 0x000fe200078e0209 */
[----:B------:R-:W-:Y:S01]  /*03d0*/  ISETP.NE.U32.AND P0, PT, R14, 0x1, PT ;  /* 0x000000010e00780c */ /* 0x000fe20003f05070 */
[----:B------:R-:W-:Y:S01]  /*03e0*/  IMAD.SHL.U32 R9, R5, 0x40, RZ ;  /* 0x0000004005097824 */ /* 0x000fe200078e00ff */
[----:B------:R-:W-:Y:S01]  /*03f0*/  LOP3.LUT R179, R16, R177, RZ, 0x3c, !PT ;  /* 0x000000b110b37212 */ /* 0x000fe200078e3cff */
[----:B------:R-:W-:Y:S01]  /*0400*/  IMAD R16, R6, 0x800, R12 ;  /* 0x0000080006107824 */ /* 0x000fe200078e020c */
[----:B------:R-:W-:Y:S01]  /*0410*/  LOP3.LUT R188, R8, 0xffffffe0, RZ, 0xc0, !PT ;  /* 0xffffffe008bc7812 */ /* 0x000fe200078ec0ff */
[----:B------:R-:W-:Y:S01]  /*0420*/  IMAD.SHL.U32 R196, R190, 0x2, RZ ;  /* 0x00000002bec47824 */ /* 0x000fe200078e00ff */
[----:B------:R-:W-:Y:S01]  /*0430*/  LOP3.LUT R14, R11, 0x7ffffffc, RZ, 0xc0, !PT ;  /* 0x7ffffffc0b0e7812 */ /* 0x000fe200078ec0ff */
[C---:B------:R-:W-:Y:S01]  /*0440*/  IMAD.SHL.U32 R11, R7.reuse, 0x2, RZ ;  /* 0x00000002070b7824 */ /* 0x040fe200078e00ff */
[----:B------:R-:W-:Y:S01]  /*0450*/  LOP3.LUT R177, R12, R13, R177, 0xf6, !PT ;  /* 0x0000000d0cb17212 */ /* 0x000fe200078ef6b1 */
[C---:B------:R-:W-:Y:S01]  /*0460*/  IMAD.IADD R188, R7.reuse, 0x1, -R188 ;  /* 0x0000000107bc7824 */ /* 0x040fe200078e0abc */
[----:B------:R-:W-:Y:S01]  /*0470*/  LEA.HI R12, R10, R7, RZ, 0x7 ;  /* 0x000000070a0c7211 */ /* 0x000fe200078f38ff */
[----:B------:R-:W-:Y:S01]  /*0480*/  IMAD.IADD R10, R7, 0x1, -R14 ;  /* 0x00000001070a7824 */ /* 0x000fe200078e0a0e */
[----:B------:R-:W-:Y:S01]  /*0490*/  SHF.R.S32.HI R2, RZ, 0x1f, R15 ;  /* 0x0000001fff027819 */ /* 0x000fe2000001140f */
[----:B------:R-:W-:Y:S01]  /*04a0*/  IMAD.IADD R179, R16, 0x1, R179 ;  /* 0x0000000110b37824 */ /* 0x000fe200078e02b3 */
[----:B------:R-:W-:Y:S01]  /*04b0*/  SHF.R.S32.HI R7, RZ, 0x7, R12 ;  /* 0x00000007ff077819 */ /* 0x000fe2000001140c */
[----:B------:R-:W-:Y:S01]  /*04c0*/  IMAD.SHL.U32 R177, R177, 0x2, RZ ;  /* 0x00000002b1b17824 */ /* 0x000fe200078e00ff */
[----:B------:R-:W-:Y:S01]  /*04d0*/  LEA.HI R2, R2, R15, RZ, 0x3 ;  /* 0x0000000f02027211 */ /* 0x000fe200078f18ff */
[----:B------:R-:W-:Y:S01]  /*04e0*/  IMAD.SHL.U32 R179, R179, 0x2, RZ ;  /* 0x00000002b3b37824 */ /* 0x000fe200078e00ff */
[----:B------:R-:W-:Y:S01]  /*04f0*/  LEA.HI R12, R8, R189, RZ, 0x1 ;  /* 0x000000bd080c7211 */ /* 0x000fe200078f08ff */
[----:B------:R-:W-:Y:S01]  /*0500*/  IMAD.SHL.U32 R8, R6, 0x20, RZ ;  /* 0x0000002006087824 */ /* 0x000fe200078e00ff */
[----:B------:R-:W-:Y:S01]  /*0510*/  LOP3.LUT R4, R2, 0xfffffff8, RZ, 0xc0, !PT ;  /* 0xfffffff802047812 */ /* 0x000fe200078ec0ff */
[----:B------:R-:W-:Y:S01]  /*0520*/  IMAD.SHL.U32 R200, R7, 0x8, RZ ;  /* 0x0000000807c87824 */ /* 0x000fe200078e00ff */
[----:B------:R-:W-:Y:S01]  /*0530*/  LOP3.LUT R9, R9, 0x1c0, RZ, 0xc0, !PT ;  /* 0x000001c009097812 */ /* 0x000fe200078ec0ff */
[----:B------:R-:W-:Y:S01]  /*0540*/  IMAD.SHL.U32 R6, R10, 0x2, RZ ;  /* 0x000000020a067824 */ /* 0x000fe200078e00ff */
[----:B------:R-:W-:Y:S01]  /*0550*/  LOP3.LUT R186, R8, 0x6, R11, 0xf8, !PT ;  /* 0x0000000608ba7812 */ /* 0x000fe200078ef80b */
[----:B------:R-:W-:Y:S01]  /*0560*/  IMAD.IADD R4, R15, 0x1, -R4 ;  /* 0x000000010f047824 */ /* 0x000fe200078e0a04 */
[----:B------:R-:W-:Y:S01]  /*0570*/  LOP3.LUT R200, R200, 0x8, RZ, 0xc0, !PT ;  /* 0x00000008c8c87812 */ /* 0x000fe200078ec0ff */
[----:B------:R-:W-:Y:S01]  /*0580*/  IMAD R10, R7, 0x1000, R6 ;  /* 0x00001000070a7824 */ /* 0x000fe200078e0206 */
[----:B------:R-:W-:Y:S01]  /*0590*/  LOP3.LUT R12, R12, 0xfffffffe, RZ, 0xc0, !PT ;  /* 0xfffffffe0c0c7812 */ /* 0x000fe200078ec0ff */
[----:B------:R-:W-:Y:S01]  /*05a0*/  IMAD.SHL.U32 R4, R4, 0x40, RZ ;  /* 0x0000004004047824 */ /* 0x000fe200078e00ff */
[----:B------:R-:W-:-:S02]  /*05b0*/  LOP3.LUT R8, R9, 0x20, R8, 0xf8, !PT ;  /* 0x0000002009087812 */ /* 0x000fc400078ef808 */
[----:B------:R-:W-:Y:S02]  /*05c0*/  SHF.R.U32.HI R7, RZ, 0x3, R9 ;  /* 0x00000003ff077819 */ /* 0x000fe40000011609 */
[----:B------:R-:W-:Y:S02]  /*05d0*/  LOP3.LUT R181, R200, 0x10, R181, 0xf8, !PT ;  /* 0x00000010c8b57812 */ /* 0x000fe400078ef8b5 */
[----:B------:R-:W-:Y:S01]  /*05e0*/  R2P PR, R5, 0x6 ;  /* 0x0000000605007804 */ /* 0x000fe20000000000 */
[----:B------:R-:W-:Y:S01]  /*05f0*/  IMAD.IADD R5, R189, 0x1, -R12 ;  /* 0x00000001bd057824 */ /* 0x000fe200078e0a0c */
[----:B------:R-:W-:Y:S02]  /*0600*/  LOP3.LUT R8, R8, R7, RZ, 0x3c, !PT ;  /* 0x0000000708087212 */ /* 0x000fe400078e3cff */
[----:B------:R-:W-:Y:S01]  /*0610*/  LOP3.LUT R200, R7, R9, R200, 0x1e, !PT ;  /* 0x0000000907c87212 */ /* 0x000fe200078e1ec8 */
[----:B------:R-:W-:Y:S01]  /*0620*/  IMAD R201, R5, 0x400, R10 ;  /* 0x0000040005c97824 */ /* 0x000fe200078e020a */
[----:B------:R-:W-:Y:S01]  /*0630*/  SHF.R.S32.HI R7, RZ, 0x1f, R188 ;  /* 0x0000001fff077819 */ /* 0x000fe200000114bc */
[----:B------:R-:W-:Y:S01]  /*0640*/  IMAD.SHL.U32 R9, R0, 0x8, RZ ;  /* 0x0000000800097824 */ /* 0x000fe200078e00ff */
[----:B------:R-:W-:Y:S01]  /*0650*/  LOP3.LUT R4, R4, 0x1c0, RZ, 0xc0, !PT ;  /* 0x000001c004047812 */ /* 0x000fe200078ec0ff */
[----:B------:R-:W-:Y:S01]  /*0660*/  IMAD.SHL.U32 R0, R2, 0x40, RZ ;  /* 0x0000004002007824 */ /* 0x000fe200078e00ff */
[----:B------:R-:W-:Y:S01]  /*0670*/  LEA.HI R7, R7, R188, RZ, 0x2 ;  /* 0x000000bc07077211 */ /* 0x000fe200078f10ff */
[----:B------:R-:W-:Y:S01]  /*0680*/  IMAD.IADD R201, R8, 0x1, R201 ;  /* 0x0000000108c97824 */ /* 0x000fe200078e02c9 */
[----:B------:R-:W-:-:S02]  /*0690*/  SHF.R.U32.HI R8, RZ, 0x3, R4 ;  /* 0x00000003ff087819 */ /* 0x000fc40000011604 */
[----:B------:R-:W-:Y:S01]  /*06a0*/  SHF.R.S32.HI R2, RZ, 0x2, R7 ;  /* 0x00000002ff027819 */ /* 0x000fe20000011407 */
[----:B------:R-:W-:Y:S01]  /*06b0*/  IMAD R7, R3, 0x400, R6 ;  /* 0x0000040003077824 */ /* 0x000fe200078e0206 */
[----:B------:R-:W-:Y:S01]  /*06c0*/  LOP3.LUT R0, R0, 0xfffffe00, RZ, 0xc0, !PT ;  /* 0xfffffe0000007812 */ /* 0x000fe200078ec0ff */
[----:B------:R-:W-:Y:S01]  /*06d0*/  IMAD.SHL.U32 R201, R201, 0x2, RZ ;  /* 0x00000002c9c97824 */ /* 0x000fe200078e00ff */
[----:B------:R-:W-:Y:S01]  /*06e0*/  LOP3.LUT R181, R8, R181, R4, 0x1e, !PT ;  /* 0x000000b508b57212 */ /* 0x000fe200078e1e04 */
[----:B------:R-:W-:Y:S01]  /*06f0*/  IMAD.IADD R200, R7, 0x1, R200 ;  /* 0x0000000107c87824 */ /* 0x000fe200078e02c8 */
[----:B------:R-:W-:Y:S01]  /*0700*/  LOP3.LUT R9, R4, 0x8, R9, 0xf8, !PT ;  /* 0x0000000804097812 */ /* 0x000fe200078ef809 */
[----:B------:R-:W-:Y:S01]  /*0710*/  IMAD R187, R5, 0x10, R2 ;  /* 0x0000001005bb7824 */ /* 0x000fe200078e0202 */
[----:B------:R-:W-:Y:S01]  /*0720*/  LOP3.LUT R181, R181, R0, RZ, 0xfc, !PT ;  /* 0x00000000b5b57212 */ /* 0x000fe200078efcff */
[--C-:B------:R-:W-:Y:S01]  /*0730*/  IMAD R182, R5, 0x400, R0.reuse ;  /* 0x0000040005b67824 */ /* 0x100fe200078e0200 */
[----:B------:R-:W-:Y:S01]  /*0740*/  LOP3.LUT R9, R9, R8, RZ, 0x3c, !PT ;  /* 0x0000000809097212 */ /* 0x000fe200078e3cff */
[----:B------:R-:W-:Y:S01]  /*0750*/  IMAD R180, R3, 0x400, R0 ;  /* 0x0000040003b47824 */ /* 0x000fe200078e0200 */
[----:B------:R-:W-:Y:S01]  /*0760*/  SEL R3, R207, 0xffffffe0, !P4 ;  /* 0xffffffe0cf037807 */ /* 0x000fe20006000000 */
[----:B------:R-:W-:Y:S01]  /*0770*/  IMAD.MOV.U32 R0, RZ, RZ, -0x10 ;  /* 0xfffffff0ff007424 */ /* 0x000fe200078e00ff */
[----:B------:R-:W-:Y:S01]  /*0780*/  LEA R200, R200, 0x6000, 0x1 ;  /* 0x00006000c8c87811 */ /* 0x000fe200078e08ff */
[----:B------:R-:W-:Y:S01]  /*0790*/  IMAD.IADD R180, R9, 0x1, R180 ;  /* 0x0000000109b47824 */ /* 0x000fe200078e02b4 */
[----:B------:R-:W-:Y:S01]  /*07a0*/  SEL R172, R172, 0xffffffc0, !P3 ;  /* 0xffffffc0acac7807 */ /* 0x000fe20005800000 */
[----:B------:R-:W-:Y:S01]  /*07b0*/  IMAD.IADD R173, R179, 0x1, R3 ;  /* 0x00000001b3ad7824 */ /* 0x000fe200078e0203 */
[----:B------:R-:W-:Y:S01]  /*07c0*/  IADD3 R199, R187, -0x40, RZ ;  /* 0xffffffc0bbc77810 */ /* 0x000fe20007ffe0ff */
[----:B------:R-:W-:Y:S01]  /*07d0*/  IMAD.IADD R182, R182, 0x1, R9 ;  /* 0x00000001b6b67824 */ /* 0x000fe200078e0209 */
[----:B------:R-:W-:Y:S01]  /*07e0*/  SEL R207, R207, 0xffffffe0, !P1 ;  /* 0xffffffe0cfcf7807 */ /* 0x000fe20004800000 */
[----:B------:R-:W-:Y:S01]  /*07f0*/  IMAD.IADD R172, R179, 0x1, R172 ;  /* 0x00000001b3ac7824 */ /* 0x000fe200078e02ac */
[----:B------:R-:W-:-:S02]  /*0800*/  IADD3 R202, R200, 0x40, RZ ;  /* 0x00000040c8ca7810 */ /* 0x000fc40007ffe0ff */
[----:B------:R-:W-:Y:S01]  /*0810*/  SEL R0, R0, 0x10, !P0 ;  /* 0x0000001000007807 */ /* 0x000fe20004000000 */
[----:B------:R-:W-:Y:S01]  /*0820*/  IMAD.IADD R205, R201, 0x1, R207 ;  /* 0x00000001c9cd7824 */ /* 0x000fe200078e02cf */
[----:B------:R-:W-:Y:S01]  /*0830*/  SHF.R.S32.HI R198, RZ, 0x1f, R199 ;  /* 0x0000001fffc67819 */ /* 0x000fe200000114c7 */
[----:B------:R-:W-:Y:S01]  /*0840*/  IMAD.IADD R204, R207, 0x1, R200 ;  /* 0x00000001cfcc7824 */ /* 0x000fe200078e02c8 */
[C---:B------:R-:W-:Y:S01]  /*0850*/  @P2 IADD3 R202, R200.reuse, -0x40, RZ ;  /* 0xffffffc0c8ca2810 */ /* 0x040fe20007ffe0ff */
[----:B------:R-:W-:Y:S01]  /*0860*/  IMAD.IADD R3, R3, 0x1, R172 ;  /* 0x0000000103037824 */ /* 0x000fe200078e02ac */
[C---:B------:R-:W-:Y:S01]  /*0870*/  SHF.L.U64.HI R198, R199.reuse, 0x2, R198 ;  /* 0x00000002c7c67819 */ /* 0x040fe200000102c6 */
[----:B------:R-:W-:Y:S01]  /*0880*/  IMAD.SHL.U32 R199, R199, 0x4, RZ ;  /* 0x00000004c7c77824 */ /* 0x000fe200078e00ff */
[----:B------:R-:W-:Y:S01]  /*0890*/  IADD3 R203, R200, 0x420, RZ ;  /* 0x00000420c8cb7810 */ /* 0x000fe20007ffe0ff */
[----:B------:R-:W-:Y:S01]  /*08a0*/  IMAD.IADD R206, R201, 0x1, R0 ;  /* 0x00000001c9ce7824 */ /* 0x000fe200078e0200 */
[----:B------:R-:W-:Y:S01]  /*08b0*/  SHF.R.S32.HI R194, RZ, 0x1f, R187 ;  /* 0x0000001fffc27819 */ /* 0x000fe200000114bb */
[----:B------:R-:W-:Y:S01]  /*08c0*/  IMAD.IADD R221, R0, 0x1, R205 ;  /* 0x0000000100dd7824 */ /* 0x000fe200078e02cd */
[----:B------:R-:W-:Y:S01]  /*08d0*/  LEA R180, R180, 0xa000, 0x1 ;  /* 0x0000a000b4b47811 */ /* 0x000fe200078e08ff */
[----:B------:R-:W-:Y:S01]  /*08e0*/  IMAD.IADD R207, R207, 0x1, R202 ;  /* 0x00000001cfcf7824 */ /* 0x000fe200078e02ca */
[----:B--23--:R-:W-:-:S02]  /*08f0*/  @P1 IADD3 R203, R200, 0x3e0, RZ ;  /* 0x000003e0c8cb1810 */ /* 0x00cfc40007ffe0ff */
.L_x_44:
[----:B-1----:R-:W1:Y:S01]  /*0900*/  LDC.U8 R2, c[0x0][0x312] ;  /* 0x0000c480ff027b82 */ /* 0x002e620000000000 */
[----:B------:R-:W-:Y:S01]  /*0910*/  ISETP.NE.U32.AND P2, PT, RZ, c[0x0][0x250], PT ;  /* 0x00009400ff007a0c */ /* 0x000fe20003f45070 */
[----:B--2---:R-:W-:Y:S01]  /*0920*/  IMAD.SHL.U32 R4, R195, 0x4, RZ ;  /* 0x00000004c3047824 */ /* 0x004fe200078e00ff */
[----:B------:R-:W-:Y:S01]  /*0930*/  ISETP.NE.U32.AND P5, PT, RZ, c[0x0][0x240], PT ;  /* 0x00009000ff007a0c */ /* 0x000fe20003fa5070 */
[----:B------:R-:W-:Y:S01]  /*0940*/  IMAD.MOV.U32 R20, RZ, RZ, -0x1 ;  /* 0xffffffffff147424 */ /* 0x000fe200078e00ff */
[----:B------:R-:W-:-:S02]  /*0950*/  ISETP.NE.AND.EX P2, PT, RZ, c[0x0][0x254], PT, P2 ;  /* 0x00009500ff007a0c */ /* 0x000fc40003f45320 */
[----:B------:R-:W-:Y:S02]  /*0960*/  SHF.R.S32.HI R8, RZ, 0x1f, R195 ;  /* 0x0000001fff087819 */ /* 0x000fe400000114c3 */
[----:B------:R-:W-:Y:S02]  /*0970*/  ISETP.NE.AND.EX P5, PT, RZ, c[0x0][0x244], PT, P5 ;  /* 0x00009100ff007a0c */ /* 0x000fe40003fa5350 */
[----:B------:R-:W-:Y:S02]  /*0980*/  ISETP.EQ.U32.AND P4, PT, RZ, c[0x0][0x248], PT ;  /* 0x00009200ff007a0c */ /* 0x000fe40003f82070 */
[----:B------:R-:W-:Y:S02]  /*0990*/  SHF.L.U64.HI R0, R195, 0x2, R8 ;  /* 0x00000002c3007819 */ /* 0x000fe40000010208 */
[----:B------:R-:W-:Y:S02]  /*09a0*/  IADD3 R14, P0, R4, c[0x0][0x240], RZ ;  /* 0x00009000040e7a10 */ /* 0x000fe40007f1e0ff */
[----:B-1----:R-:W-:-:S02]  /*09b0*/  ISETP.NE.AND P3, PT, R2, RZ, PT ;  /* 0x000000ff0200720c */ /* 0x002fc40003f65270 */
[----:B------:R-:W-:Y:S02]  /*09c0*/  IADD3.X R15, R0, c[0x0][0x244], RZ, P0, !PT ;  /* 0x00009100000f7a10 */ /* 0x000fe400007fe4ff */
[----:B------:R-:W-:Y:S02]  /*09d0*/  ISETP.EQ.OR.EX P4, PT, RZ, c[0x0][0x24c], !P3, P4 ;  /* 0x00009300ff007a0c */ /* 0x000fe40005f82740 */
[C---:B------:R-:W-:Y:S01]  /*09e0*/  @P2 IADD3 R10, P0, R4.reuse, c[0x0][0x250], RZ ;  /* 0x00009400040a2a10 */ /* 0x040fe20007f1e0ff */
[----:B------:R-:W-:Y:S01]  /*09f0*/  IMAD.MOV.U32 R219, RZ, RZ, RZ ;  /* 0x000000ffffdb7224 */ /* 0x000fe200078e00ff */
[----:B------:R-:W-:Y:S01]  /*0a00*/  IADD3 R6, P1, R4, c[0x0][0x248], RZ ;  /* 0x0000920004067a10 */ /* 0x000fe20007f3e0ff */
[----:B------:R-:W-:Y:S01]  /*0a10*/  IMAD.MOV.U32 R222, RZ, RZ, -0x1 ;  /* 0xffffffffffde7424 */ /* 0x000fe200078e00ff */
[----:B------:R-:W2:Y:S01]  /*0a20*/  @P5 LDG.E R20, [R14.64] ;  /* 0x000000140e145981 */ /* 0x000ea2000c1e1900 */
[C---:B------:R-:W-:Y:S02]  /*0a30*/  @P2 IADD3.X R11, R0.reuse, c[0x0][0x254], RZ, P0, !PT ;  /* 0x00009500000b2a10 */ /* 0x040fe400007fe4ff */
[----:B------:R-:W-:Y:S01]  /*0a40*/  IADD3.X R7, R0, c[0x0][0x24c], RZ, P1, !PT ;  /* 0x0000930000077a10 */ /* 0x000fe20000ffe4ff */
[----:B------:R-:W2:Y:S04]  /*0a50*/  @P5 LDG.E R13, [R14.64+0x4] ;  /* 0x000004140e0d5981 */ /* 0x000ea8000c1e1900 */
[----:B-----5:R1:W5:Y:S04]  /*0a60*/  @P2 LDG.E R219, [R10.64] ;  /* 0x000000140adb2981 */ /* 0x020368000c1e1900 */
[----:B------:R1:W5:Y:S01]  /*0a70*/  @!P4 LDG.E R222, [R6.64] ;  /* 0x0000001406dec981 */ /* 0x000362000c1e1900 */
[----:B------:R-:W-:Y:S01]  /*0a80*/  ISETP.NE.U32.AND P0, PT, RZ, c[0x0][0x248], PT ;  /* 0x00009200ff007a0c */ /* 0x000fe20003f05070 */
[----:B------:R-:W-:-:S03]  /*0a90*/  IMAD.MOV.U32 R2, RZ, RZ, c[0x0][0x218] ;  /* 0x00008600ff027624 */ /* 0x000fc600078e00ff */
[----:B------:R-:W-:Y:S01]  /*0aa0*/  ISETP.NE.AND.EX P0, PT, RZ, c[0x0][0x24c], PT, P0 ;  /* 0x00009300ff007a0c */ /* 0x000fe20003f05300 */
[----:B--2---:R-:W-:Y:S02]  /*0ab0*/  @P5 IMAD.IADD R13, R13, 0x1, -R20 ;  /* 0x000000010d0d5824 */ /* 0x004fe400078e0a14 */
[----:B------:R-:W-:-:S10]  /*0ac0*/  @!P5 IMAD.MOV.U32 R13, RZ, RZ, c[0x0][0x214] ;  /* 0x00008500ff0dd624 */ /* 0x000fd400078e00ff */
[----:B------:R-:W-:Y:S05]  /*0ad0*/  @!P0 BRA `(.L_x_0) ;  /* 0x0000003000008947 */ /* 0x000fea0003800000 */
[----:B-1----:R-:W2:Y:S02]  /*0ae0*/  @P3 LDG.E R5, [R6.64+0x4] ;  /* 0x0000041406053981 */ /* 0x002ea4000c1e1900 */
[----:B--2--5:R-:W-:-:S06]  /*0af0*/  @P3 IADD3 R2, R5, -R222, RZ ;  /* 0x800000de05023210 */ /* 0x024fcc0007ffe0ff */
[----:B------:R1:W5:Y:S02]  /*0b00*/  @!P3 LDG.E R2, [R6.64] ;  /* 0x000000140602b981 */ /* 0x000364000c1e1900 */
.L_x_0:
[----:B-1----:R-:W-:-:S04]  /*0b10*/  ISETP.NE.U32.AND P1, PT, RZ, c[0x0][0x258], PT ;  /* 0x00009600ff007a0c */ /* 0x002fc80003f25070 */
[----:B------:R-:W-:-:S13]  /*0b20*/  ISETP.NE.AND.EX P1, PT, RZ, c[0x0][0x25c], PT, P1 ;  /* 0x00009700ff007a0c */ /* 0x000fda0003f25310 */
[----:B------:R-:W-:-:S04]  /*0b30*/  @P1 IADD3 R6, P0, R4, c[0x0][0x258], RZ ;  /* 0x0000960004061a10 */ /* 0x000fc80007f1e0ff */
[----:B------:R-:W-:-:S05]  /*0b40*/  @P1 IADD3.X R7, R0, c[0x0][0x25c], RZ, P0, !PT ;  /* 0x0000970000071a10 */ /* 0x000fca00007fe4ff */
[----:B------:R-:W2:Y:S01]  /*0b50*/  @P1 LDG.E R220, [R6.64] ;  /* 0x0000001406dc1981 */ /* 0x000ea2000c1e1900 */
[----:B------:R-:W-:Y:S01]  /*0b60*/  @!P1 ISETP.NE.U32.AND P0, PT, RZ, c[0x0][0x268], PT ;  /* 0x00009a00ff009a0c */ /* 0x000fe20003f05070 */
[----:B------:R-:W-:-:S03]  /*0b70*/  IMAD.SHL.U32 R5, R197, 0x80, RZ ;  /* 0x00000080c5057824 */ /* 0x000fc600078e00ff */
[----:B------:R-:W-:-:S04]  /*0b80*/  @!P1 ISETP.NE.AND.EX P0, PT, RZ, c[0x0][0x26c], PT, P0 ;  /* 0x00009b00ff009a0c */ /* 0x000fc80003f05300 */
[----:B------:R-:W-:Y:S01]  /*0b90*/  @!P1 SEL R0, RZ, c[0x0][0x21c], !P0 ;  /* 0x00008700ff009a07 */ /* 0x000fe20004000000 */
[----:B--2--5:R-:W-:-:S03]  /*0ba0*/  @P1 IMAD.IADD R220, R220, 0x1, -R219 ;  /* 0x00000001dcdc1824 */ /* 0x024fc600078e0adb */
[----:B------:R-:W-:-:S04]  /*0bb0*/  @!P1 IADD3 R220, R0, R2, -R219 ;  /* 0x0000000200dc9210 */ /* 0x000fc80007ffe8db */
[----:B------:R-:W-:-:S13]  /*0bc0*/  ISETP.GT.AND P0, PT, R220, R5, PT ;  /* 0x00000005dc00720c */ /* 0x000fda0003f04270 */
[----:B------:R-:W-:Y:S05]  /*0bd0*/  @!P0 BRA `(.L_x_1) ;  /* 0x0000607000008947 */ /* 0x000fea0003800000 */
[----:B------:R-:W-:Y:S01]  /*0be0*/  ISETP.NE.AND P1, PT, R222, -0x1, PT ;  /* 0xffffffffde00780c */ /* 0x000fe20003f25270 */
[----:B------:R-:W-:Y:S01]  /*0bf0*/  IMAD R18, R8, c[0x0][0x178], RZ ;  /* 0x00005e0008127a24 */ /* 0x000fe200078e02ff */
[----:B------:R-:W-:Y:S01]  /*0c00*/  IADD3 R0, R13, 0x3f, RZ ;  /* 0x0000003f0d007810 */ /* 0x000fe20007ffe0ff */
[C---:B------:R-:W-:Y:S01]  /*0c10*/  IMAD.WIDE.U32 R22, R195.reuse, c[0x0][0x178], RZ ;  /* 0x00005e00c3167a25 */ /* 0x040fe200078e00ff */
[C---:B------:R-:W-:Y:S02]  /*0c20*/  ISETP.NE.AND P0, PT, R20.reuse, -0x1, PT ;  /* 0xffffffff1400780c */ /* 0x040fe40003f05270 */
[----:B------:R-:W-:Y:S01]  /*0c30*/  SHF.R.S32.HI R7, RZ, 0x1f, R0 ;  /* 0x0000001fff077819 */ /* 0x000fe20000011400 */
[----:B------:R-:W-:Y:S02]  /*0c40*/  IMAD R18, R195, c[0x0][0x17c], R18 ;  /* 0x00005f00c3127a24 */ /* 0x000fe400078e0212 */
[----:B------:R-:W-:Y:S01]  /*0c50*/  IMAD.WIDE.U32 R14, R20, c[0x0][0x190], RZ ;  /* 0x00006400140e7a25 */ /* 0x000fe200078e00ff */
[----:B------:R-:W-:-:S02]  /*0c60*/  LEA.HI R7, R7, R0, RZ, 0x6 ;  /* 0x0000000007077211 */ /* 0x000fc400078f30ff */
[----:B------:R-:W-:Y:S01]  /*0c70*/  IADD3 R18, R23, R18, RZ ;  /* 0x0000001217127210 */ /* 0x000fe20007ffe0ff */
[----:B------:R-:W-:Y:S01]  /*0c80*/  @P1 IMAD.IADD R9, R219, 0x1, R222 ;  /* 0x00000001db091824 */ /* 0x000fe200078e02de */
[----:B------:R-:W-:Y:S01]  /*0c90*/  LOP3.LUT R16, R7, 0xffffffc0, RZ, 0xc0, !PT ;  /* 0xffffffc007107812 */ /* 0x000fe200078ec0ff */
[----:B------:R-:W-:Y:S01]  /*0ca0*/  IMAD R0, R20, c[0x0][0x194], RZ ;  /* 0x0000650014007a24 */ /* 0x000fe200078e02ff */
[----:B------:R-:W-:Y:S01]  /*0cb0*/  SEL R19, R22, R14, !P0 ;  /* 0x0000000e16137207 */ /* 0x000fe20004000000 */
[----:B------:R-:W-:Y:S01]  /*0cc0*/  @P1 IMAD.WIDE.U32 R10, R9, c[0x0][0x198], RZ ;  /* 0x00006600090a1a25 */ /* 0x000fe200078e00ff */
[----:B------:R-:W-:-:S03]  /*0cd0*/  IADD3 R16, R16, -0x40, RZ ;  /* 0xffffffc010107810 */ /* 0x000fc60007ffe0ff */
[----:B------:R-:W-:Y:S01]  /*0ce0*/  @P0 IMAD.IADD R18, R15, 0x1, R0 ;  /* 0x000000010f120824 */ /* 0x000fe200078e0200 */
[----:B------:R-:W-:Y:S01]  /*0cf0*/  SHF.R.S32.HI R17, RZ, 0x1f, R16 ;  /* 0x0000001fff117819 */ /* 0x000fe20000011410 */
[----:B------:R-:W-:Y:S01]  /*0d00*/  @P1 IMAD R9, R9, c[0x0][0x19c], R11 ;  /* 0x0000670009091a24 */ /* 0x000fe200078e020b */
[----:B------:R-:W-:Y:S05]  /*0d10*/  @P1 BRA `(.L_x_2) ;  /* 0x0000009000001947 */ /* 0x000fea0003800000 */
[----:B------:R-:W-:Y:S01]  /*0d20*/  SHF.R.S32.HI R2, RZ, 0x1f, R219 ;  /* 0x0000001fff027819 */ /* 0x000fe200000114db */
[----:B------:R-:W-:-:S04]  /*0d30*/  IMAD.WIDE.U32 R10, R219, c[0x0][0x198], RZ ;  /* 0x00006600db0a7a25 */ /* 0x000fc800078e00ff */
[----:B------:R-:W-:Y:S02]  /*0d40*/  IMAD R2, R2, c[0x0][0x198], RZ ;  /* 0x0000660002027a24 */ /* 0x000fe400078e02ff */
[----:B------:R-:W-:Y:S02]  /*0d50*/  IMAD R0, R8, c[0x0][0x180], RZ ;  /* 0x0000600008007a24 */ /* 0x000fe400078e02ff */
[----:B------:R-:W-:Y:S02]  /*0d60*/  IMAD R2, R219, c[0x0][0x19c], R2 ;  /* 0x00006700db027a24 */ /* 0x000fe400078e0202 */
[----:B------:R-:W-:-:S03]  /*0d70*/  IMAD R0, R195, c[0x0][0x184], R0 ;  /* 0x00006100c3007a24 */ /* 0x000fc600078e0200 */
[----:B------:R-:W-:-:S05]  /*0d80*/  IADD3 R11, R11, R2, RZ ;  /* 0x000000020b0b7210 */ /* 0x000fca0007ffe0ff */
[----:B------:R-:W-:-:S05]  /*0d90*/  IMAD.WIDE.U32 R10, R195, c[0x0][0x180], R10 ;  /* 0x00006000c30a7a25 */ /* 0x000fca00078e000a */
[----:B------:R-:W-:Y:S02]  /*0da0*/  IADD3 R9, R11, R0, RZ ;  /* 0x000000000b097210 */ /* 0x000fe40007ffe0ff */
.L_x_2:
[----:B------:R-:W-:-:S05]  /*0db0*/  @P1 IADD3 R2, R219, R222, RZ ;  /* 0x000000dedb021210 */ /* 0x000fca0007ffe0ff */
[----:B------:R-:W-:-:S04]  /*0dc0*/  @P1 IMAD.WIDE.U32 R14, R2, c[0x0][0x1a0], RZ ;  /* 0x00006800020e1a25 */ /* 0x000fc800078e00ff */
[----:B------:R-:W-:Y:S01]  /*0dd0*/  @P1 IMAD R2, R2, c[0x0][0x1a4], R15 ;  /* 0x0000690002021a24 */ /* 0x000fe200078e020f */
[----:B------:R-:W-:Y:S01]  /*0de0*/  @P1 MOV R12, R14 ;  /* 0x0000000e000c1202 */ /* 0x000fe20000000f00 */
        /* <DEDUP_REMOVED lines=10> */
[----:B------:R-:W-:Y:S02]  /*0e90*/  MOV R12, R14 ;  /* 0x0000000e000c7202 */ /* 0x000fe40000000f00 */
.L_x_3:
[----:B------:R-:W-:Y:S01]  /*0ea0*/  IABS R4, c[0x0][0x1c8] ;  /* 0x0000720000047a13 */ /* 0x000fe20000000000 */
[----:B------:R-:W-:Y:S01]  /*0eb0*/  IMAD.MOV.U32 R24, RZ, RZ, RZ ;  /* 0x000000ffff187224 */ /* 0x000fe200078e00ff */
[----:B------:R-:W-:Y:S01]  /*0ec0*/  IABS R22, R212 ;  /* 0x000000d400167213 */ /* 0x000fe20000000000 */
[----:B------:R-:W1:Y:S01]  /*0ed0*/  LDC.U8 R11, c[0x0][0x328] ;  /* 0x0000ca00ff0b7b82 */ /* 0x000e620000000000 */
[----:B------:R-:W2:Y:S01]  /*0ee0*/  I2F.RP R6, R4 ;  /* 0x0000000400067306 */ /* 0x000ea20000209400 */
[----:B------:R-:W-:Y:S01]  /*0ef0*/  @P0 IMAD.WIDE.U32 R32, R20, c[0x0][0x370], RZ ;  /* 0x0000dc0014200a25 */ /* 0x000fe200078e00ff */
[----:B------:R-:W-:Y:S01]  /*0f00*/  ULDC UR12, c[0x0][0x22c] ;  /* 0x00008b00000c7ab9 */ /* 0x000fe20000000800 */
[----:B------:R-:W-:Y:S01]  /*0f10*/  LOP3.LUT R14, R212, c[0x0][0x1c8], RZ, 0x3c, !PT ;  /* 0x00007200d40e7a12 */ /* 0x000fe200078e3cff */
[----:B------:R-:W-:Y:S01]  /*0f20*/  ULDC UR5, c[0x0][0x1c0] ;  /* 0x0000700000057ab9 */ /* 0x000fe20000000800 */
[----:B------:R-:W-:Y:S01]  /*0f30*/  @!P0 IMAD.WIDE.U32 R26, R195, c[0x0][0x368], RZ ;  /* 0x0000da00c31a8a25 */ /* 0x000fe200078e00ff */
[----:B------:R-:W-:Y:S01]  /*0f40*/  UIMAD.WIDE UR6, UR12, UR5, URZ ;  /* 0x000000050c0672a5 */ /* 0x000fe2000f8e023f */
[----:B------:R-:W-:-:S02]  /*0f50*/  ISETP.GE.AND P2, PT, R14, RZ, PT ;  /* 0x000000ff0e00720c */ /* 0x000fc40003f46270 */
[----:B------:R-:W-:Y:S02]  /*0f60*/  @P0 IMAD R23, R20, c[0x0][0x374], R33 ;  /* 0x0000dd0014170a24 */ /* 0x000fe400078e0221 */
[----:B------:R-:W-:Y:S01]  /*0f70*/  @!P0 IMAD.MOV.U32 R32, RZ, RZ, R26 ;  /* 0x000000ffff208224 */ /* 0x000fe200078e001a */
[----:B--2---:R-:W2:Y:S01]  /*0f80*/  MUFU.RCP R25, R6 ;  /* 0x0000000600197308 */ /* 0x004ea20000001000 */
[----:B-1----:R-:W-:Y:S02]  /*0f90*/  ISETP.NE.AND P1, PT, R11, RZ, PT ;  /* 0x000000ff0b00720c */ /* 0x002fe40003f25270 */
[----:B------:R-:W-:-:S04]  /*0fa0*/  SHF.L.U32 R11, R195, 0x7, RZ ;  /* 0x00000007c30b7819 */ /* 0x000fc800000006ff */
[----:B------:R-:W-:Y:S02]  /*0fb0*/  SEL R11, R11, RZ, P5 ;  /* 0x000000ff0b0b7207 */ /* 0x000fe40002800000 */
[----:B--2---:R-:W-:-:S06]  /*0fc0*/  IADD3 R25, R25, 0xffffffe, RZ ;  /* 0x0ffffffe19197810 */ /* 0x004fcc0007ffe0ff */
[----:B------:R-:W1:Y:S02]  /*0fd0*/  F2I.FTZ.U32.TRUNC.NTZ R25, R25 ;  /* 0x0000001900197305 */ /* 0x000e64000021f000 */
[----:B-1----:R-:W-:-:S05]  /*0fe0*/  IADD3 R0, RZ, -R25, RZ ;  /* 0x80000019ff007210 */ /* 0x002fca0007ffe0ff */
[----:B------:R-:W-:Y:S01]  /*0ff0*/  IMAD R15, R0, R4, RZ ;  /* 0x00000004000f7224 */ /* 0x000fe200078e02ff */
[----:B------:R-:W-:-:S03]  /*1000*/  MOV R0, c[0x0][0x224] ;  /* 0x0000890000007a02 */ /* 0x000fc60000000f00 */
[----:B------:R-:W-:Y:S01]  /*1010*/  IMAD.HI.U32 R15, R25, R15, R24 ;  /* 0x0000000f190f7227 */ /* 0x000fe200078e0018 */
[----:B------:R-:W-:-:S03]  /*1020*/  SHF.R.S32.HI R0, RZ, 0x1f, R0 ;  /* 0x0000001fff007819 */ /* 0x000fc60000011400 */
[----:B------:R-:W-:Y:S02]  /*1030*/  @!P0 IMAD R24, R8, c[0x0][0x368], RZ ;  /* 0x0000da0008188a24 */ /* 0x000fe400078e02ff */
[----:B------:R-:W-:-:S04]  /*1040*/  IMAD.HI.U32 R6, R15, R22, RZ ;  /* 0x000000160f067227 */ /* 0x000fc800078e00ff */
[----:B------:R-:W-:Y:S02]  /*1050*/  IMAD.MOV R15, RZ, RZ, -R6 ;  /* 0x000000ffff0f7224 */ /* 0x000fe400078e0a06 */
[C---:B------:R-:W-:Y:S02]  /*1060*/  @!P0 IMAD R21, R195.reuse, c[0x0][0x36c], R24 ;  /* 0x0000db00c3158a24 */ /* 0x040fe400078e0218 */
[C---:B------:R-:W-:Y:S02]  /*1070*/  IMAD R15, R4.reuse, R15, R22 ;  /* 0x0000000f040f7224 */ /* 0x040fe400078e0216 */
[----:B------:R-:W-:Y:S01]  /*1080*/  IMAD.WIDE.U32 R24, R195, c[0x0][0x224], RZ ;  /* 0x00008900c3187a25 */ /* 0x000fe200078e00ff */
[----:B------:R-:W-:Y:S02]  /*1090*/  @!P0 IADD3 R23, R27, R21, RZ ;  /* 0x000000151b178210 */ /* 0x000fe40007ffe0ff */
[----:B------:R-:W-:Y:S01]  /*10a0*/  ISETP.GT.U32.AND P3, PT, R4, R15, PT ;  /* 0x0000000f0400720c */ /* 0x000fe20003f64070 */
[----:B------:R-:W-:Y:S01]  /*10b0*/  IMAD R27, R0, R195, RZ ;  /* 0x000000c3001b7224 */ /* 0x000fe200078e02ff */
[----:B------:R-:W1:Y:S01]  /*10c0*/  S2R R21, SR_CTAID.X ;  /* 0x0000000000157919 */ /* 0x000e620000002500 */
[----:B------:R-:W2:Y:S01]  /*10d0*/  LDC.U8 R0, c[0x0][0x3d0] ;  /* 0x0000f400ff007b82 */ /* 0x000ea20000000000 */
[----:B------:R-:W-:-:S02]  /*10e0*/  IMAD R14, R24, UR7, RZ ;  /* 0x00000007180e7c24 */ /* 0x000fc4000f8e02ff */
[----:B------:R-:W-:Y:S01]  /*10f0*/  IMAD R27, R8, c[0x0][0x224], R27 ;  /* 0x00008900081b7a24 */ /* 0x000fe200078e021b */
[----:B------:R-:W-:-:S03]  /*1100*/  SHF.L.U64.HI R8, R195, 0x7, R8 ;  /* 0x00000007c3087819 */ /* 0x000fc60000010208 */
[----:B------:R-:W-:Y:S01]  /*1110*/  IMAD.IADD R25, R25, 0x1, R27 ;  /* 0x0000000119197824 */ /* 0x000fe200078e021b */
[----:B------:R-:W-:Y:S01]  /*1120*/  SEL R8, R8, RZ, P5 ;  /* 0x000000ff08087207 */ /* 0x000fe20002800000 */
[----:B------:R-:W-:Y:S01]  /*1130*/  IMAD.WIDE.U32 R26, R20, UR6, RZ ;  /* 0x00000006141a7c25 */ /* 0x000fe2000f8e00ff */
[-C--:B------:R-:W-:Y:S02]  /*1140*/  @!P3 IADD3 R15, R15, -R4.reuse, RZ ;  /* 0x800000040f0fb210 */ /* 0x080fe40007ffe0ff */
[----:B------:R-:W-:Y:S01]  /*1150*/  @!P3 IADD3 R6, R6, 0x1, RZ ;  /* 0x000000010606b810 */ /* 0x000fe20007ffe0ff */
[----:B------:R-:W-:Y:S01]  /*1160*/  IMAD R14, R25, UR6, R14 ;  /* 0x00000006190e7c24 */ /* 0x000fe2000f8e020e */
[----:B------:R-:W-:Y:S01]  /*1170*/  ISETP.GE.U32.AND P4, PT, R15, R4, PT ;  /* 0x000000040f00720c */ /* 0x000fe20003f86070 */
[----:B------:R-:W-:Y:S01]  /*1180*/  IMAD.WIDE.U32 R24, R24, UR6, RZ ;  /* 0x0000000618187c25 */ /* 0x000fe2000f8e00ff */
[----:B------:R-:W-:Y:S02]  /*1190*/  ISETP.NE.AND P3, PT, RZ, c[0x0][0x1c8], PT ;  /* 0x00007200ff007a0c */ /* 0x000fe40003f65270 */
[----:B------:R-:W-:Y:S01]  /*11a0*/  IADD3 R30, P5, R16, R11, RZ ;  /* 0x0000000b101e7210 */ /* 0x000fe20007fbe0ff */
[----:B------:R-:W-:Y:S01]  /*11b0*/  IMAD R4, R20, UR7, RZ ;  /* 0x0000000714047c24 */ /* 0x000fe2000f8e02ff */
[----:B------:R-:W-:Y:S01]  /*11c0*/  IADD3 R14, R25, R14, RZ ;  /* 0x0000000e190e7210 */ /* 0x000fe20007ffe0ff */
[----:B------:R-:W-:Y:S01]  /*11d0*/  @P1 IMAD R25, R195, c[0x0][0x214], RZ ;  /* 0x00008500c3191a24 */ /* 0x000fe200078e02ff */
[----:B------:R-:W-:Y:S01]  /*11e0*/  SEL R15, R24, R26, !P0 ;  /* 0x0000001a180f7207 */ /* 0x000fe20004000000 */
[----:B------:R-:W-:Y:S01]  /*11f0*/  IMAD.X R8, R17, 0x1, R8, P5 ;  /* 0x0000000111087824 */ /* 0x000fe200028e0608 */
[----:B--2---:R-:W-:Y:S01]  /*1200*/  ISETP.NE.AND P6, PT, R0, RZ, PT ;  /* 0x000000ff0000720c */ /* 0x004fe20003fc5270 */
[----:B------:R-:W-:Y:S01]  /*1210*/  IMAD R11, R30, UR7, RZ ;  /* 0x000000071e0b7c24 */ /* 0x000fe2000f8e02ff */
[----:B------:R-:W-:Y:S01]  /*1220*/  @P1 SEL R29, R25, R20, !P0 ;  /* 0x00000014191d1207 */ /* 0x000fe20004000000 */
[----:B-1----:R-:W-:Y:S01]  /*1230*/  IMAD.WIDE.U32 R24, R21, c[0x0][0x3d8], RZ ;  /* 0x0000f60015187a25 */ /* 0x002fe200078e00ff */
[----:B------:R-:W-:-:S03]  /*1240*/  @P4 IADD3 R6, R6, 0x1, RZ ;  /* 0x0000000106064810 */ /* 0x000fc60007ffe0ff */
[----:B------:R-:W-:Y:S01]  /*1250*/  IMAD R11, R8, UR6, R11 ;  /* 0x00000006080b7c24 */ /* 0x000fe2000f8e020b */
[----:B------:R-:W-:Y:S01]  /*1260*/  @!P2 IADD3 R6, -R6, RZ, RZ ;  /* 0x000000ff0606a210 */ /* 0x000fe20007ffe1ff */
[----:B------:R-:W-:Y:S01]  /*1270*/  IMAD R21, R21, c[0x0][0x3dc], R25 ;  /* 0x0000f70015157a24 */ /* 0x000fe200078e0219 */
[----:B------:R-:W-:Y:S01]  /*1280*/  @!P3 LOP3.LUT R6, RZ, c[0x0][0x1c8], RZ, 0x33, !PT ;  /* 0x00007200ff06ba12 */ /* 0x000fe200078e33ff */
[----:B------:R-:W-:Y:S01]  /*1290*/  IMAD R26, R212, c[0x0][0x22c], RZ ;  /* 0x00008b00d41a7a24 */ /* 0x000fe200078e02ff */
[----:B------:R-:W-:Y:S01]  /*12a0*/  SEL R22, R24, RZ, P6 ;  /* 0x000000ff18167207 */ /* 0x000fe20003000000 */
[----:B------:R-:W-:Y:S01]  /*12b0*/  IMAD.WIDE.U32 R30, R30, UR6, RZ ;  /* 0x000000061e1e7c25 */ /* 0x000fe2000f8e00ff */
[----:B------:R-:W-:Y:S02]  /*12c0*/  SHF.R.S32.HI R8, RZ, 0x1f, R5 ;  /* 0x0000001fff087819 */ /* 0x000fe40000011405 */
[--C-:B------:R-:W-:Y:S01]  /*12d0*/  SHF.R.S32.HI R25, RZ, 0x1f, R212.reuse ;  /* 0x0000001fff197819 */ /* 0x100fe200000114d4 */
[----:B------:R-:W-:Y:S01]  /*12e0*/  @!P1 IMAD R0, R195, c[0x0][0x1c0], R212 ;  /* 0x00007000c3009a24 */ /* 0x000fe200078e02d4 */
[----:B------:R-:W-:Y:S01]  /*12f0*/  SHF.R.S32.HI R24, RZ, 0x1f, R26 ;  /* 0x0000001fff187819 */ /* 0x000fe2000001141a */
[----:B------:R-:W-:Y:S01]  /*1300*/  @P0 IMAD.IADD R14, R27, 0x1, R4 ;  /* 0x000000011b0e0824 */ /* 0x000fe200078e0204 */
[----:B------:R-:W-:Y:S01]  /*1310*/  SEL R21, R21, RZ, P6 ;  /* 0x000000ff15157207 */ /* 0x000fe20003000000 */
[----:B------:R-:W-:Y:S01]  /*1320*/  @P1 IMAD R29, R212, c[0x0][0x234], R29 ;  /* 0x00008d00d41d1a24 */ /* 0x000fe200078e021d */
[----:B------:R-:W-:Y:S01]  /*1330*/  IADD3 R11, R31, R11, RZ ;  /* 0x0000000b1f0b7210 */ /* 0x000fe20007ffe0ff */
[----:B------:R-:W-:Y:S01]  /*1340*/  @!P1 IMAD R29, R0, c[0x0][0x214], RZ ;  /* 0x00008500001d9a24 */ /* 0x000fe200078e02ff */
[----:B------:R-:W-:Y:S01]  /*1350*/  SHF.R.S32.HI R4, RZ, 0x1f, R6 ;  /* 0x0000001fff047819 */ /* 0x000fe20000011406 */
[----:B------:R-:W-:Y:S05]  /*1360*/  @!P1 BRA `(.L_x_4) ;  /* 0x0000007000009947 */ /* 0x000fea0003800000 */
[----:B------:R-:W-:Y:S01]  /*1370*/  @!P0 IMAD R20, R195, c[0x0][0x224], RZ ;  /* 0x00008900c3148a24 */ /* 0x000fe200078e02ff */
[----:B------:R-:W-:-:S02]  /*1380*/  MOV R27, 0x80 ;  /* 0x00000080001b7802 */ /* 0x000fc40000000f00 */
[----:B------:R-:W-:Y:S02]  /*1390*/  MOV R0, c[0x0][0x210] ;  /* 0x0000840000007a02 */ /* 0x000fe40000000f00 */
[----:B------:R-:W-:-:S03]  /*13a0*/  LEA R33, R195, R20, 0x7 ;  /* 0x00000014c3217211 */ /* 0x000fc600078e38ff */
[----:B------:R-:W-:-:S04]  /*13b0*/  IMAD R27, R27, R0, c[0x0][0x234] ;  /* 0x00008d001b1b7624 */ /* 0x000fc800078e0200 */
[----:B------:R-:W-:Y:S01]  /*13c0*/  IMAD R27, R27, R212, R33 ;  /* 0x000000d41b1b7224 */ /* 0x000fe200078e0221 */
[----:B------:R-:W-:Y:S05]  /*13d0*/  BRA `(.L_x_5) ;  /* 0x0000002000007947 */ /* 0x000fea0003800000 */
.L_x_4:
[----:B------:R-:W-:-:S04]  /*13e0*/  IMAD R27, R195, c[0x0][0x1c0], R212 ;  /* 0x00007000c31b7a24 */ /* 0x000fc800078e02d4 */
[----:B------:R-:W-:Y:S02]  /*13f0*/  IMAD R27, R27, c[0x0][0x224], RZ ;  /* 0x000089001b1b7a24 */ /* 0x000fe400078e02ff */
.L_x_5:
[----:B------:R-:W-:Y:S01]  /*1400*/  IADD3 R32, P0, R192, R32, RZ ;  /* 0x00000020c0207210 */ /* 0x000fe20007f1e0ff */
[----:B------:R-:W-:Y:S01]  /*1410*/  UIMAD UR12, UR12, UR4, URZ ;  /* 0x000000040c0c72a4 */ /* 0x000fe2000f8e023f */
[----:B------:R-:W-:Y:S01]  /*1420*/  SHF.R.S32.HI R193, RZ, 0x1f, R192 ;  /* 0x0000001fffc17819 */ /* 0x000fe200000114c0 */
[----:B------:R-:W-:Y:S01]  /*1430*/  IMAD R31, R17, c[0x0][0x370], RZ ;  /* 0x0000dc00111f7a24 */ /* 0x000fe200078e02ff */
[----:B------:R-:W-:Y:S01]  /*1440*/  SHF.R.S32.HI R0, RZ, 0x1f, R191 ;  /* 0x0000001fff007819 */ /* 0x000fe200000114bf */
[----:B------:R-:W-:Y:S01]  /*1450*/  USHF.L.U32 UR6, UR12, 0x6, URZ ;  /* 0x000000060c067899 */ /* 0x000fe2000800063f */
[C---:B------:R-:W-:Y:S01]  /*1460*/  IADD3 R29, R16.reuse, R29, RZ ;  /* 0x0000001d101d7210 */ /* 0x040fe20007ffe0ff */
[----:B------:R-:W-:Y:S01]  /*1470*/  IMAD.X R33, R193, 0x1, R23, P0 ;  /* 0x00000001c1217824 */ /* 0x000fe200000e0617 */
[----:B------:R-:W-:Y:S01]  /*1480*/  IADD3 R23, P0, R191, R16, RZ ;  /* 0x00000010bf177210 */ /* 0x000fe20007f1e0ff */
[C---:B------:R-:W-:Y:S01]  /*1490*/  IMAD R20, R16.reuse, c[0x0][0x374], R31 ;  /* 0x0000dd0010147a24 */ /* 0x040fe200078e021f */
[----:B------:R-:W-:Y:S01]  /*14a0*/  USHF.R.S32.HI UR5, URZ, 0x1f, UR6 ;  /* 0x0000001f3f057899 */ /* 0x000fe20008011406 */
[----:B------:R-:W-:Y:S01]  /*14b0*/  IMAD.WIDE.U32 R32, R16, c[0x0][0x370], R32 ;  /* 0x0000dc0010207a25 */ /* 0x000fe200078e0020 */
[----:B------:R-:W-:Y:S01]  /*14c0*/  IADD3.X R17, R0, R17, RZ, P0, !PT ;  /* 0x0000001100117210 */ /* 0x000fe200007fe4ff */
[----:B------:R-:W-:Y:S01]  /*14d0*/  BSSY B1, `(.L_x_1) ;  /* 0x0000577000017945 */ /* 0x000fe20003800000 */
[----:B------:R-:W-:Y:S01]  /*14e0*/  IADD3 R26, P3, P2, R30, UR6, R26 ;  /* 0x000000061e1a7c10 */ /* 0x000fe2000fa7e01a */
[----:B------:R-:W-:Y:S01]  /*14f0*/  IMAD.IADD R33, R33, 0x1, R20 ;  /* 0x0000000121217824 */ /* 0x000fe200078e0214 */
[----:B------:R-:W-:Y:S01]  /*1500*/  IADD3 R27, R16, R27, RZ ;  /* 0x0000001b101b7210 */ /* 0x000fe20007ffe0ff */
[----:B------:R-:W-:Y:S01]  /*1510*/  IMAD R20, R17, c[0x0][0x190], RZ ;  /* 0x0000640011147a24 */ /* 0x000fe200078e02ff */
[----:B------:R-:W-:Y:S01]  /*1520*/  IADD3 R22, P1, P0, R22, R26, R15 ;  /* 0x0000001a16167210 */ /* 0x000fe2000783e00f */
[----:B------:R-:W-:Y:S01]  /*1530*/  IMAD.WIDE.U32 R30, R23, c[0x0][0x190], R192 ;  /* 0x00006400171e7a25 */ /* 0x000fe200078e00c0 */
[----:B------:R-:W-:-:S02]  /*1540*/  IADD3.X R11, R11, UR5, R24, P3, P2 ;  /* 0x000000050b0b7c10 */ /* 0x000fc40009fe4418 */
[----:B------:R-:W-:Y:S01]  /*1550*/  ISETP.GE.AND P3, PT, R13, 0x1, PT ;  /* 0x000000010d00780c */ /* 0x000fe20003f66270 */
[----:B------:R-:W-:Y:S01]  /*1560*/  IMAD R17, R23, c[0x0][0x194], R20 ;  /* 0x0000650017117a24 */ /* 0x000fe200078e0214 */
[----:B------:R-:W-:Y:S01]  /*1570*/  IADD3.X R14, R21, R11, R14, P1, P0 ;  /* 0x0000000b150e7210 */ /* 0x000fe20000fe040e */
[----:B------:R-:W-:Y:S01]  /*1580*/  IMAD R23, R189, UR12, R188 ;  /* 0x0000000cbd177c24 */ /* 0x000fe2000f8e02bc */
[----:B------:R-:W-:Y:S01]  /*1590*/  IADD3 R20, P1, R19, R30, RZ ;  /* 0x0000001e13147210 */ /* 0x000fe20007f3e0ff */
[----:B------:R-:W-:Y:S01]  /*15a0*/  IMAD R15, R25, c[0x0][0x378], RZ ;  /* 0x0000de00190f7a24 */ /* 0x000fe200078e02ff */
[----:B------:R-:W-:Y:S01]  /*15b0*/  LEA.HI.SX32 R218, R7, 0xffffffff, 0x1a ;  /* 0xffffffff07da7811 */ /* 0x000fe200078fd2ff */
[----:B------:R-:W-:Y:S01]  /*15c0*/  IMAD.WIDE.U32 R32, R212, c[0x0][0x378], R32 ;  /* 0x0000de00d4207a25 */ /* 0x000fe200078e0020 */
[C---:B------:R-:W-:Y:S02]  /*15d0*/  IADD3 R22, P0, R23.reuse, R22, RZ ;  /* 0x0000001617167210 */ /* 0x040fe40007f1e0ff */
[----:B------:R-:W-:Y:S01]  /*15e0*/  IADD3.X R21, R18, R31, R17, P1, !PT ;  /* 0x0000001f12157210 */ /* 0x000fe20000ffe411 */
[----:B------:R-:W-:Y:S01]  /*15f0*/  IMAD R15, R212, c[0x0][0x37c], R15 ;  /* 0x0000df00d40f7a24 */ /* 0x000fe200078e020f */
[----:B------:R-:W-:Y:S01]  /*1600*/  LEA.HI.X.SX32 R231, R23, R14, 0x1, P0 ;  /* 0x0000000e17e77211 */ /* 0x000fe200000f0eff */
[----:B------:R-:W-:Y:S01]  /*1610*/  IMAD R11, R25, c[0x0][0x1a8], RZ ;  /* 0x00006a00190b7a24 */ /* 0x000fe200078e02ff */
[----:B------:R-:W-:Y:S01]  /*1620*/  LEA R230, P0, R22, c[0x0][0x350], 0x2 ;  /* 0x0000d40016e67a11 */ /* 0x000fe200078010ff */
[----:B------:R-:W-:-:S02]  /*1630*/  IMAD.IADD R33, R33, 0x1, R15 ;  /* 0x0000000121217824 */ /* 0x000fc400078e020f */
[----:B------:R-:W-:Y:S01]  /*1640*/  IMAD R14, R0, c[0x0][0x370], RZ ;  /* 0x0000dc00000e7a24 */ /* 0x000fe200078e02ff */
[----:B------:R-:W-:Y:S01]  /*1650*/  LEA.HI.X R231, R22, c[0x0][0x354], R231, 0x2, P0 ;  /* 0x0000d50016e77a11 */ /* 0x000fe200000f14e7 */
[C---:B------:R-:W-:Y:S02]  /*1660*/  IMAD R11, R212.reuse, c[0x0][0x1ac], R11 ;  /* 0x00006b00d40b7a24 */ /* 0x040fe400078e020b */
[----:B------:R-:W-:-:S04]  /*1670*/  IMAD.WIDE.U32 R20, R212, c[0x0][0x1a8], R20 ;  /* 0x00006a00d4147a25 */ /* 0x000fc800078e0014 */
[C---:B------:R-:W-:Y:S01]  /*1680*/  IMAD R14, R191.reuse, c[0x0][0x374], R14 ;  /* 0x0000dd00bf0e7a24 */ /* 0x040fe200078e020e */
[----:B------:R-:W-:Y:S01]  /*1690*/  LEA R228, P2, R20, c[0x0][0x160], 0x1 ;  /* 0x0000580014e47a11 */ /* 0x000fe200078408ff */
[----:B------:R-:W-:-:S04]  /*16a0*/  IMAD.WIDE.U32 R32, R191, c[0x0][0x370], R32 ;  /* 0x0000dc00bf207a25 */ /* 0x000fc800078e0020 */
[----:B------:R-:W-:Y:S01]  /*16b0*/  IMAD.IADD R11, R21, 0x1, R11 ;  /* 0x00000001150b7824 */ /* 0x000fe200078e020b */
[----:B------:R-:W-:Y:S01]  /*16c0*/  IADD3 R14, R33, R14, RZ ;  /* 0x0000000e210e7210 */ /* 0x000fe20007ffe0ff */
[----:B------:R-:W-:Y:S01]  /*16d0*/  IMAD.MOV.U32 R210, RZ, RZ, 0x4 ;  /* 0x00000004ffd27424 */ /* 0x000fe200078e00ff */
[----:B------:R-:W-:Y:S02]  /*16e0*/  LEA R226, P1, R32, c[0x0][0x330], 0x1 ;  /* 0x0000cc0020e27a11 */ /* 0x000fe400078208ff */
[----:B------:R-:W-:Y:S01]  /*16f0*/  LEA.HI.X R229, R20, c[0x0][0x164], R11, 0x1, P2 ;  /* 0x0000590014e57a11 */ /* 0x000fe200010f0c0b */
[----:B------:R-:W-:Y:S01]  /*1700*/  IMAD.WIDE R208, R29, R210, c[0x0][0x200] ;  /* 0x000080001dd07625 */ /* 0x000fe200078e02d2 */
[----:B------:R-:W-:-:S03]  /*1710*/  LEA.HI.X R227, R32, c[0x0][0x334], R14, 0x1, P1 ;  /* 0x0000cd0020e37a11 */ /* 0x000fc600008f0c0e */
[----:B------:R-:W-:Y:S01]  /*1720*/  IMAD.WIDE R210, R27, R210, c[0x0][0x3c8] ;  /* 0x0000f2001bd27625 */ /* 0x000fe200078e02d2 */
[----:B------:R-:W-:Y:S05]  /*1730*/  @!P3 BRA `(.L_x_6) ;  /* 0x00004b200000b947 */ /* 0x000fea0003800000 */
[----:B------:R-:W-:Y:S01]  /*1740*/  IMAD R16, R8, c[0x0][0x1a0], RZ ;  /* 0x0000680008107a24 */ /* 0x000fe200078e02ff */
[----:B------:R-:W-:Y:S01]  /*1750*/  IADD3 R15, R191, 0x20, RZ ;  /* 0x00000020bf0f7810 */ /* 0x000fe20007ffe0ff */
[----:B------:R-:W-:Y:S01]  /*1760*/  IMAD.WIDE.U32 R18, R5, c[0x0][0x1a0], R192 ;  /* 0x0000680005127a25 */ /* 0x000fe200078e00c0 */
[----:B------:R-:W-:Y:S01]  /*1770*/  @P6 BAR.SYNC.DEFER_BLOCKING 0x0 ;  /* 0x0000000000006b1d */ /* 0x000fe20000010000 */
[----:B------:R-:W-:Y:S02]  /*1780*/  MOV R214, 0x7f800000 ;  /* 0x7f80000000d67802 */ /* 0x000fe40000000f00 */
[----:B------:R-:W-:Y:S01]  /*1790*/  IMAD R14, R197, -0x80, R220 ;  /* 0xffffff80c50e7824 */ /* 0x000fe200078e02dc */
[----:B------:R-:W-:Y:S01]  /*17a0*/  IADD3 R18, P0, R12, R18, RZ ;  /* 0x000000120c127210 */ /* 0x000fe20007f1e0ff */
[----:B------:R-:W-:Y:S02]  /*17b0*/  IMAD R7, R5, c[0x0][0x1a4], R16 ;  /* 0x0000690005077a24 */ /* 0x000fe400078e0210 */
[----:B------:R-:W-:Y:S01]  /*17c0*/  IMAD R11, R4, c[0x0][0x1b8], RZ ;  /* 0x00006e00040b7a24 */ /* 0x000fe200078e02ff */
[CC--:B------:R-:W-:Y:S01]  /*17d0*/  ISETP.GE.AND P5, PT, R191.reuse, R14.reuse, PT ;  /* 0x0000000ebf00720c */ /* 0x0c0fe20003fa6270 */
[----:B------:R-:W-:Y:S01]  /*17e0*/  IMAD.MOV.U32 R183, RZ, RZ, 0x40 ;  /* 0x00000040ffb77424 */ /* 0x000fe200078e00ff */
[----:B------:R-:W-:Y:S01]  /*17f0*/  IADD3.X R19, R2, R19, R7, P0, !PT ;  /* 0x0000001302137210 */ /* 0x000fe200007fe407 */
[----:B------:R-:W-:Y:S01]  /*1800*/  IMAD R11, R6, c[0x0][0x1bc], R11 ;  /* 0x00006f00060b7a24 */ /* 0x000fe200078e020b */
[----:B------:R-:W-:Y:S01]  /*1810*/  IADD3 R7, R191, 0x40, RZ ;  /* 0x00000040bf077810 */ /* 0x000fe20007ffe0ff */
[----:B------:R-:W-:Y:S01]  /*1820*/  IMAD R8, R8, c[0x0][0x198], RZ ;  /* 0x0000660008087a24 */ /* 0x000fe200078e02ff */
[-C--:B------:R-:W-:Y:S01]  /*1830*/  ISETP.GE.AND P4, PT, R15, R14.reuse, PT ;  /* 0x0000000e0f00720c */ /* 0x080fe20003f86270 */
[----:B------:R-:W-:Y:S01]  /*1840*/  IMAD.WIDE.U32 R18, R6, c[0x0][0x1b8], R18 ;  /* 0x00006e0006127a25 */ /* 0x000fe200078e0012 */
[----:B------:R-:W-:-:S02]  /*1850*/  ISETP.GE.AND P2, PT, R7, R14, PT ;  /* 0x0000000e0700720c */ /* 0x000fc40003f46270 */
[----:B------:R-:W-:Y:S01]  /*1860*/  IADD3 R7, R191, 0x60, RZ ;  /* 0x00000060bf077810 */ /* 0x000fe20007ffe0ff */
[----:B------:R-:W-:Y:S02]  /*1870*/  IMAD.IADD R19, R19, 0x1, R11 ;  /* 0x0000000113137824 */ /* 0x000fe400078e020b */
[----:B------:R-:W-:Y:S01]  /*1880*/  @!P5 IMAD R2, R0, c[0x0][0x1a0], RZ ;  /* 0x000068000002da24 */ /* 0x000fe200078e02ff */
[----:B------:R-:W-:Y:S01]  /*1890*/  ISETP.GE.AND P1, PT, R7, R14, PT ;  /* 0x0000000e0700720c */ /* 0x000fe20003f26270 */
[C---:B------:R-:W-:Y:S01]  /*18a0*/  @!P5 IMAD.WIDE.U32 R16, R191.reuse, c[0x0][0x1a0], R18 ;  /* 0x00006800bf10da25 */ /* 0x040fe200078e0012 */
[----:B------:R1:W-:Y:S03]  /*18b0*/  @P5 STS.128 [R196+0xa000], RZ ;  /* 0x00a000ffc4005388 */ /* 0x0003e60000000c00 */
[C---:B------:R-:W-:Y:S01]  /*18c0*/  @!P5 IMAD R2, R191.reuse, c[0x0][0x1a4], R2 ;  /* 0x00006900bf02da24 */ /* 0x040fe200078e0202 */
[----:B------:R-:W-:Y:S01]  /*18d0*/  @!P5 LEA R22, P0, R16, c[0x0][0x170], 0x1 ;  /* 0x00005c001016da11 */ /* 0x000fe200078008ff */
[--C-:B------:R-:W-:Y:S01]  /*18e0*/  @!P4 IMAD.MOV.U32 R25, RZ, RZ, R19.reuse ;  /* 0x000000ffff19c224 */ /* 0x100fe200078e0013 */
[----:B------:R-:W-:Y:S01]  /*18f0*/  @!P4 IADD3 R11, P3, R191, 0x20, RZ ;  /* 0x00000020bf0bc810 */ /* 0x000fe20007f7e0ff */
[----:B------:R-:W-:Y:S01]  /*1900*/  @!P5 IMAD.IADD R2, R17, 0x1, R2 ;  /* 0x000000011102d824 */ /* 0x000fe200078e0202 */
[----:B------:R-:W-:Y:S01]  /*1910*/  @!P4 MOV R24, R18 ;  /* 0x000000120018c202 */ /* 0x000fe20000000f00 */
[----:B------:R-:W-:-:S02]  /*1920*/  @!P2 IMAD.MOV.U32 R17, RZ, RZ, R19 ;  /* 0x000000ffff11a224 */ /* 0x000fc400078e0013 */
[----:B------:R-:W-:Y:S01]  /*1930*/  @!P4 IMAD.X R12, RZ, RZ, R0, P3 ;  /* 0x000000ffff0cc224 */ /* 0x000fe200018e0600 */
[----:B------:R-:W-:Y:S01]  /*1940*/  @!P5 LEA.HI.X R23, R16, c[0x0][0x174], R2, 0x1, P0 ;  /* 0x00005d001017da11 */ /* 0x000fe200000f0c02 */
[----:B------:R-:W-:Y:S01]  /*1950*/  IMAD R2, R218, -0x40, R13 ;  /* 0xffffffc0da027824 */ /* 0x000fe200078e020d */
[C---:B------:R-:W-:Y:S01]  /*1960*/  @!P2 IADD3 R7, P0, R191.reuse, 0x40, RZ ;  /* 0x00000040bf07a810 */ /* 0x040fe20007f1e0ff */
[----:B------:R-:W-:Y:S01]  /*1970*/  @!P4 IMAD R12, R12, c[0x0][0x1a0], RZ ;  /* 0x000068000c0cca24 */ /* 0x000fe200078e02ff */
[----:B------:R-:W-:Y:S01]  /*1980*/  @!P1 IADD3 R13, P3, R191, 0x60, RZ ;  /* 0x00000060bf0d9810 */ /* 0x000fe20007f7e0ff */
[----:B------:R-:W-:Y:S01]  /*1990*/  @!P4 IMAD.WIDE.U32 R24, R11, c[0x0][0x1a0], R24 ;  /* 0x000068000b18ca25 */ /* 0x000fe200078e0018 */
[-C--:B------:R-:W-:Y:S01]  /*19a0*/  ISETP.GE.AND P6, PT, R191, R2.reuse, PT ;  /* 0x00000002bf00720c */ /* 0x080fe20003fc6270 */
[----:B------:R-:W-:Y:S01]  /*19b0*/  @!PT LDS RZ, [RZ] ;  /* 0x00000000fffff984 */ /* 0x000fe20000000800 */
[----:B------:R-:W-:Y:S01]  /*19c0*/  @!PT LDS RZ, [RZ] ;  /* 0x00000000fffff984 */ /* 0x000fe20000000800 */
[----:B------:R-:W-:Y:S01]  /*19d0*/  @!PT LDS RZ, [RZ] ;  /* 0x00000000fffff984 */ /* 0x000fe20000000800 */
[----:B------:R2:W-:Y:S02]  /*19e0*/  @!P5 LDGSTS.E.BYPASS.LTC128B.128 [R196+0xa000], [R22.64] ;  /* 0x0a00000016c4dfae */ /* 0x0005e4000b901d54 */
[----:B------:R-:W-:Y:S01]  /*19f0*/  @!P2 IMAD.X R16, RZ, RZ, R0, P0 ;  /* 0x000000ffff10a224 */ /* 0x000fe200000e0600 */
[----:B------:R-:W-:Y:S01]  /*1a00*/  ISETP.GE.AND P0, PT, R15, R2, PT ;  /* 0x000000020f00720c */ /* 0x000fe20003f06270 */
[----:B------:R-:W-:Y:S01]  /*1a10*/  @!P4 IMAD R12, R11, c[0x0][0x1a4], R12 ;  /* 0x000069000b0cca24 */ /* 0x000fe200078e020c */
[----:B------:R1:W-:Y:S01]  /*1a20*/  @P4 STS.128 [R196+0xb000], RZ ;  /* 0x00b000ffc4004388 */ /* 0x0003e20000000c00 */
[----:B------:R-:W-:-:S02]  /*1a30*/  @!P2 IMAD R16, R16, c[0x0][0x1a0], RZ ;  /* 0x000068001010aa24 */ /* 0x000fc400078e02ff */
[----:B------:R-:W-:Y:S01]  /*1a40*/  @!P1 IMAD.X R14, RZ, RZ, R0, P3 ;  /* 0x000000ffff0e9224 */ /* 0x000fe200018e0600 */
[----:B------:R-:W-:Y:S01]  /*1a50*/  @!P4 LEA R20, P3, R24, c[0x0][0x170], 0x1 ;  /* 0x00005c001814ca11 */ /* 0x000fe200078608ff */
[----:B------:R-:W-:Y:S02]  /*1a60*/  @!P2 IMAD R11, R7, c[0x0][0x1a4], R16 ;  /* 0x00006900070baa24 */ /* 0x000fe400078e0210 */
[----:B------:R-:W-:Y:S02]  /*1a70*/  @!P2 IMAD.MOV.U32 R16, RZ, RZ, R18 ;  /* 0x000000ffff10a224 */ /* 0x000fe400078e0012 */
[----:B------:R-:W-:Y:S02]  /*1a80*/  @!P1 IMAD R14, R14, c[0x0][0x1a0], RZ ;  /* 0x000068000e0e9a24 */ /* 0x000fe400078e02ff */
[----:B------:R-:W-:Y:S02]  /*1a90*/  @!P4 IMAD.IADD R12, R25, 0x1, R12 ;  /* 0x00000001190cc824 */ /* 0x000fe400078e020c */
[----:B------:R-:W-:-:S03]  /*1aa0*/  @!P2 IMAD.WIDE.U32 R16, R7, c[0x0][0x1a0], R16 ;  /* 0x000068000710aa25 */ /* 0x000fc600078e0010 */
[----:B------:R-:W-:Y:S01]  /*1ab0*/  @!P4 LEA.HI.X R21, R24, c[0x0][0x174], R12, 0x1, P3 ;  /* 0x00005d001815ca11 */ /* 0x000fe200018f0c0c */
[----:B------:R-:W-:Y:S01]  /*1ac0*/  @!P1 IMAD R7, R13, c[0x0][0x1a4], R14 ;  /* 0x000069000d079a24 */ /* 0x000fe200078e020e */
[----:B------:R-:W-:Y:S01]  /*1ad0*/  @!P2 IADD3 R11, R17, R11, RZ ;  /* 0x0000000b110ba210 */ /* 0x000fe20007ffe0ff */
[----:B------:R-:W-:Y:S01]  /*1ae0*/  @!P1 IMAD.WIDE.U32 R14, R13, c[0x0][0x1a0], R18 ;  /* 0x000068000d0e9a25 */ /* 0x000fe200078e0012 */
[C---:B------:R-:W-:Y:S01]  /*1af0*/  @!P2 LEA R18, P3, R16.reuse, c[0x0][0x170], 0x1 ;  /* 0x00005c001012aa11 */ /* 0x040fe200078608ff */
[----:B------:R-:W-:Y:S01]  /*1b00*/  @!PT LDS RZ, [RZ] ;  /* 0x00000000fffff984 */ /* 0x000fe20000000800 */
[----:B------:R-:W-:Y:S01]  /*1b10*/  @!PT LDS RZ, [RZ] ;  /* 0x00000000fffff984 */ /* 0x000fe20000000800 */
[----:B------:R-:W-:Y:S01]  /*1b20*/  @!PT LDS RZ, [RZ] ;  /* 0x00000000fffff984 */ /* 0x000fe20000000800 */
[----:B------:R3:W-:Y:S02]  /*1b30*/  @!P4 LDGSTS.E.BYPASS.LTC128B.128 [R196+0xb000], [R20.64] ;  /* 0x0b00000014c4cfae */ /* 0x0007e4000b901d54 */
[----:B------:R-:W-:Y:S01]  /*1b40*/  @!P1 IMAD.IADD R7, R15, 0x1, R7 ;  /* 0x000000010f079824 */ /* 0x000fe200078e0207 */
[----:B------:R-:W-:Y:S01]  /*1b50*/  @!P2 LEA.HI.X R19, R16, c[0x0][0x174], R11, 0x1, P3 ;  /* 0x00005d001013aa11 */ /* 0x000fe200018f0c0b */
[C---:B------:R-:W-:Y:S01]  /*1b60*/  IMAD.WIDE.U32 R24, R183.reuse, c[0x0][0x370], RZ ;  /* 0x0000dc00b7187a25 */ /* 0x040fe200078e00ff */
[----:B------:R-:W-:Y:S01]  /*1b70*/  @!P1 LEA R16, P3, R14, c[0x0][0x170], 0x1 ;  /* 0x00005c000e109a11 */ /* 0x000fe200078608ff */
[----:B------:R1:W-:Y:S01]  /*1b80*/  @P2 STS.128 [R196+0xc000], RZ ;  /* 0x00c000ffc4002388 */ /* 0x0003e20000000c00 */
[----:B------:R-:W-:Y:S01]  /*1b90*/  LEA.HI R11, R218, R218, RZ, 0x1 ;  /* 0x000000dada0b7211 */ /* 0x000fe200078f08ff */
[C---:B------:R-:W-:Y:S01]  /*1ba0*/  IMAD.WIDE.U32 R12, R183.reuse, c[0x0][0x190], RZ ;  /* 0x00006400b70c7a25 */ /* 0x040fe200078e00ff */
[----:B------:R-:W-:Y:S01]  /*1bb0*/  @!P1 LEA.HI.X R17, R14, c[0x0][0x174], R7, 0x1, P3 ;  /* 0x00005d000e119a11 */ /* 0x000fe200018f0c07 */
[----:B------:R-:W-:Y:S01]  /*1bc0*/  @!PT LDS RZ, [RZ] ;  /* 0x00000000fffff984 */ /* 0x000fe20000000800 */
[----:B------:R-:W-:Y:S01]  /*1bd0*/  @!PT LDS RZ, [RZ] ;  /* 0x00000000fffff984 */ /* 0x000fe20000000800 */
[----:B------:R-:W-:Y:S01]  /*1be0*/  @!PT LDS RZ, [RZ] ;  /* 0x00000000fffff984 */ /* 0x000fe20000000800 */
[----:B------:R4:W-:Y:S01]  /*1bf0*/  @!P2 LDGSTS.E.BYPASS.LTC128B.128 [R196+0xc000], [R18.64] ;  /* 0x0c00000012c4afae */ /* 0x0009e2000b901d54 */
[----:B------:R-:W-:Y:S01]  /*1c00*/  @!P0 IADD3 R14, P3, R226, R24, RZ ;  /* 0x00000018e20e8210 */ /* 0x000fe20007f7e0ff */
[----:B------:R-:W-:Y:S01]  /*1c10*/  IMAD R7, R183, c[0x0][0x374], RZ ;  /* 0x0000dd00b7077a24 */ /* 0x000fe200078e02ff */
[----:B------:R-:W-:Y:S01]  /*1c20*/  LOP3.LUT R11, R11, 0xfffffffe, RZ, 0xc0, !PT ;  /* 0xfffffffe0b0b7812 */ /* 0x000fe200078ec0ff */
[----:B------:R-:W-:Y:S01]  /*1c30*/  IMAD R8, R5, c[0x0][0x19c], R8 ;  /* 0x0000670005087a24 */ /* 0x000fe200078e0208 */
[----:B------:R1:W-:Y:S01]  /*1c40*/  @P1 STS.128 [R196+0xd000], RZ ;  /* 0x00d000ffc4001388 */ /* 0x0003e20000000c00 */
[----:B------:R-:W-:Y:S01]  /*1c50*/  IMAD.MOV.U32 R215, RZ, RZ, 0x7f800000 ;  /* 0x7f800000ffd77424 */ /* 0x000fe200078e00ff */
[----:B------:R-:W-:Y:S01]  /*1c60*/  @!P0 IADD3.X R15, R227, R25, R7, P3, !PT ;  /* 0x00000019e30f8210 */ /* 0x000fe20001ffe407 */
[----:B------:R-:W-:Y:S01]  /*1c70*/  IMAD R7, R183, c[0x0][0x194], RZ ;  /* 0x00006500b7077a24 */ /* 0x000fe200078e02ff */
[----:B------:R-:W-:Y:S01]  /*1c80*/  @!P0 IADD3 R12, P3, R228, R12, RZ ;  /* 0x0000000ce40c8210 */ /* 0x000fe20007f7e0ff */
[----:B------:R-:W-:Y:S01]  /*1c90*/  IMAD.WIDE.U32 R24, R5, c[0x0][0x198], R192 ;  /* 0x0000660005187a25 */ /* 0x000fe200078e00c0 */
[----:B------:R-:W-:Y:S01]  /*1ca0*/  @!PT LDS RZ, [RZ] ;  /* 0x00000000fffff984 */ /* 0x000fe20000000800 */
[----:B------:R-:W-:Y:S01]  /*1cb0*/  @!PT LDS RZ, [RZ] ;  /* 0x00000000fffff984 */ /* 0x000fe20000000800 */
[----:B------:R-:W-:Y:S01]  /*1cc0*/  @!PT LDS RZ, [RZ] ;  /* 0x00000000fffff984 */ /* 0x000fe20000000800 */
[----:B------:R1:W-:Y:S02]  /*1cd0*/  @!P1 LDGSTS.E.BYPASS.LTC128B.128 [R196+0xd000], [R16.64] ;  /* 0x0d00000010c49fae */ /* 0x0003e4000b901d54 */
[----:B------:R-:W-:Y:S01]  /*1ce0*/  @!P0 IADD3.X R13, R229, R13, R7, P3, !PT ;  /* 0x0000000de50d8210 */ /* 0x000fe20001ffe407 */
[----:B------:R-:W-:Y:S01]  /*1cf0*/  IMAD.IADD R11, R218, 0x1, -R11 ;  /* 0x00000001da0b7824 */ /* 0x000fe200078e0a0b */
[----:B------:R-:W-:Y:S01]  /*1d00*/  IADD3 R24, P3, R10, R24, RZ ;  /* 0x000000180a187210 */ /* 0x000fe20007f7e0ff */
[----:B------:R-:W-:Y:S01]  /*1d10*/  IMAD R7, R4, c[0x0][0x1b0], RZ ;  /* 0x00006c0004077a24 */ /* 0x000fe200078e02ff */
[----:B------:R-:W0:Y:S01]  /*1d20*/  LDGDEPBAR ;  /* 0x00000000000079af */ /* 0x000e220000000000 */
[----:B------:R-:W-:Y:S01]  /*1d30*/  IMAD.MOV.U32 R216, RZ, RZ, 0x7f800000 ;  /* 0x7f800000ffd87424 */ /* 0x000fe200078e00ff */
[----:B------:R-:W-:Y:S01]  /*1d40*/  IADD3.X R25, R9, R25, R8, P3, !PT ;  /* 0x0000001909197210 */ /* 0x000fe20001ffe408 */
[----:B------:R-:W-:Y:S01]  /*1d50*/  IMAD R4, R6, c[0x0][0x1b4], R7 ;  /* 0x00006d0006047a24 */ /* 0x000fe200078e0207 */
[----:B------:R-:W-:Y:S01]  /*1d60*/  ISETP.NE.AND P3, PT, R11, 0x1, PT ;  /* 0x000000010b00780c */ /* 0x000fe20003f65270 */
[----:B------:R3:W-:Y:S01]  /*1d70*/  @P6 STS.128 [R196+0x4000], RZ ;  /* 0x004000ffc4006388 */ /* 0x0007e20000000c00 */
[----:B------:R-:W-:Y:S01]  /*1d80*/  IADD3 R7, R190, 0x1000, RZ ;  /* 0x00001000be077810 */ /* 0x000fe20007ffe0ff */
[----:B------:R-:W-:-:S02]  /*1d90*/  IMAD.WIDE.U32 R8, R6, c[0x0][0x1b0], R24 ;  /* 0x00006c0006087a25 */ /* 0x000fc400078e0018 */
[----:B------:R-:W-:Y:S01]  /*1da0*/  @!PT LDS RZ, [RZ] ;  /* 0x00000000fffff984 */ /* 0x000fe20000000800 */
[----:B------:R-:W-:Y:S01]  /*1db0*/  @!PT LDS RZ, [RZ] ;  /* 0x00000000fffff984 */ /* 0x000fe20000000800 */
[----:B------:R-:W-:Y:S01]  /*1dc0*/  @!PT LDS RZ, [RZ] ;  /* 0x00000000fffff984 */ /* 0x000fe20000000800 */
[----:B------:R3:W-:Y:S01]  /*1dd0*/  @!P6 LDGSTS.E.BYPASS.LTC128B.128 [R196+0x4000], [R226.64] ;  /* 0x04000000e2c4efae */ /* 0x0007e2000b901d54 */
[----:B------:R-:W-:Y:S01]  /*1de0*/  SEL R7, R7, R190, !P3 ;  /* 0x000000be07077207 */ /* 0x000fe20005800000 */
[----:B--2---:R-:W-:Y:S02]  /*1df0*/  @!P1 IMAD.MOV.U32 R22, RZ, RZ, R8 ;  /* 0x000000ffff169224 */ /* 0x004fe400078e0008 */
[----:B------:R2:W-:Y:S01]  /*1e00*/  @P0 STS.128 [R196+0x5000], RZ ;  /* 0x005000ffc4000388 */ /* 0x0005e20000000c00 */
[----:B------:R-:W-:Y:S02]  /*1e10*/  IMAD.MOV.U32 R213, RZ, RZ, 0x7f800000 ;  /* 0x7f800000ffd57424 */ /* 0x000fe400078e00ff */
[----:B------:R-:W-:Y:S01]  /*1e20*/  IMAD.SHL.U32 R217, R7, 0x2, RZ ;  /* 0x0000000207d97824 */ /* 0x000fe200078e00ff */
[----:B------:R-:W-:Y:S01]  /*1e30*/  IADD3 R7, R187, 0x28, RZ ;  /* 0x00000028bb077810 */ /* 0x000fe20007ffe0ff */
[----:B------:R-:W-:Y:S01]  /*1e40*/  @!PT LDS RZ, [RZ] ;  /* 0x00000000fffff984 */ /* 0x000fe20000000800 */
[----:B------:R-:W-:Y:S01]  /*1e50*/  @!PT LDS RZ, [RZ] ;  /* 0x00000000fffff984 */ /* 0x000fe20000000800 */
[----:B------:R-:W-:Y:S01]  /*1e60*/  @!PT LDS RZ, [RZ] ;  /* 0x00000000fffff984 */ /* 0x000fe20000000800 */
[----:B------:R2:W-:Y:S01]  /*1e70*/  @!P0 LDGSTS.E.BYPASS.LTC128B.128 [R196+0x5000], [R14.64] ;  /* 0x050000000ec48fae */ /* 0x0005e2000b901d54 */
[----:B-1----:R-:W-:-:S03]  /*1e80*/  IMAD.IADD R17, R9, 0x1, R4 ;  /* 0x0000000109117824 */ /* 0x002fc600078e0204 */
[----:B------:R1:W-:Y:S01]  /*1e90*/  @P6 STS [R217], RZ ;  /* 0x000000ffd9006388 */ /* 0x0003e20000000800 */
[----:B------:R-:W-:Y:S01]  /*1ea0*/  @!P5 IMAD.MOV.U32 R16, RZ, RZ, R8 ;  /* 0x000000ffff10d224 */ /* 0x000fe200078e0008 */
[----:B------:R-:W-:Y:S01]  /*1eb0*/  SHF.R.S32.HI R4, RZ, 0x1f, R7 ;  /* 0x0000001fff047819 */ /* 0x000fe20000011407 */
[--C-:B------:R-:W-:Y:S01]  /*1ec0*/  @!P1 IMAD.MOV.U32 R23, RZ, RZ, R17.reuse ;  /* 0x000000ffff179224 */ /* 0x100fe200078e0011 */
[----:B------:R1:W-:Y:S01]  /*1ed0*/  @P6 STS [R217+0x4], RZ ;  /* 0x000004ffd9006388 */ /* 0x0003e20000000800 */
[----:B----4-:R-:W-:-:S03]  /*1ee0*/  @!P5 IMAD.WIDE.U32 R18, R191, c[0x0][0x198], R16 ;  /* 0x00006600bf12da25 */ /* 0x010fc600078e0010 */
[----:B------:R1:W-:Y:S04]  /*1ef0*/  @P6 STS [R217+0x8], RZ ;  /* 0x000008ffd9006388 */ /* 0x0003e80000000800 */
[----:B------:R1:W-:Y:S04]  /*1f00*/  @P6 STS [R217+0xc], RZ ;  /* 0x00000cffd9006388 */ /* 0x0003e80000000800 */
[----:B------:R-:W-:Y:S01]  /*1f10*/  @!PT LDS RZ, [RZ] ;  /* 0x00000000fffff984 */ /* 0x000fe20000000800 */
[----:B------:R-:W-:Y:S01]  /*1f20*/  @!PT LDS RZ, [RZ] ;  /* 0x00000000fffff984 */ /* 0x000fe20000000800 */
[----:B------:R-:W-:Y:S01]  /*1f30*/  @!PT LDS RZ, [RZ] ;  /* 0x00000000fffff984 */ /* 0x000fe20000000800 */
[----:B------:R1:W-:Y:S01]  /*1f40*/  @!P6 LDGSTS.E.BYPASS.LTC128B.128 [R217], [R228.64] ;  /* 0x00000000e4d9efae */ /* 0x0003e2000b901d54 */
[----:B------:R-:W-:-:S03]  /*1f50*/  ISETP.GE.AND P6, PT, R7, R2, PT ;  /* 0x000000020700720c */ /* 0x000fc60003fc6270 */
[----:B------:R1:W-:Y:S01]  /*1f60*/  @P0 STS [R217+0x1000], RZ ;  /* 0x001000ffd9000388 */ /* 0x0003e20000000800 */
[----:B--2---:R-:W-:-:S03]  /*1f70*/  @!P5 IMAD R14, R0, c[0x0][0x198], RZ ;  /* 0x00006600000eda24 */ /* 0x004fc600078e02ff */
[----:B------:R1:W-:Y:S01]  /*1f80*/  @P0 STS [R217+0x1004], RZ ;  /* 0x001004ffd9000388 */ /* 0x0003e20000000800 */
[----:B------:R-:W-:-:S03]  /*1f90*/  @!P5 IMAD R9, R191, c[0x0][0x19c], R14 ;  /* 0x00006700bf09da24 */ /* 0x000fc600078e020e */
[----:B------:R1:W-:Y:S04]  /*1fa0*/  @P0 STS [R217+0x1008], RZ ;  /* 0x001008ffd9000388 */ /* 0x0003e80000000800 */
[----:B------:R1:W-:Y:S01]  /*1fb0*/  @P0 STS [R217+0x100c], RZ ;  /* 0x00100cffd9000388 */ /* 0x0003e20000000800 */
[----:B------:R-:W-:Y:S02]  /*1fc0*/  @!P5 IADD3 R9, R19, R9, RZ ;  /* 0x000000091309d210 */ /* 0x000fe40007ffe0ff */
[----:B------:R-:W-:Y:S01]  /*1fd0*/  @!P2 MOV R19, R17 ;  /* 0x000000110013a202 */ /* 0x000fe20000000f00 */
[----:B------:R-:W-:Y:S01]  /*1fe0*/  @!PT LDS RZ, [RZ] ;  /* 0x00000000fffff984 */ /* 0x000fe20000000800 */
[----:B------:R-:W-:Y:S01]  /*1ff0*/  @!PT LDS RZ, [RZ] ;  /* 0x00000000fffff984 */ /* 0x000fe20000000800 */
[----:B------:R-:W-:Y:S01]  /*2000*/  @!PT LDS RZ, [RZ] ;  /* 0x00000000fffff984 */ /* 0x000fe20000000800 */
[----:B------:R2:W-:Y:S01]  /*2010*/  @!P0 LDGSTS.E.BYPASS.LTC128B.128 [R217+0x1000], [R12.64] ;  /* 0x010000000cd98fae */ /* 0x0005e2000b901d54 */
[----:B------:R-:W-:-:S03]  /*2020*/  @!P4 IADD3 R6, P0, R191, 0x20, RZ ;  /* 0x00000020bf06c810 */ /* 0x000fc60007f1e0ff */
[----:B------:R1:W-:Y:S01]  /*2030*/  @P5 STS.128 [R196+0x6000], RZ ;  /* 0x006000ffc4005388 */ /* 0x0003e20000000c00 */
[----:B------:R-:W-:Y:S02]  /*2040*/  @!P4 IADD3.X R10, RZ, R0, RZ, P0, !PT ;  /* 0x00000000ff0ac210 */ /* 0x000fe400007fe4ff */
[----:B------:R-:W-:-:S03]  /*2050*/  @!P6 LEA R14, P0, R7, R208, 0x2 ;  /* 0x000000d0070ee211 */ /* 0x000fc600078010ff */
[----:B------:R-:W-:Y:S01]  /*2060*/  @!P4 IMAD R11, R10, c[0x0][0x198], RZ ;  /* 0x000066000a0bca24 */ /* 0x000fe200078e02ff */
[----:B------:R-:W-:-:S03]  /*2070*/  @!P6 LEA.HI.X R15, R7, R209, R4, 0x2, P0 ;  /* 0x000000d1070fe211 */ /* 0x000fc600000f1404 */
[----:B------:R-:W-:Y:S02]  /*2080*/  @!P4 IMAD R11, R6, c[0x0][0x19c], R11 ;  /* 0x00006700060bca24 */ /* 0x000fe400078e020b */
[----:B------:R1:W5:Y:S01]  /*2090*/  @!P6 LDG.E R214, [R14.64] ;  /* 0x000000140ed6e981 */ /* 0x000362000c1e1900 */
[----:B--2---:R-:W-:Y:S02]  /*20a0*/  @!P4 IMAD.MOV.U32 R12, RZ, RZ, R8 ;  /* 0x000000ffff0cc224 */ /* 0x004fe400078e0008 */
[----:B------:R-:W-:Y:S01]  /*20b0*/  @!P4 IMAD.MOV.U32 R13, RZ, RZ, R17 ;  /* 0x000000ffff0dc224 */ /* 0x000fe200078e0011 */
[----:B------:R-:W-:-:S03]  /*20c0*/  IADD3 R17, R187, 0x20, RZ ;  /* 0x00000020bb117810 */ /* 0x000fc60007ffe0ff */
[----:B------:R-:W-:Y:S01]  /*20d0*/  @!P4 IMAD.WIDE.U32 R6, R6, c[0x0][0x198], R12 ;  /* 0x000066000606ca25 */ /* 0x000fe200078e000c */
[----:B------:R-:W-:-:S03]  /*20e0*/  @!P5 LEA R12, P0, R18, c[0x0][0x168], 0x1 ;  /* 0x00005a00120cda11 */ /* 0x000fc600078008ff */
[----:B------:R-:W-:Y:S01]  /*20f0*/  @!P4 IMAD.IADD R11, R7, 0x1, R11 ;  /* 0x00000001070bc824 */ /* 0x000fe200078e020b */
[----:B------:R-:W-:Y:S01]  /*2100*/  @!P5 LEA.HI.X R13, R18, c[0x0][0x16c], R9, 0x1, P0 ;  /* 0x00005b00120dda11 */ /* 0x000fe200000f0c09 */
[----:B------:R-:W-:Y:S01]  /*2110*/  @!P2 IMAD.MOV.U32 R18, RZ, RZ, R8 ;  /* 0x000000ffff12a224 */ /* 0x000fe200078e0008 */
[----:B------:R-:W-:-:S03]  /*2120*/  @!P4 LEA R10, P0, R6, c[0x0][0x168], 0x1 ;  /* 0x00005a00060aca11 */ /* 0x000fc600078008ff */
[----:B------:R-:W-:Y:S01]  /*2130*/  @!PT LDS RZ, [RZ] ;  /* 0x00000000fffff984 */ /* 0x000fe20000000800 */
[----:B------:R-:W-:Y:S01]  /*2140*/  @!PT LDS RZ, [RZ] ;  /* 0x00000000fffff984 */ /* 0x000fe20000000800 */
[----:B------:R-:W-:Y:S01]  /*2150*/  @!PT LDS RZ, [RZ] ;  /* 0x00000000fffff984 */ /* 0x000fe20000000800 */
[----:B------:R2:W-:Y:S01]  /*2160*/  @!P5 LDGSTS.E.BYPASS.LTC128B.128 [R196+0x6000], [R12.64] ;  /* 0x060000000cc4dfae */ /* 0x0005e2000b901d54 */
[----:B------:R-:W-:Y:S02]  /*2170*/  @!P4 LEA.HI.X R11, R6, c[0x0][0x16c], R11, 0x1, P0 ;  /* 0x00005b00060bca11 */ /* 0x000fe400000f0c0b */
[C---:B------:R-:W-:Y:S01]  /*2180*/  @!P2 IADD3 R6, P0, R191.reuse, 0x40, RZ ;  /* 0x00000040bf06a810 */ /* 0x040fe20007f1e0ff */
[----:B------:R1:W-:Y:S04]  /*2190*/  @P4 STS.128 [R196+0x7000], RZ ;  /* 0x007000ffc4004388 */ /* 0x0003e80000000c00 */
[----:B------:R-:W-:Y:S01]  /*21a0*/  @!P2 IMAD.X R7, RZ, RZ, R0, P0 ;  /* 0x000000ffff07a224 */ /* 0x000fe200000e0600 */
[----:B------:R-:W-:Y:S01]  /*21b0*/  @!P1 IADD3 R4, P0, R191, 0x60, RZ ;  /* 0x00000060bf049810 */ /* 0x000fe20007f1e0ff */
[----:B------:R-:W-:Y:S01]  /*21c0*/  @!P2 IMAD.WIDE.U32 R18, R6, c[0x0][0x198], R18 ;  /* 0x000066000612aa25 */ /* 0x000fe200078e0012 */
[----:B------:R-:W-:Y:S01]  /*21d0*/  @!PT LDS RZ, [RZ] ;  /* 0x00000000fffff984 */ /* 0x000fe20000000800 */
[----:B------:R-:W-:Y:S01]  /*21e0*/  @!PT LDS RZ, [RZ] ;  /* 0x00000000fffff984 */ /* 0x000fe20000000800 */
[----:B------:R-:W-:Y:S01]  /*21f0*/  @!PT LDS RZ, [RZ] ;  /* 0x00000000fffff984 */ /* 0x000fe20000000800 */
[----:B------:R1:W-:Y:S01]  /*2200*/  @!P4 LDGSTS.E.BYPASS.LTC128B.128 [R196+0x7000], [R10.64] ;  /* 0x070000000ac4cfae */ /* 0x0003e2000b901d54 */
[----:B------:R-:W-:-:S02]  /*2210*/  ISETP.GE.AND P4, PT, R17, R2, PT ;  /* 0x000000021100720c */ /* 0x000fc40003f86270 */
[----:B------:R-:W-:Y:S01]  /*2220*/  @!P2 IMAD R7, R7, c[0x0][0x198], RZ ;  /* 0x000066000707aa24 */ /* 0x000fe200078e02ff */
[----:B------:R1:W-:Y:S01]  /*2230*/  @P2 STS.128 [R196+0x8000], RZ ;  /* 0x008000ffc4002388 */ /* 0x0003e20000000c00 */
[----:B------:R-:W-:Y:S01]  /*2240*/  @!P1 IMAD.X R0, RZ, RZ, R0, P0 ;  /* 0x000000ffff009224 */ /* 0x000fe200000e0600 */
[----:B---3--:R-:W-:Y:S01]  /*2250*/  @!P2 LEA R20, P0, R18, c[0x0][0x168], 0x1 ;  /* 0x00005a001214aa11 */ /* 0x008fe200078008ff */
[----:B------:R-:W-:Y:S02]  /*2260*/  @!P2 IMAD R7, R6, c[0x0][0x19c], R7 ;  /* 0x000067000607aa24 */ /* 0x000fe400078e0207 */
[----:B------:R-:W-:Y:S01]  /*2270*/  @!P1 IMAD R9, R0, c[0x0][0x198], RZ ;  /* 0x0000660000099a24 */ /* 0x000fe200078e02ff */
[----:B------:R-:W-:Y:S01]  /*2280*/  SHF.L.U64.HI R0, R187, 0x2, R194 ;  /* 0x00000002bb007819 */ /* 0x000fe200000102c2 */
[----:B------:R-:W-:Y:S02]  /*2290*/  @!P2 IMAD.IADD R7, R19, 0x1, R7 ;  /* 0x000000011307a824 */ /* 0x000fe400078e0207 */
[----:B------:R-:W-:-:S02]  /*22a0*/  @!P1 IMAD R9, R4, c[0x0][0x19c], R9 ;  /* 0x0000670004099a24 */ /* 0x000fc400078e0209 */
[----:B------:R-:W-:Y:S01]  /*22b0*/  @!P1 IMAD.WIDE.U32 R22, R4, c[0x0][0x198], R22 ;  /* 0x0000660004169a25 */ /* 0x000fe200078e0016 */
[----:B------:R-:W-:Y:S02]  /*22c0*/  @!P2 LEA.HI.X R21, R18, c[0x0][0x16c], R7, 0x1, P0 ;  /* 0x00005b001215aa11 */ /* 0x000fe400000f0c07 */
[----:B------:R-:W-:Y:S01]  /*22d0*/  IADD3 R7, R187, 0x8, RZ ;  /* 0x00000008bb077810 */ /* 0x000fe20007ffe0ff */
[----:B------:R-:W-:Y:S01]  /*22e0*/  @!P1 IMAD.IADD R9, R23, 0x1, R9 ;  /* 0x0000000117099824 */ /* 0x000fe200078e0209 */
[C---:B------:R-:W-:Y:S01]  /*22f0*/  @!P1 LEA R8, P0, R22.reuse, c[0x0][0x168], 0x1 ;  /* 0x00005a0016089a11 */ /* 0x040fe200078008ff */
[----:B------:R-:W-:Y:S01]  /*2300*/  @!PT LDS RZ, [RZ] ;  /* 0x00000000fffff984 */ /* 0x000fe20000000800 */
[----:B------:R-:W-:Y:S01]  /*2310*/  @!PT LDS RZ, [RZ] ;  /* 0x00000000fffff984 */ /* 0x000fe20000000800 */
[----:B------:R-:W-:Y:S01]  /*2320*/  @!PT LDS RZ, [RZ] ;  /* 0x00000000fffff984 */ /* 0x000fe20000000800 */
[----:B------:R1:W-:Y:S01]  /*2330*/  @!P2 LDGSTS.E.BYPASS.LTC128B.128 [R196+0x8000], [R20.64] ;  /* 0x0800000014c4afae */ /* 0x0003e2000b901d54 */
[----:B------:R-:W-:Y:S02]  /*2340*/  ISETP.GE.AND P5, PT, R7, R2, PT ;  /* 0x000000020700720c */ /* 0x000fe40003fa6270 */
[----:B------:R-:W-:Y:S01]  /*2350*/  @!P1 LEA.HI.X R9, R22, c[0x0][0x16c], R9, 0x1, P0 ;  /* 0x00005b0016099a11 */ /* 0x000fe200000f0c09 */
[----:B------:R1:W-:Y:S01]  /*2360*/  @P1 STS.128 [R196+0x9000], RZ ;  /* 0x009000ffc4001388 */ /* 0x0003e20000000c00 */
[----:B------:R-:W-:-:S02]  /*2370*/  SHF.L.U32 R7, R187, 0x2, RZ ;  /* 0x00000002bb077819 */ /* 0x000fc400000006ff */
[----:B------:R-:W-:Y:S01]  /*2380*/  ISETP.GE.AND P2, PT, R187, R2, PT ;  /* 0x00000002bb00720c */ /* 0x000fe20003f46270 */
[----:B------:R-:W-:Y:S01]  /*2390*/  @!PT LDS RZ, [RZ] ;  /* 0x00000000fffff984 */ /* 0x000fe20000000800 */
[----:B------:R-:W-:Y:S01]  /*23a0*/  @!PT LDS RZ, [RZ] ;  /* 0x00000000fffff984 */ /* 0x000fe20000000800 */
[----:B------:R-:W-:Y:S01]  /*23b0*/  @!PT LDS RZ, [RZ] ;  /* 0x00000000fffff984 */ /* 0x000fe20000000800 */
[----:B------:R1:W-:Y:S01]  /*23c0*/  @!P1 LDGSTS.E.BYPASS.LTC128B.128 [R196+0x9000], [R8.64] ;  /* 0x0900000008c49fae */ /* 0x0003e2000b901d54 */
[----:B--2---:R-:W-:-:S03]  /*23d0*/  IADD3 R12, P0, R7, R208, RZ ;  /* 0x000000d0070c7210 */ /* 0x004fc60007f1e0ff */
[----:B------:R-:W0:Y:S02]  /*23e0*/  LDGDEPBAR ;  /* 0x00000000000079af */ /* 0x000e240000000000 */
[----:B------:R-:W-:Y:S02]  /*23f0*/  IMAD.X R13, R0, 0x1, R209, P0 ;  /* 0x00000001000d7824 */ /* 0x000fe400000e06d1 */
[----:B------:R-:W2:Y:S04]  /*2400*/  S2R R7, SR_TID.X ;  /* 0x0000000000077919 */ /* 0x000ea80000002100 */
[----:B------:R1:W5:Y:S04]  /*2410*/  @!P2 LDG.E R215, [R12.64] ;  /* 0x000000140cd7a981 */ /* 0x000368000c1e1900 */
[----:B------:R1:W5:Y:S04]  /*2420*/  @!P5 LDG.E R216, [R12.64+0x20] ;  /* 0x000020140cd8d981 */ /* 0x000368000c1e1900 */
[----:B------:R1:W5:Y:S01]  /*2430*/  @!P4 LDG.E R213, [R12.64+0x80] ;  /* 0x000080140cd5c981 */ /* 0x000362000c1e1900 */
[----:B------:R-:W-:-:S04]  /*2440*/  DEPBAR.LE SB0, 0x1 ;  /* 0x000080400000791a */ /* 0x000fc80000000000 */
[----:B------:R-:W-:Y:S01]  /*2450*/  BAR.SYNC.DEFER_BLOCKING 0x0 ;  /* 0x0000000000007b1d */ /* 0x000fe20000010000 */
[----:B--2---:R-:W-:-:S04]  /*2460*/  SHF.R.S32.HI R2, RZ, 0x1f, R7 ;  /* 0x0000001fff027819 */ /* 0x004fc80000011407 */
[----:B------:R-:W-:-:S04]  /*2470*/  LEA.HI R2, R2, R7, RZ, 0x4 ;  /* 0x0000000702027211 */ /* 0x000fc800078f20ff */
[----:B------:R-:W-:-:S05]  /*2480*/  LOP3.LUT R2, R2, 0xfffffff0, RZ, 0xc0, !PT ;  /* 0xfffffff002027812 */ /* 0x000fca00078ec0ff */
[----:B------:R-:W-:Y:S01]  /*2490*/  IMAD.IADD R2, R7, 0x1, -R2 ;  /* 0x0000000107027824 */ /* 0x000fe200078e0a02 */
[----:B------:R1:W2:Y:S04]  /*24a0*/  LDSM.16.M88.4 R140, [R179+0xa000] ;  /* 0x00a00000b38c783b */ /* 0x0002a80000000200 */
[----:B------:R1:W3:Y:S04]  /*24b0*/  LDSM.16.M88.4 R144, [R179+0xa800] ;  /* 0x00a80000b390783b */ /* 0x0002e80000000200 */
[----:B------:R1:W4:Y:S04]  /*24c0*/  LDSM.16.M88.4 R148, [R173+0xa000] ;  /* 0x00a00000ad94783b */ /* 0x0003280000000200 */
[----:B------:R1:W1:Y:S04]  /*24d0*/  LDSM.16.M88.4 R152, [R173+0xa800] ;  /* 0x00a80000ad98783b */ /* 0x0002680000000200 */
[----:B------:R1:W1:Y:S04]  /*24e0*/  LDSM.16.M88.4 R156, [R172+0xa000] ;  /* 0x00a00000ac9c783b */ /* 0x0002680000000200 */
[----:B------:R1:W1:Y:S04]  /*24f0*/  LDSM.16.M88.4 R160, [R172+0xa800] ;  /* 0x00a80000aca0783b */ /* 0x0002680000000200 */
[----:B------:R1:W1:Y:S04]  /*2500*/  LDSM.16.M88.4 R164, [R3+0xa000] ;  /* 0x00a0000003a4783b */ /* 0x0002680000000200 */
[----:B------:R1:W1:Y:S01]  /*2510*/  LDSM.16.M88.4 R168, [R3+0xa800] ;  /* 0x00a8000003a8783b */ /* 0x0002620000000200 */
[----:B------:R-:W-:Y:S01]  /*2520*/  SHF.R.S32.HI R7, RZ, 0x1f, R2 ;  /* 0x0000001fff077819 */ /* 0x000fe20000011402 */
[----:B------:R-:W-:-:S03]  /*2530*/  USHF.L.U32 UR17, UR12, 0x4, URZ ;  /* 0x000000040c117899 */ /* 0x000fc6000800063f */
[----:B------:R-:W-:Y:S01]  /*2540*/  LEA.HI R0, R7, R2, RZ, 0x3 ;  /* 0x0000000207007211 */ /* 0x000fe200078f18ff */
[----:B------:R-:W-:-:S03]  /*2550*/  USHF.L.U32 UR18, UR12, 0x3, URZ ;  /* 0x000000030c127899 */ /* 0x000fc6000800063f */
[----:B------:R-:W-:Y:S01]  /*2560*/  LOP3.LUT R7, R0, 0xfffffff8, RZ, 0xc0, !PT ;  /* 0xfffffff800077812 */ /* 0x000fe200078ec0ff */
[----:B------:R-:W-:Y:S01]  /*2570*/  UIADD3 UR11, UR17, 0x20, URZ ;  /* 0x00000020110b7890 */ /* 0x000fe2000fffe03f */
[----:B------:R-:W-:-:S03]  /*2580*/  IADD3 R5, R5, 0x80, RZ ;  /* 0x0000008005057810 */ /* 0x000fc60007ffe0ff */
[----:B------:R-:W-:Y:S01]  /*2590*/  IMAD.IADD R7, R2, 0x1, -R7 ;  /* 0x0000000102077824 */ /* 0x000fe200078e0a07 */
[----:B------:R-:W-:Y:S01]  /*25a0*/  UIADD3 UR10, UR18, UR11, URZ ;  /* 0x0000000b120a7290 */ /* 0x000fe2000fffe03f */
[----:B------:R-:W-:Y:S01]  /*25b0*/  IMAD.MOV.U32 R175, RZ, RZ, 0x20 ;  /* 0x00000020ffaf7424 */ /* 0x000fe200078e00ff */
[----:B------:R-:W-:Y:S02]  /*25c0*/  ISETP.GE.AND P1, PT, R5, R220, PT ;  /* 0x000000dc0500720c */ /* 0x000fe40003f26270 */
[----:B------:R-:W-:Y:S01]  /*25d0*/  LOP3.LUT P0, RZ, R7, 0x2, RZ, 0xc0, !PT ;  /* 0x0000000207ff7812 */ /* 0x000fe2000780c0ff */
[----:B------:R-:W-:Y:S01]  /*25e0*/  UIADD3 UR9, UR18, UR10, URZ ;  /* 0x0000000a12097290 */ /* 0x000fe2000fffe03f */
[----:B------:R-:W-:Y:S02]  /*25f0*/  IADD3 R176, R181, 0x1000, RZ ;  /* 0x00001000b5b07810 */ /* 0x000fe40007ffe0ff */
[----:B------:R-:W-:Y:S01]  /*2600*/  IADD3 R5, R182, 0x1000, RZ ;  /* 0x00001000b6057810 */ /* 0x000fe20007ffe0ff */
[----:B------:R-:W-:Y:S01]  /*2610*/  UIADD3 UR8, UR18, UR9, URZ ;  /* 0x0000000912087290 */ /* 0x000fe2000fffe03f */
[----:B------:R-:W-:Y:S01]  /*2620*/  SEL R176, R176, R181, !P3 ;  /* 0x000000b5b0b07207 */ /* 0x000fe20005800000 */
[----:B------:R-:W-:Y:S01]  /*2630*/  IMAD.SHL.U32 R174, R182, 0x2, RZ ;  /* 0x00000002b6ae7824 */ /* 0x000fe200078e00ff */
[----:B------:R-:W-:-:S02]  /*2640*/  SEL R175, R175, 0xffffffe0, !P0 ;  /* 0xffffffe0afaf7807 */ /* 0x000fc40004000000 */
[----:B------:R-:W-:Y:S02]  /*2650*/  LOP3.LUT P2, RZ, R7, 0x4, RZ, 0xc0, !PT ;  /* 0x0000000407ff7812 */ /* 0x000fe4000784c0ff */
[----:B------:R-:W-:Y:S01]  /*2660*/  SEL R178, R5, R182, !P3 ;  /* 0x000000b605b27207 */ /* 0x000fe20005800000 */
[----:B------:R-:W-:Y:S01]  /*2670*/  UIADD3 UR7, UR18, UR8, URZ ;  /* 0x0000000812077290 */ /* 0x000fe2000fffe03f */
[----:B------:R-:W-:Y:S01]  /*2680*/  CS2R R94, SRZ ;  /* 0x00000000005e7805 */ /* 0x000fe2000001ff00 */
        /* <DEDUP_REMOVED lines=31> */
[----:B------:R-:W-:Y:S01]  /*2880*/  SHF.L.U32 R178, R178, 0x1, RZ ;  /* 0x00000001b2b27819 */ /* 0x000fe200000006ff */
[----:B------:R-:W-:Y:S01]  /*2890*/  IMAD.SHL.U32 R176, R176, 0x2, RZ ;  /* 0x00000002b0b07824 */ /* 0x000fe200078e00ff */
[----:B------:R-:W-:Y:S01]  /*28a0*/  SEL R183, R183, 0xffffffc0, !P2 ;  /* 0xffffffc0b7b77807 */ /* 0x000fe20005000000 */
[C---:B------:R-:W-:Y:S01]  /*28b0*/  IMAD.SHL.U32 R223, R187.reuse, 0x4, RZ ;  /* 0x00000004bbdf7824 */ /* 0x040fe200078e00ff */
[----:B------:R-:W-:Y:S01]  /*28c0*/  SHF.L.U64.HI R224, R187, 0x2, R194 ;  /* 0x00000002bbe07819 */ /* 0x000fe200000102c2 */
[----:B------:R-:W-:Y:S01]  /*28d0*/  IMAD.IADD R0, R180, 0x1, R175 ;  /* 0x00000001b4007824 */ /* 0x000fe200078e02af */
[----:B------:R-:W-:Y:S01]  /*28e0*/  MOV R225, 0x40 ;  /* 0x0000004000e17802 */ /* 0x000fe20000000f00 */
[----:B------:R-:W-:Y:S01]  /*28f0*/  IMAD.IADD R2, R175, 0x1, R174 ;  /* 0x00000001af027824 */ /* 0x000fe200078e02ae */
[----:B------:R-:W-:-:S02]  /*2900*/  UIADD3 UR5, -UR6, URZ, URZ ;  /* 0x0000003f06057290 */ /* 0x000fc4000fffe13f */
[----:B------:R-:W-:Y:S02]  /*2910*/  UIMAD UR16, UR12, 0x18, URZ ;  /* 0x000000180c1078a4 */ /* 0x000fe4000f8e023f */
[----:B------:R-:W-:Y:S02]  /*2920*/  USHF.L.U32 UR15, UR12, 0x5, URZ ;  /* 0x000000050c0f7899 */ /* 0x000fe4000800063f */
[----:B------:R-:W-:Y:S02]  /*2930*/  UIMAD UR14, UR12, 0x28, URZ ;  /* 0x000000280c0e78a4 */ /* 0x000fe4000f8e023f */
[----:B------:R-:W-:Y:S02]  /*2940*/  UIMAD UR13, UR12, 0x30, URZ ;  /* 0x000000300c0d78a4 */ /* 0x000fe4000f8e023f */
[----:B------:R-:W-:Y:S02]  /*2950*/  UIMAD UR12, UR12, 0x38, URZ ;  /* 0x000000380c0c78a4 */ /* 0x000fe4000f8e023f */
[----:B-1234-:R-:W-:-:S02]  /*2960*/  UIADD3 UR6, UR18, UR7, URZ ;  /* 0x0000000712067290 */ /* 0x01efc4000fffe03f */
.L_x_9:
[----:B------:R-:W0:Y:S01]  /*2970*/  LDGDEPBAR ;  /* 0x00000000000079af */ /* 0x000e220000000000 */
[C---:B------:R-:W-:Y:S01]  /*2980*/  IADD3 R184, R178.reuse, R175, RZ ;  /* 0x000000afb2b87210 */ /* 0x040fe20007ffe0ff */
[----:B-----5:R-:W-:Y:S01]  /*2990*/  FMUL.FTZ R233, R215, 1.4426950216293334961 ;  /* 0x3fb8aa3bd7e97820 */ /* 0x020fe20000410000 */
[-C--:B------:R-:W-:Y:S01]  /*29a0*/  IADD3 R185, R178, R183.reuse, RZ ;  /* 0x000000b7b2b97210 */ /* 0x080fe20007ffe0ff */
[----:B------:R-:W-:Y:S01]  /*29b0*/  FMUL.FTZ R235, R213, 1.4426950216293334961 ;  /* 0x3fb8aa3bd5eb7820 */ /* 0x000fe20000410000 */
[----:B------:R-:W-:Y:S01]  /*29c0*/  IADD3 R183, R184, R183, RZ ;  /* 0x000000b7b8b77210 */ /* 0x000fe20007ffe0ff */
[----:B------:R-:W-:Y:S01]  /*29d0*/  FMUL.FTZ R237, R214, 1.4426950216293334961 ;  /* 0x3fb8aa3bd6ed7820 */ /* 0x000fe20000410000 */
[----:B------:R-:W-:Y:S02]  /*29e0*/  FSETP.NEU.FTZ.AND P0, PT, R215, -INF , PT ;  /* 0xff800000d700780b */ /* 0x000fe40003f1d000 */
[----:B------:R-:W-:Y:S01]  /*29f0*/  ISETP.GE.AND P6, PT, R218, 0x1, PT ;  /* 0x00000001da00780c */ /* 0x000fe20003fc6270 */
[----:B------:R-:W-:Y:S04]  /*2a00*/  DEPBAR.LE SB0, 0x0 ;  /* 0x000080000000791a */ /* 0x000fe80000000000 */
[----:B------:R-:W-:Y:S08]  /*2a10*/  BAR.SYNC.DEFER_BLOCKING 0x0 ;  /* 0x0000000000007b1d */ /* 0x000ff00000010000 */
[----:B------:R-:W-:Y:S08]  /*2a20*/  LDSM.16.M88.4 R100, [R178] ;  /* 0x00000000b264783b */ /* 0x000ff00000000200 */
[----:B------:R-:W1:Y:S08]  /*2a30*/  LDSM.16.M88.4 R104, [R179+0x6000] ;  /* 0x00600000b368783b */ /* 0x000e700000000200 */
[----:B------:R-:W2:Y:S08]  /*2a40*/  LDSM.16.M88.4 R108, [R178+0x1000] ;  /* 0x00100000b26c783b */ /* 0x000eb00000000200 */
[----:B------:R-:W3:Y:S08]  /*2a50*/  LDSM.16.M88.4 R112, [R179+0x6800] ;  /* 0x00680000b370783b */ /* 0x000ef00000000200 */
[----:B------:R-:W-:Y:S08]  /*2a60*/  LDSM.16.M88.4 R116, [R184] ;  /* 0x00000000b874783b */ /* 0x000ff00000000200 */
[----:B------:R-:W4:Y:S01]  /*2a70*/  LDSM.16.M88.4 R120, [R173+0x6000] ;  /* 0x00600000ad78783b */ /* 0x000f220000000200 */
[-C--:B-1----:R-:W-:Y:S07]  /*2a80*/  HMMA.16816.F32 R4, R100, R104.reuse, RZ ;  /* 0x000000686404723c */ /* 0x082fee00000018ff */
[----:B------:R-:W1:Y:S01]  /*2a90*/  LDSM.16.M88.4 R124, [R184+0x1000] ;  /* 0x00100000b87c783b */ /* 0x000e620000000200 */
[C---:B--2---:R-:W-:Y:S07]  /*2aa0*/  HMMA.16816.F32 R8, R108.reuse, R104, RZ ;  /* 0x000000686c08723c */ /* 0x044fee00000018ff */
[----:B------:R-:W2:Y:S01]  /*2ab0*/  LDSM.16.M88.4 R128, [R173+0x6800] ;  /* 0x00680000ad80783b */ /* 0x000ea20000000200 */
[-C--:B------:R-:W-:Y:S07]  /*2ac0*/  HMMA.16816.F32 R12, R108, R106.reuse, RZ ;  /* 0x0000006a6c0c723c */ /* 0x080fee00000018ff */
[----:B------:R-:W-:Y:S01]  /*2ad0*/  LDSM.16.M88.4 R132, [R185] ;  /* 0x00000000b984783b */ /* 0x000fe20000000200 */
[C---:B------:R-:W-:Y:S07]  /*2ae0*/  HMMA.16816.F32 R16, R100.reuse, R106, RZ ;  /* 0x0000006a6410723c */ /* 0x040fee00000018ff */
[----:B------:R-:W1:Y:S01]  /*2af0*/  LDSM.16.M88.4 R136, [R172+0x6000] ;  /* 0x00600000ac88783b */ /* 0x000e620000000200 */
[-C--:B---3--:R-:W-:Y:S07]  /*2b00*/  HMMA.16816.F32 R20, R100, R112.reuse, RZ ;  /* 0x000000706414723c */ /* 0x088fee00000018ff */
[----:B------:R-:W-:Y:S01]  /*2b10*/  LDSM.16.M88.4 R104, [R172+0x6800] ;  /* 0x00680000ac68783b */ /* 0x000fe20000000200 */
[C---:B------:R-:W-:Y:S08]  /*2b20*/  HMMA.16816.F32 R24, R108.reuse, R112, RZ ;  /* 0x000000706c18723c */ /* 0x040ff000000018ff */
[-C--:B------:R-:W-:Y:S01]  /*2b30*/  HMMA.16816.F32 R28, R108, R114.reuse, RZ ;  /* 0x000000726c1c723c */ /* 0x080fe200000018ff */
[----:B------:R-:W-:Y:S07]  /*2b40*/  LDSM.16.M88.4 R108, [R183] ;  /* 0x00000000b76c783b */ /* 0x000fee0000000200 */
[----:B------:R-:W-:Y:S01]  /*2b50*/  HMMA.16816.F32 R32, R100, R114, RZ ;  /* 0x000000726420723c */ /* 0x000fe200000018ff */
[----:B------:R-:W3:Y:S07]  /*2b60*/  LDSM.16.M88.4 R100, [R185+0x1000] ;  /* 0x00100000b964783b */ /* 0x000eee0000000200 */
[-C--:B----4-:R-:W-:Y:S01]  /*2b70*/  HMMA.16816.F32 R4, R116, R120.reuse, R4 ;  /* 0x000000787404723c */ /* 0x090fe20000001804 */
[----:B------:R-:W4:Y:S07]  /*2b80*/  LDSM.16.M88.4 R112, [R3+0x6000] ;  /* 0x006000000370783b */ /* 0x000f2e0000000200 */
[C---:B-1----:R-:W-:Y:S07]  /*2b90*/  HMMA.16816.F32 R8, R124.reuse, R120, R8 ;  /* 0x000000787c08723c */ /* 0x042fee0000001808 */
[----:B------:R-:W-:Y:S01]  /*2ba0*/  FSEL R121, R233, RZ, P0 ;  /* 0x000000ffe9797208 */ /* 0x000fe20000000000 */
[-C--:B------:R-:W-:Y:S03]  /*2bb0*/  HMMA.16816.F32 R12, R124, R122.reuse, R12 ;  /* 0x0000007a7c0c723c */ /* 0x080fe6000000180c */
[C---:B------:R-:W-:Y:S05]  /*2bc0*/  FSETP.NEU.FTZ.AND P0, PT, R216.reuse, -INF , PT ;  /* 0xff800000d800780b */ /* 0x040fea0003f1d000 */
[C---:B------:R-:W-:Y:S08]  /*2bd0*/  HMMA.16816.F32 R16, R116.reuse, R122, R16 ;  /* 0x0000007a7410723c */ /* 0x040ff00000001810 */
[-C--:B--2---:R-:W-:Y:S08]  /*2be0*/  HMMA.16816.F32 R20, R116, R128.reuse, R20 ;  /* 0x000000807414723c */ /* 0x084ff00000001814 */
[C---:B------:R-:W-:Y:S08]  /*2bf0*/  HMMA.16816.F32 R24, R124.reuse, R128, R24 ;  /* 0x000000807c18723c */ /* 0x040ff00000001818 */
[-C--:B------:R-:W-:Y:S08]  /*2c00*/  HMMA.16816.F32 R28, R124, R130.reuse, R28 ;  /* 0x000000827c1c723c */ /* 0x080ff0000000181c */
[----:B------:R-:W-:Y:S08]  /*2c10*/  HMMA.16816.F32 R32, R116, R130, R32 ;  /* 0x000000827420723c */ /* 0x000ff00000001820 */
[-C--:B------:R-:W-:Y:S08]  /*2c20*/  HMMA.16816.F32 R4, R132, R136.reuse, R4 ;  /* 0x000000888404723c */ /* 0x080ff00000001804 */
[C---:B---3--:R-:W-:Y:S07]  /*2c30*/  HMMA.16816.F32 R8, R100.reuse, R136, R8 ;  /* 0x000000886408723c */ /* 0x048fee0000001808 */
[----:B------:R-:W-:Y:S01]  /*2c40*/  @P1 LEA R137, R197, R186, 0x7 ;  /* 0x000000bac5891211 */ /* 0x000fe200078e38ff */
[-C--:B------:R-:W-:Y:S03]  /*2c50*/  HMMA.16816.F32 R12, R100, R138.reuse, R12 ;  /* 0x0000008a640c723c */ /* 0x080fe6000000180c */
[CC--:B------:R-:W-:Y:S02]  /*2c60*/  @P1 ISETP.GE.AND P3, PT, R137.reuse, R220.reuse, PT ;  /* 0x000000dc8900120c */ /* 0x0c0fe40003f66270 */
[C---:B------:R-:W-:Y:S02]  /*2c70*/  @P1 IADD3 R233, R137.reuse, 0x1, RZ ;  /* 0x0000000189e91810 */ /* 0x040fe40007ffe0ff */
[C---:B------:R-:W-:Y:S01]  /*2c80*/  @P1 IADD3 R243, R137.reuse, 0x9, RZ ;  /* 0x0000000989f31810 */ /* 0x040fe20007ffe0ff */
[C---:B------:R-:W-:Y:S04]  /*2c90*/  HMMA.16816.F32 R16, R132.reuse, R138, R16 ;  /* 0x0000008a8410723c */ /* 0x040fe80000001810 */
[C---:B------:R-:W-:Y:S02]  /*2ca0*/  @P1 IADD3 R247, R137.reuse, 0x10, RZ ;  /* 0x0000001089f71810 */ /* 0x040fe40007ffe0ff */
[----:B------:R-:W-:Y:S02]  /*2cb0*/  @P1 IADD3 R239, R137, 0x8, RZ ;  /* 0x0000000889ef1810 */ /* 0x000fe40007ffe0ff */
[-C--:B------:R-:W-:Y:S03]  /*2cc0*/  HMMA.16816.F32 R20, R132, R104.reuse, R20 ;  /* 0x000000688414723c */ /* 0x080fe60000001814 */
[----:B------:R-:W-:Y:S01]  /*2cd0*/  @P1 ISETP.GE.AND P4, PT, R233, R220, PT ;  /* 0x000000dce900120c */ /* 0x000fe20003f86270 */
[----:B------:R-:W-:Y:S01]  /*2ce0*/  FMUL.FTZ R233, R216, 1.4426950216293334961 ;  /* 0x3fb8aa3bd8e97820 */ /* 0x000fe20000410000 */
[----:B------:R-:W-:Y:S03]  /*2cf0*/  @P1 IADD3 R251, R137, 0x11, RZ ;  /* 0x0000001189fb1810 */ /* 0x000fe60007ffe0ff */
[C---:B------:R-:W-:Y:S08]  /*2d00*/  HMMA.16816.F32 R24, R100.reuse, R104, R24 ;  /* 0x000000686418723c */ /* 0x040ff00000001818 */
[-C--:B------:R-:W-:Y:S01]  /*2d10*/  HMMA.16816.F32 R28, R100, R106.reuse, R28 ;  /* 0x0000006a641c723c */ /* 0x080fe2000000181c */
[----:B------:R1:W2:Y:S07]  /*2d20*/  LDSM.16.M88.4 R100, [R183+0x1000] ;  /* 0x00100000b764783b */ /* 0x0002ae0000000200 */
[----:B------:R-:W-:Y:S01]  /*2d30*/  HMMA.16816.F32 R32, R132, R106, R32 ;  /* 0x0000006a8420723c */ /* 0x000fe20000001820 */
[----:B------:R-:W3:Y:S07]  /*2d40*/  LDSM.16.M88.4 R104, [R3+0x6800] ;  /* 0x006800000368783b */ /* 0x000eee0000000200 */
[-C--:B----4-:R-:W-:Y:S05]  /*2d50*/  HMMA.16816.F32 R4, R108, R112.reuse, R4 ;  /* 0x000000706c04723c */ /* 0x090fea0000001804 */
[----:B-1----:R-:W-:Y:S04]  /*2d60*/  SEL R183, R225, 0xffffffc0, !P2 ;  /* 0xffffffc0e1b77807 */ /* 0x002fe80005000000 */
[----:B------:R-:W-:Y:S11]  /*2d70*/  IADD3 R120, R183, R2, RZ ;  /* 0x00000002b7787210 */ /* 0x000ff60007ffe0ff */
[----:B------:R-:W-:Y:S04]  /*2d80*/  @!UPT UIADD3 URZ, URZ, URZ, URZ ;  /* 0x0000003f3f3ff290 */ /* 0x000fe8000fffe03f */
[----:B------:R-:W-:Y:S01]  /*2d90*/  @P1 FSEL R7, R7, -INF , !P4 ;  /* 0xff80000007071808 */ /* 0x000fe20006000000 */
[C---:B--2---:R-:W-:Y:S04]  /*2da0*/  HMMA.16816.F32 R8, R100.reuse, R112, R8 ;  /* 0x000000706408723c */ /* 0x044fe80000001808 */
[----:B------:R-:W-:Y:S02]  /*2db0*/  @P1 FSEL R4, R4, -INF , !P3 ;  /* 0xff80000004041808 */ /* 0x000fe40005800000 */
[----:B------:R-:W-:Y:S02]  /*2dc0*/  @P1 FSEL R6, R6, -INF , !P3 ;  /* 0xff80000006061808 */ /* 0x000fe40005800000 */
[-C--:B------:R-:W-:Y:S04]  /*2dd0*/  HMMA.16816.F32 R12, R100, R114.reuse, R12 ;  /* 0x00000072640c723c */ /* 0x080fe8000000180c */
[----:B------:R-:W-:Y:S01]  /*2de0*/  FSEL R113, R233, RZ, P0 ;  /* 0x000000ffe9717208 */ /* 0x000fe20000000000 */
[----:B------:R-:W-:Y:S01]  /*2df0*/  FFMA.FTZ R232, R4, c[0x0][0x23c], -R121 ;  /* 0x00008f0004e87a23 */ /* 0x000fe20000010879 */
[----:B------:R-:W-:Y:S02]  /*2e00*/  FSETP.NEU.FTZ.AND P0, PT, R213, -INF , PT ;  /* 0xff800000d500780b */ /* 0x000fe40003f1d000 */
[C---:B------:R-:W-:Y:S03]  /*2e10*/  HMMA.16816.F32 R16, R108.reuse, R114, R16 ;  /* 0x000000726c10723c */ /* 0x040fe60000001810 */
[----:B------:R-:W-:Y:S01]  /*2e20*/  MUFU.EX2 R232, R232 ;  /* 0x000000e800e87308 */ /* 0x000fe20000000800 */
[--C-:B------:R-:W-:Y:S01]  /*2e30*/  FFMA.FTZ R238, R7, c[0x0][0x23c], -R113.reuse ;  /* 0x00008f0007ee7a23 */ /* 0x100fe20000010871 */
[----:B------:R-:W-:Y:S01]  /*2e40*/  FSEL R129, R235, RZ, P0 ;  /* 0x000000ffeb817208 */ /* 0x000fe20000000000 */
[----:B------:R-:W-:Y:S01]  /*2e50*/  FFMA.FTZ R234, R6, c[0x0][0x23c], -R113 ;  /* 0x00008f0006ea7a23 */ /* 0x000fe20000010871 */
[----:B------:R-:W-:Y:S01]  /*2e60*/  @P1 FSEL R5, R5, -INF , !P4 ;  /* 0xff80000005051808 */ /* 0x000fe20006000000 */
[-C--:B---3--:R-:W-:Y:S03]  /*2e70*/  HMMA.16816.F32 R20, R108, R104.reuse, R20 ;  /* 0x000000686c14723c */ /* 0x088fe60000001814 */
[----:B------:R-:W-:Y:S01]  /*2e80*/  FSETP.NEU.FTZ.AND P0, PT, R214, -INF , PT ;  /* 0xff800000d600780b */ /* 0x000fe20003f1d000 */
[----:B------:R-:W-:Y:S01]  /*2e90*/  FFMA.FTZ R236, R5, c[0x0][0x23c], -R121 ;  /* 0x00008f0005ec7a23 */ /* 0x000fe20000010879 */
[----:B------:R-:W-:Y:S01]  /*2ea0*/  MUFU.EX2 R235, R238 ;  /* 0x000000ee00eb7308 */ /* 0x000fe20000000800 */
[----:B------:R-:W-:Y:S02]  /*2eb0*/  @P1 FSEL R8, R8, -INF , !P3 ;  /* 0xff80000008081808 */ /* 0x000fe40005800000 */
[----:B------:R-:W-:Y:S01]  /*2ec0*/  @P1 FSEL R10, R10, -INF , !P3 ;  /* 0xff8000000a0a1808 */ /* 0x000fe20005800000 */
[C---:B------:R-:W-:Y:S04]  /*2ed0*/  HMMA.16816.F32 R24, R100.reuse, R104, R24 ;  /* 0x000000686418723c */ /* 0x040fe80000001818 */
[-C--:B------:R-:W-:Y:S02]  /*2ee0*/  @P1 ISETP.GE.AND P3, PT, R243, R220.reuse, PT ;  /* 0x000000dcf300120c */ /* 0x080fe40003f66270 */
[----:B------:R1:W-:Y:S01]  /*2ef0*/  MUFU.EX2 R233, R236 ;  /* 0x000000ec00e97308 */ /* 0x0003e20000000800 */
[----:B------:R-:W-:Y:S01]  /*2f00*/  @P1 FSEL R9, R9, -INF , !P4 ;  /* 0xff80000009091808 */ /* 0x000fe20006000000 */
[-C--:B------:R-:W-:Y:S04]  /*2f10*/  HMMA.16816.F32 R28, R100, R106.reuse, R28 ;  /* 0x0000006a641c723c */ /* 0x080fe8000000181c */
[----:B------:R-:W-:Y:S01]  /*2f20*/  @P1 FSEL R19, R19, -INF , !P3 ;  /* 0xff80000013131808 */ /* 0x000fe20005800000 */
[----:B------:R-:W-:Y:S01]  /*2f30*/  FFMA.FTZ R240, R9, c[0x0][0x23c], -R129 ;  /* 0x00008f0009f07a23 */ /* 0x000fe20000010881 */
[----:B------:R-:W-:Y:S02]  /*2f40*/  @P1 FSEL R13, R13, -INF , !P3 ;  /* 0xff8000000d0d1808 */ /* 0x000fe40005800000 */
[----:B------:R-:W2:Y:S01]  /*2f50*/  MUFU.EX2 R234, R234 ;  /* 0x000000ea00ea7308 */ /* 0x000ea20000000800 */
[----:B------:R-:W-:Y:S01]  /*2f60*/  FFMA.FTZ R250, R19, c[0x0][0x23c], -R113 ;  /* 0x00008f0013fa7a23 */ /* 0x000fe20000010871 */
[----:B------:R-:W-:Y:S04]  /*2f70*/  HMMA.16816.F32 R32, R108, R106, R32 ;  /* 0x0000006a6c20723c */ /* 0x000fe80000001820 */
[----:B------:R-:W-:Y:S01]  /*2f80*/  @P1 FSEL R15, R15, -INF , !P3 ;  /* 0xff8000000f0f1808 */ /* 0x000fe20005800000 */
[----:B------:R-:W-:Y:S01]  /*2f90*/  FFMA.FTZ R241, R13, c[0x0][0x23c], -R129 ;  /* 0x00008f000df17a23 */ /* 0x000fe20000010881 */
[----:B------:R-:W-:Y:S02]  /*2fa0*/  @P1 FSEL R17, R17, -INF , !P3 ;  /* 0xff80000011111808 */ /* 0x000fe40005800000 */
[-C--:B------:R-:W-:Y:S02]  /*2fb0*/  @P1 ISETP.GE.AND P3, PT, R247, R220.reuse, PT ;  /* 0x000000dcf700120c */ /* 0x080fe40003f66270 */
[----:B------:R3:W-:Y:S02]  /*2fc0*/  MUFU.EX2 R247, R250 ;  /* 0x000000fa00f77308 */ /* 0x0007e40000000800 */
[----:B------:R-:W-:Y:S01]  /*2fd0*/  FSEL R9, R237, RZ, P0 ;  /* 0x000000ffed097208 */ /* 0x000fe20000000000 */
[----:B------:R-:W-:Y:S01]  /*2fe0*/  FFMA.FTZ R245, R17, c[0x0][0x23c], -R121 ;  /* 0x00008f0011f57a23 */ /* 0x000fe20000010879 */
[----:B------:R-:W-:Y:S01]  /*2ff0*/  @P1 ISETP.GE.AND P0, PT, R239, R220, PT ;  /* 0x000000dcef00120c */ /* 0x000fe20003f06270 */
[----:B-1----:R-:W-:Y:S01]  /*3000*/  FFMA.FTZ R236, R8, c[0x0][0x23c], -R129 ;  /* 0x00008f0008ec7a23 */ /* 0x002fe20000010881 */
[----:B------:R-:W-:Y:S01]  /*3010*/  @P1 FSEL R11, R11, -INF , !P4 ;  /* 0xff8000000b0b1808 */ /* 0x000fe20006000000 */
[--C-:B------:R-:W-:Y:S01]  /*3020*/  FFMA.FTZ R238, R10, c[0x0][0x23c], -R9.reuse ;  /* 0x00008f000aee7a23 */ /* 0x100fe20000010809 */
[----:B------:R-:W-:Y:S01]  /*3030*/  @P1 FSEL R12, R12, -INF , !P0 ;  /* 0xff8000000c0c1808 */ /* 0x000fe20004000000 */
[--C-:B------:R-:W-:Y:S01]  /*3040*/  FFMA.FTZ R243, R15, c[0x0][0x23c], -R9.reuse ;  /* 0x00008f000ff37a23 */ /* 0x100fe20000010809 */
[----:B------:R1:W-:Y:S01]  /*3050*/  MUFU.EX2 R237, R240 ;  /* 0x000000f000ed7308 */ /* 0x0003e20000000800 */
[----:B------:R-:W-:Y:S01]  /*3060*/  @P1 FSEL R14, R14, -INF , !P0 ;  /* 0xff8000000e0e1808 */ /* 0x000fe20004000000 */
[----:B------:R-:W-:Y:S01]  /*3070*/  FFMA.FTZ R242, R11, c[0x0][0x23c], -R9 ;  /* 0x00008f000bf27a23 */ /* 0x000fe20000010809 */
[----:B------:R-:W-:Y:S02]  /*3080*/  @P1 FSEL R16, R16, -INF , !P0 ;  /* 0xff80000010101808 */ /* 0x000fe40004000000 */
[----:B------:R-:W-:Y:S02]  /*3090*/  @P1 FSEL R18, R18, -INF , !P0 ;  /* 0xff80000012121808 */ /* 0x000fe40004000000 */
[----:B------:R-:W-:Y:S01]  /*30a0*/  IADD3 R10, P0, R223, R210, RZ ;  /* 0x000000d2df0a7210 */ /* 0x000fe20007f1e0ff */
[----:B------:R-:W-:Y:S01]  /*30b0*/  FFMA.FTZ R244, R16, c[0x0][0x23c], -R121 ;  /* 0x00008f0010f47a23 */ /* 0x000fe20000010879 */
[----:B------:R-:W-:Y:S01]  /*30c0*/  @P1 IADD3 R13, R137, 0x18, RZ ;  /* 0x00000018890d1810 */ /* 0x000fe20007ffe0ff */
[----:B------:R4:W-:Y:S01]  /*30d0*/  MUFU.EX2 R239, R242 ;  /* 0x000000f200ef7308 */ /* 0x0009e20000000800 */
[----:B------:R-:W-:Y:S01]  /*30e0*/  IADD3.X R11, R224, R211, RZ, P0, !PT ;  /* 0x000000d3e00b7210 */ /* 0x000fe200007fe4ff */
[----:B------:R-:W-:Y:S01]  /*30f0*/  FFMA.FTZ R246, R18, c[0x0][0x23c], -R113 ;  /* 0x00008f0012f67a23 */ /* 0x000fe20000010871 */
[-C--:B------:R-:W-:Y:S02]  /*3100*/  @P1 ISETP.GE.AND P0, PT, R13, R220.reuse, PT ;  /* 0x000000dc0d00120c */ /* 0x080fe40003f06270 */
[----:B------:R-:W-:Y:S01]  /*3110*/  @P1 IADD3 R13, R137, 0x19, RZ ;  /* 0x00000019890d1810 */ /* 0x000fe20007ffe0ff */
[----:B---3--:R2:W3:Y:S01]  /*3120*/  LDG.E R250, [R10.64] ;  /* 0x000000140afa7981 */ /* 0x0084e2000c1e1900 */
[----:B------:R-:W-:Y:S02]  /*3130*/  @P1 FSEL R20, R20, -INF , !P3 ;  /* 0xff80000014141808 */ /* 0x000fe40005800000 */
[----:B------:R-:W-:Y:S01]  /*3140*/  @P1 FSEL R22, R22, -INF , !P3 ;  /* 0xff80000016161808 */ /* 0x000fe20005800000 */
[----:B------:R2:W3:Y:S01]  /*3150*/  LDG.E R138, [R10.64+0x20] ;  /* 0x000020140a8a7981 */ /* 0x0004e2000c1e1900 */
[----:B------:R-:W-:Y:S01]  /*3160*/  MUFU.EX2 R244, R244 ;  /* 0x000000f400f47308 */ /* 0x000fe20000000800 */
[----:B------:R-:W-:Y:S01]  /*3170*/  @P1 FSEL R24, R24, -INF , !P3 ;  /* 0xff80000018181808 */ /* 0x000fe20005800000 */
[----:B------:R-:W-:Y:S01]  /*3180*/  FFMA.FTZ R248, R20, c[0x0][0x23c], -R121 ;  /* 0x00008f0014f87a23 */ /* 0x000fe20000010879 */
[----:B------:R2:W3:Y:S01]  /*3190*/  LDG.E R133, [R10.64+0x80] ;  /* 0x000080140a857981 */ /* 0x0004e2000c1e1900 */
[----:B------:R-:W-:Y:S01]  /*31a0*/  @P1 FSEL R26, R26, -INF , !P3 ;  /* 0xff8000001a1a1808 */ /* 0x000fe20005800000 */
[----:B-1----:R-:W-:Y:S01]  /*31b0*/  FFMA.FTZ R240, R12, c[0x0][0x23c], -R129 ;  /* 0x00008f000cf07a23 */ /* 0x002fe20000010881 */
[-C--:B------:R-:W-:Y:S01]  /*31c0*/  @P1 ISETP.GE.AND P4, PT, R251, R220.reuse, PT ;  /* 0x000000dcfb00120c */ /* 0x080fe20003f86270 */
[----:B------:R1:W3:Y:S01]  /*31d0*/  LDG.E R137, [R10.64+0xa0] ;  /* 0x0000a0140a897981 */ /* 0x0002e2000c1e1900 */
[----:B------:R-:W-:Y:S01]  /*31e0*/  @P1 ISETP.GE.AND P3, PT, R13, R220, PT ;  /* 0x000000dc0d00120c */ /* 0x000fe20003f66270 */
[----:B------:R-:W-:Y:S01]  /*31f0*/  FFMA.FTZ R251, R22, c[0x0][0x23c], -R113 ;  /* 0x00008f0016fb7a23 */ /* 0x000fe20000010871 */
[----:B------:R-:W1:Y:S01]  /*3200*/  MUFU.EX2 R245, R245 ;  /* 0x000000f500f57308 */ /* 0x000e620000000800 */
[----:B------:R-:W-:Y:S01]  /*3210*/  @P1 FSEL R25, R25, -INF , !P4 ;  /* 0xff80000019191808 */ /* 0x000fe20006000000 */
[----:B------:R-:W-:Y:S01]  /*3220*/  FFMA.FTZ R139, R24, c[0x0][0x23c], -R129 ;  /* 0x00008f00188b7a23 */ /* 0x000fe20000010881 */
[----:B------:R-:W-:Y:S01]  /*3230*/  @P1 FSEL R28, R28, -INF , !P0 ;  /* 0xff8000001c1c1808 */ /* 0x000fe20004000000 */
[----:B----4-:R-:W-:Y:S01]  /*3240*/  FFMA.FTZ R242, R14, c[0x0][0x23c], -R9 ;  /* 0x00008f000ef27a23 */ /* 0x010fe20000010809 */
[----:B------:R-:W-:Y:S01]  /*3250*/  @P1 FSEL R29, R29, -INF , !P3 ;  /* 0xff8000001d1d1808 */ /* 0x000fe20005800000 */
[--C-:B------:R-:W-:Y:S01]  /*3260*/  FFMA.FTZ R134, R25, c[0x0][0x23c], -R129.reuse ;  /* 0x00008f0019867a23 */ /* 0x100fe20000010881 */
[----:B------:R-:W-:Y:S01]  /*3270*/  @P1 FSEL R30, R30, -INF , !P0 ;  /* 0xff8000001e1e1808 */ /* 0x000fe20004000000 */
[--C-:B------:R-:W-:Y:S01]  /*3280*/  FFMA.FTZ R123, R28, c[0x0][0x23c], -R129.reuse ;  /* 0x00008f001c7b7a23 */ /* 0x100fe20000010881 */
[----:B------:R-:W-:Y:S01]  /*3290*/  @P1 FSEL R34, R34, -INF , !P0 ;  /* 0xff80000022221808 */ /* 0x000fe20004000000 */
[----:B------:R-:W4:Y:S01]  /*32a0*/  MUFU.EX2 R246, R246 ;  /* 0x000000f600f67308 */ /* 0x000f220000000800 */
[----:B------:R-:W-:Y:S01]  /*32b0*/  @P1 FSEL R21, R21, -INF , !P4 ;  /* 0xff80000015151808 */ /* 0x000fe20006000000 */
[----:B------:R-:W-:Y:S01]  /*32c0*/  FFMA.FTZ R129, R29, c[0x0][0x23c], -R129 ;  /* 0x00008f001d817a23 */ /* 0x000fe20000010881 */
[----:B------:R-:W-:Y:S01]  /*32d0*/  @P1 FSEL R23, R23, -INF , !P4 ;  /* 0xff80000017171808 */ /* 0x000fe20006000000 */
[----:B------:R-:W-:Y:S01]  /*32e0*/  FFMA.FTZ R13, R30, c[0x0][0x23c], -R9 ;  /* 0x00008f001e0d7a23 */ /* 0x000fe20000010809 */
[----:B--2---:R-:W-:Y:S01]  /*32f0*/  F2FP.PACK_AB R22, R235, R234 ;  /* 0x000000eaeb16723e */ /* 0x004fe200000000ff */
[----:B------:R-:W-:Y:S01]  /*3300*/  FFMA.FTZ R249, R21, c[0x0][0x23c], -R121 ;  /* 0x00008f0015f97a23 */ /* 0x000fe20000010879 */
[----:B------:R-:W-:Y:S01]  /*3310*/  @P1 FSEL R27, R27, -INF , !P4 ;  /* 0xff8000001b1b1808 */ /* 0x000fe20006000000 */
[--C-:B------:R-:W-:Y:S01]  /*3320*/  FFMA.FTZ R252, R23, c[0x0][0x23c], -R113.reuse ;  /* 0x00008f0017fc7a23 */ /* 0x100fe20000010871 */
[----:B------:R-:W-:Y:S01]  /*3330*/  @P1 FSEL R31, R31, -INF , !P3 ;  /* 0xff8000001f1f1808 */ /* 0x000fe20005800000 */
[----:B------:R-:W2:Y:S01]  /*3340*/  MUFU.EX2 R238, R238 ;  /* 0x000000ee00ee7308 */ /* 0x000ea20000000800 */
[----:B------:R-:W-:Y:S01]  /*3350*/  @P1 FSEL R32, R32, -INF , !P0 ;  /* 0xff80000020201808 */ /* 0x000fe20004000000 */
[----:B-1----:R-:W-:Y:S01]  /*3360*/  FFMA.FTZ R11, R34, c[0x0][0x23c], -R113 ;  /* 0x00008f00220b7a23 */ /* 0x002fe20000010871 */
[----:B------:R-:W-:Y:S01]  /*3370*/  F2FP.PACK_AB R10, R233, R232 ;  /* 0x000000e8e90a723e */ /* 0x000fe200000000ff */
[----:B------:R-:W-:Y:S01]  /*3380*/  STS [R201+0xe400], R22 ;  /* 0x00e40016c9007388 */ /* 0x000fe20000000800 */
[----:B------:R-:W-:Y:S01]  /*3390*/  F2FP.PACK_AB R17, R245, R244 ;  /* 0x000000f4f511723e */ /* 0x000fe200000000ff */
[--C-:B------:R-:W-:Y:S01]  /*33a0*/  FFMA.FTZ R135, R26, c[0x0][0x23c], -R9.reuse ;  /* 0x00008f001a877a23 */ /* 0x100fe20000010809 */
[----:B------:R-:W-:Y:S01]  /*33b0*/  @P1 FSEL R33, R33, -INF , !P3 ;  /* 0xff80000021211808 */ /* 0x000fe20005800000 */
[----:B------:R-:W-:Y:S01]  /*33c0*/  STS [R201+0xe000], R10 ;  /* 0x00e0000ac9007388 */ /* 0x000fe20000000800 */
[----:B------:R-:W-:Y:S01]  /*33d0*/  @P1 FSEL R35, R35, -INF , !P3 ;  /* 0xff80000023231808 */ /* 0x000fe20005800000 */
[----:B------:R-:W1:Y:S01]  /*33e0*/  MUFU.EX2 R236, R236 ;  /* 0x000000ec00ec7308 */ /* 0x000e620000000800 */
[--C-:B------:R-:W-:Y:S01]  /*33f0*/  FFMA.FTZ R122, R27, c[0x0][0x23c], -R9.reuse ;  /* 0x00008f001b7a7a23 */ /* 0x100fe20000010809 */
[----:B------:R-:W-:Y:S01]  /*3400*/  STS [R206+0xe000], R17 ;  /* 0x00e00011ce007388 */ /* 0x000fe20000000800 */
[----:B------:R-:W-:Y:S01]  /*3410*/  FFMA.FTZ R9, R31, c[0x0][0x23c], -R9 ;  /* 0x00008f001f097a23 */ /* 0x000fe20000010809 */
[----:B----4-:R-:W-:Y:S01]  /*3420*/  F2FP.PACK_AB R15, R247, R246 ;  /* 0x000000f6f70f723e */ /* 0x010fe200000000ff */
[----:B------:R-:W-:Y:S02]  /*3430*/  FFMA.FTZ R131, R32, c[0x0][0x23c], -R121 ;  /* 0x00008f0020837a23 */ /* 0x000fe40000010879 */
[----:B------:R-:W-:Y:S02]  /*3440*/  FFMA.FTZ R113, R35, c[0x0][0x23c], -R113 ;  /* 0x00008f0023717a23 */ /* 0x000fe40000010871 */
[----:B------:R-:W-:Y:S01]  /*3450*/  STS [R206+0xe400], R15 ;  /* 0x00e4000fce007388 */ /* 0x000fe20000000800 */
[----:B------:R-:W-:Y:S01]  /*3460*/  MUFU.EX2 R240, R240 ;  /* 0x000000f000f07308 */ /* 0x000fe20000000800 */
[----:B------:R-:W-:Y:S01]  /*3470*/  FFMA.FTZ R121, R33, c[0x0][0x23c], -R121 ;  /* 0x00008f0021797a23 */ /* 0x000fe20000010879 */
[----:B--2---:R-:W-:Y:S05]  /*3480*/  F2FP.PACK_AB R14, R239, R238 ;  /* 0x000000eeef0e723e */ /* 0x004fea00000000ff */
[----:B------:R2:W-:Y:S03]  /*3490*/  STS [R201+0xf400], R14 ;  /* 0x00f4000ec9007388 */ /* 0x0005e60000000800 */
[----:B------:R-:W4:Y:S01]  /*34a0*/  MUFU.EX2 R241, R241 ;  /* 0x000000f100f17308 */ /* 0x000f220000000800 */
[----:B-1----:R-:W-:Y:S05]  /*34b0*/  F2FP.PACK_AB R18, R237, R236 ;  /* 0x000000eced12723e */ /* 0x002fea00000000ff */
[----:B------:R1:W-:Y:S04]  /*34c0*/  STS [R201+0xf000], R18 ;  /* 0x00f00012c9007388 */ /* 0x0003e80000000800 */
[----:B------:R-:W-:Y:S10]  /*34d0*/  MUFU.EX2 R242, R242 ;  /* 0x000000f200f27308 */ /* 0x000ff40000000800 */
[----:B------:R-:W1:Y:S10]  /*34e0*/  MUFU.EX2 R243, R243 ;  /* 0x000000f300f37308 */ /* 0x000e740000000800 */
[----:B------:R-:W-:Y:S10]  /*34f0*/  MUFU.EX2 R130, R129 ;  /* 0x0000008100827308 */ /* 0x000ff40000000800 */
[----:B------:R4:W-:Y:S10]  /*3500*/  MUFU.EX2 R129, R13 ;  /* 0x0000000d00817308 */ /* 0x0009f40000000800 */
[----:B------:R1:W-:Y:S10]  /*3510*/  MUFU.EX2 R184, R11 ;  /* 0x0000000b00b87308 */ /* 0x0003f40000000800 */
[----:B------:R-:W-:Y:S01]  /*3520*/  MUFU.EX2 R248, R248 ;  /* 0x000000f800f87308 */ /* 0x000fe20000000800 */
[----:B----4-:R-:W-:Y:S05]  /*3530*/  F2FP.PACK_AB R13, R241, R240 ;  /* 0x000000f0f10d723e */ /* 0x010fea00000000ff */
[----:B------:R-:W-:Y:S04]  /*3540*/  STS [R206+0xf000], R13 ;  /* 0x00f0000dce007388 */ /* 0x000fe80000000800 */
[----:B------:R-:W-:Y:S01]  /*3550*/  MUFU.EX2 R249, R249 ;  /* 0x000000f900f97308 */ /* 0x000fe20000000800 */
[----:B-1----:R-:W-:Y:S05]  /*3560*/  F2FP.PACK_AB R11, R243, R242 ;  /* 0x000000f2f30b723e */ /* 0x002fea00000000ff */
[----:B------:R-:W-:Y:S04]  /*3570*/  STS [R206+0xf400], R11 ;  /* 0x00f4000bce007388 */ /* 0x000fe80000000800 */
[----:B------:R-:W-:Y:S10]  /*3580*/  MUFU.EX2 R251, R251 ;  /* 0x000000fb00fb7308 */ /* 0x000ff40000000800 */
[----:B------:R-:W1:Y:S10]  /*3590*/  MUFU.EX2 R252, R252 ;  /* 0x000000fc00fc7308 */ /* 0x000e740000000800 */
[----:B------:R4:W2:Y:S10]  /*35a0*/  MUFU.EX2 R126, R9 ;  /* 0x00000009007e7308 */ /* 0x0008b40000000800 */
[----:B------:R-:W2:Y:S01]  /*35b0*/  MUFU.EX2 R125, R113 ;  /* 0x00000071007d7308 */ /* 0x000ea20000000800 */
[----:B-1----:R-:W-:Y:S05]  /*35c0*/  F2FP.PACK_AB R34, R252, R251 ;  /* 0x000000fbfc22723e */ /* 0x002fea00000000ff */
[----:B------:R-:W-:Y:S04]  /*35d0*/  STS [R205+0xe400], R34 ;  /* 0x00e40022cd007388 */ /* 0x000fe80000000800 */
[----:B------:R-:W-:Y:S01]  /*35e0*/  MUFU.EX2 R131, R131 ;  /* 0x0000008300837308 */ /* 0x000fe20000000800 */
[----:B----4-:R-:W-:Y:S02]  /*35f0*/  F2FP.PACK_AB R9, R249, R248 ;  /* 0x000000f8f909723e */ /* 0x010fe400000000ff */
[----:B--2---:R-:W-:Y:S03]  /*3600*/  F2FP.PACK_AB R30, R126, R129 ;  /* 0x000000817e1e723e */ /* 0x004fe600000000ff */
[----:B------:R-:W-:Y:S04]  /*3610*/  STS [R205+0xe000], R9 ;  /* 0x00e00009cd007388 */ /* 0x000fe80000000800 */
[----:B------:R-:W1:Y:S01]  /*3620*/  MUFU.EX2 R185, R121 ;  /* 0x0000007900b97308 */ /* 0x000e620000000800 */
[----:B------:R-:W-:Y:S05]  /*3630*/  F2FP.PACK_AB R14, R125, R184 ;  /* 0x000000b87d0e723e */ /* 0x000fea00000000ff */
[----:B------:R-:W-:Y:S04]  /*3640*/  STS [R221+0xe400], R14 ;  /* 0x00e4000edd007388 */ /* 0x000fe80000000800 */
[----:B------:R-:W-:Y:S10]  /*3650*/  MUFU.EX2 R139, R139 ;  /* 0x0000008b008b7308 */ /* 0x000ff40000000800 */
[----:B------:R-:W2:Y:S01]  /*3660*/  MUFU.EX2 R134, R134 ;  /* 0x0000008600867308 */ /* 0x000ea20000000800 */
[----:B-1----:R-:W-:Y:S02]  /*3670*/  F2FP.PACK_AB R10, R185, R131 ;  /* 0x00000083b90a723e */ /* 0x002fe400000000ff */
[----:B------:R-:W-:Y:S03]  /*3680*/  IADD3 R121, R183, R174, RZ ;  /* 0x000000aeb7797210 */ /* 0x000fe60007ffe0ff */
[----:B------:R-:W-:Y:S04]  /*3690*/  STS [R221+0xe000], R10 ;  /* 0x00e0000add007388 */ /* 0x000fe80000000800 */
[----:B------:R-:W-:Y:S10]  /*36a0*/  MUFU.EX2 R135, R135 ;  /* 0x0000008700877308 */ /* 0x000ff40000000800 */
[----:B------:R-:W1:Y:S01]  /*36b0*/  MUFU.EX2 R122, R122 ;  /* 0x0000007a007a7308 */ /* 0x000e620000000800 */
[----:B--2---:R-:W-:Y:S05]  /*36c0*/  F2FP.PACK_AB R18, R134, R139 ;  /* 0x0000008b8612723e */ /* 0x004fea00000000ff */
[----:B------:R-:W-:Y:S04]  /*36d0*/  STS [R205+0xf000], R18 ;  /* 0x00f00012cd007388 */ /* 0x000fe80000000800 */
[----:B------:R-:W2:Y:S01]  /*36e0*/  MUFU.EX2 R123, R123 ;  /* 0x0000007b007b7308 */ /* 0x000ea20000000800 */
[----:B-1----:R-:W-:Y:S05]  /*36f0*/  F2FP.PACK_AB R22, R122, R135 ;  /* 0x000000877a16723e */ /* 0x002fea00000000ff */
[----:B------:R-:W-:Y:S04]  /*3700*/  STS [R205+0xf400], R22 ;  /* 0x00f40016cd007388 */ /* 0x000fe80000000800 */
[----:B------:R-:W-:Y:S01]  /*3710*/  STS [R221+0xf400], R30 ;  /* 0x00f4001edd007388 */ /* 0x000fe20000000800 */
[----:B--2---:R-:W-:Y:S05]  /*3720*/  F2FP.PACK_AB R26, R130, R123 ;  /* 0x0000007b821a723e */ /* 0x004fea00000000ff */
[----:B------:R-:W-:Y:S04]  /*3730*/  STS [R221+0xf000], R26 ;  /* 0x00f0001add007388 */ /* 0x000fe80000000800 */
[----:B------:R-:W1:Y:S08]  /*3740*/  LDSM.16.M88.4 R100, [R174+0x4000] ;  /* 0x00400000ae64783b */ /* 0x000e700000000200 */
[----:B------:R-:W2:Y:S08]  /*3750*/  LDSM.16.M88.4 R104, [R174+0x5000] ;  /* 0x00500000ae68783b */ /* 0x000eb00000000200 */
[----:B------:R-:W4:Y:S08]  /*3760*/  LDSM.16.M88.4 R108, [R2+0x4000] ;  /* 0x00400000026c783b */ /* 0x000f300000000200 */
[----:B------:R-:W3:Y:S08]  /*3770*/  LDSM.16.M88.4 R112, [R2+0x5000] ;  /* 0x005000000270783b */ /* 0x000ef00000000200 */
[----:B------:R-:W-:Y:S01]  /*3780*/  LDSM.16.M88.4 R116, [R121+0x5000] ;  /* 0x005000007974783b */ /* 0x000fe20000000200 */
[-C--:B-1----:R-:W-:Y:S08]  /*3790*/  HMMA.16816.F32 R4, R100, R140.reuse, RZ ;  /* 0x0000008c6404723c */ /* 0x082ff000000018ff */
[C---:B--2---:R-:W-:Y:S08]  /*37a0*/  HMMA.16816.F32 R8, R104.reuse, R140, RZ ;  /* 0x0000008c6808723c */ /* 0x044ff000000018ff */
[-C--:B------:R-:W-:Y:S08]  /*37b0*/  HMMA.16816.F32 R12, R104, R142.reuse, RZ ;  /* 0x0000008e680c723c */ /* 0x080ff000000018ff */
[C---:B------:R-:W-:Y:S08]  /*37c0*/  HMMA.16816.F32 R16, R100.reuse, R142, RZ ;  /* 0x0000008e6410723c */ /* 0x040ff000000018ff */
[-C--:B------:R-:W-:Y:S08]  /*37d0*/  HMMA.16816.F32 R20, R100, R144.reuse, RZ ;  /* 0x000000906414723c */ /* 0x080ff000000018ff */
[C---:B------:R-:W-:Y:S08]  /*37e0*/  HMMA.16816.F32 R24, R104.reuse, R144, RZ ;  /* 0x000000906818723c */ /* 0x040ff000000018ff */
[-C--:B------:R-:W-:Y:S01]  /*37f0*/  HMMA.16816.F32 R28, R104, R146.reuse, RZ ;  /* 0x00000092681c723c */ /* 0x080fe200000018ff */
[----:B------:R-:W1:Y:S07]  /*3800*/  LDSM.16.M88.4 R104, [R121+0x4000] ;  /* 0x004000007968783b */ /* 0x000e6e0000000200 */
[----:B------:R-:W-:Y:S01]  /*3810*/  HMMA.16816.F32 R32, R100, R146, RZ ;  /* 0x000000926420723c */ /* 0x000fe200000018ff */
[----:B------:R-:W2:Y:S07]  /*3820*/  LDSM.16.M88.4 R100, [R120+0x4000] ;  /* 0x004000007864783b */ /* 0x000eae0000000200 */
[-C--:B----4-:R-:W-:Y:S08]  /*3830*/  HMMA.16816.F32 R4, R108, R148.reuse, R4 ;  /* 0x000000946c04723c */ /* 0x090ff00000001804 */
[C---:B---3--:R-:W-:Y:S08]  /*3840*/  HMMA.16816.F32 R8, R112.reuse, R148, R8 ;  /* 0x000000947008723c */ /* 0x048ff00000001808 */
[-C--:B------:R-:W-:Y:S08]  /*3850*/  HMMA.16816.F32 R12, R112, R150.reuse, R12 ;  /* 0x00000096700c723c */ /* 0x080ff0000000180c */
[C---:B------:R-:W-:Y:S08]  /*3860*/  HMMA.16816.F32 R16, R108.reuse, R150, R16 ;  /* 0x000000966c10723c */ /* 0x040ff00000001810 */
[-C--:B------:R-:W-:Y:S08]  /*3870*/  HMMA.16816.F32 R20, R108, R152.reuse, R20 ;  /* 0x000000986c14723c */ /* 0x080ff00000001814 */
[C---:B------:R-:W-:Y:S08]  /*3880*/  HMMA.16816.F32 R24, R112.reuse, R152, R24 ;  /* 0x000000987018723c */ /* 0x040ff00000001818 */
[-C--:B------:R-:W-:Y:S01]  /*3890*/  HMMA.16816.F32 R28, R112, R154.reuse, R28 ;  /* 0x0000009a701c723c */ /* 0x080fe2000000181c */
[----:B------:R-:W3:Y:S07]  /*38a0*/  LDSM.16.M88.4 R112, [R120+0x5000] ;  /* 0x005000007870783b */ /* 0x000eee0000000200 */
[----:B------:R-:W-:Y:S08]  /*38b0*/  HMMA.16816.F32 R32, R108, R154, R32 ;  /* 0x0000009a6c20723c */ /* 0x000ff00000001820 */
[-C--:B-1----:R-:W-:Y:S08]  /*38c0*/  HMMA.16816.F32 R4, R104, R156.reuse, R4 ;  /* 0x0000009c6804723c */ /* 0x082ff00000001804 */
[C---:B------:R-:W-:Y:S08]  /*38d0*/  HMMA.16816.F32 R8, R116.reuse, R156, R8 ;  /* 0x0000009c7408723c */ /* 0x040ff00000001808 */
[-C--:B------:R-:W-:Y:S08]  /*38e0*/  HMMA.16816.F32 R12, R116, R158.reuse, R12 ;  /* 0x0000009e740c723c */ /* 0x080ff0000000180c */
[C---:B------:R-:W-:Y:S08]  /*38f0*/  HMMA.16816.F32 R16, R104.reuse, R158, R16 ;  /* 0x0000009e6810723c */ /* 0x040ff00000001810 */
[-C--:B------:R-:W-:Y:S08]  /*3900*/  HMMA.16816.F32 R20, R104, R160.reuse, R20 ;  /* 0x000000a06814723c */ /* 0x080ff00000001814 */
[C---:B------:R-:W-:Y:S08]  /*3910*/  HMMA.16816.F32 R24, R116.reuse, R160, R24 ;  /* 0x000000a07418723c */ /* 0x040ff00000001818 */
[-C--:B------:R-:W-:Y:S08]  /*3920*/  HMMA.16816.F32 R28, R116, R162.reuse, R28 ;  /* 0x000000a2741c723c */ /* 0x080ff0000000181c */
[----:B------:R-:W-:Y:S08]  /*3930*/  HMMA.16816.F32 R32, R104, R162, R32 ;  /* 0x000000a26820723c */ /* 0x000ff00000001820 */
[-C--:B--2---:R-:W-:Y:S08]  /*3940*/  HMMA.16816.F32 R4, R100, R164.reuse, R4 ;  /* 0x000000a46404723c */ /* 0x084ff00000001804 */
[C---:B---3--:R-:W-:Y:S08]  /*3950*/  HMMA.16816.F32 R8, R112.reuse, R164, R8 ;  /* 0x000000a47008723c */ /* 0x048ff00000001808 */
[-C--:B------:R-:W-:Y:S08]  /*3960*/  HMMA.16816.F32 R12, R112, R166.reuse, R12 ;  /* 0x000000a6700c723c */ /* 0x080ff0000000180c */
[C---:B------:R-:W-:Y:S01]  /*3970*/  FADD.FTZ R121, -R250.reuse, R4 ;  /* 0x00000004fa797221 */ /* 0x040fe20000010100 */
[C---:B------:R-:W-:Y:S04]  /*3980*/  HMMA.16816.F32 R16, R100.reuse, R166, R16 ;  /* 0x000000a66410723c */ /* 0x040fe80000001810 */
[----:B------:R-:W-:Y:S02]  /*3990*/  FADD.FTZ R106, -R250, R5 ;  /* 0x00000005fa6a7221 */ /* 0x000fe40000010100 */
[----:B------:R-:W-:Y:S02]  /*39a0*/  FMUL.FTZ R232, R232, R121 ;  /* 0x00000079e8e87220 */ /* 0x000fe40000410000 */
[----:B------:R-:W-:Y:S01]  /*39b0*/  FMUL.FTZ R233, R233, R106 ;  /* 0x0000006ae9e97220 */ /* 0x000fe20000410000 */
[-C--:B------:R-:W-:Y:S08]  /*39c0*/  HMMA.16816.F32 R20, R100, R168.reuse, R20 ;  /* 0x000000a86414723c */ /* 0x080ff00000001814 */
[C---:B------:R-:W-:Y:S07]  /*39d0*/  HMMA.16816.F32 R24, R112.reuse, R168, R24 ;  /* 0x000000a87018723c */ /* 0x040fee0000001818 */
[C---:B------:R-:W-:Y:S01]  /*39e0*/  FADD.FTZ R17, -R250.reuse, R17 ;  /* 0x00000011fa117221 */ /* 0x040fe20000010100 */
[-C--:B------:R-:W-:Y:S04]  /*39f0*/  HMMA.16816.F32 R28, R112, R170.reuse, R28 ;  /* 0x000000aa701c723c */ /* 0x080fe8000000181c */
[C---:B------:R-:W-:Y:S02]  /*3a00*/  FADD.FTZ R105, -R250.reuse, R16 ;  /* 0x00000010fa697221 */ /* 0x040fe40000010100 */
[----:B------:R-:W-:Y:S02]  /*3a10*/  FMUL.FTZ R245, R245, R17 ;  /* 0x00000011f5f57220 */ /* 0x000fe40000410000 */
[C---:B------:R-:W-:Y:S01]  /*3a20*/  FADD.FTZ R17, -R250.reuse, R20 ;  /* 0x00000014fa117221 */ /* 0x040fe20000010100 */
[----:B------:R-:W-:Y:S04]  /*3a30*/  HMMA.16816.F32 R32, R100, R170, R32 ;  /* 0x000000aa6420723c */ /* 0x000fe80000001820 */
[----:B------:R-:W-:Y:S02]  /*3a40*/  FADD.FTZ R21, -R250, R21 ;  /* 0x00000015fa157221 */ /* 0x000fe40000010100 */
[----:B------:R-:W-:Y:S02]  /*3a50*/  FADD.FTZ R22, -R138, R22 ;  /* 0x000000168a167221 */ /* 0x000fe40000010100 */
[----:B------:R-:W-:Y:S04]  /*3a60*/  FMUL.FTZ R248, R248, R17 ;  /* 0x00000011f8f87220 */ /* 0x000fe80000410000 */
[C---:B------:R-:W-:Y:S02]  /*3a70*/  FADD.FTZ R17, -R138.reuse, R6 ;  /* 0x000000068a117221 */ /* 0x040fe40000010100 */
[----:B------:R-:W-:Y:S02]  /*3a80*/  FMUL.FTZ R251, R251, R22 ;  /* 0x00000016fbfb7220 */ /* 0x000fe40000410000 */
[----:B------:R-:W-:Y:S02]  /*3a90*/  FADD.FTZ R22, -R133, R13 ;  /* 0x0000000d85167221 */ /* 0x000fe40000010100 */
[----:B------:R-:W-:Y:S02]  /*3aa0*/  FMUL.FTZ R249, R249, R21 ;  /* 0x00000015f9f97220 */ /* 0x000fe40000410000 */
[----:B------:R-:W-:Y:S02]  /*3ab0*/  FADD.FTZ R21, -R138, R7 ;  /* 0x000000078a157221 */ /* 0x000fe40000010100 */
[----:B------:R-:W-:Y:S02]  /*3ac0*/  FMUL.FTZ R234, R234, R17 ;  /* 0x00000011eaea7220 */ /* 0x000fe40000410000 */
[C---:B------:R-:W-:Y:S02]  /*3ad0*/  FADD.FTZ R121, -R250.reuse, R32 ;  /* 0x00000020fa797221 */ /* 0x040fe40000010100 */
[----:B------:R-:W-:Y:S02]  /*3ae0*/  FADD.FTZ R250, -R250, R33 ;  /* 0x00000021fafa7221 */ /* 0x000fe40000010100 */
[C---:B------:R-:W-:Y:S02]  /*3af0*/  FADD.FTZ R33, -R138.reuse, R18 ;  /* 0x000000128a217221 */ /* 0x040fe40000010100 */
[C---:B------:R-:W-:Y:S02]  /*3b00*/  FADD.FTZ R18, -R138.reuse, R19 ;  /* 0x000000138a127221 */ /* 0x040fe40000010100 */
[C---:B------:R-:W-:Y:S02]  /*3b10*/  FADD.FTZ R23, -R138.reuse, R23 ;  /* 0x000000178a177221 */ /* 0x040fe40000010100 */
[----:B------:R-:W-:Y:S02]  /*3b20*/  FMUL.FTZ R247, R247, R18 ;  /* 0x00000012f7f77220 */ /* 0x000fe40000410000 */
[C---:B------:R-:W-:Y:S02]  /*3b30*/  FADD.FTZ R18, -R133.reuse, R9 ;  /* 0x0000000985127221 */ /* 0x040fe40000010100 */
[C---:B------:R-:W-:Y:S02]  /*3b40*/  FADD.FTZ R9, -R133.reuse, R12 ;  /* 0x0000000c85097221 */ /* 0x040fe40000010100 */
[C---:B------:R-:W-:Y:S02]  /*3b50*/  FADD.FTZ R17, -R138.reuse, R34 ;  /* 0x000000228a117221 */ /* 0x040fe40000010100 */
[----:B------:R-:W-:Y:S02]  /*3b60*/  FADD.FTZ R138, -R138, R35 ;  /* 0x000000238a8a7221 */ /* 0x000fe40000010100 */
[----:B------:R-:W-:Y:S02]  /*3b70*/  FADD.FTZ R19, -R133, R8 ;  /* 0x0000000885137221 */ /* 0x000fe40000010100 */
[----:B------:R-:W-:Y:S02]  /*3b80*/  FMUL.FTZ R237, R237, R18 ;  /* 0x00000012eded7220 */ /* 0x000fe40000410000 */
[----:B------:R-:W-:Y:S02]  /*3b90*/  FMUL.FTZ R240, R240, R9 ;  /* 0x00000009f0f07220 */ /* 0x000fe40000410000 */
[----:B------:R-:W-:Y:S02]  /*3ba0*/  FMUL.FTZ R241, R241, R22 ;  /* 0x00000016f1f17220 */ /* 0x000fe40000410000 */
[C---:B------:R-:W-:Y:S02]  /*3bb0*/  FADD.FTZ R18, -R133.reuse, R24 ;  /* 0x0000001885127221 */ /* 0x040fe40000010100 */
[C---:B------:R-:W-:Y:S02]  /*3bc0*/  FADD.FTZ R25, -R133.reuse, R25 ;  /* 0x0000001985197221 */ /* 0x040fe40000010100 */
[C---:B------:R-:W-:Y:S02]  /*3bd0*/  FADD.FTZ R22, -R133.reuse, R28 ;  /* 0x0000001c85167221 */ /* 0x040fe40000010100 */
[----:B------:R-:W-:Y:S02]  /*3be0*/  FADD.FTZ R133, -R133, R29 ;  /* 0x0000001d85857221 */ /* 0x000fe40000010100 */
[C---:B------:R-:W-:Y:S02]  /*3bf0*/  FADD.FTZ R9, -R137.reuse, R10 ;  /* 0x0000000a89097221 */ /* 0x040fe40000010100 */
[C---:B------:R-:W-:Y:S02]  /*3c00*/  FADD.FTZ R10, -R137.reuse, R11 ;  /* 0x0000000b890a7221 */ /* 0x040fe40000010100 */
[C---:B------:R-:W-:Y:S02]  /*3c10*/  FADD.FTZ R11, -R137.reuse, R14 ;  /* 0x0000000e890b7221 */ /* 0x040fe40000010100 */
[C---:B------:R-:W-:Y:S02]  /*3c20*/  FADD.FTZ R14, -R137.reuse, R15 ;  /* 0x0000000f890e7221 */ /* 0x040fe40000010100 */
[C---:B------:R-:W-:Y:S02]  /*3c30*/  FADD.FTZ R26, -R137.reuse, R26 ;  /* 0x0000001a891a7221 */ /* 0x040fe40000010100 */
[C---:B------:R-:W-:Y:S02]  /*3c40*/  FADD.FTZ R27, -R137.reuse, R27 ;  /* 0x0000001b891b7221 */ /* 0x040fe40000010100 */
[C---:B------:R-:W-:Y:S02]  /*3c50*/  FADD.FTZ R30, -R137.reuse, R30 ;  /* 0x0000001e891e7221 */ /* 0x040fe40000010100 */
[----:B------:R-:W-:Y:S02]  /*3c60*/  FADD.FTZ R137, -R137, R31 ;  /* 0x0000001f89897221 */ /* 0x000fe40000010100 */
[----:B------:R-:W-:Y:S02]  /*3c70*/  FMUL.FTZ R244, R244, R105 ;  /* 0x00000069f4f47220 */ /* 0x000fe40000410000 */
        /* <DEDUP_REMOVED lines=19> */
[----:B------:R-:W-:Y:S01]  /*3db0*/  FMUL.FTZ R137, R126, R137 ;  /* 0x000000897e897220 */ /* 0x000fe20000410000 */
[----:B------:R-:W-:-:S05]  /*3dc0*/  @!P6 BRA `(.L_x_7) ;  /* 0x000001300000e947 */ /* 0x000fca0003800000 */
[----:B------:R-:W-:Y:S01]  /*3dd0*/  LOP3.LUT R6, R218, 0x1, RZ, 0xc0, !PT ;  /* 0x00000001da067812 */ /* 0x000fe200078ec0ff */
[----:B------:R-:W-:Y:S02]  /*3de0*/  IMAD.MOV.U32 R7, RZ, RZ, c[0x0][0x190] ;  /* 0x00006400ff077624 */ /* 0x000fe400078e00ff */
[----:B------:R-:W-:Y:S01]  /*3df0*/  IMAD.MOV.U32 R4, RZ, RZ, -0x2000 ;  /* 0xffffe000ff047424 */ /* 0x000fe200078e00ff */
[----:B------:R-:W-:Y:S01]  /*3e00*/  ISETP.NE.U32.AND P3, PT, R6, 0x1, PT ;  /* 0x000000010600780c */ /* 0x000fe20003f65070 */
[----:B------:R-:W-:Y:S03]  /*3e10*/  IMAD.U32 R5, R7, -0x40, RZ ;  /* 0xffffffc007057824 */ /* 0x000fe600078e00ff */
[----:B------:R-:W-:Y:S02]  /*3e20*/  SEL R4, R4, 0x2000, !P3 ;  /* 0x0000200004047807 */ /* 0x000fe40005800000 */
[----:B------:R-:W-:Y:S03]  /*3e30*/  LEA R228, P0, R5, R228, 0x1 ;  /* 0x000000e405e47211 */ /* 0x000fe600078008ff */
[--C-:B------:R-:W-:Y:S01]  /*3e40*/  IMAD.IADD R217, R217, 0x1, R4.reuse ;  /* 0x00000001d9d97824 */ /* 0x100fe200078e0204 */
[----:B------:R-:W-:Y:S01]  /*3e50*/  LEA.HI.X.SX32 R229, R5, R229, 0x1, P0 ;  /* 0x000000e505e57211 */ /* 0x000fe200000f0eff */
[----:B------:R-:W-:Y:S01]  /*3e60*/  IMAD.MOV.U32 R5, RZ, RZ, c[0x0][0x194] ;  /* 0x00006500ff057624 */ /* 0x000fe200078e00ff */
[C---:B------:R-:W-:Y:S01]  /*3e70*/  LEA R6, P0, R7.reuse, R228, 0x6 ;  /* 0x000000e407067211 */ /* 0x040fe200078030ff */
[----:B------:R-:W-:Y:S02]  /*3e80*/  IMAD.IADD R178, R178, 0x1, R4 ;  /* 0x00000001b2b27824 */ /* 0x000fe400078e0204 */
[----:B------:R-:W-:Y:S01]  /*3e90*/  @!PT LDS RZ, [RZ] ;  /* 0x00000000fffff984 */ /* 0x000fe20000000800 */
[----:B------:R-:W-:Y:S01]  /*3ea0*/  @!PT LDS RZ, [RZ] ;  /* 0x00000000fffff984 */ /* 0x000fe20000000800 */
[----:B------:R-:W-:Y:S01]  /*3eb0*/  @!PT LDS RZ, [RZ] ;  /* 0x00000000fffff984 */ /* 0x000fe20000000800 */
[----:B------:R1:W-:Y:S01]  /*3ec0*/  LDGSTS.E.BYPASS.LTC128B.128 [R217], [R228.64] ;  /* 0x00000000e4d97fae */ /* 0x0003e2000b901d54 */
[----:B------:R-:W-:Y:S05]  /*3ed0*/  LEA.HI.X R7, R7, R229, R5, 0x6, P0 ;  /* 0x000000e507077211 */ /* 0x000fea00000f3405 */
[----:B------:R1:W-:Y:S04]  /*3ee0*/  LDGSTS.E.BYPASS.LTC128B.128 [R217+0x1000], [R6.64] ;  /* 0x0100000006d97fae */ /* 0x0003e8000b901d54 */
[----:B------:R-:W0:Y:S02]  /*3ef0*/  LDGDEPBAR ;  /* 0x00000000000079af */ /* 0x000e240000000000 */
.L_x_7:
[----:B------:R-:W-:Y:S01]  /*3f00*/  F2FP.PACK_AB R232, R233, R232 ;  /* 0x000000e8e9e8723e */ /* 0x000fe200000000ff */
[----:B------:R-:W-:Y:S01]  /*3f10*/  IMAD.SHL.U32 R112, R181, 0x2, RZ ;  /* 0x00000002b5707824 */ /* 0x000fe200078e00ff */
[----:B------:R-:W-:Y:S02]  /*3f20*/  F2FP.PACK_AB R234, R235, R234 ;  /* 0x000000eaebea723e */ /* 0x000fe400000000ff */
[----:B------:R-:W-:Y:S01]  /*3f30*/  F2FP.PACK_AB R245, R245, R244 ;  /* 0x000000f4f5f5723e */ /* 0x000fe200000000ff */
[----:B------:R-:W-:Y:S01]  /*3f40*/  STS [R201+0xa000], R232 ;  /* 0x00a000e8c9007388 */ /* 0x000fe20000000800 */
        /* <DEDUP_REMOVED lines=19> */
[C---:B------:R-:W-:Y:S01]  /*4080*/  IADD3 R4, R112.reuse, 0x4000, RZ ;  /* 0x0000400070047810 */ /* 0x040fe20007ffe0ff */
[----:B------:R-:W-:Y:S01]  /*4090*/  STS [R206+0xb400], R243 ;  /* 0x00b400f3ce007388 */ /* 0x000fe20000000800 */
[----:B------:R-:W-:Y:S02]  /*40a0*/  IADD3 R100, R112, 0x4040, RZ ;  /* 0x0000404070647810 */ /* 0x000fe40007ffe0ff */
[----:B------:R-:W-:Y:S01]  /*40b0*/  @P2 IADD3 R100, R4, -0x40, RZ ;  /* 0xffffffc004642810 */ /* 0x000fe20007ffe0ff */
[----:B------:R-:W-:Y:S04]  /*40c0*/  STS [R205+0xa000], R248 ;  /* 0x00a000f8cd007388 */ /* 0x000fe80000000800 */
[----:B------:R-:W-:Y:S04]  /*40d0*/  STS [R205+0xa400], R252 ;  /* 0x00a400fccd007388 */ /* 0x000fe80000000800 */
[----:B------:R-:W-:Y:S04]  /*40e0*/  STS [R221+0xa000], R250 ;  /* 0x00a000fadd007388 */ /* 0x000fe80000000800 */
[----:B------:R-:W-:Y:S04]  /*40f0*/  STS [R221+0xa400], R138 ;  /* 0x00a4008add007388 */ /* 0x000fe80000000800 */
[----:B------:R-:W-:Y:S04]  /*4100*/  STS [R205+0xb000], R134 ;  /* 0x00b00086cd007388 */ /* 0x000fe80000000800 */
[----:B------:R-:W-:Y:S04]  /*4110*/  STS [R205+0xb400], R122 ;  /* 0x00b4007acd007388 */ /* 0x000fe80000000800 */
[----:B------:R-:W-:Y:S04]  /*4120*/  STS [R221+0xb000], R102 ;  /* 0x00b00066dd007388 */ /* 0x000fe80000000800 */
[----:B------:R-:W-:Y:S04]  /*4130*/  STS [R221+0xb400], R104 ;  /* 0x00b40068dd007388 */ /* 0x000fe80000000800 */
[----:B------:R-:W-:Y:S06]  /*4140*/  BAR.SYNC.DEFER_BLOCKING 0x0 ;  /* 0x0000000000007b1d */ /* 0x000fec0000010000 */
[----:B-1----:R-:W-:Y:S04]  /*4150*/  LDSM.16.MT88.4 R4, [R177+0xe000] ;  /* 0x00e00000b104783b */ /* 0x002fe80000004200 */
[----:B------:R-:W1:Y:S04]  /*4160*/  LDSM.16.MT88.4 R8, [R112+0x4000] ;  /* 0x004000007008783b */ /* 0x000e680000004200 */
[----:B------:R-:W2:Y:S04]  /*4170*/  LDSM.16.MT88.4 R12, [R177+0x10000] ;  /* 0x01000000b10c783b */ /* 0x000ea80000004200 */
[----:B------:R-:W3:Y:S04]  /*4180*/  LDSM.16.MT88.4 R16, [R100] ;  /* 0x000000006410783b */ /* 0x000ee80000004200 */
[----:B------:R-:W-:Y:S04]  /*4190*/  LDSM.16.MT88.4 R20, [R177+0xe800] ;  /* 0x00e80000b114783b */ /* 0x000fe80000004200 */
[----:B------:R-:W4:Y:S04]  /*41a0*/  LDSM.16.MT88.4 R24, [R112+0x4800] ;  /* 0x004800007018783b */ /* 0x000f280000004200 */
[----:B------:R-:W5:Y:S04]  /*41b0*/  LDSM.16.MT88.4 R28, [R177+0x10800] ;  /* 0x01080000b11c783b */ /* 0x000f680000004200 */
[----:B------:R-:W3:Y:S01]  /*41c0*/  LDSM.16.MT88.4 R32, [R100+0x800] ;  /* 0x000800006420783b */ /* 0x000ee20000004200 */
[-C--:B-1----:R-:W-:Y:S08]  /*41d0*/  HMMA.16816.F32 R36, R4, R8.reuse, R36 ;  /* 0x000000080424723c */ /* 0x082ff00000001824 */
[C---:B--2---:R-:W-:Y:S08]  /*41e0*/  HMMA.16816.F32 R40, R12.reuse, R8, R40 ;  /* 0x000000080c28723c */ /* 0x044ff00000001828 */
[-C--:B------:R-:W-:Y:S08]  /*41f0*/  HMMA.16816.F32 R44, R12, R10.reuse, R44 ;  /* 0x0000000a0c2c723c */ /* 0x080ff0000000182c */
[C---:B------:R-:W-:Y:S01]  /*4200*/  HMMA.16816.F32 R48, R4.reuse, R10, R48 ;  /* 0x0000000a0430723c */ /* 0x040fe20000001830 */
[----:B------:R-:W-:Y:S07]  /*4210*/  LDSM.16.MT88.4 R8, [R112+0x5000] ;  /* 0x005000007008783b */ /* 0x000fee0000004200 */
[-C--:B---3--:R-:W-:Y:S08]  /*4220*/  HMMA.16816.F32 R52, R4, R16.reuse, R52 ;  /* 0x000000100434723c */ /* 0x088ff00000001834 */
[C---:B------:R-:W-:Y:S08]  /*4230*/  HMMA.16816.F32 R56, R12.reuse, R16, R56 ;  /* 0x000000100c38723c */ /* 0x040ff00000001838 */
[-C--:B------:R-:W-:Y:S01]  /*4240*/  HMMA.16816.F32 R60, R12, R18.reuse, R60 ;  /* 0x000000120c3c723c */ /* 0x080fe2000000183c */
[----:B------:R-:W-:Y:S07]  /*4250*/  LDSM.16.MT88.4 R12, [R177+0x11000] ;  /* 0x01100000b10c783b */ /* 0x000fee0000004200 */
[----:B------:R-:W-:Y:S01]  /*4260*/  HMMA.16816.F32 R64, R4, R18, R64 ;  /* 0x000000120440723c */ /* 0x000fe20000001840 */
[----:B------:R-:W1:Y:S04]  /*4270*/  LDSM.16.MT88.4 R4, [R177+0xf000] ;  /* 0x00f00000b104783b */ /* 0x000e680000004200 */
[----:B------:R-:W2:Y:S03]  /*4280*/  LDSM.16.MT88.4 R16, [R100+0x1000] ;  /* 0x001000006410783b */ /* 0x000ea60000004200 */
[-C--:B----4-:R-:W-:Y:S08]  /*4290*/  HMMA.16816.F32 R36, R20, R24.reuse, R36 ;  /* 0x000000181424723c */ /* 0x090ff00000001824 */
[C---:B-----5:R-:W-:Y:S08]  /*42a0*/  HMMA.16816.F32 R40, R28.reuse, R24, R40 ;  /* 0x000000181c28723c */ /* 0x060ff00000001828 */
[-C--:B------:R-:W-:Y:S08]  /*42b0*/  HMMA.16816.F32 R44, R28, R26.reuse, R44 ;  /* 0x0000001a1c2c723c */ /* 0x080ff0000000182c */
[C---:B------:R-:W-:Y:S01]  /*42c0*/  HMMA.16816.F32 R48, R20.reuse, R26, R48 ;  /* 0x0000001a1430723c */ /* 0x040fe20000001830 */
[----:B------:R-:W-:Y:S07]  /*42d0*/  LDSM.16.MT88.4 R24, [R112+0x5800] ;  /* 0x005800007018783b */ /* 0x000fee0000004200 */
[-C--:B------:R-:W-:Y:S08]  /*42e0*/  HMMA.16816.F32 R52, R20, R32.reuse, R52 ;  /* 0x000000201434723c */ /* 0x080ff00000001834 */
[C---:B------:R-:W-:Y:S08]  /*42f0*/  HMMA.16816.F32 R56, R28.reuse, R32, R56 ;  /* 0x000000201c38723c */ /* 0x040ff00000001838 */
[-C--:B------:R-:W-:Y:S01]  /*4300*/  HMMA.16816.F32 R60, R28, R34.reuse, R60 ;  /* 0x000000221c3c723c */ /* 0x080fe2000000183c */
[----:B------:R-:W-:Y:S07]  /*4310*/  LDSM.16.MT88.4 R28, [R177+0x11800] ;  /* 0x01180000b11c783b */ /* 0x000fee0000004200 */
[----:B------:R-:W-:Y:S01]  /*4320*/  HMMA.16816.F32 R64, R20, R34, R64 ;  /* 0x000000221440723c */ /* 0x000fe20000001840 */
[----:B------:R-:W3:Y:S04]  /*4330*/  LDSM.16.MT88.4 R20, [R177+0xf800] ;  /* 0x00f80000b114783b */ /* 0x000ee80000004200 */
[----:B------:R-:W4:Y:S03]  /*4340*/  LDSM.16.MT88.4 R32, [R100+0x1800] ;  /* 0x001800006420783b */ /* 0x000f260000004200 */
[-C--:B-1----:R-:W-:Y:S01]  /*4350*/  HMMA.16816.F32 R36, R4, R8.reuse, R36 ;  /* 0x000000080424723c */ /* 0x082fe20000001824 */
[----:B------:R-:W-:Y:S07]  /*4360*/  BAR.SYNC.DEFER_BLOCKING 0x0 ;  /* 0x0000000000007b1d */ /* 0x000fee0000010000 */
[C---:B------:R-:W-:Y:S08]  /*4370*/  HMMA.16816.F32 R40, R12.reuse, R8, R40 ;  /* 0x000000080c28723c */ /* 0x040ff00000001828 */
[-C--:B------:R-:W-:Y:S08]  /*4380*/  HMMA.16816.F32 R44, R12, R10.reuse, R44 ;  /* 0x0000000a0c2c723c */ /* 0x080ff0000000182c */
[C---:B------:R-:W-:Y:S08]  /*4390*/  HMMA.16816.F32 R48, R4.reuse, R10, R48 ;  /* 0x0000000a0430723c */ /* 0x040ff00000001830 */
[-C--:B--2---:R-:W-:Y:S08]  /*43a0*/  HMMA.16816.F32 R52, R4, R16.reuse, R52 ;  /* 0x000000100434723c */ /* 0x084ff00000001834 */
[C---:B------:R-:W-:Y:S08]  /*43b0*/  HMMA.16816.F32 R56, R12.reuse, R16, R56 ;  /* 0x000000100c38723c */ /* 0x040ff00000001838 */
[-C--:B------:R-:W-:Y:S08]  /*43c0*/  HMMA.16816.F32 R60, R12, R18.reuse, R60 ;  /* 0x000000120c3c723c */ /* 0x080ff0000000183c */
[----:B------:R-:W-:Y:S08]  /*43d0*/  HMMA.16816.F32 R64, R4, R18, R64 ;  /* 0x000000120440723c */ /* 0x000ff00000001840 */
[-C--:B---3--:R-:W-:Y:S08]  /*43e0*/  HMMA.16816.F32 R36, R20, R24.reuse, R36 ;  /* 0x000000181424723c */ /* 0x088ff00000001824 */
[C---:B------:R-:W-:Y:S08]  /*43f0*/  HMMA.16816.F32 R40, R28.reuse, R24, R40 ;  /* 0x000000181c28723c */ /* 0x040ff00000001828 */
[-C--:B------:R-:W-:Y:S08]  /*4400*/  HMMA.16816.F32 R44, R28, R26.reuse, R44 ;  /* 0x0000001a1c2c723c */ /* 0x080ff0000000182c */
[C---:B------:R-:W-:Y:S08]  /*4410*/  HMMA.16816.F32 R48, R20.reuse, R26, R48 ;  /* 0x0000001a1430723c */ /* 0x040ff00000001830 */
[-C--:B----4-:R-:W-:Y:S08]  /*4420*/  HMMA.16816.F32 R52, R20, R32.reuse, R52 ;  /* 0x000000201434723c */ /* 0x090ff00000001834 */
[C---:B------:R-:W-:Y:S08]  /*4430*/  HMMA.16816.F32 R56, R28.reuse, R32, R56 ;  /* 0x000000201c38723c */ /* 0x040ff00000001838 */
[-C--:B------:R-:W-:Y:S08]  /*4440*/  HMMA.16816.F32 R60, R28, R34.reuse, R60 ;  /* 0x000000221c3c723c */ /* 0x080ff0000000183c */
[----:B------:R-:W-:Y:S01]  /*4450*/  HMMA.16816.F32 R64, R20, R34, R64 ;  /* 0x000000221440723c */ /* 0x000fe20000001840 */
[----:B------:R-:W-:-:S07]  /*4460*/  @!P6 BRA `(.L_x_8) ;  /* 0x000000d00000e947 */ /* 0x000fce0003800000 */
[----:B------:R-:W-:Y:S04]  /*4470*/  IMAD.MOV.U32 R7, RZ, RZ, c[0x0][0x370] ;  /* 0x0000dc00ff077624 */ /* 0x000fe800078e00ff */
[----:B------:R-:W-:Y:S05]  /*4480*/  IMAD.U32 R5, R7, -0x40, RZ ;  /* 0xffffffc007057824 */ /* 0x000fea00078e00ff */
[C---:B------:R-:W-:Y:S04]  /*4490*/  LEA R226, P0, R5.reuse, R226, 0x1 ;  /* 0x000000e205e27211 */ /* 0x040fe800078008ff */
[----:B------:R-:W-:Y:S01]  /*44a0*/  LEA.HI.X.SX32 R227, R5, R227, 0x1, P0 ;  /* 0x000000e305e37211 */ /* 0x000fe200000f0eff */
[----:B------:R-:W-:Y:S01]  /*44b0*/  IMAD.MOV.U32 R5, RZ, RZ, c[0x0][0x374] ;  /* 0x0000dd00ff057624 */ /* 0x000fe200078e00ff */
[C---:B------:R-:W-:Y:S03]  /*44c0*/  LEA R8, P0, R7.reuse, R226, 0x6 ;  /* 0x000000e207087211 */ /* 0x040fe600078030ff */
[----:B------:R-:W-:Y:S01]  /*44d0*/  @!PT LDS RZ, [RZ] ;  /* 0x00000000fffff984 */ /* 0x000fe20000000800 */
[----:B------:R-:W-:Y:S01]  /*44e0*/  @!PT LDS RZ, [RZ] ;  /* 0x00000000fffff984 */ /* 0x000fe20000000800 */
[----:B------:R-:W-:Y:S01]  /*44f0*/  @!PT LDS RZ, [RZ] ;  /* 0x00000000fffff984 */ /* 0x000fe20000000800 */
[----:B------:R1:W-:Y:S01]  /*4500*/  LDGSTS.E.BYPASS.LTC128B.128 [R196+0x4000], [R226.64] ;  /* 0x04000000e2c47fae */ /* 0x0003e2000b901d54 */
[----:B------:R-:W-:Y:S05]  /*4510*/  LEA.HI.X R9, R7, R227, R5, 0x6, P0 ;  /* 0x000000e307097211 */ /* 0x000fea00000f3405 */
[----:B------:R1:W-:Y:S04]  /*4520*/  LDGSTS.E.BYPASS.LTC128B.128 [R196+0x5000], [R8.64] ;  /* 0x0500000008c47fae */ /* 0x0003e8000b901d54 */
[----:B------:R-:W0:Y:S02]  /*4530*/  LDGDEPBAR ;  /* 0x00000000000079af */ /* 0x000e240000000000 */
.L_x_8:
[----:B------:R-:W-:Y:S01]  /*4540*/  LDSM.16.M88.4 R20, [R180] ;  /* 0x00000000b414783b */ /* 0x000fe20000000200 */
[--C-:B------:R-:W-:Y:S02]  /*4550*/  IMAD.IADD R113, R112, 0x1, R183.reuse ;  /* 0x0000000170717824 */ /* 0x100fe400078e02b7 */
[----:B------:R-:W-:Y:S01]  /*4560*/  IMAD.IADD R115, R180, 0x1, R183 ;  /* 0x00000001b4737824 */ /* 0x000fe200078e02b7 */
[----:B-1----:R-:W1:Y:S01]  /*4570*/  LDSM.16.MT88.4 R8, [R112+0x6000] ;  /* 0x006000007008783b */ /* 0x002e620000004200 */
[----:B------:R-:W-:Y:S03]  /*4580*/  IMAD.IADD R114, R183, 0x1, R0 ;  /* 0x00000001b7727824 */ /* 0x000fe600078e0200 */
[----:B------:R-:W2:Y:S04]  /*4590*/  LDSM.16.MT88.4 R16, [R113+0x6000] ;  /* 0x006000007110783b */ /* 0x000ea80000004200 */
[----:B------:R-:W-:Y:S04]  /*45a0*/  LDSM.16.M88.4 R24, [R0] ;  /* 0x000000000018783b */ /* 0x000fe80000000200 */
[----:B------:R-:W3:Y:S04]  /*45b0*/  LDSM.16.MT88.4 R28, [R112+0x6800] ;  /* 0x00680000701c783b */ /* 0x000ee80000004200 */
[----:B------:R-:W4:Y:S04]  /*45c0*/  LDSM.16.MT88.4 R32, [R113+0x6800] ;  /* 0x006800007120783b */ /* 0x000f280000004200 */
[----:B------:R-:W-:Y:S04]  /*45d0*/  LDSM.16.MT88.4 R104, [R112+0x7000] ;  /* 0x007000007068783b */ /* 0x000fe80000004200 */
[----:B------:R-:W3:Y:S04]  /*45e0*/  LDSM.16.M88.4 R100, [R115] ;  /* 0x000000007364783b */ /* 0x000ee80000000200 */
[----:B------:R-:W-:Y:S01]  /*45f0*/  LDSM.16.MT88.4 R108, [R112+0x7800] ;  /* 0x00780000706c783b */ /* 0x000fe20000004200 */
[C---:B-1----:R-:W-:Y:S08]  /*4600*/  HMMA.16816.F32 R4, R20.reuse, R8, RZ ;  /* 0x000000081404723c */ /* 0x042ff000000018ff */
[C---:B------:R-:W-:Y:S08]  /*4610*/  HMMA.16816.F32 R8, R20.reuse, R10, RZ ;  /* 0x0000000a1408723c */ /* 0x040ff000000018ff */
[C---:B--2---:R-:W-:Y:S08]  /*4620*/  HMMA.16816.F32 R12, R20.reuse, R16, RZ ;  /* 0x00000010140c723c */ /* 0x044ff000000018ff */
[----:B------:R-:W-:Y:S01]  /*4630*/  HMMA.16816.F32 R16, R20, R18, RZ ;  /* 0x000000121410723c */ /* 0x000fe200000018ff */
[----:B------:R-:W1:Y:S07]  /*4640*/  LDSM.16.MT88.4 R20, [R113+0x7000] ;  /* 0x007000007114783b */ /* 0x000e6e0000004200 */
[C---:B---3--:R-:W-:Y:S08]  /*4650*/  HMMA.16816.F32 R4, R24.reuse, R28, R4 ;  /* 0x0000001c1804723c */ /* 0x048ff00000001804 */
[C---:B------:R-:W-:Y:S01]  /*4660*/  HMMA.16816.F32 R8, R24.reuse, R30, R8 ;  /* 0x0000001e1808723c */ /* 0x040fe20000001808 */
[----:B------:R-:W2:Y:S07]  /*4670*/  LDSM.16.M88.4 R28, [R114] ;  /* 0x00000000721c783b */ /* 0x000eae0000000200 */
[C---:B----4-:R-:W-:Y:S08]  /*4680*/  HMMA.16816.F32 R12, R24.reuse, R32, R12 ;  /* 0x00000020180c723c */ /* 0x050ff0000000180c */
[----:B------:R-:W-:Y:S01]  /*4690*/  HMMA.16816.F32 R16, R24, R34, R16 ;  /* 0x000000221810723c */ /* 0x000fe20000001810 */
[----:B------:R-:W3:Y:S04]  /*46a0*/  LDSM.16.MT88.4 R24, [R113+0x7800] ;  /* 0x007800007118783b */ /* 0x000ee80000004200 */
[----:B------:R-:W-:Y:S03]  /*46b0*/  LDSM.16.M88.4 R32, [R180+0x2000] ;  /* 0x00200000b420783b */ /* 0x000fe60000000200 */
[C---:B------:R-:W-:Y:S08]  /*46c0*/  HMMA.16816.F32 R4, R100.reuse, R104, R4 ;  /* 0x000000686404723c */ /* 0x040ff00000001804 */
[C---:B------:R-:W-:Y:S01]  /*46d0*/  HMMA.16816.F32 R8, R100.reuse, R106, R8 ;  /* 0x0000006a6408723c */ /* 0x040fe20000001808 */
[----:B------:R-:W4:Y:S07]  /*46e0*/  LDSM.16.MT88.4 R104, [R112+0x8000] ;  /* 0x008000007068783b */ /* 0x000f2e0000004200 */
[C---:B-1----:R-:W-:Y:S08]  /*46f0*/  HMMA.16816.F32 R12, R100.reuse, R20, R12 ;  /* 0x00000014640c723c */ /* 0x042ff0000000180c */
[----:B------:R-:W-:Y:S01]  /*4700*/  HMMA.16816.F32 R16, R100, R22, R16 ;  /* 0x000000166410723c */ /* 0x000fe20000001810 */
[----:B------:R-:W1:Y:S04]  /*4710*/  LDSM.16.MT88.4 R20, [R113+0x8000] ;  /* 0x008000007114783b */ /* 0x000e680000004200 */
[----:B------:R-:W-:Y:S03]  /*4720*/  LDSM.16.M88.4 R100, [R0+0x2000] ;  /* 0x002000000064783b */ /* 0x000fe60000000200 */
[C---:B--2---:R-:W-:Y:S08]  /*4730*/  HMMA.16816.F32 R4, R28.reuse, R108, R4 ;  /* 0x0000006c1c04723c */ /* 0x044ff00000001804 */
[C---:B------:R-:W-:Y:S01]  /*4740*/  HMMA.16816.F32 R8, R28.reuse, R110, R8 ;  /* 0x0000006e1c08723c */ /* 0x040fe20000001808 */
[----:B------:R-:W2:Y:S07]  /*4750*/  LDSM.16.MT88.4 R108, [R112+0x8800] ;  /* 0x00880000706c783b */ /* 0x000eae0000004200 */
[C---:B---3--:R-:W-:Y:S08]  /*4760*/  HMMA.16816.F32 R12, R28.reuse, R24, R12 ;  /* 0x000000181c0c723c */ /* 0x048ff0000000180c */
[----:B------:R-:W-:Y:S01]  /*4770*/  HMMA.16816.F32 R16, R28, R26, R16 ;  /* 0x0000001a1c10723c */ /* 0x000fe20000001810 */
[----:B------:R-:W3:Y:S04]  /*4780*/  LDSM.16.MT88.4 R24, [R113+0x8800] ;  /* 0x008800007118783b */ /* 0x000ee80000004200 */
[----:B------:R-:W-:Y:S03]  /*4790*/  LDSM.16.M88.4 R28, [R115+0x2000] ;  /* 0x00200000731c783b */ /* 0x000fe60000000200 */
[C---:B----4-:R-:W-:Y:S08]  /*47a0*/  HMMA.16816.F32 R4, R32.reuse, R104, R4 ;  /* 0x000000682004723c */ /* 0x050ff00000001804 */
        /* <DEDUP_REMOVED lines=11> */
[----:B------:R-:W3:Y:S06]  /*4860*/  LDSM.16.MT88.4 R24, [R113+0x9800] ;  /* 0x009800007118783b */ /* 0x000eec0000004200 */
[----:B------:R-:W-:Y:S01]  /*4870*/  @P6 IADD3 R100, P3, R208, R199, RZ ;  /* 0x000000c7d0646210 */ /* 0x000fe20007f7e0ff */
[C---:B----4-:R-:W-:Y:S01]  /*4880*/  HMMA.16816.F32 R4, R28.reuse, R104, R4 ;  /* 0x000000681c04723c */ /* 0x050fe20000001804 */
[----:B------:R-:W-:Y:S04]  /*4890*/  IMAD.U32 R103, RZ, RZ, UR17 ;  /* 0x00000011ff677e24 */ /* 0x000fe8000f8e00ff */
[----:B------:R-:W-:Y:S02]  /*48a0*/  @P6 IMAD.X R101, R209, 0x1, R198, P3 ;  /* 0x00000001d1656824 */ /* 0x000fe400018e06c6 */
[----:B------:R-:W-:Y:S01]  /*48b0*/  IMAD.IADD R104, R183, 0x1, R176 ;  /* 0x00000001b7687824 */ /* 0x000fe200078e02b0 */
[C---:B------:R-:W-:Y:S01]  /*48c0*/  HMMA.16816.F32 R8, R28.reuse, R106, R8 ;  /* 0x0000006a1c08723c */ /* 0x040fe20000001808 */
[----:B------:R-:W-:Y:S01]  /*48d0*/  IMAD.U32 R105, RZ, RZ, UR18 ;  /* 0x00000012ff697e24 */ /* 0x000fe2000f8e00ff */
[----:B------:R4:W5:Y:S04]  /*48e0*/  @P6 LDG.E R215, [R100.64] ;  /* 0x0000001464d76981 */ /* 0x000968000c1e1900 */
[----:B------:R4:W5:Y:S01]  /*48f0*/  @P6 LDG.E R216, [R100.64+0x20] ;  /* 0x0000201464d86981 */ /* 0x000962000c1e1900 */
[----:B------:R-:W-:Y:S01]  /*4900*/  IMAD.U32 R107, RZ, RZ, UR11 ;  /* 0x0000000bff6b7e24 */ /* 0x000fe2000f8e00ff */
[C---:B-1----:R-:W-:Y:S02]  /*4910*/  HMMA.16816.F32 R12, R28.reuse, R20, R12 ;  /* 0x000000141c0c723c */ /* 0x042fe4000000180c */
[----:B------:R4:W5:Y:S04]  /*4920*/  @P6 LDG.E R213, [R100.64+0x80] ;  /* 0x0000801464d56981 */ /* 0x000968000c1e1900 */
[----:B------:R4:W5:Y:S02]  /*4930*/  @P6 LDG.E R214, [R100.64+0xa0] ;  /* 0x0000a01464d66981 */ /* 0x000964000c1e1900 */
[----:B------:R-:W-:Y:S02]  /*4940*/  HMMA.16816.F32 R16, R28, R22, R16 ;  /* 0x000000161c10723c */ /* 0x000fe40000001810 */
[----:B------:R-:W-:Y:S05]  /*4950*/  LDSM.16.MT88.4 R20, [R177+0xc000] ;  /* 0x00c00000b114783b */ /* 0x000fea0000004200 */
[----:B------:R-:W-:Y:S01]  /*4960*/  IMAD.U32 R29, RZ, RZ, UR5 ;  /* 0x00000005ff1d7e24 */ /* 0x000fe2000f8e00ff */
[C---:B--2---:R-:W-:Y:S01]  /*4970*/  HMMA.16816.F32 R4, R32.reuse, R108, R4 ;  /* 0x0000006c2004723c */ /* 0x044fe20000001804 */
[----:B------:R-:W-:Y:S04]  /*4980*/  IMAD.U32 R31, RZ, RZ, UR5 ;  /* 0x00000005ff1f7e24 */ /* 0x000fe8000f8e00ff */
[----:B------:R-:W-:Y:S01]  /*4990*/  LEA R230, P0, R29, R230, 0x2 ;  /* 0x000000e61de67211 */ /* 0x000fe200078010ff */
[----:B------:R-:W-:Y:S02]  /*49a0*/  IMAD.U32 R29, RZ, RZ, UR17 ;  /* 0x00000011ff1d7e24 */ /* 0x000fe4000f8e00ff */
[C---:B------:R-:W-:Y:S04]  /*49b0*/  HMMA.16816.F32 R8, R32.reuse, R110, R8 ;  /* 0x0000006e2008723c */ /* 0x040fe80000001808 */
[----:B------:R-:W-:Y:S01]  /*49c0*/  LEA.HI.X.SX32 R231, R31, R231, 0x2, P0 ;  /* 0x000000e71fe77211 */ /* 0x000fe200000f16ff */
[----:B------:R-:W-:Y:S01]  /*49d0*/  IMAD.U32 R31, RZ, RZ, UR16 ;  /* 0x00000010ff1f7e24 */ /* 0x000fe2000f8e00ff */
[-C--:B------:R-:W-:Y:S01]  /*49e0*/  LEA R28, P3, R103, R230.reuse, 0x2 ;  /* 0x000000e6671c7211 */ /* 0x080fe200078610ff */
[----:B------:R-:W-:Y:S01]  /*49f0*/  IMAD.U32 R103, RZ, RZ, UR14 ;  /* 0x0000000eff677e24 */ /* 0x000fe2000f8e00ff */
[C---:B---3--:R-:W-:Y:S01]  /*4a00*/  HMMA.16816.F32 R12, R32.reuse, R24, R12 ;  /* 0x00000018200c723c */ /* 0x048fe2000000180c */
[----:B----4-:R-:W-:Y:S03]  /*4a10*/  IMAD.U32 R101, RZ, RZ, UR14 ;  /* 0x0000000eff657e24 */ /* 0x010fe6000f8e00ff */
[-C--:B------:R-:W-:Y:S03]  /*4a20*/  LEA.HI.X.SX32 R29, R29, R231.reuse, 0x2, P3 ;  /* 0x000000e71d1d7211 */ /* 0x080fe600018f16ff */
[----:B------:R-:W-:Y:S01]  /*4a30*/  IMAD.U32 R25, RZ, RZ, UR18 ;  /* 0x00000012ff197e24 */ /* 0x000fe2000f8e00ff */
[----:B------:R-:W-:Y:S01]  /*4a40*/  HMMA.16816.F32 R16, R32, R26, R16 ;  /* 0x0000001a2010723c */ /* 0x000fe20000001810 */
[----:B------:R-:W-:Y:S03]  /*4a50*/  RED.E.ADD.F32.FTZ.RN.STRONG.GPU [R230.64], R4 ;  /* 0x00000004e600798e */ /* 0x000fe6000c10e794 */
[-C--:B------:R-:W-:Y:S01]  /*4a60*/  LEA R30, P4, R25, R230.reuse, 0x2 ;  /* 0x000000e6191e7211 */ /* 0x080fe200078810ff */
[----:B------:R-:W-:Y:S01]  /*4a70*/  IMAD.U32 R25, RZ, RZ, UR16 ;  /* 0x00000010ff197e24 */ /* 0x000fe2000f8e00ff */
[-C--:B------:R-:W-:Y:S01]  /*4a80*/  LEA R24, P0, R31, R230.reuse, 0x2 ;  /* 0x000000e61f187211 */ /* 0x080fe200078010ff */
[----:B------:R-:W-:Y:S01]  /*4a90*/  IMAD.U32 R27, RZ, RZ, UR15 ;  /* 0x0000000fff1b7e24 */ /* 0x000fe2000f8e00ff */
[-C--:B------:R-:W-:Y:S01]  /*4aa0*/  LEA.HI.X.SX32 R31, R105, R231.reuse, 0x2, P4 ;  /* 0x000000e7691f7211 */ /* 0x080fe200020f16ff */
[----:B------:R-:W-:Y:S03]  /*4ab0*/  IMAD.U32 R35, RZ, RZ, UR13 ;  /* 0x0000000dff237e24 */ /* 0x000fe6000f8e00ff */
[-C--:B------:R-:W-:Y:S01]  /*4ac0*/  LEA.HI.X.SX32 R25, R25, R231.reuse, 0x2, P0 ;  /* 0x000000e719197211 */ /* 0x080fe200000f16ff */
[----:B------:R1:W-:Y:S01]  /*4ad0*/  RED.E.ADD.F32.FTZ.RN.STRONG.GPU [R30.64], R5 ;  /* 0x000000051e00798e */ /* 0x0003e2000c10e794 */
[----:B------:R-:W-:Y:S01]  /*4ae0*/  IMAD.U32 R105, RZ, RZ, UR15 ;  /* 0x0000000fff697e24 */ /* 0x000fe2000f8e00ff */
[-C--:B------:R-:W-:Y:S01]  /*4af0*/  LEA R34, P0, R27, R230.reuse, 0x2 ;  /* 0x000000e61b227211 */ /* 0x080fe200078010ff */
[----:B------:R-:W-:Y:S01]  /*4b00*/  IMAD.U32 R33, RZ, RZ, UR12 ;  /* 0x0000000cff217e24 */ /* 0x000fe2000f8e00ff */
[----:B------:R2:W-:Y:S01]  /*4b10*/  RED.E.ADD.F32.FTZ.RN.STRONG.GPU [R28.64], R6 ;  /* 0x000000061c00798e */ /* 0x0005e2000c10e794 */
[-C--:B------:R-:W-:Y:S01]  /*4b20*/  LEA R108, P4, R103, R230.reuse, 0x2 ;  /* 0x000000e6676c7211 */ /* 0x080fe200078810ff */
[----:B------:R-:W-:Y:S02]  /*4b30*/  IMAD.U32 R27, RZ, RZ, UR13 ;  /* 0x0000000dff1b7e24 */ /* 0x000fe4000f8e00ff */
[----:B------:R3:W-:Y:S01]  /*4b40*/  RED.E.ADD.F32.FTZ.RN.STRONG.GPU [R24.64], R7 ;  /* 0x000000071800798e */ /* 0x0007e2000c10e794 */
[-C--:B------:R-:W-:Y:S01]  /*4b50*/  LEA.HI.X.SX32 R109, R101, R231.reuse, 0x2, P4 ;  /* 0x000000e7656d7211 */ /* 0x080fe200020f16ff */
[----:B------:R-:W-:Y:S02]  /*4b60*/  IMAD.U32 R101, RZ, RZ, UR9 ;  /* 0x00000009ff657e24 */ /* 0x000fe4000f8e00ff */
[----:B------:R-:W-:Y:S02]  /*4b70*/  IMAD.U32 R103, RZ, RZ, UR10 ;  /* 0x0000000aff677e24 */ /* 0x000fe4000f8e00ff */
[----:B-1----:R-:W-:Y:S01]  /*4b80*/  IMAD.U32 R5, RZ, RZ, UR12 ;  /* 0x0000000cff057e24 */ /* 0x002fe2000f8e00ff */
[-C--:B--2---:R-:W-:Y:S02]  /*4b90*/  LEA R28, P3, R35, R230.reuse, 0x2 ;  /* 0x000000e6231c7211 */ /* 0x084fe400078610ff */
[-C--:B------:R-:W-:Y:S01]  /*4ba0*/  LEA.HI.X.SX32 R35, R105, R231.reuse, 0x2, P0 ;  /* 0x000000e769237211 */ /* 0x080fe200000f16ff */
[----:B------:R-:W-:Y:S01]  /*4bb0*/  IMAD.U32 R105, RZ, RZ, UR10 ;  /* 0x0000000aff697e24 */ /* 0x000fe2000f8e00ff */
[-C--:B------:R-:W-:Y:S01]  /*4bc0*/  LEA R6, P0, R33, R230.reuse, 0x2 ;  /* 0x000000e621067211 */ /* 0x080fe200078010ff */
[----:B------:R-:W-:Y:S01]  /*4bd0*/  IMAD.U32 R33, RZ, RZ, UR8 ;  /* 0x00000008ff217e24 */ /* 0x000fe2000f8e00ff */
[-C--:B------:R-:W-:Y:S01]  /*4be0*/  LEA.HI.X.SX32 R29, R27, R231.reuse, 0x2, P3 ;  /* 0x000000e71b1d7211 */ /* 0x080fe200018f16ff */
[----:B------:R1:W-:Y:S01]  /*4bf0*/  RED.E.ADD.F32.FTZ.RN.STRONG.GPU [R34.64], R8 ;  /* 0x000000082200798e */ /* 0x0003e2000c10e794 */
[-C--:B---3--:R-:W-:Y:S01]  /*4c00*/  LEA.HI.X.SX32 R7, R5, R231.reuse, 0x2, P0 ;  /* 0x000000e705077211 */ /* 0x088fe200000f16ff */
[----:B------:R-:W-:Y:S01]  /*4c10*/  IMAD.U32 R5, RZ, RZ, UR11 ;  /* 0x0000000bff057e24 */ /* 0x000fe2000f8e00ff */
[-C--:B------:R-:W-:Y:S01]  /*4c20*/  LEA R100, P0, R105, R230.reuse, 0x2 ;  /* 0x000000e669647211 */ /* 0x080fe200078010ff */
[----:B------:R2:W-:Y:S01]  /*4c30*/  RED.E.ADD.F32.FTZ.RN.STRONG.GPU [R108.64], R9 ;  /* 0x000000096c00798e */ /* 0x0005e2000c10e794 */
[-C--:B------:R-:W-:Y:S01]  /*4c40*/  LEA R102, P4, R33, R230.reuse, 0x2 ;  /* 0x000000e621667211 */ /* 0x080fe200078810ff */
[----:B------:R-:W-:Y:S01]  /*4c50*/  IMAD.U32 R27, RZ, RZ, UR7 ;  /* 0x00000007ff1b7e24 */ /* 0x000fe2000f8e00ff */
[-C--:B------:R-:W-:Y:S01]  /*4c60*/  LEA R32, P3, R5, R230.reuse, 0x2 ;  /* 0x000000e605207211 */ /* 0x080fe200078610ff */
[----:B------:R3:W-:Y:S01]  /*4c70*/  RED.E.ADD.F32.FTZ.RN.STRONG.GPU [R28.64], R10 ;  /* 0x0000000a1c00798e */ /* 0x0007e2000c10e794 */
[----:B------:R-:W-:Y:S02]  /*4c80*/  IMAD.U32 R25, RZ, RZ, UR6 ;  /* 0x00000006ff197e24 */ /* 0x000fe4000f8e00ff */
[-C--:B------:R-:W-:Y:S01]  /*4c90*/  LEA.HI.X.SX32 R33, R107, R231.reuse, 0x2, P3 ;  /* 0x000000e76b217211 */ /* 0x080fe200018f16ff */
[----:B------:R4:W-:Y:S01]  /*4ca0*/  RED.E.ADD.F32.FTZ.RN.STRONG.GPU [R6.64], R11 ;  /* 0x0000000b0600798e */ /* 0x0009e2000c10e794 */
[-C--:B------:R-:W-:Y:S03]  /*4cb0*/  LEA R106, P3, R27, R230.reuse, 0x2 ;  /* 0x000000e61b6a7211 */ /* 0x080fe600078610ff */
[----:B------:R-:W-:Y:S04]  /*4cc0*/  RED.E.ADD.F32.FTZ.RN.STRONG.GPU [R230.64+0x80], R12 ;  /* 0x0000800ce600798e */ /* 0x000fe8000c10e794 */
[----:B------:R-:W-:Y:S04]  /*4cd0*/  RED.E.ADD.F32.FTZ.RN.STRONG.GPU [R30.64+0x80], R13 ;  /* 0x0000800d1e00798e */ /* 0x000fe8000c10e794 */
[----:B------:R-:W-:Y:S01]  /*4ce0*/  RED.E.ADD.F32.FTZ.RN.STRONG.GPU [R32.64], R14 ;  /* 0x0000000e2000798e */ /* 0x000fe2000c10e794 */
[----:B-1----:R-:W-:Y:S01]  /*4cf0*/  IMAD.U32 R35, RZ, RZ, UR9 ;  /* 0x00000009ff237e24 */ /* 0x002fe2000f8e00ff */
[-C--:B------:R-:W-:Y:S02]  /*4d00*/  LEA R34, P5, R101, R230.reuse, 0x2 ;  /* 0x000000e665227211 */ /* 0x080fe400078a10ff */
[-C--:B------:R-:W-:Y:S01]  /*4d10*/  LEA.HI.X.SX32 R101, R103, R231.reuse, 0x2, P0 ;  /* 0x000000e767657211 */ /* 0x080fe200000f16ff */
[----:B--2---:R-:W-:Y:S01]  /*4d20*/  IMAD.U32 R9, RZ, RZ, UR7 ;  /* 0x00000007ff097e24 */ /* 0x004fe2000f8e00ff */
[-C--:B------:R-:W-:Y:S02]  /*4d30*/  LEA.HI.X.SX32 R35, R35, R231.reuse, 0x2, P5 ;  /* 0x000000e723237211 */ /* 0x080fe400028f16ff */
[----:B------:R-:W-:Y:S01]  /*4d40*/  LEA R108, P0, R25, R230, 0x2 ;  /* 0x000000e6196c7211 */ /* 0x000fe200078010ff */
[----:B---3--:R-:W-:Y:S01]  /*4d50*/  IMAD.U32 R29, RZ, RZ, UR8 ;  /* 0x00000008ff1d7e24 */ /* 0x008fe2000f8e00ff */
[----:B------:R-:W-:Y:S01]  /*4d60*/  RED.E.ADD.F32.FTZ.RN.STRONG.GPU [R100.64], R15 ;  /* 0x0000000f6400798e */ /* 0x000fe2000c10e794 */
[-C--:B------:R-:W-:Y:S01]  /*4d70*/  LEA.HI.X.SX32 R107, R9, R231.reuse, 0x2, P3 ;  /* 0x000000e7096b7211 */ /* 0x080fe200018f16ff */
[----:B----4-:R-:W-:Y:S02]  /*4d80*/  IMAD.U32 R7, RZ, RZ, UR6 ;  /* 0x00000006ff077e24 */ /* 0x010fe4000f8e00ff */
[-C--:B------:R-:W-:Y:S01]  /*4d90*/  LEA.HI.X.SX32 R103, R29, R231.reuse, 0x2, P4 ;  /* 0x000000e71d677211 */ /* 0x080fe200020f16ff */
[----:B------:R-:W-:Y:S01]  /*4da0*/  RED.E.ADD.F32.FTZ.RN.STRONG.GPU [R34.64], R16 ;  /* 0x000000102200798e */ /* 0x000fe2000c10e794 */
[----:B------:R-:W-:Y:S02]  /*4db0*/  ISETP.GT.AND P5, PT, R218, RZ, PT ;  /* 0x000000ffda00720c */ /* 0x000fe40003fa4270 */
[----:B------:R-:W-:Y:S01]  /*4dc0*/  LEA.HI.X.SX32 R109, R7, R231, 0x2, P0 ;  /* 0x000000e7076d7211 */ /* 0x000fe200000f16ff */
[----:B------:R-:W-:Y:S01]  /*4dd0*/  LDSM.16.MT88.4 R8, [R176] ;  /* 0x00000000b008783b */ /* 0x000fe20000004200 */
[----:B------:R-:W-:Y:S02]  /*4de0*/  @P6 IADD3 R210, P3, R210, -0x100, RZ ;  /* 0xffffff00d2d26810 */ /* 0x000fe40007f7e0ff */
[----:B------:R-:W-:Y:S01]  /*4df0*/  @P6 IADD3 R208, P4, R208, -0x100, RZ ;  /* 0xffffff00d0d06810 */ /* 0x000fe20007f9e0ff */
[----:B------:R-:W1:Y:S01]  /*4e00*/  LDSM.16.MT88.4 R4, [R177+0xa000] ;  /* 0x00a00000b104783b */ /* 0x000e620000004200 */
[----:B------:R-:W-:Y:S02]  /*4e10*/  @P6 IADD3.X R211, R211, -0x1, RZ, P3, !PT ;  /* 0xffffffffd3d36810 */ /* 0x000fe40001ffe4ff */
[----:B------:R-:W-:Y:S01]  /*4e20*/  @P6 IADD3.X R209, R209, -0x1, RZ, P4, !PT ;  /* 0xffffffffd1d16810 */ /* 0x000fe200027fe4ff */
[----:B------:R-:W-:Y:S04]  /*4e30*/  RED.E.ADD.F32.FTZ.RN.STRONG.GPU [R102.64], R17 ;  /* 0x000000116600798e */ /* 0x000fe8000c10e794 */
[----:B------:R-:W-:Y:S04]  /*4e40*/  RED.E.ADD.F32.FTZ.RN.STRONG.GPU [R106.64], R18 ;  /* 0x000000126a00798e */ /* 0x000fe8000c10e794 */
[----:B------:R-:W-:Y:S04]  /*4e50*/  RED.E.ADD.F32.FTZ.RN.STRONG.GPU [R108.64], R19 ;  /* 0x000000136c00798e */ /* 0x000fe8000c10e794 */
[----:B------:R-:W2:Y:S04]  /*4e60*/  LDSM.16.MT88.4 R24, [R104] ;  /* 0x000000006818783b */ /* 0x000ea80000004200 */
[----:B------:R-:W-:Y:S04]  /*4e70*/  LDSM.16.MT88.4 R28, [R177+0xa800] ;  /* 0x00a80000b11c783b */ /* 0x000fe80000004200 */
[----:B------:R-:W3:Y:S04]  /*4e80*/  LDSM.16.MT88.4 R12, [R176+0x800] ;  /* 0x00080000b00c783b */ /* 0x000ee80000004200 */
[----:B------:R-:W4:Y:S04]  /*4e90*/  LDSM.16.MT88.4 R32, [R177+0xc800] ;  /* 0x00c80000b120783b */ /* 0x000f280000004200 */
[----:B------:R-:W2:Y:S04]  /*4ea0*/  LDSM.16.MT88.4 R100, [R104+0x800] ;  /* 0x000800006864783b */ /* 0x000ea80000004200 */
[----:B------:R-:W-:Y:S01]  /*4eb0*/  LDSM.16.MT88.4 R16, [R176+0x1000] ;  /* 0x00100000b010783b */ /* 0x000fe20000004200 */
[-C--:B-1----:R-:W-:Y:S08]  /*4ec0*/  HMMA.16816.F32 R68, R4, R8.reuse, R68 ;  /* 0x000000080444723c */ /* 0x082ff00000001844 */
[C---:B------:R-:W-:Y:S08]  /*4ed0*/  HMMA.16816.F32 R72, R20.reuse, R8, R72 ;  /* 0x000000081448723c */ /* 0x040ff00000001848 */
[-C--:B------:R-:W-:Y:S08]  /*4ee0*/  HMMA.16816.F32 R76, R20, R10.reuse, R76 ;  /* 0x0000000a144c723c */ /* 0x080ff0000000184c */
[C---:B------:R-:W-:Y:S01]  /*4ef0*/  HMMA.16816.F32 R80, R4.reuse, R10, R80 ;  /* 0x0000000a0450723c */ /* 0x040fe20000001850 */
[----:B------:R-:W1:Y:S07]  /*4f00*/  LDSM.16.MT88.4 R8, [R177+0xb000] ;  /* 0x00b00000b108783b */ /* 0x000e6e0000004200 */
[-C--:B--2---:R-:W-:Y:S08]  /*4f10*/  HMMA.16816.F32 R84, R4, R24.reuse, R84 ;  /* 0x000000180454723c */ /* 0x084ff00000001854 */
[C---:B------:R-:W-:Y:S08]  /*4f20*/  HMMA.16816.F32 R88, R20.reuse, R24, R88 ;  /* 0x000000181458723c */ /* 0x040ff00000001858 */
[-C--:B------:R-:W-:Y:S01]  /*4f30*/  HMMA.16816.F32 R92, R20, R26.reuse, R92 ;  /* 0x0000001a145c723c */ /* 0x080fe2000000185c */
[----:B------:R-:W2:Y:S07]  /*4f40*/  LDSM.16.MT88.4 R20, [R177+0xd000] ;  /* 0x00d00000b114783b */ /* 0x000eae0000004200 */
[----:B------:R-:W-:Y:S01]  /*4f50*/  HMMA.16816.F32 R96, R4, R26, R96 ;  /* 0x0000001a0460723c */ /* 0x000fe20000001860 */
[----:B------:R-:W1:Y:S04]  /*4f60*/  LDSM.16.MT88.4 R4, [R104+0x1000] ;  /* 0x001000006804783b */ /* 0x000e680000004200 */
[----:B------:R-:W-:Y:S03]  /*4f70*/  LDSM.16.MT88.4 R24, [R176+0x1800] ;  /* 0x00180000b018783b */ /* 0x000fe60000004200 */
[-C--:B---3--:R-:W-:Y:S08]  /*4f80*/  HMMA.16816.F32 R68, R28, R12.reuse, R68 ;  /* 0x0000000c1c44723c */ /* 0x088ff00000001844 */
[C---:B----4-:R-:W-:Y:S08]  /*4f90*/  HMMA.16816.F32 R72, R32.reuse, R12, R72 ;  /* 0x0000000c2048723c */ /* 0x050ff00000001848 */
[-C--:B------:R-:W-:Y:S08]  /*4fa0*/  HMMA.16816.F32 R76, R32, R14.reuse, R76 ;  /* 0x0000000e204c723c */ /* 0x080ff0000000184c */
[C---:B------:R-:W-:Y:S01]  /*4fb0*/  HMMA.16816.F32 R80, R28.reuse, R14, R80 ;  /* 0x0000000e1c50723c */ /* 0x040fe20000001850 */
[----:B------:R-:W3:Y:S07]  /*4fc0*/  LDSM.16.MT88.4 R12, [R177+0xb800] ;  /* 0x00b80000b10c783b */ /* 0x000eee0000004200 */
[-C--:B------:R-:W-:Y:S08]  /*4fd0*/  HMMA.16816.F32 R84, R28, R100.reuse, R84 ;  /* 0x000000641c54723c */ /* 0x080ff00000001854 */
[C---:B------:R-:W-:Y:S08]  /*4fe0*/  HMMA.16816.F32 R88, R32.reuse, R100, R88 ;  /* 0x000000642058723c */ /* 0x040ff00000001858 */
[-C--:B------:R-:W-:Y:S01]  /*4ff0*/  HMMA.16816.F32 R92, R32, R102.reuse, R92 ;  /* 0x00000066205c723c */ /* 0x080fe2000000185c */
[----:B------:R-:W4:Y:S07]  /*5000*/  LDSM.16.MT88.4 R32, [R177+0xd800] ;  /* 0x00d80000b120783b */ /* 0x000f2e0000004200 */
[----:B------:R-:W-:Y:S01]  /*5010*/  HMMA.16816.F32 R96, R28, R102, R96 ;  /* 0x000000661c60723c */ /* 0x000fe20000001860 */
[----:B------:R-:W3:Y:S07]  /*5020*/  LDSM.16.MT88.4 R28, [R104+0x1800] ;  /* 0x00180000681c783b */ /* 0x000eee0000004200 */
[-C--:B-1----:R-:W-:Y:S08]  /*5030*/  HMMA.16816.F32 R68, R8, R16.reuse, R68 ;  /* 0x000000100844723c */ /* 0x082ff00000001844 */
[C---:B--2---:R-:W-:Y:S08]  /*5040*/  HMMA.16816.F32 R72, R20.reuse, R16, R72 ;  /* 0x000000101448723c */ /* 0x044ff00000001848 */
[-C--:B------:R-:W-:Y:S08]  /*5050*/  HMMA.16816.F32 R76, R20, R18.reuse, R76 ;  /* 0x00000012144c723c */ /* 0x080ff0000000184c */
[C---:B------:R-:W-:Y:S08]  /*5060*/  HMMA.16816.F32 R80, R8.reuse, R18, R80 ;  /* 0x000000120850723c */ /* 0x040ff00000001850 */
[-C--:B------:R-:W-:Y:S08]  /*5070*/  HMMA.16816.F32 R84, R8, R4.reuse, R84 ;  /* 0x000000040854723c */ /* 0x080ff00000001854 */
[C---:B------:R-:W-:Y:S07]  /*5080*/  HMMA.16816.F32 R88, R20.reuse, R4, R88 ;  /* 0x000000041458723c */ /* 0x040fee0000001858 */
[----:B------:R-:W-:Y:S01]  /*5090*/  LOP3.LUT R4, R218, 0x1, RZ, 0xc0, !PT ;  /* 0x00000001da047812 */ /* 0x000fe200078ec0ff */
[-C--:B------:R-:W-:Y:S03]  /*50a0*/  HMMA.16816.F32 R92, R20, R6.reuse, R92 ;  /* 0x00000006145c723c */ /* 0x080fe6000000185c */
[----:B------:R-:W-:Y:S02]  /*50b0*/  ISETP.NE.U32.AND P0, PT, R4, 0x1, PT ;  /* 0x000000010400780c */ /* 0x000fe40003f05070 */
[----:B------:R-:W-:Y:S02]  /*50c0*/  IADD3 R4, R176, -0x2000, RZ ;  /* 0xffffe000b0047810 */ /* 0x000fe40007ffe0ff */
[----:B------:R-:W-:Y:S01]  /*50d0*/  IADD3 R218, R218, -0x1, RZ ;  /* 0xffffffffdada7810 */ /* 0x000fe20007ffe0ff */
[----:B------:R-:W-:Y:S08]  /*50e0*/  HMMA.16816.F32 R96, R8, R6, R96 ;  /* 0x000000060860723c */ /* 0x000ff00000001860 */
[-C--:B---3--:R-:W-:Y:S05]  /*50f0*/  HMMA.16816.F32 R68, R12, R24.reuse, R68 ;  /* 0x000000180c44723c */ /* 0x088fea0000001844 */
[----:B------:R-:W-:Y:S03]  /*5100*/  @P0 IADD3 R4, R176, 0x2000, RZ ;  /* 0x00002000b0040810 */ /* 0x000fe60007ffe0ff */
[C---:B----4-:R-:W-:Y:S04]  /*5110*/  HMMA.16816.F32 R72, R32.reuse, R24, R72 ;  /* 0x000000182048723c */ /* 0x050fe80000001848 */
[----:B------:R-:W-:Y:S04]  /*5120*/  IMAD.MOV.U32 R176, RZ, RZ, R4 ;  /* 0x000000ffffb07224 */ /* 0x000fe800078e0004 */
[-C--:B------:R-:W-:Y:S08]  /*5130*/  HMMA.16816.F32 R76, R32, R26.reuse, R76 ;  /* 0x0000001a204c723c */ /* 0x080ff0000000184c */
[C---:B------:R-:W-:Y:S08]  /*5140*/  HMMA.16816.F32 R80, R12.reuse, R26, R80 ;  /* 0x0000001a0c50723c */ /* 0x040ff00000001850 */
[-C--:B------:R-:W-:Y:S08]  /*5150*/  HMMA.16816.F32 R84, R12, R28.reuse, R84 ;  /* 0x0000001c0c54723c */ /* 0x080ff00000001854 */
[C---:B------:R-:W-:Y:S08]  /*5160*/  HMMA.16816.F32 R88, R32.reuse, R28, R88 ;  /* 0x0000001c2058723c */ /* 0x040ff00000001858 */
[-C--:B------:R-:W-:Y:S08]  /*5170*/  HMMA.16816.F32 R92, R32, R30.reuse, R92 ;  /* 0x0000001e205c723c */ /* 0x080ff0000000185c */
[----:B------:R-:W-:Y:S01]  /*5180*/  HMMA.16816.F32 R96, R12, R30, R96 ;  /* 0x0000001e0c60723c */ /* 0x000fe20000001860 */
[----:B------:R-:W-:-:S07]  /*5190*/  @P5 BRA `(.L_x_9) ;  /* 0xffffd7d000005947 */ /* 0x000fce000383ffff */
[----:B------:R-:W-:Y:S01]  /*51a0*/  BAR.SYNC.DEFER_BLOCKING 0x0 ;  /* 0x0000000000007b1d */ /* 0x000fe20000010000 */
[----:B------:R-:W-:Y:S01]  /*51b0*/  FMUL.FTZ R68, R68, c[0x0][0x2e0] ;  /* 0x0000b80044447a20 */ /* 0x000fe20000410000 */
[----:B------:R-:W-:Y:S01]  /*51c0*/  F2FP.PACK_AB R37, R37, R36 ;  /* 0x000000242525723e */ /* 0x000fe200000000ff */
        /* <DEDUP_REMOVED lines=23> */
[----:B------:R1:W-:Y:S01]  /*5340*/  STS [R200], R69 ;  /* 0x00000045c8007388 */ /* 0x0003e20000000800 */
[----:B------:R-:W-:Y:S01]  /*5350*/  FMUL.FTZ R77, R77, c[0x0][0x2e0] ;  /* 0x0000b8004d4d7a20 */ /* 0x000fe20000410000 */
[----:B------:R-:W-:Y:S01]  /*5360*/  F2FP.PACK_AB R75, R75, R74 ;  /* 0x0000004a4b4b723e */ /* 0x000fe200000000ff */
[----:B------:R-:W-:Y:S01]  /*5370*/  FMUL.FTZ R78, R78, c[0x0][0x2e0] ;  /* 0x0000b8004e4e7a20 */ /* 0x000fe20000410000 */
[----:B------:R1:W-:Y:S01]  /*5380*/  STS [R200+0x400], R71 ;  /* 0x00040047c8007388 */ /* 0x0003e20000000800 */
[----:B------:R-:W-:Y:S01]  /*5390*/  FMUL.FTZ R79, R79, c[0x0][0x2e0] ;  /* 0x0000b8004f4f7a20 */ /* 0x000fe20000410000 */
[----:B------:R-:W-:Y:S01]  /*53a0*/  F2FP.PACK_AB R77, R77, R76 ;  /* 0x0000004c4d4d723e */ /* 0x000fe200000000ff */
[----:B------:R-:W-:Y:S01]  /*53b0*/  FMUL.FTZ R84, R84, c[0x0][0x2e0] ;  /* 0x0000b80054547a20 */ /* 0x000fe20000410000 */
[----:B------:R1:W-:Y:S01]  /*53c0*/  STS [R204], R81 ;  /* 0x00000051cc007388 */ /* 0x0003e20000000800 */
        /* <DEDUP_REMOVED lines=29> */
[----:B------:R-:W-:-:S02]  /*55a0*/  F2FP.PACK_AB R92, R93, R92 ;  /* 0x0000005c5d5c723e */ /* 0x000fc400000000ff */
[----:B------:R1:W-:Y:S01]  /*55b0*/  STS [R207], R96 ;  /* 0x00000060cf007388 */ /* 0x0003e20000000800 */
[----:B------:R-:W-:Y:S02]  /*55c0*/  F2FP.PACK_AB R47, R47, R46 ;  /* 0x0000002e2f2f723e */ /* 0x000fe400000000ff */
[----:B------:R-:W-:Y:S01]  /*55d0*/  F2FP.PACK_AB R94, R95, R94 ;  /* 0x0000005e5f5e723e */ /* 0x000fe200000000ff */
[----:B------:R1:W-:Y:S01]  /*55e0*/  STS [R207+0x400], R98 ;  /* 0x00040062cf007388 */ /* 0x0003e20000000800 */
[----:B------:R-:W-:Y:S02]  /*55f0*/  F2FP.PACK_AB R53, R53, R52 ;  /* 0x000000343535723e */ /* 0x000fe400000000ff */
[----:B------:R-:W-:Y:S01]  /*5600*/  F2FP.PACK_AB R55, R55, R54 ;  /* 0x000000363737723e */ /* 0x000fe200000000ff */
[----:B------:R1:W-:Y:S01]  /*5610*/  STS [R202+0x2000], R89 ;  /* 0x00200059ca007388 */ /* 0x0003e20000000800 */
[----:B------:R-:W-:Y:S02]  /*5620*/  F2FP.PACK_AB R64, R65, R64 ;  /* 0x000000404140723e */ /* 0x000fe400000000ff */
[----:B------:R-:W-:Y:S01]  /*5630*/  F2FP.PACK_AB R66, R67, R66 ;  /* 0x000000424342723e */ /* 0x000fe200000000ff */
[----:B------:R1:W-:Y:S01]  /*5640*/  STS [R202+0x2400], R91 ;  /* 0x0024005bca007388 */ /* 0x0003e20000000800 */
[----:B------:R-:W-:-:S02]  /*5650*/  F2FP.PACK_AB R57, R57, R56 ;  /* 0x000000383939723e */ /* 0x000fc400000000ff */
[----:B------:R-:W-:Y:S01]  /*5660*/  F2FP.PACK_AB R59, R59, R58 ;  /* 0x0000003a3b3b723e */ /* 0x000fe200000000ff */
[----:B------:R1:W-:Y:S01]  /*5670*/  STS [R207+0x2000], R92 ;  /* 0x0020005ccf007388 */ /* 0x0003e20000000800 */
[----:B------:R-:W-:Y:S02]  /*5680*/  F2FP.PACK_AB R60, R61, R60 ;  /* 0x0000003c3d3c723e */ /* 0x000fe400000000ff */
[----:B------:R-:W-:Y:S01]  /*5690*/  F2FP.PACK_AB R62, R63, R62 ;  /* 0x0000003e3f3e723e */ /* 0x000fe200000000ff */
[----:B------:R1:W-:Y:S01]  /*56a0*/  STS [R207+0x2400], R94 ;  /* 0x0024005ecf007388 */ /* 0x0003e20000000800 */
[----:B------:R-:W-:Y:S02]  /*56b0*/  ISETP.NE.AND P0, PT, R222, -0x1, PT ;  /* 0xffffffffde00780c */ /* 0x000fe40003f05270 */
[----:B------:R-:W-:Y:S01]  /*56c0*/  SHF.R.S32.HI R4, RZ, 0x1f, R195 ;  /* 0x0000001fff047819 */ /* 0x000fe200000114c3 */
[----:B------:R1:W-:Y:S04]  /*56d0*/  STS [R200+0x4000], R37 ;  /* 0x00400025c8007388 */ /* 0x0003e80000000800 */
[----:B------:R1:W-:Y:S04]  /*56e0*/  STS [R200+0x4400], R39 ;  /* 0x00440027c8007388 */ /* 0x0003e80000000800 */
[----:B------:R1:W-:Y:S02]  /*56f0*/  STS [R204+0x4000], R49 ;  /* 0x00400031cc007388 */ /* 0x0003e40000000800 */
[----:B------:R-:W-:-:S02]  /*5700*/  @P0 IADD3 R32, R219, R222, RZ ;  /* 0x000000dedb200210 */ /* 0x000fc40007ffe0ff */
[----:B------:R1:W-:Y:S03]  /*5710*/  STS [R203+0x4000], R50 ;  /* 0x00400032cb007388 */ /* 0x0003e60000000800 */
[C---:B------:R-:W-:Y:S01]  /*5720*/  @P0 IMAD.WIDE.U32 R34, R32.reuse, c[0x0][0x3a0], RZ ;  /* 0x0000e80020220a25 */ /* 0x040fe200078e00ff */
[----:B------:R1:W-:Y:S03]  /*5730*/  STS [R200+0x6000], R41 ;  /* 0x00600029c8007388 */ /* 0x0003e60000000800 */
[----:B------:R-:W-:Y:S01]  /*5740*/  @P0 IMAD R32, R32, c[0x0][0x3a4], R35 ;  /* 0x0000e90020200a24 */ /* 0x000fe200078e0223 */
[----:B------:R1:W-:Y:S04]  /*5750*/  STS [R200+0x6400], R43 ;  /* 0x0064002bc8007388 */ /* 0x0003e80000000800 */
        /* <DEDUP_REMOVED lines=9> */
[----:B------:R1:W-:Y:S01]  /*57f0*/  STS [R207+0x6400], R62 ;  /* 0x0064003ecf007388 */ /* 0x0003e20000000800 */
        /* <DEDUP_REMOVED lines=10> */
.L_x_10:
        /* <DEDUP_REMOVED lines=15> */
.L_x_11:
[----:B------:R-:W-:Y:S01]  /*5990*/  BAR.SYNC.DEFER_BLOCKING 0x0 ;  /* 0x0000000000007b1d */ /* 0x000fe20000010000 */
[C---:B------:R-:W-:Y:S01]  /*59a0*/  SHF.L.U32 R38, R197.reuse, 0x7, RZ ;  /* 0x00000007c5267819 */ /* 0x040fe200000006ff */
[----:B------:R-:W-:Y:S01]  /*59b0*/  IMAD R220, R197, -0x80, R220 ;  /* 0xffffff80c5dc7824 */ /* 0x000fe200078e02dc */
[----:B-1----:R-:W-:Y:S02]  /*59c0*/  SHF.R.S32.HI R43, RZ, 0x1f, R192 ;  /* 0x0000001fff2b7819 */ /* 0x002fe400000114c0 */
[----:B------:R-:W-:Y:S01]  /*59d0*/  SHF.R.S32.HI R37, RZ, 0x1f, R38 ;  /* 0x0000001fff257819 */ /* 0x000fe20000011426 */
[----:B------:R-:W-:Y:S01]  /*59e0*/  BSSY B0, `(.L_x_12) ;  /* 0x0000020000007945 */ /* 0x000fe20003800000 */
[----:B------:R-:W-:Y:S02]  /*59f0*/  MOV R42, R192 ;  /* 0x000000c0002a7202 */ /* 0x000fe40000000f00 */
[----:B------:R-:W-:Y:S01]  /*5a00*/  ISETP.GE.AND P4, PT, R191, R220, PT ;  /* 0x000000dcbf00720c */ /* 0x000fe20003f86270 */
[----:B------:R-:W-:Y:S01]  /*5a10*/  IMAD R33, R37, c[0x0][0x3a0], RZ ;  /* 0x0000e80025217a24 */ /* 0x000fe200078e02ff */
[----:B------:R-:W-:Y:S01]  /*5a20*/  SHF.R.S32.HI R36, RZ, 0x1f, R212 ;  /* 0x0000001fff247819 */ /* 0x000fe200000114d4 */
[----:B------:R-:W-:Y:S01]  /*5a30*/  IMAD.WIDE.U32 R40, R38, c[0x0][0x3a0], R42 ;  /* 0x0000e80026287a25 */ /* 0x000fe200078e002a */
[----:B------:R-:W-:-:S03]  /*5a40*/  SHF.R.S32.HI R39, RZ, 0x1f, R191 ;  /* 0x0000001fff277819 */ /* 0x000fc600000114bf */
[----:B------:R-:W-:Y:S01]  /*5a50*/  IMAD R33, R38, c[0x0][0x3a4], R33 ;  /* 0x0000e90026217a24 */ /* 0x000fe200078e0221 */
[----:B------:R-:W-:-:S04]  /*5a60*/  IADD3 R44, P0, R34, R40, RZ ;  /* 0x00000028222c7210 */ /* 0x000fc80007f1e0ff */
[----:B------:R-:W-:Y:S01]  /*5a70*/  IADD3.X R45, R32, R41, R33, P0, !PT ;  /* 0x00000029202d7210 */ /* 0x000fe200007fe421 */
[----:B------:R-:W-:Y:S01]  /*5a80*/  IMAD R41, R36, c[0x0][0x3b8], RZ ;  /* 0x0000ee0024297a24 */ /* 0x000fe200078e02ff */
[----:B------:R1:W2:Y:S03]  /*5a90*/  LDS.128 R28, [R196+0x7000] ;  /* 0x00700000c41c7984 */ /* 0x0002a60000000c00 */
[C---:B------:R-:W-:Y:S01]  /*5aa0*/  IMAD R41, R212.reuse, c[0x0][0x3bc], R41 ;  /* 0x0000ef00d4297a24 */ /* 0x040fe200078e0229 */
[----:B------:R1:W3:Y:S01]  /*5ab0*/  LDS.128 R24, [R196+0x8000] ;  /* 0x00800000c4187984 */ /* 0x0002e20000000c00 */
[----:B------:R-:W-:-:S03]  /*5ac0*/  IMAD.WIDE.U32 R44, R212, c[0x0][0x3b8], R44 ;  /* 0x0000ee00d42c7a25 */ /* 0x000fc600078e002c */
[----:B------:R1:W4:Y:S02]  /*5ad0*/  LDS.128 R20, [R196+0x9000] ;  /* 0x00900000c4147984 */ /* 0x0003240000000c00 */
[----:B------:R-:W-:Y:S02]  /*5ae0*/  IADD3 R41, R45, R41, RZ ;  /* 0x000000292d297210 */ /* 0x000fe40007ffe0ff */
[----:B------:R1:W1:Y:S04]  /*5af0*/  LDS.128 R16, [R196+0xa000] ;  /* 0x00a00000c4107984 */ /* 0x0002680000000c00 */
[----:B------:R1:W1:Y:S04]  /*5b00*/  LDS.128 R12, [R196+0xb000] ;  /* 0x00b00000c40c7984 */ /* 0x0002680000000c00 */
[----:B------:R1:W1:Y:S04]  /*5b10*/  LDS.128 R8, [R196+0xc000] ;  /* 0x00c00000c4087984 */ /* 0x0002680000000c00 */
[----:B------:R1:W1:Y:S01]  /*5b20*/  LDS.128 R4, [R196+0xd000] ;  /* 0x00d00000c4047984 */ /* 0x0002620000000c00 */
[----:B------:R-:W-:Y:S05]  /*5b30*/  @P4 BRA `(.L_x_13) ;  /* 0x000000a000004947 */ /* 0x000fea0003800000 */
[----:B------:R-:W4:Y:S01]  /*5b40*/  LDS.128 R32, [R196+0x6000] ;  /* 0x00600000c4207984 */ /* 0x000f220000000c00 */
[----:B------:R-:W-:Y:S01]  /*5b50*/  MOV R46, R44 ;  /* 0x0000002c002e7202 */ /* 0x000fe20000000f00 */
[----:B------:R-:W-:Y:S01]  /*5b60*/  IMAD R40, R39, c[0x0][0x3a0], RZ ;  /* 0x0000e80027287a24 */ /* 0x000fe200078e02ff */
[----:B------:R-:W-:-:S03]  /*5b70*/  MOV R47, R41 ;  /* 0x00000029002f7202 */ /* 0x000fc60000000f00 */
[C---:B------:R-:W-:Y:S02]  /*5b80*/  IMAD R40, R191.reuse, c[0x0][0x3a4], R40 ;  /* 0x0000e900bf287a24 */ /* 0x040fe400078e0228 */
[----:B------:R-:W-:-:S05]  /*5b90*/  IMAD.WIDE.U32 R46, R191, c[0x0][0x3a0], R46 ;  /* 0x0000e800bf2e7a25 */ /* 0x000fca00078e002e */
[----:B------:R-:W-:Y:S02]  /*5ba0*/  IADD3 R40, R47, R40, RZ ;  /* 0x000000282f287210 */ /* 0x000fe40007ffe0ff */
[----:B------:R-:W-:-:S04]  /*5bb0*/  LEA R48, P0, R46, c[0x0][0x340], 0x1 ;  /* 0x0000d0002e307a11 */ /* 0x000fc800078008ff */
[----:B------:R-:W-:-:S05]  /*5bc0*/  LEA.HI.X R49, R46, c[0x0][0x344], R40, 0x1, P0 ;  /* 0x0000d1002e317a11 */ /* 0x000fca00000f0c28 */
[----:B----4-:R4:W-:Y:S04]  /*5bd0*/  STG.E.128 [R48.64], R32 ;  /* 0x0000002030007986 */ /* 0x0109e8000c101d14 */
.L_x_13:
[----:B------:R-:W-:Y:S05]  /*5be0*/  BSYNC B0 ;  /* 0x0000000000007941 */ /* 0x000fea0003800000 */
.L_x_12:
[----:B----4-:R-:W-:Y:S01]  /*5bf0*/  IADD3 R33, R191, 0x20, RZ ;  /* 0x00000020bf217810 */ /* 0x010fe20007ffe0ff */
[----:B------:R-:W-:Y:S03]  /*5c00*/  BSSY B0, `(.L_x_14) ;  /* 0x000000d000007945 */ /* 0x000fe60003800000 */
[----:B------:R-:W-:-:S13]  /*5c10*/  ISETP.GE.AND P3, PT, R33, R220, PT ;  /* 0x000000dc2100720c */ /* 0x000fda0003f66270 */
[----:B------:R-:W-:Y:S05]  /*5c20*/  @P3 BRA `(.L_x_15) ;  /* 0x000000a000003947 */ /* 0x000fea0003800000 */
[----:B------:R-:W-:Y:S02]  /*5c30*/  IADD3 R33, P0, R191, 0x20, RZ ;  /* 0x00000020bf217810 */ /* 0x000fe40007f1e0ff */
[----:B------:R-:W-:Y:S02]  /*5c40*/  MOV R40, R44 ;  /* 0x0000002c00287202 */ /* 0x000fe40000000f00 */
[----:B------:R-:W-:-:S03]  /*5c50*/  IADD3.X R32, RZ, R39, RZ, P0, !PT ;  /* 0x00000027ff207210 */ /* 0x000fc600007fe4ff */
[----:B------:R-:W-:-:S04]  /*5c60*/  IMAD.WIDE.U32 R34, R33, c[0x0][0x3a0], R40 ;  /* 0x0000e80021227a25 */ /* 0x000fc800078e0028 */
[----:B------:R-:W-:Y:S01]  /*5c70*/  IMAD R32, R32, c[0x0][0x3a0], RZ ;  /* 0x0000e80020207a24 */ /* 0x000fe200078e02ff */
[----:B------:R-:W-:-:S03]  /*5c80*/  LEA R46, P0, R34, c[0x0][0x340], 0x1 ;  /* 0x0000d000222e7a11 */ /* 0x000fc600078008ff */
[----:B------:R-:W-:-:S05]  /*5c90*/  IMAD R32, R33, c[0x0][0x3a4], R32 ;  /* 0x0000e90021207a24 */ /* 0x000fca00078e0220 */
[----:B------:R-:W-:-:S04]  /*5ca0*/  IADD3 R32, R35, R32, RZ ;  /* 0x0000002023207210 */ /* 0x000fc80007ffe0ff */
[----:B------:R-:W-:-:S05]  /*5cb0*/  LEA.HI.X R47, R34, c[0x0][0x344], R32, 0x1, P0 ;  /* 0x0000d100222f7a11 */ /* 0x000fca00000f0c20 */
[----:B--2---:R2:W-:Y:S02]  /*5cc0*/  STG.E.128 [R46.64], R28 ;  /* 0x0000001c2e007986 */ /* 0x0045e4000c101d14 */
.L_x_15:
[----:B------:R-:W-:Y:S05]  /*5cd0*/  BSYNC B0 ;  /* 0x0000000000007941 */ /* 0x000fea0003800000 */
.L_x_14:
[----:B--2---:R-:W-:Y:S01]  /*5ce0*/  IADD3 R29, R191, 0x40, RZ ;  /* 0x00000040bf1d7810 */ /* 0x004fe20007ffe0ff */
        /* <DEDUP_REMOVED lines=12> */
[----:B---3--:R2:W-:Y:S02]  /*5db0*/  STG.E.128 [R32.64], R24 ;  /* 0x0000001820007986 */ /* 0x0085e4000c101d14 */
.L_x_17:
[----:B------:R-:W-:Y:S05]  /*5dc0*/  BSYNC B0 ;  /* 0x0000000000007941 */ /* 0x000fea0003800000 */
.L_x_16:
[----:B--23--:R-:W-:Y:S01]  /*5dd0*/  IADD3 R25, R191, 0x60, RZ ;  /* 0x00000060bf197810 */ /* 0x00cfe20007ffe0ff */
        /* <DEDUP_REMOVED lines=12> */
[----:B------:R2:W-:Y:S02]  /*5ea0*/  STG.E.128 [R28.64], R20 ;  /* 0x000000141c007986 */ /* 0x0005e4000c101d14 */
.L_x_19:
[----:B------:R-:W-:Y:S05]  /*5eb0*/  BSYNC B0 ;  /* 0x0000000000007941 */ /* 0x000fea0003800000 */
.L_x_18:
[----:B------:R-:W-:Y:S01]  /*5ec0*/  IMAD.WIDE.U32 R42, R38, c[0x0][0x3a8], R42 ;  /* 0x0000ea00262a7a25 */ /* 0x000fe200078e002a */
[----:B------:R-:W-:Y:S03]  /*5ed0*/  BSSY B0, `(.L_x_20) ;  /* 0x0000012000007945 */ /* 0x000fe60003800000 */
[----:B------:R-:W-:Y:S01]  /*5ee0*/  IMAD R37, R37, c[0x0][0x3a8], RZ ;  /* 0x0000ea0025257a24 */ /* 0x000fe200078e02ff */
[----:B--2---:R-:W-:Y:S01]  /*5ef0*/  IADD3 R22, P0, R2, R42, RZ ;  /* 0x0000002a02167210 */ /* 0x004fe20007f1e0ff */
[----:B------:R-:W-:Y:S02]  /*5f00*/  IMAD R21, R36, c[0x0][0x3c0], RZ ;  /* 0x0000f00024157a24 */ /* 0x000fe400078e02ff */
[----:B------:R-:W-:Y:S02]  /*5f10*/  IMAD R37, R38, c[0x0][0x3ac], R37 ;  /* 0x0000eb0026257a24 */ /* 0x000fe400078e0225 */
[----:B------:R-:W-:-:S03]  /*5f20*/  IMAD R21, R212, c[0x0][0x3c4], R21 ;  /* 0x0000f100d4157a24 */ /* 0x000fc600078e0215 */
[----:B------:R-:W-:-:S05]  /*5f30*/  IADD3.X R23, R0, R43, R37, P0, !PT ;  /* 0x0000002b00177210 */ /* 0x000fca00007fe425 */
[----:B------:R-:W-:-:S05]  /*5f40*/  IMAD.WIDE.U32 R22, R212, c[0x0][0x3c0], R22 ;  /* 0x0000f000d4167a25 */ /* 0x000fca00078e0016 */
[----:B------:R-:W-:Y:S01]  /*5f50*/  IADD3 R21, R23, R21, RZ ;  /* 0x0000001517157210 */ /* 0x000fe20007ffe0ff */
[----:B------:R-:W-:Y:S05]  /*5f60*/  @P4 BRA `(.L_x_21) ;  /* 0x0000008000004947 */ /* 0x000fea0003800000 */
[----:B------:R-:W-:Y:S01]  /*5f70*/  MOV R20, R22 ;  /* 0x0000001600147202 */ /* 0x000fe20000000f00 */
[----:B------:R-:W-:-:S04]  /*5f80*/  IMAD R0, R39, c[0x0][0x3a8], RZ ;  /* 0x0000ea0027007a24 */ /* 0x000fc800078e02ff */
[----:B------:R-:W-:-:S04]  /*5f90*/  IMAD.WIDE.U32 R24, R191, c[0x0][0x3a8], R20 ;  /* 0x0000ea00bf187a25 */ /* 0x000fc800078e0014 */
[----:B------:R-:W-:Y:S01]  /*5fa0*/  IMAD R0, R191, c[0x0][0x3ac], R0 ;  /* 0x0000eb00bf007a24 */ /* 0x000fe200078e0200 */
[----:B------:R-:W-:-:S04]  /*5fb0*/  LEA R26, P0, R24, c[0x0][0x348], 0x1 ;  /* 0x0000d200181a7a11 */ /* 0x000fc800078008ff */
[----:B------:R-:W-:-:S04]  /*5fc0*/  IADD3 R0, R25, R0, RZ ;  /* 0x0000000019007210 */ /* 0x000fc80007ffe0ff */
[----:B------:R-:W-:-:S05]  /*5fd0*/  LEA.HI.X R27, R24, c[0x0][0x34c], R0, 0x1, P0 ;  /* 0x0000d300181b7a11 */ /* 0x000fca00000f0c00 */
[----:B-1----:R1:W-:Y:S02]  /*5fe0*/  STG.E.128 [R26.64], R16 ;  /* 0x000000101a007986 */ /* 0x0023e4000c101d14 */
.L_x_21:
[----:B------:R-:W-:Y:S05]  /*5ff0*/  BSYNC B0 ;  /* 0x0000000000007941 */ /* 0x000fea0003800000 */
.L_x_20:
[----:B------:R-:W-:Y:S01]  /*6000*/  BSSY B0, `(.L_x_22) ;  /* 0x000000c000007945 */ /* 0x000fe20003800000 */
[----:B------:R-:W-:Y:S05]  /*6010*/  @P3 BRA `(.L_x_23) ;  /* 0x000000a000003947 */ /* 0x000fea0003800000 */
[----:B------:R-:W-:Y:S02]  /*6020*/  IADD3 R2, P0, R191, 0x20, RZ ;  /* 0x00000020bf027810 */ /* 0x000fe40007f1e0ff */
[----:B------:R-:W-:Y:S02]  /*6030*/  MOV R20, R22 ;  /* 0x0000001600147202 */ /* 0x000fe40000000f00 */
[----:B------:R-:W-:-:S03]  /*6040*/  IADD3.X R0, RZ, R39, RZ, P0, !PT ;  /* 0x00000027ff007210 */ /* 0x000fc600007fe4ff */
[----:B-1----:R-:W-:-:S04]  /*6050*/  IMAD.WIDE.U32 R18, R2, c[0x0][0x3a8], R20 ;  /* 0x0000ea0002127a25 */ /* 0x002fc800078e0014 */
[----:B------:R-:W-:Y:S01]  /*6060*/  IMAD R17, R0, c[0x0][0x3a8], RZ ;  /* 0x0000ea0000117a24 */ /* 0x000fe200078e02ff */
[----:B------:R-:W-:-:S03]  /*6070*/  LEA R16, P0, R18, c[0x0][0x348], 0x1 ;  /* 0x0000d20012107a11 */ /* 0x000fc600078008ff */
[----:B------:R-:W-:-:S05]  /*6080*/  IMAD R17, R2, c[0x0][0x3ac], R17 ;  /* 0x0000eb0002117a24 */ /* 0x000fca00078e0211 */
[----:B------:R-:W-:-:S04]  /*6090*/  IADD3 R17, R19, R17, RZ ;  /* 0x0000001113117210 */ /* 0x000fc80007ffe0ff */
[----:B------:R-:W-:-:S05]  /*60a0*/  LEA.HI.X R17, R18, c[0x0][0x34c], R17, 0x1, P0 ;  /* 0x0000d30012117a11 */ /* 0x000fca00000f0c11 */
[----:B------:R1:W-:Y:S02]  /*60b0*/  STG.E.128 [R16.64], R12 ;  /* 0x0000000c10007986 */ /* 0x0003e4000c101d14 */
.L_x_23:
[----:B------:R-:W-:Y:S05]  /*60c0*/  BSYNC B0 ;  /* 0x0000000000007941 */ /* 0x000fea0003800000 */
.L_x_22:
        /* <DEDUP_REMOVED lines=12> */
.L_x_25:
[----:B------:R-:W-:Y:S05]  /*6190*/  BSYNC B0 ;  /* 0x0000000000007941 */ /* 0x000fea0003800000 */
.L_x_24:
        /* <DEDUP_REMOVED lines=10> */
[----:B------:R1:W-:Y:S01]  /*6240*/  STG.E.128 [R10.64], R4 ;  /* 0x000000040a007986 */ /* 0x0003e2000c101d14 */
[----:B------:R-:W-:Y:S05]  /*6250*/  BRA `(.L_x_26) ;  /* 0x000009e000007947 */ /* 0x000fea0003800000 */
.L_x_6:
[----:B------:R-:W-:Y:S02]  /*6260*/  ISETP.NE.AND P0, PT, R222, -0x1, PT ;  /* 0xffffffffde00780c */ /* 0x000fe40003f05270 */
[----:B------:R-:W-:-:S11]  /*6270*/  SHF.R.S32.HI R4, RZ, 0x1f, R195 ;  /* 0x0000001fff047819 */ /* 0x000fd600000114c3 */
[----:B------:R-:W-:-:S05]  /*6280*/  @P0 IADD3 R7, R219, R222, RZ ;  /* 0x000000dedb070210 */ /* 0x000fca0007ffe0ff */
[----:B------:R-:W-:-:S04]  /*6290*/  @P0 IMAD.WIDE.U32 R8, R7, c[0x0][0x3a0], RZ ;  /* 0x0000e80007080a25 */ /* 0x000fc800078e00ff */
        /* <DEDUP_REMOVED lines=11> */
.L_x_27:
        /* <DEDUP_REMOVED lines=15> */
.L_x_28:
[C---:B------:R-:W-:Y:S01]  /*6440*/  SHF.L.U32 R5, R197.reuse, 0x7, RZ ;  /* 0x00000007c5057819 */ /* 0x040fe200000006ff */
[----:B------:R-:W-:Y:S01]  /*6450*/  IMAD R220, R197, -0x80, R220 ;  /* 0xffffff80c5dc7824 */ /* 0x000fe200078e02dc */
[----:B------:R-:W-:Y:S01]  /*6460*/  SHF.R.S32.HI R6, RZ, 0x1f, R212 ;  /* 0x0000001fff067819 */ /* 0x000fe200000114d4 */
[----:B------:R-:W-:Y:S01]  /*6470*/  BSSY B0, `(.L_x_29) ;  /* 0x0000016000007945 */ /* 0x000fe20003800000 */
[----:B------:R-:W-:Y:S01]  /*6480*/  SHF.R.S32.HI R4, RZ, 0x1f, R5 ;  /* 0x0000001fff047819 */ /* 0x000fe20000011405 */
[----:B------:R-:W-:Y:S01]  /*6490*/  IMAD.WIDE.U32 R12, R5, c[0x0][0x3a0], R192 ;  /* 0x0000e800050c7a25 */ /* 0x000fe200078e00c0 */
[----:B------:R-:W-:-:S03]  /*64a0*/  ISETP.GE.AND P4, PT, R191, R220, PT ;  /* 0x000000dcbf00720c */ /* 0x000fc60003f86270 */
[----:B------:R-:W-:Y:S01]  /*64b0*/  IMAD R10, R4, c[0x0][0x3a0], RZ ;  /* 0x0000e800040a7a24 */ /* 0x000fe200078e02ff */
[----:B------:R-:W-:Y:S01]  /*64c0*/  IADD3 R12, P0, R8, R12, RZ ;  /* 0x0000000c080c7210 */ /* 0x000fe20007f1e0ff */
[----:B------:R-:W-:Y:S02]  /*64d0*/  IMAD R9, R6, c[0x0][0x3b8], RZ ;  /* 0x0000ee0006097a24 */ /* 0x000fe400078e02ff */
[----:B------:R-:W-:Y:S02]  /*64e0*/  IMAD R10, R5, c[0x0][0x3a4], R10 ;  /* 0x0000e900050a7a24 */ /* 0x000fe400078e020a */
[----:B------:R-:W-:-:S03]  /*64f0*/  IMAD R9, R212, c[0x0][0x3bc], R9 ;  /* 0x0000ef00d4097a24 */ /* 0x000fc600078e0209 */
[----:B------:R-:W-:Y:S02]  /*6500*/  IADD3.X R13, R7, R13, R10, P0, !PT ;  /* 0x0000000d070d7210 */ /* 0x000fe400007fe40a */
[----:B------:R-:W-:-:S03]  /*6510*/  SHF.R.S32.HI R7, RZ, 0x1f, R191 ;  /* 0x0000001fff077819 */ /* 0x000fc600000114bf */
        /* <DEDUP_REMOVED lines=10> */
[----:B------:R1:W-:Y:S02]  /*65c0*/  STG.E.128 [R16.64], RZ ;  /* 0x000000ff10007986 */ /* 0x0003e4000c101d14 */
.L_x_30:
[----:B------:R-:W-:Y:S05]  /*65d0*/  BSYNC B0 ;  /* 0x0000000000007941 */ /* 0x000fea0003800000 */
.L_x_29:
[----:B------:R-:W-:Y:S01]  /*65e0*/  IADD3 R9, R191, 0x20, RZ ;  /* 0x00000020bf097810 */ /* 0x000fe20007ffe0ff */
        /* <DEDUP_REMOVED lines=8> */
[----:B-1----:R-:W-:-:S03]  /*6670*/  LEA R16, P0, R14, c[0x0][0x340], 0x1 ;  /* 0x0000d0000e107a11 */ /* 0x002fc600078008ff */
[----:B------:R-:W-:-:S05]  /*6680*/  IMAD R8, R9, c[0x0][0x3a4], R8 ;  /* 0x0000e90009087a24 */ /* 0x000fca00078e0208 */
[----:B------:R-:W-:-:S04]  /*6690*/  IADD3 R9, R8, R15, RZ ;  /* 0x0000000f08097210 */ /* 0x000fc80007ffe0ff */
[----:B------:R-:W-:-:S05]  /*66a0*/  LEA.HI.X R17, R14, c[0x0][0x344], R9, 0x1, P0 ;  /* 0x0000d1000e117a11 */ /* 0x000fca00000f0c09 */
[----:B------:R1:W-:Y:S02]  /*66b0*/  STG.E.128 [R16.64], RZ ;  /* 0x000000ff10007986 */ /* 0x0003e4000c101d14 */
.L_x_32:
[----:B------:R-:W-:Y:S05]  /*66c0*/  BSYNC B0 ;  /* 0x0000000000007941 */ /* 0x000fea0003800000 */
.L_x_31:
        /* <DEDUP_REMOVED lines=14> */
.L_x_34:
[----:B------:R-:W-:Y:S05]  /*67b0*/  BSYNC B0 ;  /* 0x0000000000007941 */ /* 0x000fea0003800000 */
.L_x_33:
        /* <DEDUP_REMOVED lines=13> */
[----:B------:R2:W-:Y:S02]  /*6890*/  STG.E.128 [R12.64], RZ ;  /* 0x000000ff0c007986 */ /* 0x0005e4000c101d14 */
.L_x_36:
[----:B------:R-:W-:Y:S05]  /*68a0*/  BSYNC B0 ;  /* 0x0000000000007941 */ /* 0x000fea0003800000 */
.L_x_35:
[C---:B------:R-:W-:Y:S01]  /*68b0*/  IMAD.WIDE.U32 R8, R5.reuse, c[0x0][0x3a8], R192 ;  /* 0x0000ea0005087a25 */ /* 0x040fe200078e00c0 */
[----:B------:R-:W-:Y:S03]  /*68c0*/  BSSY B0, `(.L_x_37) ;  /* 0x0000012000007945 */ /* 0x000fe60003800000 */
[----:B------:R-:W-:Y:S02]  /*68d0*/  IMAD R4, R4, c[0x0][0x3a8], RZ ;  /* 0x0000ea0004047a24 */ /* 0x000fe400078e02ff */
[----:B------:R-:W-:Y:S02]  /*68e0*/  IMAD R11, R6, c[0x0][0x3c0], RZ ;  /* 0x0000f000060b7a24 */ /* 0x000fe400078e02ff */
[----:B------:R-:W-:Y:S01]  /*68f0*/  IMAD R5, R5, c[0x0][0x3ac], R4 ;  /* 0x0000eb0005057a24 */ /* 0x000fe200078e0204 */
[----:B------:R-:W-:-:S04]  /*6900*/  IADD3 R4, P0, R2, R8, RZ ;  /* 0x0000000802047210 */ /* 0x000fc80007f1e0ff */
[----:B------:R-:W-:Y:S01]  /*6910*/  IADD3.X R5, R0, R9, R5, P0, !PT ;  /* 0x0000000900057210 */ /* 0x000fe200007fe405 */
[----:B------:R-:W-:-:S04]  /*6920*/  IMAD R9, R212, c[0x0][0x3c4], R11 ;  /* 0x0000f100d4097a24 */ /* 0x000fc800078e020b */
[----:B------:R-:W-:-:S05]  /*6930*/  IMAD.WIDE.U32 R10, R212, c[0x0][0x3c0], R4 ;  /* 0x0000f000d40a7a25 */ /* 0x000fca00078e0004 */
[----:B------:R-:W-:Y:S01]  /*6940*/  IADD3 R9, R9, R11, RZ ;  /* 0x0000000b09097210 */ /* 0x000fe20007ffe0ff */
[----:B------:R-:W-:Y:S05]  /*6950*/  @P4 BRA `(.L_x_38) ;  /* 0x0000008000004947 */ /* 0x000fea0003800000 */
[----:B------:R-:W-:Y:S01]  /*6960*/  MOV R8, R10 ;  /* 0x0000000a00087202 */ /* 0x000fe20000000f00 */
[----:B------:R-:W-:-:S04]  /*6970*/  IMAD R0, R7, c[0x0][0x3a8], RZ ;  /* 0x0000ea0007007a24 */ /* 0x000fc800078e02ff */
[----:B------:R-:W-:-:S04]  /*6980*/  IMAD.WIDE.U32 R4, R191, c[0x0][0x3a8], R8 ;  /* 0x0000ea00bf047a25 */ /* 0x000fc800078e0008 */
[----:B------:R-:W-:Y:S01]  /*6990*/  IMAD R0, R191, c[0x0][0x3ac], R0 ;  /* 0x0000eb00bf007a24 */ /* 0x000fe200078e0200 */
[----:B--2---:R-:W-:-:S04]  /*69a0*/  LEA R12, P0, R4, c[0x0][0x348], 0x1 ;  /* 0x0000d200040c7a11 */ /* 0x004fc800078008ff */
[----:B------:R-:W-:-:S04]  /*69b0*/  IADD3 R0, R0, R5, RZ ;  /* 0x0000000500007210 */ /* 0x000fc80007ffe0ff */
[----:B------:R-:W-:-:S05]  /*69c0*/  LEA.HI.X R13, R4, c[0x0][0x34c], R0, 0x1, P0 ;  /* 0x0000d300040d7a11 */ /* 0x000fca00000f0c00 */
[----:B------:R2:W-:Y:S02]  /*69d0*/  STG.E.128 [R12.64], RZ ;  /* 0x000000ff0c007986 */ /* 0x0005e4000c101d14 */
.L_x_38:
[----:B------:R-:W-:Y:S05]  /*69e0*/  BSYNC B0 ;  /* 0x0000000000007941 */ /* 0x000fea0003800000 */
.L_x_37:
[----:B------:R-:W-:Y:S01]  /*69f0*/  BSSY B0, `(.L_x_39) ;  /* 0x000000c000007945 */ /* 0x000fe20003800000 */
[----:B------:R-:W-:Y:S05]  /*6a00*/  @P3 BRA `(.L_x_40) ;  /* 0x000000a000003947 */ /* 0x000fea0003800000 */
[----:B------:R-:W-:Y:S02]  /*6a10*/  IADD3 R5, P0, R191, 0x20, RZ ;  /* 0x00000020bf057810 */ /* 0x000fe40007f1e0ff */
[----:B------:R-:W-:Y:S02]  /*6a20*/  MOV R8, R10 ;  /* 0x0000000a00087202 */ /* 0x000fe40000000f00 */
[----:B------:R-:W-:-:S03]  /*6a30*/  IADD3.X R0, RZ, R7, RZ, P0, !PT ;  /* 0x00000007ff007210 */ /* 0x000fc600007fe4ff */
[----:B--2---:R-:W-:-:S04]  /*6a40*/  IMAD.WIDE.U32 R12, R5, c[0x0][0x3a8], R8 ;  /* 0x0000ea00050c7a25 */ /* 0x004fc800078e0008 */
[----:B------:R-:W-:Y:S01]  /*6a50*/  IMAD R0, R0, c[0x0][0x3a8], RZ ;  /* 0x0000ea0000007a24 */ /* 0x000fe200078e02ff */
[----:B------:R-:W-:-:S03]  /*6a60*/  LEA R4, P0, R12, c[0x0][0x348], 0x1 ;  /* 0x0000d2000c047a11 */ /* 0x000fc600078008ff */
[----:B------:R-:W-:-:S05]  /*6a70*/  IMAD R0, R5, c[0x0][0x3ac], R0 ;  /* 0x0000eb0005007a24 */ /* 0x000fca00078e0200 */
[----:B------:R-:W-:-:S04]  /*6a80*/  IADD3 R5, R0, R13, RZ ;  /* 0x0000000d00057210 */ /* 0x000fc80007ffe0ff */
[----:B------:R-:W-:-:S05]  /*6a90*/  LEA.HI.X R5, R12, c[0x0][0x34c], R5, 0x1, P0 ;  /* 0x0000d3000c057a11 */ /* 0x000fca00000f0c05 */
[----:B------:R2:W-:Y:S02]  /*6aa0*/  STG.E.128 [R4.64], RZ ;  /* 0x000000ff04007986 */ /* 0x0005e4000c101d14 */
.L_x_40:
[----:B------:R-:W-:Y:S05]  /*6ab0*/  BSYNC B0 ;  /* 0x0000000000007941 */ /* 0x000fea0003800000 */
.L_x_39:
[----:B------:R-:W-:Y:S01]  /*6ac0*/  BSSY B0, `(.L_x_41) ;  /* 0x000000c000007945 */ /* 0x000fe20003800000 */
[----:B------:R-:W-:Y:S05]  /*6ad0*/  @P2 BRA `(.L_x_42) ;  /* 0x000000a000002947 */ /* 0x000fea0003800000 */
[----:B--2---:R-:W-:Y:S02]  /*6ae0*/  IADD3 R5, P0, R191, 0x40, RZ ;  /* 0x00000040bf057810 */ /* 0x004fe40007f1e0ff */
        /* <DEDUP_REMOVED lines=9> */
.L_x_42:
[----:B------:R-:W-:Y:S05]  /*6b80*/  BSYNC B0 ;  /* 0x0000000000007941 */ /* 0x000fea0003800000 */
.L_x_41:
[----:B------:R-:W-:Y:S05]  /*6b90*/  @P1 BRA `(.L_x_26) ;  /* 0x000000a000001947 */ /* 0x000fea0003800000 */
[----:B------:R-:W-:Y:S02]  /*6ba0*/  IADD3 R0, P0, R191, 0x60, RZ ;  /* 0x00000060bf007810 */ /* 0x000fe40007f1e0ff */
[----:B------:R-:W-:Y:S02]  /*6bb0*/  MOV R8, R10 ;  /* 0x0000000a00087202 */ /* 0x000fe40000000f00 */
[----:B--2---:R-:W-:-:S03]  /*6bc0*/  IADD3.X R5, RZ, R7, RZ, P0, !PT ;  /* 0x00000007ff057210 */ /* 0x004fc600007fe4ff */
[----:B------:R-:W-:-:S04]  /*6bd0*/  IMAD.WIDE.U32 R6, R0, c[0x0][0x3a8], R8 ;  /* 0x0000ea0000067a25 */ /* 0x000fc800078e0008 */
[----:B------:R-:W-:Y:S01]  /*6be0*/  IMAD R5, R5, c[0x0][0x3a8], RZ ;  /* 0x0000ea0005057a24 */ /* 0x000fe200078e02ff */
[----:B------:R-:W-:-:S03]  /*6bf0*/  LEA R4, P0, R6, c[0x0][0x348], 0x1 ;  /* 0x0000d20006047a11 */ /* 0x000fc600078008ff */
[----:B------:R-:W-:-:S05]  /*6c00*/  IMAD R5, R0, c[0x0][0x3ac], R5 ;  /* 0x0000eb0000057a24 */ /* 0x000fca00078e0205 */
[----:B------:R-:W-:-:S04]  /*6c10*/  IADD3 R5, R5, R7, RZ ;  /* 0x0000000705057210 */ /* 0x000fc80007ffe0ff */
[----:B------:R-:W-:-:S05]  /*6c20*/  LEA.HI.X R5, R6, c[0x0][0x34c], R5, 0x1, P0 ;  /* 0x0000d30006057a11 */ /* 0x000fca00000f0c05 */
[----:B------:R2:W-:Y:S02]  /*6c30*/  STG.E.128 [R4.64], RZ ;  /* 0x000000ff04007986 */ /* 0x0005e4000c101d14 */
.L_x_26:
[----:B------:R-:W-:Y:S05]  /*6c40*/  BSYNC B1 ;  /* 0x0000000000017941 */ /* 0x000fea0003800000 */
.L_x_1:
[----:B------:R-:W-:Y:S01]  /*6c50*/  ULDC UR6, c[0x0][0x218] ;  /* 0x0000860000067ab9 */ /* 0x000fe20000000800 */
[----:B------:R-:W-:Y:S01]  /*6c60*/  IADD3 R197, R197, c[0x0][0xc], RZ ;  /* 0x00000300c5c57a10 */ /* 0x000fe20007ffe0ff */
[----:B------:R-:W-:-:S04]  /*6c70*/  UIADD3 UR6, UR6, 0x7f, URZ ;  /* 0x0000007f06067890 */ /* 0x000fc8000fffe03f */
[----:B------:R-:W-:-:S04]  /*6c80*/  USHF.R.S32.HI UR5, URZ, 0x1f, UR6 ;  /* 0x0000001f3f057899 */ /* 0x000fc80008011406 */
[----:B------:R-:W-:-:S04]  /*6c90*/  ULEA.HI UR5, UR5, UR6, URZ, 0x7 ;  /* 0x0000000605057291 */ /* 0x000fc8000f8f383f */
[----:B------:R-:W-:-:S06]  /*6ca0*/  USHF.R.S32.HI UR5, URZ, 0x7, UR5 ;  /* 0x000000073f057899 */ /* 0x000fcc0008011405 */
[----:B------:R-:W-:-:S13]  /*6cb0*/  ISETP.GE.AND P0, PT, R197, UR5, PT ;  /* 0x00000005c5007c0c */ /* 0x000fda000bf06270 */
[----:B------:R-:W-:Y:S01]  /*6cc0*/  @P0 CALL.REL.NOINC `(.L_x_43) ;  /* 0x0000001000000944 */ /* 0x000fe20003c00000 */
[----:B------:R-:W-:Y:S05]  /*6cd0*/  BRA `(.L_x_44) ;  /* 0xffff9c2000007947 */ /* 0x000fea000383ffff */
.L_x_43:
[----:B------:R-:W-:Y:S05]  /*6ce0*/  EXIT ;  /* 0x000000000000794d */ /* 0x000fea0003800000 */
.L_x_45:
[----:B------:R-:W-:-:S00]  /*6cf0*/  BRA `(.L_x_45) ;  /* 0xfffffff000007947 */ /* 0x000fc0000383ffff */
[----:B------:R-:W-:-:S00]  /*6d00*/  NOP ;  /* 0x0000000000007918 */ /* 0x000fc00000000000 */
[----:B------:R-:W-:-:S00]  /*6d10*/  NOP ;  /* 0x0000000000007918 */ /* 0x000fc00000000000 */
[----:B------:R-:W-:-:S00]  /*6d20*/  NOP ;  /* 0x0000000000007918 */ /* 0x000fc00000000000 */
[----:B------:R-:W-:-:S00]  /*6d30*/  NOP ;  /* 0x0000000000007918 */ /* 0x000fc00000000000 */
[----:B------:R-:W-:-:S00]  /*6d40*/  NOP ;  /* 0x0000000000007918 */ /* 0x000fc00000000000 */
[----:B------:R-:W-:-:S00]  /*6d50*/  NOP ;  /* 0x0000000000007918 */ /* 0x000fc00000000000 */
[----:B------:R-:W-:-:S00]  /*6d60*/  NOP ;  /* 0x0000000000007918 */ /* 0x000fc00000000000 */
[----:B------:R-:W-:-:S00]  /*6d70*/  NOP ;  /* 0x0000000000007918 */ /* 0x000fc00000000000 */
.L_x_2451:


//--------------------- .text._ZN5flash44flash_bwd_dq_dk_dv_loop_seqk_parallel_kernelI23Flash_bwd_kernel_traitsILi64ELi64ELi128ELi8ELi2ELi4ELi4ELb1ELb0EN7cutlass6half_tE19Flash_kernel_traitsILi64ELi64ELi128ELi8ES3_EELb0ELb0ELb0ELb0ELb0ELb0ELb0EEEvNS_16Flash_bwd_paramsE --------------------------
	.section	.text._ZN5flash44flash_bwd_dq_dk_dv_loop_seqk_parallel_kernelI23Flash_bwd_kernel_traitsILi64ELi64ELi128ELi8ELi2ELi4ELi4ELb1ELb0EN7cutlass6half_tE19Flash_kernel_traitsILi64ELi64ELi128ELi8ES3_EELb0ELb0ELb0ELb0ELb0ELb0ELb0EEEvNS_16Flash_bwd_paramsE,"ax",@progbits
	.sectioninfo	@"SHI_REGISTERS=255"
	.align	128
        .global         _ZN5flash44flash_bwd_dq_dk_dv_loop_seqk_parallel_kernelI23Flash_bwd_kernel_traitsILi64ELi64ELi128ELi8ELi2ELi4ELi4ELb1ELb0EN7cutlass6half_tE19Flash_kernel_traitsILi64ELi64ELi128ELi8ES3_EELb0ELb0ELb0ELb0ELb0ELb0ELb0EEEvNS_16Flash_bwd_paramsE
        .type           _ZN5flash44flash_bwd_dq_dk_dv_loop_seqk_parallel_kernelI23Flash_bwd_kernel_traitsILi64ELi64ELi128ELi8ELi2ELi4ELi4ELb1ELb0EN7cutlass6half_tE19Flash_kernel_traitsILi64ELi64ELi128ELi8ES3_EELb0ELb0ELb0ELb0ELb0ELb0ELb0EEEvNS_16Flash_bwd_paramsE,@function
        .size           _ZN5flash44flash_bwd_dq_dk_dv_loop_seqk_parallel_kernelI23Flash_bwd_kernel_traitsILi64ELi64ELi128ELi8ELi2ELi4ELi4ELb1ELb0EN7cutlass6half_tE19Flash_kernel_traitsILi64ELi64ELi128ELi8ES3_EELb0ELb0ELb0ELb0ELb0ELb0ELb0EEEvNS_16Flash_bwd_paramsE,(.L_x_2452 - _ZN5flash44flash_bwd_dq_dk_dv_loop_seqk_parallel_kernelI23Flash_bwd_kernel_traitsILi64ELi64ELi128ELi8ELi2ELi4ELi4ELb1ELb0EN7cutlass6half_tE19Flash_kernel_traitsILi64ELi64ELi128ELi8ES3_EELb0ELb0ELb0ELb0ELb0ELb0ELb0EEEvNS_16Flash_bwd_paramsE)
        .other          _ZN5flash44flash_bwd_dq_dk_dv_loop_seqk_parallel_kernelI23Flash_bwd_kernel_traitsILi64ELi64ELi128ELi8ELi2ELi4ELi4ELb1ELb0EN7cutlass6half_tE19Flash_kernel_traitsILi64ELi64ELi128ELi8ES3_EELb0ELb0ELb0ELb0ELb0ELb0ELb0EEEvNS_16Flash_bwd_paramsE,@"STO_CUDA_ENTRY STV_DEFAULT"
_ZN5flash44flash_bwd_dq_dk_dv_loop_seqk_parallel_kernelI23Flash_bwd_kernel_traitsILi64ELi64ELi128ELi8ELi2ELi4ELi4ELb1ELb0EN7cutlass6half_tE19Flash_kernel_traitsILi64ELi64ELi128ELi8ES3_EELb0ELb0ELb0ELb0ELb0ELb0ELb0EEEvNS_16Flash_bwd_paramsE:
.text._ZN5flash44flash_bwd_dq_dk_dv_loop_seqk_parallel_kernelI23Flash_bwd_kernel_traitsILi64ELi64ELi128ELi8ELi2ELi4ELi4ELb1ELb0EN7cutlass6half_tE19Flash_kernel_traitsILi64ELi64ELi128ELi8ES3_EELb0ELb0ELb0ELb0ELb0ELb0ELb0EEEvNS_16Flash_bwd_paramsE:
        /* <DEDUP_REMOVED lines=144> */
.L_x_114:
[----:B-1----:R-:W1:Y:S01]  /*0900*/  LDC.U8 R2, c[0x0][0x312] ;  /* 0x0000c480ff027b82 */ /* 0x002e620000000000 */
[----:B------:R-:W-:Y:S01]  /*0910*/  ISETP.NE.U32.AND P3, PT, RZ, c[0x0][0x250], PT ;  /* 0x00009400ff007a0c */ /* 0x000fe20003f65070 */
[----:B---3--:R-:W-:Y:S01]  /*0920*/  IMAD.SHL.U32 R5, R195, 0x4, RZ ;  /* 0x00000004c3057824 */ /* 0x008fe200078e00ff */
        /* <DEDUP_REMOVED lines=9> */
[C---:B------:R-:W-:Y:S02]  /*09c0*/  IADD3.X R15, R0.reuse, c[0x0][0x244], RZ, P1, !PT ;  /* 0x00009100000f7a10 */ /* 0x040fe40000ffe4ff */
[----:B------:R-:W-:Y:S02]  /*09d0*/  ISETP.EQ.OR.EX P5, PT, RZ, c[0x0][0x24c], !P4, P5 ;  /* 0x00009300ff007a0c */ /* 0x000fe400067a2750 */
[C---:B--2---:R-:W-:Y:S01]  /*09e0*/  @P3 IADD3 R12, P1, R5.reuse, c[0x0][0x250], RZ ;  /* 0x00009400050c3a10 */ /* 0x044fe20007f3e0ff */
        /* <DEDUP_REMOVED lines=18> */
.L_x_46:
        /* <DEDUP_REMOVED lines=42> */
.L_x_48:
        /* <DEDUP_REMOVED lines=13> */
.L_x_49:
        /* <DEDUP_REMOVED lines=28> */
[----:B------:R-:W-:Y:S02]  /*1040*/  @!P1 IMAD R13, R195, c[0x0][0x36c], R24 ;  /* 0x0000db00c30d9a24 */ /* 0x000fe400078e0218 */
[----:B------:R-:W-:Y:S02]  /*1050*/  IMAD R21, R2, R21, R22 ;  /* 0x0000001502157224 */ /* 0x000fe400078e0216 */
[----:B------:R-:W1:Y:S01]  /*1060*/  S2R R22, SR_CTAID.X ;  /* 0x0000000000167919 */ /* 0x000e620000002500 */
[----:B------:R-:W-:Y:S01]  /*1070*/  @!P1 IADD3 R23, R27, R13, RZ ;  /* 0x0000000d1b179210 */ /* 0x000fe20007ffe0ff */
[----:B------:R-:W-:Y:S01]  /*1080*/  IMAD R13, R0, R195, RZ ;  /* 0x000000c3000d7224 */ /* 0x000fe200078e02ff */
[----:B------:R-:W-:Y:S01]  /*1090*/  ISETP.GT.U32.AND P4, PT, R2, R21, PT ;  /* 0x000000150200720c */ /* 0x000fe20003f84070 */
[----:B------:R-:W2:Y:S01]  /*10a0*/  LDC.U8 R0, c[0x0][0x3d0] ;  /* 0x0000f400ff007b82 */ /* 0x000ea20000000000 */
[----:B------:R-:W-:-:S04]  /*10b0*/  IMAD.WIDE.U32 R24, R195, c[0x0][0x224], RZ ;  /* 0x00008900c3187a25 */ /* 0x000fc800078e00ff */
[----:B------:R-:W-:Y:S01]  /*10c0*/  IMAD R13, R4, c[0x0][0x224], R13 ;  /* 0x00008900040d7a24 */ /* 0x000fe200078e020d */
[----:B------:R-:W-:Y:S01]  /*10d0*/  SHF.L.U64.HI R4, R195, 0x7, R4 ;  /* 0x00000007c3047819 */ /* 0x000fe20000010204 */
[----:B------:R-:W-:-:S03]  /*10e0*/  IMAD.WIDE.U32 R26, R24, UR6, RZ ;  /* 0x00000006181a7c25 */ /* 0x000fc6000f8e00ff */
[----:B------:R-:W-:Y:S01]  /*10f0*/  SEL R4, R4, RZ, P0 ;  /* 0x000000ff04047207 */ /* 0x000fe20000000000 */
[----:B------:R-:W-:Y:S01]  /*1100*/  IMAD.IADD R14, R25, 0x1, R13 ;  /* 0x00000001190e7824 */ /* 0x000fe200078e020d */
[-C--:B------:R-:W-:Y:S01]  /*1110*/  @!P4 IADD3 R21, R21, -R2.reuse, RZ ;  /* 0x800000021515c210 */ /* 0x080fe20007ffe0ff */
[----:B------:R-:W-:Y:S01]  /*1120*/  IMAD R13, R24, UR7, RZ ;  /* 0x00000007180d7c24 */ /* 0x000fe2000f8e02ff */
[----:B------:R-:W-:Y:S01]  /*1130*/  @!P4 IADD3 R5, R5, 0x1, RZ ;  /* 0x000000010505c810 */ /* 0x000fe20007ffe0ff */
[----:B------:R-:W-:Y:S01]  /*1140*/  IMAD.WIDE.U32 R24, R20, UR6, RZ ;  /* 0x0000000614187c25 */ /* 0x000fe2000f8e00ff */
[----:B------:R-:W-:Y:S02]  /*1150*/  ISETP.GE.U32.AND P5, PT, R21, R2, PT ;  /* 0x000000021500720c */ /* 0x000fe40003fa6070 */
[----:B------:R-:W-:Y:S01]  /*1160*/  ISETP.NE.AND P4, PT, RZ, c[0x0][0x1c8], PT ;  /* 0x00007200ff007a0c */ /* 0x000fe20003f85270 */
[----:B------:R-:W-:Y:S01]  /*1170*/  IMAD R13, R14, UR6, R13 ;  /* 0x000000060e0d7c24 */ /* 0x000fe2000f8e020d */
[----:B------:R-:W-:Y:S01]  /*1180*/  IADD3 R30, P0, R16, R11, RZ ;  /* 0x0000000b101e7210 */ /* 0x000fe20007f1e0ff */
[----:B------:R-:W-:Y:S01]  /*1190*/  IMAD R2, R20, UR7, RZ ;  /* 0x0000000714027c24 */ /* 0x000fe2000f8e02ff */
[----:B------:R-:W-:Y:S01]  /*11a0*/  SEL R14, R26, R24, !P1 ;  /* 0x000000181a0e7207 */ /* 0x000fe20004800000 */
[----:B------:R-:W-:Y:S01]  /*11b0*/  @P2 IMAD R21, R195, c[0x0][0x214], RZ ;  /* 0x00008500c3152a24 */ /* 0x000fe200078e02ff */
[----:B------:R-:W-:Y:S01]  /*11c0*/  IADD3 R13, R27, R13, RZ ;  /* 0x0000000d1b0d7210 */ /* 0x000fe20007ffe0ff */
[----:B------:R-:W-:Y:S01]  /*11d0*/  @P1 IMAD.IADD R13, R25, 0x1, R2 ;  /* 0x00000001190d1824 */ /* 0x000fe200078e0202 */
[----:B------:R-:W-:Y:S01]  /*11e0*/  SHF.R.S32.HI R2, RZ, 0x1f, R7 ;  /* 0x0000001fff027819 */ /* 0x000fe20000011407 */
[----:B------:R-:W-:Y:S01]  /*11f0*/  IMAD.X R4, R15, 0x1, R4, P0 ;  /* 0x000000010f047824 */ /* 0x000fe200000e0604 */
[----:B------:R-:W-:Y:S01]  /*1200*/  @P2 SEL R21, R21, R20, !P1 ;  /* 0x0000001415152207 */ /* 0x000fe20004800000 */
[----:B------:R-:W-:Y:S01]  /*1210*/  IMAD R11, R30, UR7, RZ ;  /* 0x000000071e0b7c24 */ /* 0x000fe2000f8e02ff */
[----:B------:R-:W-:Y:S01]  /*1220*/  @P5 IADD3 R5, R5, 0x1, RZ ;  /* 0x0000000105055810 */ /* 0x000fe20007ffe0ff */
[----:B-1----:R-:W-:Y:S01]  /*1230*/  IMAD.WIDE.U32 R24, R22, c[0x0][0x3d8], RZ ;  /* 0x0000f60016187a25 */ /* 0x002fe200078e00ff */
[----:B--2---:R-:W-:-:S02]  /*1240*/  ISETP.NE.AND P0, PT, R0, RZ, PT ;  /* 0x000000ff0000720c */ /* 0x004fc40003f05270 */
[----:B------:R-:W-:Y:S01]  /*1250*/  @!P3 IADD3 R5, -R5, RZ, RZ ;  /* 0x000000ff0505b210 */ /* 0x000fe20007ffe1ff */
[----:B------:R-:W-:Y:S01]  /*1260*/  IMAD R11, R4, UR6, R11 ;  /* 0x00000006040b7c24 */ /* 0x000fe2000f8e020b */
[----:B------:R-:W-:Y:S01]  /*1270*/  @!P4 LOP3.LUT R5, RZ, c[0x0][0x1c8], RZ, 0x33, !PT ;  /* 0x00007200ff05ca12 */ /* 0x000fe200078e33ff */
[----:B------:R-:W-:Y:S01]  /*1280*/  IMAD R22, R22, c[0x0][0x3dc], R25 ;  /* 0x0000f70016167a24 */ /* 0x000fe200078e0219 */
[----:B------:R-:W-:Y:S01]  /*1290*/  SHF.R.S32.HI R25, RZ, 0x1f, R212 ;  /* 0x0000001fff197819 */ /* 0x000fe200000114d4 */
[----:B------:R-:W-:Y:S01]  /*12a0*/  IMAD R26, R212, c[0x0][0x22c], RZ ;  /* 0x00008b00d41a7a24 */ /* 0x000fe200078e02ff */
[----:B------:R-:W-:Y:S01]  /*12b0*/  SHF.R.S32.HI R4, RZ, 0x1f, R5 ;  /* 0x0000001fff047819 */ /* 0x000fe20000011405 */
[----:B------:R-:W-:Y:S01]  /*12c0*/  IMAD.WIDE.U32 R30, R30, UR6, RZ ;  /* 0x000000061e1e7c25 */ /* 0x000fe2000f8e00ff */
[----:B------:R-:W-:-:S03]  /*12d0*/  SEL R22, R22, RZ, P0 ;  /* 0x000000ff16167207 */ /* 0x000fc60000000000 */
[----:B------:R-:W-:Y:S01]  /*12e0*/  @!P2 IMAD R0, R195, c[0x0][0x1c0], R212 ;  /* 0x00007000c300aa24 */ /* 0x000fe200078e02d4 */
[----:B------:R-:W-:Y:S01]  /*12f0*/  IADD3 R11, R31, R11, RZ ;  /* 0x0000000b1f0b7210 */ /* 0x000fe20007ffe0ff */
[----:B------:R-:W-:Y:S01]  /*1300*/  @P2 IMAD R29, R212, c[0x0][0x234], R21 ;  /* 0x00008d00d41d2a24 */ /* 0x000fe200078e0215 */
[----:B------:R-:W-:Y:S01]  /*1310*/  SEL R21, R24, RZ, P0 ;  /* 0x000000ff18157207 */ /* 0x000fe20000000000 */
[----:B------:R-:W-:Y:S01]  /*1320*/  @!P2 IMAD R29, R0, c[0x0][0x214], RZ ;  /* 0x00008500001daa24 */ /* 0x000fe200078e02ff */
[----:B------:R-:W-:Y:S01]  /*1330*/  SHF.R.S32.HI R24, RZ, 0x1f, R26 ;  /* 0x0000001fff187819 */ /* 0x000fe2000001141a */
[----:B------:R-:W-:Y:S05]  /*1340*/  @!P2 BRA `(.L_x_50) ;  /* 0x000000700000a947 */ /* 0x000fea0003800000 */
[C---:B------:R-:W-:Y:S01]  /*1350*/  @!P1 IMAD R20, R195.reuse, c[0x0][0x224], RZ ;  /* 0x00008900c3149a24 */ /* 0x040fe200078e02ff */
[----:B------:R-:W-:Y:S02]  /*1360*/  MOV R27, 0x80 ;  /* 0x00000080001b7802 */ /* 0x000fe40000000f00 */
[----:B------:R-:W-:Y:S02]  /*1370*/  MOV R0, c[0x0][0x210] ;  /* 0x0000840000007a02 */ /* 0x000fe40000000f00 */
[----:B------:R-:W-:-:S03]  /*1380*/  LEA R33, R195, R20, 0x7 ;  /* 0x00000014c3217211 */ /* 0x000fc600078e38ff */
[----:B------:R-:W-:-:S04]  /*1390*/  IMAD R27, R27, R0, c[0x0][0x234] ;  /* 0x00008d001b1b7624 */ /* 0x000fc800078e0200 */
[----:B------:R-:W-:Y:S01]  /*13a0*/  IMAD R27, R27, R212, R33 ;  /* 0x000000d41b1b7224 */ /* 0x000fe200078e0221 */
[----:B------:R-:W-:Y:S05]  /*13b0*/  BRA `(.L_x_51) ;  /* 0x0000002000007947 */ /* 0x000fea0003800000 */
.L_x_50:
[----:B------:R-:W-:-:S04]  /*13c0*/  IMAD R27, R195, c[0x0][0x1c0], R212 ;  /* 0x00007000c31b7a24 */ /* 0x000fc800078e02d4 */
[----:B------:R-:W-:Y:S02]  /*13d0*/  IMAD R27, R27, c[0x0][0x224], RZ ;  /* 0x000089001b1b7a24 */ /* 0x000fe400078e02ff */
.L_x_51:
        /* <DEDUP_REMOVED lines=9> */
[----:B------:R-:W-:Y:S01]  /*1470*/  USHF.R.S32.HI UR5, URZ, 0x1f, UR6 ;  /* 0x0000001f3f057899 */ /* 0x000fe20008011406 */
[----:B------:R-:W-:Y:S01]  /*1480*/  IMAD R20, R16, c[0x0][0x374], R31 ;  /* 0x0000dd0010147a24 */ /* 0x000fe200078e021f */
[----:B------:R-:W-:Y:S01]  /*1490*/  IADD3 R26, P4, P3, R30, UR6, R26 ;  /* 0x000000061e1a7c10 */ /* 0x000fe2000fb9e01a */
[----:B------:R-:W-:Y:S01]  /*14a0*/  IMAD.WIDE.U32 R32, R16, c[0x0][0x370], R32 ;  /* 0x0000dc0010207a25 */ /* 0x000fe200078e0020 */
[----:B------:R-:W-:Y:S01]  /*14b0*/  IADD3.X R15, R0, R15, RZ, P1, !PT ;  /* 0x0000000f000f7210 */ /* 0x000fe20000ffe4ff */
[----:B------:R-:W-:Y:S01]  /*14c0*/  BSSY B1, `(.L_x_47) ;  /* 0x00005e3000017945 */ /* 0x000fe20003800000 */
[----:B------:R-:W-:Y:S01]  /*14d0*/  IADD3 R14, P2, P1, R21, R26, R14 ;  /* 0x0000001a150e7210 */ /* 0x000fe2000795e00e */
[----:B------:R-:W-:Y:S01]  /*14e0*/  IMAD.IADD R33, R33, 0x1, R20 ;  /* 0x0000000121217824 */ /* 0x000fe200078e0214 */
[----:B------:R-:W-:Y:S01]  /*14f0*/  IADD3.X R11, R11, UR5, R24, P4, P3 ;  /* 0x000000050b0b7c10 */ /* 0x000fe2000a7e6418 */
[----:B------:R-:W-:Y:S01]  /*1500*/  IMAD R20, R15, c[0x0][0x190], RZ ;  /* 0x000064000f147a24 */ /* 0x000fe200078e02ff */
[----:B------:R-:W-:Y:S01]  /*1510*/  ISETP.GE.AND P4, PT, R10, 0x1, PT ;  /* 0x000000010a00780c */ /* 0x000fe20003f86270 */
[----:B------:R-:W-:Y:S01]  /*1520*/  IMAD.WIDE.U32 R30, R23, c[0x0][0x190], R192 ;  /* 0x00006400171e7a25 */ /* 0x000fe200078e00c0 */
[----:B------:R-:W-:-:S02]  /*1530*/  IADD3.X R22, R22, R11, R13, P2, P1 ;  /* 0x0000000b16167210 */ /* 0x000fc400017e240d */
[----:B------:R-:W-:Y:S01]  /*1540*/  IADD3 R29, R16, R29, RZ ;  /* 0x0000001d101d7210 */ /* 0x000fe20007ffe0ff */
[----:B------:R-:W-:Y:S01]  /*1550*/  IMAD R21, R25, c[0x0][0x378], RZ ;  /* 0x0000de0019157a24 */ /* 0x000fe200078e02ff */
[----:B------:R-:W-:Y:S01]  /*1560*/  IADD3 R30, P2, R18, R30, RZ ;  /* 0x0000001e121e7210 */ /* 0x000fe20007f5e0ff */
[----:B------:R-:W-:Y:S01]  /*1570*/  IMAD R20, R23, c[0x0][0x194], R20 ;  /* 0x0000650017147a24 */ /* 0x000fe200078e0214 */
[----:B------:R-:W-:Y:S01]  /*1580*/  LEA.HI.SX32 R219, R19, 0xffffffff, 0x1a ;  /* 0xffffffff13db7811 */ /* 0x000fe200078fd2ff */
[C---:B------:R-:W-:Y:S02]  /*1590*/  IMAD R21, R212.reuse, c[0x0][0x37c], R21 ;  /* 0x0000df00d4157a24 */ /* 0x040fe400078e0215 */
[----:B------:R-:W-:Y:S01]  /*15a0*/  IMAD.WIDE.U32 R32, R212, c[0x0][0x378], R32 ;  /* 0x0000de00d4207a25 */ /* 0x000fe200078e0020 */
[----:B------:R-:W-:-:S03]  /*15b0*/  IADD3.X R31, R17, R31, R20, P2, !PT ;  /* 0x0000001f111f7210 */ /* 0x000fc600017fe414 */
[----:B------:R-:W-:Y:S02]  /*15c0*/  IMAD R15, R189, UR12, R188 ;  /* 0x0000000cbd0f7c24 */ /* 0x000fe4000f8e02bc */
[----:B------:R-:W-:Y:S02]  /*15d0*/  IMAD.IADD R33, R33, 0x1, R21 ;  /* 0x0000000121217824 */ /* 0x000fe400078e0215 */
[----:B------:R-:W-:Y:S01]  /*15e0*/  IMAD R11, R25, c[0x0][0x1a8], RZ ;  /* 0x00006a00190b7a24 */ /* 0x000fe200078e02ff */
[C---:B------:R-:W-:Y:S01]  /*15f0*/  IADD3 R14, P1, R15.reuse, R14, RZ ;  /* 0x0000000e0f0e7210 */ /* 0x040fe20007f3e0ff */
[----:B------:R-:W-:Y:S02]  /*1600*/  IMAD R16, R0, c[0x0][0x370], RZ ;  /* 0x0000dc0000107a24 */ /* 0x000fe400078e02ff */
[C---:B------:R-:W-:Y:S01]  /*1610*/  IMAD R11, R212.reuse, c[0x0][0x1ac], R11 ;  /* 0x00006b00d40b7a24 */ /* 0x040fe200078e020b */
[----:B------:R-:W-:Y:S01]  /*1620*/  LEA.HI.X.SX32 R233, R15, R22, 0x1, P1 ;  /* 0x000000160fe97211 */ /* 0x000fe200008f0eff */
[----:B------:R-:W-:Y:S01]  /*1630*/  IMAD.WIDE.U32 R30, R212, c[0x0][0x1a8], R30 ;  /* 0x00006a00d41e7a25 */ /* 0x000fe200078e001e */
[----:B------:R-:W-:-:S03]  /*1640*/  LEA R232, P1, R14, c[0x0][0x350], 0x2 ;  /* 0x0000d4000ee87a11 */ /* 0x000fc600078210ff */
[C---:B------:R-:W-:Y:S01]  /*1650*/  IMAD R13, R191.reuse, c[0x0][0x374], R16 ;  /* 0x0000dd00bf0d7a24 */ /* 0x040fe200078e0210 */
[----:B------:R-:W-:Y:S01]  /*1660*/  LEA R230, P3, R30, c[0x0][0x160], 0x1 ;  /* 0x000058001ee67a11 */ /* 0x000fe200078608ff */
[----:B------:R-:W-:Y:S01]  /*1670*/  IMAD.WIDE.U32 R32, R191, c[0x0][0x370], R32 ;  /* 0x0000dc00bf207a25 */ /* 0x000fe200078e0020 */
[----:B------:R-:W-:-:S03]  /*1680*/  LEA.HI.X R233, R14, c[0x0][0x354], R233, 0x2, P1 ;  /* 0x0000d5000ee97a11 */ /* 0x000fc600008f14e9 */
        /* <DEDUP_REMOVED lines=9> */
[----:B------:R-:W-:Y:S01]  /*1720*/  @P0 BAR.SYNC.DEFER_BLOCKING 0x0 ;  /* 0x0000000000000b1d */ /* 0x000fe20000010000 */
[----:B------:R-:W-:Y:S01]  /*1730*/  IMAD R14, R197, -0x80, R220 ;  /* 0xffffff80c50e7824 */ /* 0x000fe200078e02dc */
[----:B------:R-:W-:Y:S01]  /*1740*/  LEA.HI R18, R219, R219, RZ, 0x1 ;  /* 0x000000dbdb127211 */ /* 0x000fe200078f08ff */
[----:B------:R-:W-:-:S03]  /*1750*/  IMAD.WIDE.U32 R16, R7, c[0x0][0x1a0], R192 ;  /* 0x0000680007107a25 */ /* 0x000fc600078e00c0 */
[----:B------:R-:W-:Y:S01]  /*1760*/  ISETP.GE.AND P2, PT, R191, R14, PT ;  /* 0x0000000ebf00720c */ /* 0x000fe20003f46270 */
[----:B------:R-:W-:Y:S01]  /*1770*/  IMAD R20, R2, c[0x0][0x1a0], RZ ;  /* 0x0000680002147a24 */ /* 0x000fe200078e02ff */
[----:B------:R-:W-:Y:S01]  /*1780*/  IADD3 R16, P0, R12, R16, RZ ;  /* 0x000000100c107210 */ /* 0x000fe20007f1e0ff */
[----:B------:R-:W-:Y:S01]  /*1790*/  BSSY B0, `(.L_x_53) ;  /* 0x000001c000007945 */ /* 0x000fe20003800000 */
[----:B------:R-:W-:Y:S01]  /*17a0*/  LOP3.LUT R18, R18, 0xfffffffe, RZ, 0xc0, !PT ;  /* 0xfffffffe12127812 */ /* 0x000fe200078ec0ff */
[----:B------:R-:W-:Y:S01]  /*17b0*/  IMAD R12, R7, c[0x0][0x1a4], R20 ;  /* 0x00006900070c7a24 */ /* 0x000fe200078e0214 */
[----:B------:R-:W-:-:S04]  /*17c0*/  P2R R11, PR, RZ, 0x4 ;  /* 0x00000004ff0b7803 */ /* 0x000fc80000000000 */
[----:B------:R-:W-:Y:S01]  /*17d0*/  IADD3.X R17, R9, R17, R12, P0, !PT ;  /* 0x0000001109117210 */ /* 0x000fe200007fe40c */
[----:B------:R-:W-:Y:S01]  /*17e0*/  IMAD R12, R4, c[0x0][0x1b8], RZ ;  /* 0x00006e00040c7a24 */ /* 0x000fe200078e02ff */
[----:B------:R-:W-:-:S03]  /*17f0*/  IADD3 R9, R219, -R18, RZ ;  /* 0x80000012db097210 */ /* 0x000fc60007ffe0ff */
[----:B------:R-:W-:Y:S01]  /*1800*/  IMAD.WIDE.U32 R16, R5, c[0x0][0x1b8], R16 ;  /* 0x00006e0005107a25 */ /* 0x000fe200078e0010 */
[----:B------:R-:W-:Y:S01]  /*1810*/  ISETP.NE.AND P1, PT, R9, 0x1, PT ;  /* 0x000000010900780c */ /* 0x000fe20003f25270 */
[----:B------:R1:W-:Y:S02]  /*1820*/  @P2 STS.128 [R196+0xa000], RZ ;  /* 0x00a000ffc4002388 */ /* 0x0003e40000000c00 */
[----:B------:R-:W-:-:S05]  /*1830*/  IMAD R9, R5, c[0x0][0x1bc], R12 ;  /* 0x00006f0005097a24 */ /* 0x000fca00078e020c */
[----:B------:R-:W-:Y:S01]  /*1840*/  IADD3 R9, R17, R9, RZ ;  /* 0x0000000911097210 */ /* 0x000fe20007ffe0ff */
[----:B------:R-:W-:Y:S05]  /*1850*/  @P2 BRA `(.L_x_54) ;  /* 0x000000f000002947 */ /* 0x000fea0003800000 */
[----:B------:R-:W-:-:S13]  /*1860*/  ISETP.GE.AND P0, PT, R192, c[0x0][0x220], PT ;  /* 0x00008800c0007a0c */ /* 0x000fda0003f06270 */
[----:B------:R2:W-:Y:S01]  /*1870*/  @P0 STS.128 [R196+0xa000], RZ ;  /* 0x00a000ffc4000388 */ /* 0x0005e20000000c00 */
[----:B------:R-:W-:Y:S05]  /*1880*/  @P0 BRA `(.L_x_54) ;  /* 0x000000c000000947 */ /* 0x000fea0003800000 */
        /* <DEDUP_REMOVED lines=8> */
[----:B------:R-:W-:Y:S01]  /*1910*/  @!PT LDS RZ, [RZ] ;  /* 0x00000000fffff984 */ /* 0x000fe20000000800 */
[----:B------:R-:W-:Y:S01]  /*1920*/  @!PT LDS RZ, [RZ] ;  /* 0x00000000fffff984 */ /* 0x000fe20000000800 */
[----:B------:R-:W-:Y:S01]  /*1930*/  @!PT LDS RZ, [RZ] ;  /* 0x00000000fffff984 */ /* 0x000fe20000000800 */
[----:B------:R3:W-:Y:S04]  /*1940*/  LDGSTS.E.BYPASS.LTC128B.128 [R196+0xa000], [R20.64] ;  /* 0x0a00000014c47fae */ /* 0x0007e8000b901d54 */
.L_x_54:
[----:B------:R-:W-:Y:S05]  /*1950*/  BSYNC B0 ;  /* 0x0000000000007941 */ /* 0x000fea0003800000 */
.L_x_53:
[----:B------:R-:W-:Y:S01]  /*1960*/  IADD3 R15, R191, 0x20, RZ ;  /* 0x00000020bf0f7810 */ /* 0x000fe20007ffe0ff */
[----:B------:R-:W-:Y:S03]  /*1970*/  BSSY B0, `(.L_x_55) ;  /* 0x0000015000007945 */ /* 0x000fe60003800000 */
[----:B------:R-:W-:-:S13]  /*1980*/  ISETP.GE.AND P6, PT, R15, R14, PT ;  /* 0x0000000e0f00720c */ /* 0x000fda0003fc6270 */
[----:B------:R4:W-:Y:S01]  /*1990*/  @P6 STS.128 [R196+0xb000], RZ ;  /* 0x00b000ffc4006388 */ /* 0x0009e20000000c00 */
[----:B------:R-:W-:Y:S05]  /*19a0*/  @P6 BRA `(.L_x_56) ;  /* 0x0000011000006947 */ /* 0x000fea0003800000 */
[----:B------:R-:W-:-:S13]  /*19b0*/  ISETP.GE.AND P0, PT, R192, c[0x0][0x220], PT ;  /* 0x00008800c0007a0c */ /* 0x000fda0003f06270 */
[----:B------:R1:W-:Y:S01]  /*19c0*/  @P0 STS.128 [R196+0xb000], RZ ;  /* 0x00b000ffc4000388 */ /* 0x0003e20000000c00 */
[----:B------:R-:W-:Y:S05]  /*19d0*/  @P0 BRA `(.L_x_56) ;  /* 0x000000e000000947 */ /* 0x000fea0003800000 */
[----:B------:R-:W-:Y:S01]  /*19e0*/  IADD3 R13, P0, R191, 0x20, RZ ;  /* 0x00000020bf0d7810 */ /* 0x000fe20007f1e0ff */
[----:B------:R-:W-:Y:S01]  /*19f0*/  IMAD.MOV.U32 R18, RZ, RZ, R16 ;  /* 0x000000ffff127224 */ /* 0x000fe200078e0010 */
[----:B------:R-:W-:-:S03]  /*1a00*/  MOV R19, R9 ;  /* 0x0000000900137202 */ /* 0x000fc60000000f00 */
[----:B------:R-:W-:Y:S02]  /*1a10*/  IMAD.X R12, RZ, RZ, R0, P0 ;  /* 0x000000ffff0c7224 */ /* 0x000fe400000e0600 */
[----:B------:R-:W-:-:S04]  /*1a20*/  IMAD.WIDE.U32 R18, R13, c[0x0][0x1a0], R18 ;  /* 0x000068000d127a25 */ /* 0x000fc800078e0012 */
[----:B------:R-:W-:Y:S01]  /*1a30*/  IMAD R12, R12, c[0x0][0x1a0], RZ ;  /* 0x000068000c0c7a24 */ /* 0x000fe200078e02ff */
[----:B---3--:R-:W-:-:S03]  /*1a40*/  LEA R20, P0, R18, c[0x0][0x170], 0x1 ;  /* 0x00005c0012147a11 */ /* 0x008fc600078008ff */
[----:B------:R-:W-:-:S05]  /*1a50*/  IMAD R12, R13, c[0x0][0x1a4], R12 ;  /* 0x000069000d0c7a24 */ /* 0x000fca00078e020c */
[----:B------:R-:W-:-:S04]  /*1a60*/  IADD3 R12, R19, R12, RZ ;  /* 0x0000000c130c7210 */ /* 0x000fc80007ffe0ff */
[----:B------:R-:W-:-:S05]  /*1a70*/  LEA.HI.X R21, R18, c[0x0][0x174], R12, 0x1, P0 ;  /* 0x00005d0012157a11 */ /* 0x000fca00000f0c0c */
[----:B------:R-:W-:Y:S01]  /*1a80*/  @!PT LDS RZ, [RZ] ;  /* 0x00000000fffff984 */ /* 0x000fe20000000800 */
[----:B------:R-:W-:Y:S01]  /*1a90*/  @!PT LDS RZ, [RZ] ;  /* 0x00000000fffff984 */ /* 0x000fe20000000800 */
[----:B------:R-:W-:Y:S01]  /*1aa0*/  @!PT LDS RZ, [RZ] ;  /* 0x00000000fffff984 */ /* 0x000fe20000000800 */
[----:B------:R3:W-:Y:S02]  /*1ab0*/  LDGSTS.E.BYPASS.LTC128B.128 [R196+0xb000], [R20.64] ;  /* 0x0b00000014c47fae */ /* 0x0007e4000b901d54 */
.L_x_56:
[----:B------:R-:W-:Y:S05]  /*1ac0*/  BSYNC B0 ;  /* 0x0000000000007941 */ /* 0x000fea0003800000 */
.L_x_55:
        /* <DEDUP_REMOVED lines=22> */
.L_x_58:
[----:B------:R-:W-:Y:S05]  /*1c30*/  BSYNC B0 ;  /* 0x0000000000007941 */ /* 0x000fea0003800000 */
.L_x_57:
        /* <DEDUP_REMOVED lines=17> */
[----:B------:R-:W-:Y:S01]  /*1d50*/  @!PT LDS RZ, [RZ] ;  /* 0x00000000fffff984 */ /* 0x000fe20000000800 */
[----:B------:R-:W-:Y:S01]  /*1d60*/  @!PT LDS RZ, [RZ] ;  /* 0x00000000fffff984 */ /* 0x000fe20000000800 */
[----:B------:R-:W-:Y:S01]  /*1d70*/  @!PT LDS RZ, [RZ] ;  /* 0x00000000fffff984 */ /* 0x000fe20000000800 */
[----:B------:R1:W-:Y:S02]  /*1d80*/  LDGSTS.E.BYPASS.LTC128B.128 [R196+0xd000], [R18.64] ;  /* 0x0d00000012c47fae */ /* 0x0003e4000b901d54 */
.L_x_60:
[----:B------:R-:W-:Y:S05]  /*1d90*/  BSYNC B0 ;  /* 0x0000000000007941 */ /* 0x000fea0003800000 */
.L_x_59:
[----:B------:R-:W-:Y:S01]  /*1da0*/  IMAD R10, R219, -0x40, R10 ;  /* 0xffffffc0db0a7824 */ /* 0x000fe200078e020a */
[----:B------:R-:W0:Y:S01]  /*1db0*/  LDGDEPBAR ;  /* 0x00000000000079af */ /* 0x000e220000000000 */
[----:B------:R-:W-:Y:S03]  /*1dc0*/  BSSY B0, `(.L_x_61) ;  /* 0x000000b000007945 */ /* 0x000fe60003800000 */
[----:B------:R-:W-:-:S13]  /*1dd0*/  ISETP.GE.AND P3, PT, R191, R10, PT ;  /* 0x0000000abf00720c */ /* 0x000fda0003f66270 */
[----:B------:R1:W-:Y:S01]  /*1de0*/  @P3 STS.128 [R196+0x4000], RZ ;  /* 0x004000ffc4003388 */ /* 0x0003e20000000c00 */
[----:B------:R-:W-:Y:S05]  /*1df0*/  @P3 BRA `(.L_x_62) ;  /* 0x0000007000003947 */ /* 0x000fea0003800000 */
[----:B------:R-:W-:-:S13]  /*1e00*/  ISETP.GE.AND P0, PT, R192, c[0x0][0x220], PT ;  /* 0x00008800c0007a0c */ /* 0x000fda0003f06270 */
[----:B------:R1:W-:Y:S01]  /*1e10*/  @P0 STS.128 [R196+0x4000], RZ ;  /* 0x004000ffc4000388 */ /* 0x0003e20000000c00 */
[----:B------:R-:W-:Y:S05]  /*1e20*/  @P0 BRA `(.L_x_62) ;  /* 0x0000004000000947 */ /* 0x000fea0003800000 */
[----:B------:R-:W-:Y:S01]  /*1e30*/  @!PT LDS RZ, [RZ] ;  /* 0x00000000fffff984 */ /* 0x000fe20000000800 */
[----:B------:R-:W-:Y:S01]  /*1e40*/  @!PT LDS RZ, [RZ] ;  /* 0x00000000fffff984 */ /* 0x000fe20000000800 */
[----:B------:R-:W-:Y:S01]  /*1e50*/  @!PT LDS RZ, [RZ] ;  /* 0x00000000fffff984 */ /* 0x000fe20000000800 */
[----:B------:R1:W-:Y:S02]  /*1e60*/  LDGSTS.E.BYPASS.LTC128B.128 [R196+0x4000], [R228.64] ;  /* 0x04000000e4c47fae */ /* 0x0003e4000b901d54 */
.L_x_62:
[----:B------:R-:W-:Y:S05]  /*1e70*/  BSYNC B0 ;  /* 0x0000000000007941 */ /* 0x000fea0003800000 */
.L_x_61:
[----:B------:R-:W-:Y:S01]  /*1e80*/  ISETP.GE.AND P2, PT, R15, R10, PT ;  /* 0x0000000a0f00720c */ /* 0x000fe20003f46270 */
[----:B------:R-:W-:-:S12]  /*1e90*/  BSSY B0, `(.L_x_63) ;  /* 0x000000e000007945 */ /* 0x000fd80003800000 */
[----:B------:R1:W-:Y:S01]  /*1ea0*/  @P2 STS.128 [R196+0x5000], RZ ;  /* 0x005000ffc4002388 */ /* 0x0003e20000000c00 */
[----:B------:R-:W-:Y:S05]  /*1eb0*/  @P2 BRA `(.L_x_64) ;  /* 0x000000b000002947 */ /* 0x000fea0003800000 */
[----:B------:R-:W-:-:S13]  /*1ec0*/  ISETP.GE.AND P0, PT, R192, c[0x0][0x220], PT ;  /* 0x00008800c0007a0c */ /* 0x000fda0003f06270 */
[----:B------:R1:W-:Y:S01]  /*1ed0*/  @P0 STS.128 [R196+0x5000], RZ ;  /* 0x005000ffc4000388 */ /* 0x0003e20000000c00 */
[----:B------:R-:W-:Y:S05]  /*1ee0*/  @P0 BRA `(.L_x_64) ;  /* 0x0000008000000947 */ /* 0x000fea0003800000 */
[----:B------:R-:W-:Y:S02]  /*1ef0*/  IMAD.MOV.U32 R13, RZ, RZ, c[0x0][0x370] ;  /* 0x0000dc00ff0d7624 */ /* 0x000fe400078e00ff */
[----:B------:R-:W-:-:S03]  /*1f00*/  IMAD.MOV.U32 R9, RZ, RZ, c[0x0][0x374] ;  /* 0x0000dd00ff097624 */ /* 0x000fc600078e00ff */
[----:B------:R-:W-:-:S04]  /*1f10*/  LEA R12, P0, R13, R228, 0x6 ;  /* 0x000000e40d0c7211 */ /* 0x000fc800078030ff */
[----:B------:R-:W-:-:S05]  /*1f20*/  LEA.HI.X R13, R13, R229, R9, 0x6, P0 ;  /* 0x000000e50d0d7211 */ /* 0x000fca00000f3409 */
[----:B------:R-:W-:Y:S01]  /*1f30*/  @!PT LDS RZ, [RZ] ;  /* 0x00000000fffff984 */ /* 0x000fe20000000800 */
[----:B------:R-:W-:Y:S01]  /*1f40*/  @!PT LDS RZ, [RZ] ;  /* 0x00000000fffff984 */ /* 0x000fe20000000800 */
[----:B------:R-:W-:Y:S01]  /*1f50*/  @!PT LDS RZ, [RZ] ;  /* 0x00000000fffff984 */ /* 0x000fe20000000800 */
[----:B------:R1:W-:Y:S04]  /*1f60*/  LDGSTS.E.BYPASS.LTC128B.128 [R196+0x5000], [R12.64] ;  /* 0x050000000cc47fae */ /* 0x0003e8000b901d54 */
.L_x_64:
[----:B------:R-:W-:Y:S05]  /*1f70*/  BSYNC B0 ;  /* 0x0000000000007941 */ /* 0x000fea0003800000 */
.L_x_63:
[----:B------:R-:W-:Y:S01]  /*1f80*/  IADD3 R9, R190, 0x1000, RZ ;  /* 0x00001000be097810 */ /* 0x000fe20007ffe0ff */
[----:B------:R-:W-:Y:S03]  /*1f90*/  BSSY B0, `(.L_x_65) ;  /* 0x0000012000007945 */ /* 0x000fe60003800000 */
[----:B------:R-:W-:-:S05]  /*1fa0*/  SEL R9, R9, R190, !P1 ;  /* 0x000000be09097207 */ /* 0x000fca0004800000 */
[----:B------:R-:W-:-:S05]  /*1fb0*/  IMAD.SHL.U32 R218, R9, 0x2, RZ ;  /* 0x0000000209da7824 */ /* 0x000fca00078e00ff */
[----:B------:R1:W-:Y:S04]  /*1fc0*/  @P3 STS [R218], RZ ;  /* 0x000000ffda003388 */ /* 0x0003e80000000800 */
[----:B------:R1:W-:Y:S04]  /*1fd0*/  @P3 STS [R218+0x4], RZ ;  /* 0x000004ffda003388 */ /* 0x0003e80000000800 */
[----:B------:R1:W-:Y:S04]  /*1fe0*/  @P3 STS [R218+0x8], RZ ;  /* 0x000008ffda003388 */ /* 0x0003e80000000800 */
[----:B------:R1:W-:Y:S01]  /*1ff0*/  @P3 STS [R218+0xc], RZ ;  /* 0x00000cffda003388 */ /* 0x0003e20000000800 */
[----:B------:R-:W-:Y:S05]  /*2000*/  @P3 BRA `(.L_x_66) ;  /* 0x000000a000003947 */ /* 0x000fea0003800000 */
[----:B------:R-:W-:-:S13]  /*2010*/  ISETP.GE.AND P0, PT, R192, c[0x0][0x220], PT ;  /* 0x00008800c0007a0c */ /* 0x000fda0003f06270 */
[----:B------:R1:W-:Y:S04]  /*2020*/  @P0 STS [R218], RZ ;  /* 0x000000ffda000388 */ /* 0x0003e80000000800 */
[----:B------:R1:W-:Y:S04]  /*2030*/  @P0 STS [R218+0x4], RZ ;  /* 0x000004ffda000388 */ /* 0x0003e80000000800 */
[----:B------:R1:W-:Y:S04]  /*2040*/  @P0 STS [R218+0x8], RZ ;  /* 0x000008ffda000388 */ /* 0x0003e80000000800 */
[----:B------:R1:W-:Y:S01]  /*2050*/  @P0 STS [R218+0xc], RZ ;  /* 0x00000cffda000388 */ /* 0x0003e20000000800 */
[----:B------:R-:W-:Y:S05]  /*2060*/  @P0 BRA `(.L_x_66) ;  /* 0x0000004000000947 */ /* 0x000fea0003800000 */
[----:B------:R-:W-:Y:S01]  /*2070*/  @!PT LDS RZ, [RZ] ;  /* 0x00000000fffff984 */ /* 0x000fe20000000800 */
[----:B------:R-:W-:Y:S01]  /*2080*/  @!PT LDS RZ, [RZ] ;  /* 0x00000000fffff984 */ /* 0x000fe20000000800 */
[----:B------:R-:W-:Y:S01]  /*2090*/  @!PT LDS RZ, [RZ] ;  /* 0x00000000fffff984 */ /* 0x000fe20000000800 */
[----:B------:R1:W-:Y:S02]  /*20a0*/  LDGSTS.E.BYPASS.LTC128B.128 [R218], [R230.64] ;  /* 0x00000000e6da7fae */ /* 0x0003e4000b901d54 */
.L_x_66:
[----:B------:R-:W-:Y:S05]  /*20b0*/  BSYNC B0 ;  /* 0x0000000000007941 */ /* 0x000fea0003800000 */
.L_x_65:
[----:B------:R1:W-:Y:S01]  /*20c0*/  @P2 STS [R218+0x1000], RZ ;  /* 0x001000ffda002388 */ /* 0x0003e20000000800 */
[----:B------:R-:W-:Y:S03]  /*20d0*/  BSSY B0, `(.L_x_67) ;  /* 0x0000013000007945 */ /* 0x000fe60003800000 */
[----:B------:R1:W-:Y:S04]  /*20e0*/  @P2 STS [R218+0x1004], RZ ;  /* 0x001004ffda002388 */ /* 0x0003e80000000800 */
[----:B------:R1:W-:Y:S04]  /*20f0*/  @P2 STS [R218+0x1008], RZ ;  /* 0x001008ffda002388 */ /* 0x0003e80000000800 */
[----:B------:R1:W-:Y:S01]  /*2100*/  @P2 STS [R218+0x100c], RZ ;  /* 0x00100cffda002388 */ /* 0x0003e20000000800 */
[----:B------:R-:W-:Y:S05]  /*2110*/  @P2 BRA `(.L_x_68) ;  /* 0x000000e000002947 */ /* 0x000fea0003800000 */
[----:B------:R-:W-:-:S13]  /*2120*/  ISETP.GE.AND P0, PT, R192, c[0x0][0x220], PT ;  /* 0x00008800c0007a0c */ /* 0x000fda0003f06270 */
[----:B------:R1:W-:Y:S04]  /*2130*/  @P0 STS [R218+0x1000], RZ ;  /* 0x001000ffda000388 */ /* 0x0003e80000000800 */
[----:B------:R1:W-:Y:S04]  /*2140*/  @P0 STS [R218+0x1004], RZ ;  /* 0x001004ffda000388 */ /* 0x0003e80000000800 */
[----:B------:R1:W-:Y:S04]  /*2150*/  @P0 STS [R218+0x1008], RZ ;  /* 0x001008ffda000388 */ /* 0x0003e80000000800 */
[----:B------:R1:W-:Y:S01]  /*2160*/  @P0 STS [R218+0x100c], RZ ;  /* 0x00100cffda000388 */ /* 0x0003e20000000800 */
[----:B------:R-:W-:Y:S05]  /*2170*/  @P0 BRA `(.L_x_68) ;  /* 0x0000008000000947 */ /* 0x000fea0003800000 */
[----:B-1----:R-:W-:Y:S02]  /*2180*/  IMAD.MOV.U32 R13, RZ, RZ, c[0x0][0x190] ;  /* 0x00006400ff0d7624 */ /* 0x002fe400078e00ff */
[----:B------:R-:W-:-:S03]  /*2190*/  IMAD.MOV.U32 R9, RZ, RZ, c[0x0][0x194] ;  /* 0x00006500ff097624 */ /* 0x000fc600078e00ff */
[----:B------:R-:W-:-:S04]  /*21a0*/  LEA R12, P0, R13, R230, 0x6 ;  /* 0x000000e60d0c7211 */ /* 0x000fc800078030ff */
[----:B------:R-:W-:-:S05]  /*21b0*/  LEA.HI.X R13, R13, R231, R9, 0x6, P0 ;  /* 0x000000e70d0d7211 */ /* 0x000fca00000f3409 */
[----:B------:R-:W-:Y:S01]  /*21c0*/  @!PT LDS RZ, [RZ] ;  /* 0x00000000fffff984 */ /* 0x000fe20000000800 */
[----:B------:R-:W-:Y:S01]  /*21d0*/  @!PT LDS RZ, [RZ] ;  /* 0x00000000fffff984 */ /* 0x000fe20000000800 */
[----:B------:R-:W-:Y:S01]  /*21e0*/  @!PT LDS RZ, [RZ] ;  /* 0x00000000fffff984 */ /* 0x000fe20000000800 */
[----:B------:R1:W-:Y:S04]  /*21f0*/  LDGSTS.E.BYPASS.LTC128B.128 [R218+0x1000], [R12.64] ;  /* 0x010000000cda7fae */ /* 0x0003e8000b901d54 */
.L_x_68:
[----:B------:R-:W-:Y:S05]  /*2200*/  BSYNC B0 ;  /* 0x0000000000007941 */ /* 0x000fea0003800000 */
.L_x_67:
[C---:B------:R-:W-:Y:S01]  /*2210*/  IADD3 R9, R187.reuse, 0x28, RZ ;  /* 0x00000028bb097810 */ /* 0x040fe20007ffe0ff */
[C---:B-1----:R-:W-:Y:S01]  /*2220*/  IMAD.SHL.U32 R13, R187.reuse, 0x4, RZ ;  /* 0x00000004bb0d7824 */ /* 0x042fe200078e00ff */
[----:B------:R-:W-:Y:S01]  /*2230*/  SHF.L.U64.HI R16, R187, 0x2, R194 ;  /* 0x00000002bb107819 */ /* 0x000fe200000102c2 */
[----:B------:R-:W-:Y:S01]  /*2240*/  IMAD.MOV.U32 R216, RZ, RZ, 0x7f800000 ;  /* 0x7f800000ffd87424 */ /* 0x000fe200078e00ff */
[----:B------:R-:W-:Y:S02]  /*2250*/  ISETP.GE.AND P2, PT, R9, R10, PT ;  /* 0x0000000a0900720c */ /* 0x000fe40003f46270 */
[----:B------:R-:W-:Y:S01]  /*2260*/  SHF.R.S32.HI R12, RZ, 0x1f, R9 ;  /* 0x0000001fff0c7819 */ /* 0x000fe20000011409 */
[----:B------:R-:W-:Y:S01]  /*2270*/  IMAD.MOV.U32 R215, RZ, RZ, 0x7f800000 ;  /* 0x7f800000ffd77424 */ /* 0x000fe200078e00ff */
[----:B------:R-:W-:-:S09]  /*2280*/  ISETP.NE.AND P3, PT, R11, RZ, PT ;  /* 0x000000ff0b00720c */ /* 0x000fd20003f65270 */
[----:B------:R-:W-:-:S04]  /*2290*/  @!P2 LEA R14, P0, R9, R208, 0x2 ;  /* 0x000000d0090ea211 */ /* 0x000fc800078010ff */
[----:B------:R-:W-:Y:S02]  /*22a0*/  @!P2 LEA.HI.X R15, R9, R209, R12, 0x2, P0 ;  /* 0x000000d1090fa211 */ /* 0x000fe400000f140c */
[----:B------:R-:W-:Y:S02]  /*22b0*/  IADD3 R12, P0, R13, R208, RZ ;  /* 0x000000d00d0c7210 */ /* 0x000fe40007f1e0ff */
[C---:B------:R-:W-:Y:S01]  /*22c0*/  IADD3 R9, R187.reuse, 0x8, RZ ;  /* 0x00000008bb097810 */ /* 0x040fe20007ffe0ff */
[----:B------:R1:W5:Y:S02]  /*22d0*/  @!P2 LDG.E R215, [R14.64] ;  /* 0x000000140ed7a981 */ /* 0x000364000c1e1900 */
[----:B------:R-:W-:Y:S01]  /*22e0*/  IMAD.X R13, R16, 0x1, R209, P0 ;  /* 0x00000001100d7824 */ /* 0x000fe200000e06d1 */
[----:B------:R-:W-:Y:S01]  /*22f0*/  ISETP.GE.AND P0, PT, R187, R10, PT ;  /* 0x0000000abb00720c */ /* 0x000fe20003f06270 */
[----:B------:R-:W-:-:S12]  /*2300*/  IMAD.MOV.U32 R217, RZ, RZ, 0x7f800000 ;  /* 0x7f800000ffd97424 */ /* 0x000fd800078e00ff */
[----:B------:R1:W5:Y:S01]  /*2310*/  @!P0 LDG.E R216, [R12.64] ;  /* 0x000000140cd88981 */ /* 0x000362000c1e1900 */
[-C--:B------:R-:W-:Y:S02]  /*2320*/  ISETP.GE.AND P0, PT, R9, R10.reuse, PT ;  /* 0x0000000a0900720c */ /* 0x080fe40003f06270 */
[----:B------:R-:W-:Y:S01]  /*2330*/  IADD3 R9, R187, 0x20, RZ ;  /* 0x00000020bb097810 */ /* 0x000fe20007ffe0ff */
[----:B------:R-:W-:Y:S01]  /*2340*/  IMAD.MOV.U32 R214, RZ, RZ, 0x7f800000 ;  /* 0x7f800000ffd67424 */ /* 0x000fe200078e00ff */
[----:B------:R1:W-:Y:S09]  /*2350*/  @P3 STS.128 [R196+0x6000], RZ ;  /* 0x006000ffc4003388 */ /* 0x0003f20000000c00 */
[----:B------:R1:W5:Y:S01]  /*2360*/  @!P0 LDG.E R217, [R12.64+0x20] ;  /* 0x000020140cd98981 */ /* 0x000362000c1e1900 */
[----:B------:R-:W-:Y:S01]  /*2370*/  ISETP.GE.AND P0, PT, R9, R10, PT ;  /* 0x0000000a0900720c */ /* 0x000fe20003f06270 */
[----:B------:R-:W-:-:S04]  /*2380*/  IMAD.WIDE.U32 R10, R7, c[0x0][0x198], R192 ;  /* 0x00006600070a7a25 */ /* 0x000fc800078e00c0 */
[----:B------:R-:W-:-:S04]  /*2390*/  IMAD R2, R2, c[0x0][0x198], RZ ;  /* 0x0000660002027a24 */ /* 0x000fc800078e02ff */
[----:B------:R-:W-:-:S04]  /*23a0*/  IMAD R9, R7, c[0x0][0x19c], R2 ;  /* 0x0000670007097a24 */ /* 0x000fc800078e0202 */
[----:B------:R1:W5:Y:S01]  /*23b0*/  @!P0 LDG.E R214, [R12.64+0x80] ;  /* 0x000080140cd68981 */ /* 0x000362000c1e1900 */
[----:B------:R-:W-:Y:S01]  /*23c0*/  IADD3 R10, P0, R8, R10, RZ ;  /* 0x0000000a080a7210 */ /* 0x000fe20007f1e0ff */
[----:B------:R-:W-:-:S03]  /*23d0*/  IMAD R4, R4, c[0x0][0x1b0], RZ ;  /* 0x00006c0004047a24 */ /* 0x000fc600078e02ff */
[----:B------:R-:W-:Y:S01]  /*23e0*/  IADD3.X R11, R6, R11, R9, P0, !PT ;  /* 0x0000000b060b7210 */ /* 0x000fe200007fe409 */
[C---:B------:R-:W-:Y:S01]  /*23f0*/  IMAD R9, R5.reuse, c[0x0][0x1b4], R4 ;  /* 0x00006d0005097a24 */ /* 0x040fe200078e0204 */
[----:B------:R-:W-:Y:S03]  /*2400*/  BSSY B0, `(.L_x_69) ;  /* 0x0000012000007945 */ /* 0x000fe60003800000 */
[----:B------:R-:W-:-:S04]  /*2410*/  IMAD.WIDE.U32 R10, R5, c[0x0][0x1b0], R10 ;  /* 0x00006c00050a7a25 */ /* 0x000fc800078e000a */
[----:B------:R-:W-:Y:S01]  /*2420*/  IMAD.IADD R5, R11, 0x1, R9 ;  /* 0x000000010b057824 */ /* 0x000fe200078e0209 */
[----:B------:R-:W-:Y:S05]  /*2430*/  @P3 BRA `(.L_x_70) ;  /* 0x000000e000003947 */ /* 0x000fea0003800000 */
[----:B------:R-:W-:-:S13]  /*2440*/  ISETP.GE.AND P0, PT, R192, c[0x0][0x220], PT ;  /* 0x00008800c0007a0c */ /* 0x000fda0003f06270 */
[----:B------:R1:W-:Y:S01]  /*2450*/  @P0 STS.128 [R196+0x6000], RZ ;  /* 0x006000ffc4000388 */ /* 0x0003e20000000c00 */
[----:B------:R-:W-:Y:S05]  /*2460*/  @P0 BRA `(.L_x_70) ;  /* 0x000000b000000947 */ /* 0x000fea0003800000 */
[----:B------:R-:W-:Y:S01]  /*2470*/  MOV R4, R10 ;  /* 0x0000000a00047202 */ /* 0x000fe20000000f00 */
[----:B------:R-:W-:-:S04]  /*2480*/  IMAD R2, R0, c[0x0][0x198], RZ ;  /* 0x0000660000027a24 */ /* 0x000fc800078e02ff */
[----:B------:R-:W-:-:S04]  /*2490*/  IMAD.WIDE.U32 R8, R191, c[0x0][0x198], R4 ;  /* 0x00006600bf087a25 */ /* 0x000fc800078e0004 */
[----:B------:R-:W-:Y:S01]  /*24a0*/  IMAD R2, R191, c[0x0][0x19c], R2 ;  /* 0x00006700bf027a24 */ /* 0x000fe200078e0202 */
[----:B-1----:R-:W-:-:S04]  /*24b0*/  LEA R12, P0, R8, c[0x0][0x168], 0x1 ;  /* 0x00005a00080c7a11 */ /* 0x002fc800078008ff */
[----:B------:R-:W-:-:S04]  /*24c0*/  IADD3 R2, R9, R2, RZ ;  /* 0x0000000209027210 */ /* 0x000fc80007ffe0ff */
[----:B------:R-:W-:-:S05]  /*24d0*/  LEA.HI.X R13, R8, c[0x0][0x16c], R2, 0x1, P0 ;  /* 0x00005b00080d7a11 */ /* 0x000fca00000f0c02 */
[----:B------:R-:W-:Y:S01]  /*24e0*/  @!PT LDS RZ, [RZ] ;  /* 0x00000000fffff984 */ /* 0x000fe20000000800 */
[----:B------:R-:W-:Y:S01]  /*24f0*/  @!PT LDS RZ, [RZ] ;  /* 0x00000000fffff984 */ /* 0x000fe20000000800 */
[----:B------:R-:W-:Y:S01]  /*2500*/  @!PT LDS RZ, [RZ] ;  /* 0x00000000fffff984 */ /* 0x000fe20000000800 */
[----:B------:R1:W-:Y:S02]  /*2510*/  LDGSTS.E.BYPASS.LTC128B.128 [R196+0x6000], [R12.64] ;  /* 0x060000000cc47fae */ /* 0x0003e4000b901d54 */
.L_x_70:
[----:B------:R-:W-:Y:S05]  /*2520*/  BSYNC B0 ;  /* 0x0000000000007941 */ /* 0x000fea0003800000 */
.L_x_69:
[----:B------:R1:W-:Y:S01]  /*2530*/  @P6 STS.128 [R196+0x7000], RZ ;  /* 0x007000ffc4006388 */ /* 0x0003e20000000c00 */
[----:B------:R-:W-:Y:S01]  /*2540*/  BSSY B0, `(.L_x_71) ;  /* 0x0000013000007945 */ /* 0x000fe20003800000 */
[----:B------:R-:W-:Y:S05]  /*2550*/  @P6 BRA `(.L_x_72) ;  /* 0x0000011000006947 */ /* 0x000fea0003800000 */
[----:B------:R-:W-:-:S13]  /*2560*/  ISETP.GE.AND P0, PT, R192, c[0x0][0x220], PT ;  /* 0x00008800c0007a0c */ /* 0x000fda0003f06270 */
[----:B------:R1:W-:Y:S01]  /*2570*/  @P0 STS.128 [R196+0x7000], RZ ;  /* 0x007000ffc4000388 */ /* 0x0003e20000000c00 */
[----:B------:R-:W-:Y:S05]  /*2580*/  @P0 BRA `(.L_x_72) ;  /* 0x000000e000000947 */ /* 0x000fea0003800000 */
[----:B------:R-:W-:Y:S01]  /*2590*/  IADD3 R4, P0, R191, 0x20, RZ ;  /* 0x00000020bf047810 */ /* 0x000fe20007f1e0ff */
[----:B-1----:R-:W-:Y:S01]  /*25a0*/  IMAD.MOV.U32 R12, RZ, RZ, R10 ;  /* 0x000000ffff0c7224 */ /* 0x002fe200078e000a */
[----:B------:R-:W-:-:S03]  /*25b0*/  MOV R13, R5 ;  /* 0x00000005000d7202 */ /* 0x000fc60000000f00 */
[----:B------:R-:W-:Y:S02]  /*25c0*/  IMAD.X R2, RZ, RZ, R0, P0 ;  /* 0x000000ffff027224 */ /* 0x000fe400000e0600 */
        /* <DEDUP_REMOVED lines=10> */
.L_x_72:
[----:B------:R-:W-:Y:S05]  /*2670*/  BSYNC B0 ;  /* 0x0000000000007941 */ /* 0x000fea0003800000 */
.L_x_71:
        /* <DEDUP_REMOVED lines=20> */
.L_x_74:
[----:B------:R-:W-:Y:S05]  /*27c0*/  BSYNC B0 ;  /* 0x0000000000007941 */ /* 0x000fea0003800000 */
.L_x_73:
[----:B------:R1:W-:Y:S01]  /*27d0*/  @P4 STS.128 [R196+0x9000], RZ ;  /* 0x009000ffc4004388 */ /* 0x0003e20000000c00 */
[----:B------:R-:W-:Y:S01]  /*27e0*/  BSSY B0, `(.L_x_75) ;  /* 0x0000012000007945 */ /* 0x000fe20003800000 */
        /* <DEDUP_REMOVED lines=8> */
[----:B-1----:R-:W-:Y:S01]  /*2870*/  IMAD R9, R0, c[0x0][0x198], RZ ;  /* 0x0000660000097a24 */ /* 0x002fe200078e02ff */
        /* <DEDUP_REMOVED lines=8> */
.L_x_76:
[----:B------:R-:W-:Y:S05]  /*2900*/  BSYNC B0 ;  /* 0x0000000000007941 */ /* 0x000fea0003800000 */
.L_x_75:
[----:B------:R-:W0:Y:S01]  /*2910*/  LDGDEPBAR ;  /* 0x00000000000079af */ /* 0x000e220000000000 */
[----:B------:R-:W-:Y:S01]  /*2920*/  USHF.L.U32 UR17, UR12, 0x4, URZ ;  /* 0x000000040c117899 */ /* 0x000fe2000800063f */
[----:B------:R-:W-:Y:S01]  /*2930*/  IMAD.MOV.U32 R175, RZ, RZ, 0x20 ;  /* 0x00000020ffaf7424 */ /* 0x000fe200078e00ff */
[----:B------:R-:W-:Y:S01]  /*2940*/  USHF.L.U32 UR18, UR12, 0x3, URZ ;  /* 0x000000030c127899 */ /* 0x000fe2000800063f */
[----:B------:R-:W1:Y:S01]  /*2950*/  S2R R0, SR_TID.X ;  /* 0x0000000000007919 */ /* 0x000e620000002100 */
[----:B------:R-:W-:Y:S01]  /*2960*/  UIADD3 UR11, UR17, 0x20, URZ ;  /* 0x00000020110b7890 */ /* 0x000fe2000fffe03f */
[----:B------:R-:W-:Y:S01]  /*2970*/  IADD3 R176, R181, 0x1000, RZ ;  /* 0x00001000b5b07810 */ /* 0x000fe20007ffe0ff */
[----:B------:R-:W-:Y:S01]  /*2980*/  IMAD.MOV.U32 R183, RZ, RZ, 0x40 ;  /* 0x00000040ffb77424 */ /* 0x000fe200078e00ff */
[----:B------:R-:W-:Y:S01]  /*2990*/  IADD3 R7, R7, 0x80, RZ ;  /* 0x0000008007077810 */ /* 0x000fe20007ffe0ff */
[----:B------:R-:W-:Y:S01]  /*29a0*/  UIADD3 UR10, UR18, UR11, URZ ;  /* 0x0000000b120a7290 */ /* 0x000fe2000fffe03f */
[----:B------:R-:W-:Y:S01]  /*29b0*/  SEL R176, R176, R181, !P1 ;  /* 0x000000b5b0b07207 */ /* 0x000fe20004800000 */
[----:B------:R-:W-:Y:S01]  /*29c0*/  IMAD.SHL.U32 R174, R182, 0x2, RZ ;  /* 0x00000002b6ae7824 */ /* 0x000fe200078e00ff */
[----:B------:R-:W-:Y:S01]  /*29d0*/  ISETP.GE.AND P2, PT, R7, R220, PT ;  /* 0x000000dc0700720c */ /* 0x000fe20003f46270 */
[----:B------:R-:W-:Y:S01]  /*29e0*/  UIADD3 UR9, UR18, UR10, URZ ;  /* 0x0000000a12097290 */ /* 0x000fe2000fffe03f */
[----:B------:R-:W-:Y:S01]  /*29f0*/  IMAD.MOV.U32 R213, RZ, RZ, R218 ;  /* 0x000000ffffd57224 */ /* 0x000fe200078e00da */
[----:B------:R-:W-:Y:S01]  /*2a00*/  CS2R R94, SRZ ;  /* 0x00000000005e7805 */ /* 0x000fe2000001ff00 */
[----:B------:R-:W-:Y:S01]  /*2a10*/  CS2R R92, SRZ ;  /* 0x00000000005c7805 */ /* 0x000fe2000001ff00 */
[----:B------:R-:W-:Y:S01]  /*2a20*/  UIADD3 UR8, UR18, UR9, URZ ;  /* 0x0000000912087290 */ /* 0x000fe2000fffe03f */
[----:B------:R-:W-:Y:S01]  /*2a30*/  CS2R R98, SRZ ;  /* 0x0000000000627805 */ /* 0x000fe2000001ff00 */
[----:B------:R-:W-:Y:S01]  /*2a40*/  CS2R R96, SRZ ;  /* 0x0000000000607805 */ /* 0x000fe2000001ff00 */
[----:B------:R-:W-:Y:S01]  /*2a50*/  CS2R R90, SRZ ;  /* 0x00000000005a7805 */ /* 0x000fe2000001ff00 */
[----:B------:R-:W-:Y:S01]  /*2a60*/  UIADD3 UR7, UR18, UR8, URZ ;  /* 0x0000000812077290 */ /* 0x000fe2000fffe03f */
[----:B------:R-:W-:Y:S01]  /*2a70*/  CS2R R88, SRZ ;  /* 0x0000000000587805 */ /* 0x000fe2000001ff00 */
[----:B------:R-:W-:Y:S01]  /*2a80*/  CS2R R86, SRZ ;  /* 0x0000000000567805 */ /* 0x000fe2000001ff00 */
[----:B------:R-:W-:-:S04]  /*2a90*/  DEPBAR.LE SB0, 0x1 ;  /* 0x000080400000791a */ /* 0x000fc80000000000 */
[----:B------:R-:W-:Y:S01]  /*2aa0*/  BAR.SYNC.DEFER_BLOCKING 0x0 ;  /* 0x0000000000007b1d */ /* 0x000fe20000010000 */
[----:B-1----:R-:W-:Y:S01]  /*2ab0*/  SHF.R.S32.HI R5, RZ, 0x1f, R0 ;  /* 0x0000001fff057819 */ /* 0x002fe20000011400 */
[----:B------:R-:W-:Y:S01]  /*2ac0*/  CS2R R84, SRZ ;  /* 0x0000000000547805 */ /* 0x000fe2000001ff00 */
[----:B------:R-:W-:Y:S01]  /*2ad0*/  CS2R R78, SRZ ;  /* 0x00000000004e7805 */ /* 0x000fe2000001ff00 */
[----:B------:R-:W-:Y:S01]  /*2ae0*/  CS2R R76, SRZ ;  /* 0x00000000004c7805 */ /* 0x000fe2000001ff00 */
[----:B------:R-:W-:Y:S01]  /*2af0*/  LEA.HI R5, R5, R0, RZ, 0x4 ;  /* 0x0000000005057211 */ /* 0x000fe200078f20ff */
[----:B------:R-:W-:Y:S01]  /*2b00*/  CS2R R82, SRZ ;  /* 0x0000000000527805 */ /* 0x000fe2000001ff00 */
[----:B------:R-:W-:Y:S01]  /*2b10*/  CS2R R80, SRZ ;  /* 0x0000000000507805 */ /* 0x000fe2000001ff00 */
[----:B------:R-:W-:Y:S01]  /*2b20*/  CS2R R74, SRZ ;  /* 0x00000000004a7805 */ /* 0x000fe2000001ff00 */
[----:B------:R-:W-:Y:S01]  /*2b30*/  LOP3.LUT R5, R5, 0xfffffff0, RZ, 0xc0, !PT ;  /* 0xfffffff005057812 */ /* 0x000fe200078ec0ff */
[----:B------:R-:W-:Y:S01]  /*2b40*/  CS2R R72, SRZ ;  /* 0x0000000000487805 */ /* 0x000fe2000001ff00 */
[----:B------:R-:W-:Y:S01]  /*2b50*/  CS2R R70, SRZ ;  /* 0x0000000000467805 */ /* 0x000fe2000001ff00 */
[----:B------:R-:W-:Y:S01]  /*2b60*/  CS2R R68, SRZ ;  /* 0x0000000000447805 */ /* 0x000fe2000001ff00 */
[----:B------:R-:W-:Y:S01]  /*2b70*/  CS2R R62, SRZ ;  /* 0x00000000003e7805 */ /* 0x000fe2000001ff00 */
[----:B------:R-:W-:Y:S01]  /*2b80*/  IMAD.IADD R5, R0, 0x1, -R5 ;  /* 0x0000000100057824 */ /* 0x000fe200078e0a05 */
[----:B------:R-:W-:Y:S01]  /*2b90*/  CS2R R60, SRZ ;  /* 0x00000000003c7805 */ /* 0x000fe2000001ff00 */
[----:B------:R-:W-:Y:S01]  /*2ba0*/  CS2R R66, SRZ ;  /* 0x0000000000427805 */ /* 0x000fe2000001ff00 */
[----:B------:R-:W-:Y:S01]  /*2bb0*/  CS2R R64, SRZ ;  /* 0x0000000000407805 */ /* 0x000fe2000001ff00 */
[----:B------:R-:W-:Y:S01]  /*2bc0*/  CS2R R58, SRZ ;  /* 0x00000000003a7805 */ /* 0x000fe2000001ff00 */
[----:B------:R-:W-:Y:S01]  /*2bd0*/  SHF.R.S32.HI R0, RZ, 0x1f, R5 ;  /* 0x0000001fff007819 */ /* 0x000fe20000011405 */
[----:B------:R-:W-:Y:S01]  /*2be0*/  CS2R R56, SRZ ;  /* 0x0000000000387805 */ /* 0x000fe2000001ff00 */
[----:B------:R-:W-:Y:S01]  /*2bf0*/  CS2R R54, SRZ ;  /* 0x0000000000367805 */ /* 0x000fe2000001ff00 */
[----:B------:R-:W-:Y:S01]  /*2c00*/  CS2R R52, SRZ ;  /* 0x0000000000347805 */ /* 0x000fe2000001ff00 */
[----:B------:R-:W-:Y:S01]  /*2c10*/  LEA.HI R0, R0, R5, RZ, 0x3 ;  /* 0x0000000500007211 */ /* 0x000fe200078f18ff */
[----:B------:R1:W2:Y:S01]  /*2c20*/  LDSM.16.M88.4 R140, [R179+0xa000] ;  /* 0x00a00000b38c783b */ /* 0x0002a20000000200 */
[----:B------:R-:W-:Y:S01]  /*2c30*/  CS2R R46, SRZ ;  /* 0x00000000002e7805 */ /* 0x000fe2000001ff00 */
[----:B------:R-:W-:Y:S01]  /*2c40*/  CS2R R44, SRZ ;  /* 0x00000000002c7805 */ /* 0x000fe2000001ff00 */
[----:B------:R-:W-:Y:S01]  /*2c50*/  LOP3.LUT R0, R0, 0xfffffff8, RZ, 0xc0, !PT ;  /* 0xfffffff800007812 */ /* 0x000fe200078ec0ff */
[----:B------:R1:W3:Y:S01]  /*2c60*/  LDSM.16.M88.4 R144, [R179+0xa800] ;  /* 0x00a80000b390783b */ /* 0x0002e20000000200 */
[----:B------:R-:W-:Y:S01]  /*2c70*/  CS2R R50, SRZ ;  /* 0x0000000000327805 */ /* 0x000fe2000001ff00 */
[----:B------:R-:W-:Y:S01]  /*2c80*/  CS2R R48, SRZ ;  /* 0x0000000000307805 */ /* 0x000fe2000001ff00 */
[----:B------:R-:W-:Y:S01]  /*2c90*/  CS2R R42, SRZ ;  /* 0x00000000002a7805 */ /* 0x000fe2000001ff00 */
[----:B------:R1:W4:Y:S01]  /*2ca0*/  LDSM.16.M88.4 R148, [R173+0xa000] ;  /* 0x00a00000ad94783b */ /* 0x0003220000000200 */
[----:B------:R-:W-:Y:S01]  /*2cb0*/  IMAD.IADD R0, R5, 0x1, -R0 ;  /* 0x0000000105007824 */ /* 0x000fe200078e0a00 */
[----:B------:R-:W-:Y:S01]  /*2cc0*/  IADD3 R5, R182, 0x1000, RZ ;  /* 0x00001000b6057810 */ /* 0x000fe20007ffe0ff */
[----:B------:R-:W-:Y:S01]  /*2cd0*/  CS2R R40, SRZ ;  /* 0x0000000000287805 */ /* 0x000fe2000001ff00 */
[----:B------:R1:W1:Y:S01]  /*2ce0*/  LDSM.16.M88.4 R152, [R173+0xa800] ;  /* 0x00a80000ad98783b */ /* 0x0002620000000200 */
[----:B------:R-:W-:Y:S01]  /*2cf0*/  CS2R R38, SRZ ;  /* 0x0000000000267805 */ /* 0x000fe2000001ff00 */
[----:B------:R-:W-:Y:S01]  /*2d00*/  LOP3.LUT P0, RZ, R0, 0x2, RZ, 0xc0, !PT ;  /* 0x0000000200ff7812 */ /* 0x000fe2000780c0ff */
[----:B------:R-:W-:Y:S01]  /*2d10*/  CS2R R36, SRZ ;  /* 0x0000000000247805 */ /* 0x000fe2000001ff00 */
[----:B------:R1:W1:Y:S01]  /*2d20*/  LDSM.16.M88.4 R156, [R172+0xa000] ;  /* 0x00a00000ac9c783b */ /* 0x0002620000000200 */
[----:B------:R-:W-:Y:S01]  /*2d30*/  SEL R178, R5, R182, !P1 ;  /* 0x000000b605b27207 */ /* 0x000fe20004800000 */
[----:B------:R-:W-:Y:S01]  /*2d40*/  IMAD.SHL.U32 R176, R176, 0x2, RZ ;  /* 0x00000002b0b07824 */ /* 0x000fe200078e00ff */
[----:B------:R-:W-:Y:S01]  /*2d50*/  SEL R175, R175, 0xffffffe0, !P0 ;  /* 0xffffffe0afaf7807 */ /* 0x000fe20004000000 */
[----:B------:R1:W1:Y:S01]  /*2d60*/  LDSM.16.M88.4 R160, [R172+0xa800] ;  /* 0x00a80000aca0783b */ /* 0x0002620000000200 */
[----:B------:R-:W-:Y:S01]  /*2d70*/  LOP3.LUT P3, RZ, R0, 0x4, RZ, 0xc0, !PT ;  /* 0x0000000400ff7812 */ /* 0x000fe2000786c0ff */
[----:B------:R-:W-:Y:S01]  /*2d80*/  IMAD.SHL.U32 R178, R178, 0x2, RZ ;  /* 0x00000002b2b27824 */ /* 0x000fe200078e00ff */
[----:B------:R-:W-:Y:S01]  /*2d90*/  SHF.L.U64.HI R224, R187, 0x2, R194 ;  /* 0x00000002bbe07819 */ /* 0x000fe200000102c2 */
[----:B------:R1:W1:Y:S01]  /*2da0*/  LDSM.16.M88.4 R164, [R3+0xa000] ;  /* 0x00a0000003a4783b */ /* 0x0002620000000200 */
[----:B------:R-:W-:Y:S01]  /*2db0*/  SEL R183, R183, 0xffffffc0, !P3 ;  /* 0xffffffc0b7b77807 */ /* 0x000fe20005800000 */
[----:B------:R-:W-:Y:S01]  /*2dc0*/  IMAD.SHL.U32 R225, R187, 0x4, RZ ;  /* 0x00000004bbe17824 */ /* 0x000fe200078e00ff */
[----:B------:R-:W-:Y:S01]  /*2dd0*/  UIMAD UR16, UR12, 0x18, URZ ;  /* 0x000000180c1078a4 */ /* 0x000fe2000f8e023f */
[----:B------:R1:W1:Y:S01]  /*2de0*/  LDSM.16.M88.4 R168, [R3+0xa800] ;  /* 0x00a8000003a8783b */ /* 0x0002620000000200 */
[----:B------:R-:W-:Y:S01]  /*2df0*/  IMAD.MOV.U32 R226, RZ, RZ, 0x40 ;  /* 0x00000040ffe27424 */ /* 0x000fe200078e00ff */
[----:B------:R-:W-:Y:S01]  /*2e00*/  USHF.L.U32 UR15, UR12, 0x5, URZ ;  /* 0x000000050c0f7899 */ /* 0x000fe2000800063f */
[----:B------:R-:W-:Y:S01]  /*2e10*/  IMAD.IADD R0, R180, 0x1, R175 ;  /* 0x00000001b4007824 */ /* 0x000fe200078e02af */
[----:B------:R-:W-:Y:S01]  /*2e20*/  UIMAD UR14, UR12, 0x28, URZ ;  /* 0x000000280c0e78a4 */ /* 0x000fe2000f8e023f */
[----:B------:R-:W-:Y:S01]  /*2e30*/  IMAD.IADD R2, R175, 0x1, R174 ;  /* 0x00000001af027824 */ /* 0x000fe200078e02ae */
[----:B------:R-:W-:-:S02]  /*2e40*/  UIMAD UR13, UR12, 0x30, URZ ;  /* 0x000000300c0d78a4 */ /* 0x000fc4000f8e023f */
[----:B------:R-:W-:Y:S02]  /*2e50*/  UIADD3 UR6, -UR6, URZ, URZ ;  /* 0x0000003f06067290 */ /* 0x000fe4000fffe13f */
[----:B------:R-:W-:Y:S02]  /*2e60*/  UIMAD UR12, UR12, 0x38, URZ ;  /* 0x000000380c0c78a4 */ /* 0x000fe4000f8e023f */
[----:B--2---:R-:W-:Y:S02]  /*2e70*/  UIADD3 UR5, UR18, UR7, URZ ;  /* 0x0000000712057290 */ /* 0x004fe4000fffe03f */
.L_x_79:
[----:B------:R-:W0:Y:S01]  /*2e80*/  LDGDEPBAR ;  /* 0x00000000000079af */ /* 0x000e220000000000 */
[----:B------:R-:W-:Y:S01]  /*2e90*/  IADD3 R184, R178, R175, RZ ;  /* 0x000000afb2b87210 */ /* 0x000fe20007ffe0ff */
        /* <DEDUP_REMOVED lines=10> */
[----:B------:R-:W2:Y:S08]  /*2f40*/  LDSM.16.M88.4 R104, [R179+0x6000] ;  /* 0x00600000b368783b */ /* 0x000eb00000000200 */
[----:B------:R-:W4:Y:S08]  /*2f50*/  LDSM.16.M88.4 R108, [R178+0x1000] ;  /* 0x00100000b26c783b */ /* 0x000f300000000200 */
[----:B------:R-:W3:Y:S08]  /*2f60*/  LDSM.16.M88.4 R112, [R179+0x6800] ;  /* 0x00680000b370783b */ /* 0x000ef00000000200 */
[----:B------:R-:W-:Y:S08]  /*2f70*/  LDSM.16.M88.4 R116, [R184] ;  /* 0x00000000b874783b */ /* 0x000ff00000000200 */
[----:B------:R-:W1:Y:S01]  /*2f80*/  LDSM.16.M88.4 R120, [R173+0x6000] ;  /* 0x00600000ad78783b */ /* 0x000e620000000200 */
[-C--:B--2---:R-:W-:Y:S07]  /*2f90*/  HMMA.16816.F32 R4, R100, R104.reuse, RZ ;  /* 0x000000686404723c */ /* 0x084fee00000018ff */
[----:B------:R-:W2:Y:S01]  /*2fa0*/  LDSM.16.M88.4 R124, [R184+0x1000] ;  /* 0x00100000b87c783b */ /* 0x000ea20000000200 */
[C---:B----4-:R-:W-:Y:S07]  /*2fb0*/  HMMA.16816.F32 R8, R108.reuse, R104, RZ ;  /* 0x000000686c08723c */ /* 0x050fee00000018ff */
[----:B------:R-:W4:Y:S01]  /*2fc0*/  LDSM.16.M88.4 R128, [R173+0x6800] ;  /* 0x00680000ad80783b */ /* 0x000f220000000200 */
[-C--:B------:R-:W-:Y:S07]  /*2fd0*/  HMMA.16816.F32 R12, R108, R106.reuse, RZ ;  /* 0x0000006a6c0c723c */ /* 0x080fee00000018ff */
[----:B------:R-:W-:Y:S01]  /*2fe0*/  LDSM.16.M88.4 R132, [R185] ;  /* 0x00000000b984783b */ /* 0x000fe20000000200 */
[C---:B------:R-:W-:Y:S07]  /*2ff0*/  HMMA.16816.F32 R16, R100.reuse, R106, RZ ;  /* 0x0000006a6410723c */ /* 0x040fee00000018ff */
[----:B------:R-:W2:Y:S01]  /*3000*/  LDSM.16.M88.4 R136, [R172+0x6000] ;  /* 0x00600000ac88783b */ /* 0x000ea20000000200 */
[-C--:B---3--:R-:W-:Y:S07]  /*3010*/  HMMA.16816.F32 R20, R100, R112.reuse, RZ ;  /* 0x000000706414723c */ /* 0x088fee00000018ff */
[----:B------:R-:W-:Y:S01]  /*3020*/  LDSM.16.M88.4 R104, [R172+0x6800] ;  /* 0x00680000ac68783b */ /* 0x000fe20000000200 */
[C---:B------:R-:W-:Y:S08]  /*3030*/  HMMA.16816.F32 R24, R108.reuse, R112, RZ ;  /* 0x000000706c18723c */ /* 0x040ff000000018ff */
[-C--:B------:R-:W-:Y:S01]  /*3040*/  HMMA.16816.F32 R28, R108, R114.reuse, RZ ;  /* 0x000000726c1c723c */ /* 0x080fe200000018ff */
[----:B------:R-:W-:Y:S07]  /*3050*/  LDSM.16.M88.4 R108, [R183] ;  /* 0x00000000b76c783b */ /* 0x000fee0000000200 */
[----:B------:R-:W-:Y:S01]  /*3060*/  HMMA.16816.F32 R32, R100, R114, RZ ;  /* 0x000000726420723c */ /* 0x000fe200000018ff */
[----:B------:R-:W3:Y:S07]  /*3070*/  LDSM.16.M88.4 R100, [R185+0x1000] ;  /* 0x00100000b964783b */ /* 0x000eee0000000200 */
[-C--:B-1----:R-:W-:Y:S01]  /*3080*/  HMMA.16816.F32 R4, R116, R120.reuse, R4 ;  /* 0x000000787404723c */ /* 0x082fe20000001804 */
[----:B------:R-:W1:Y:S07]  /*3090*/  LDSM.16.M88.4 R112, [R3+0x6000] ;  /* 0x006000000370783b */ /* 0x000e6e0000000200 */
[C---:B--2---:R-:W-:Y:S07]  /*30a0*/  HMMA.16816.F32 R8, R124.reuse, R120, R8 ;  /* 0x000000787c08723c */ /* 0x044fee0000001808 */
[----:B------:R-:W-:Y:S01]  /*30b0*/  FSEL R121, R227, RZ, P0 ;  /* 0x000000ffe3797208 */ /* 0x000fe20000000000 */
[-C--:B------:R-:W-:Y:S03]  /*30c0*/  HMMA.16816.F32 R12, R124, R122.reuse, R12 ;  /* 0x0000007a7c0c723c */ /* 0x080fe6000000180c */
[----:B------:R-:W-:Y:S05]  /*30d0*/  FSETP.NEU.FTZ.AND P0, PT, R217, -INF , PT ;  /* 0xff800000d900780b */ /* 0x000fea0003f1d000 */
[C---:B------:R-:W-:Y:S07]  /*30e0*/  HMMA.16816.F32 R16, R116.reuse, R122, R16 ;  /* 0x0000007a7410723c */ /* 0x040fee0000001810 */
[----:B------:R-:W-:Y:S01]  /*30f0*/  @P2 LEA R123, R197, R186, 0x7 ;  /* 0x000000bac57b2211 */ /* 0x000fe200078e38ff */
[-C--:B----4-:R-:W-:Y:S03]  /*3100*/  HMMA.16816.F32 R20, R116, R128.reuse, R20 ;  /* 0x000000807414723c */ /* 0x090fe60000001814 */
[CC--:B------:R-:W-:Y:S02]  /*3110*/  @P2 ISETP.GE.AND P1, PT, R123.reuse, R220.reuse, PT ;  /* 0x000000dc7b00220c */ /* 0x0c0fe40003f26270 */
[C---:B------:R-:W-:Y:S02]  /*3120*/  @P2 IADD3 R227, R123.reuse, 0x1, RZ ;  /* 0x000000017be32810 */ /* 0x040fe40007ffe0ff */
[----:B------:R-:W-:Y:S01]  /*3130*/  @P2 IADD3 R243, R123, 0x8, RZ ;  /* 0x000000087bf32810 */ /* 0x000fe20007ffe0ff */
[C---:B------:R-:W-:Y:S04]  /*3140*/  HMMA.16816.F32 R24, R124.reuse, R128, R24 ;  /* 0x000000807c18723c */ /* 0x040fe80000001818 */
[----:B------:R-:W-:Y:S02]  /*3150*/  @P2 ISETP.GE.AND P4, PT, R227, R220, PT ;  /* 0x000000dce300220c */ /* 0x000fe40003f86270 */
[----:B------:R-:W-:Y:S02]  /*3160*/  @P2 IADD3 R249, R123, 0x10, RZ ;  /* 0x000000107bf92810 */ /* 0x000fe40007ffe0ff */
[-C--:B------:R-:W-:Y:S08]  /*3170*/  HMMA.16816.F32 R28, R124, R130.reuse, R28 ;  /* 0x000000827c1c723c */ /* 0x080ff0000000181c */
[----:B------:R-:W-:Y:S08]  /*3180*/  HMMA.16816.F32 R32, R116, R130, R32 ;  /* 0x000000827420723c */ /* 0x000ff00000001820 */
[-C--:B------:R-:W-:Y:S08]  /*3190*/  HMMA.16816.F32 R4, R132, R136.reuse, R4 ;  /* 0x000000888404723c */ /* 0x080ff00000001804 */
[C---:B---3--:R-:W-:Y:S08]  /*31a0*/  HMMA.16816.F32 R8, R100.reuse, R136, R8 ;  /* 0x000000886408723c */ /* 0x048ff00000001808 */
[-C--:B------:R-:W-:Y:S08]  /*31b0*/  HMMA.16816.F32 R12, R100, R138.reuse, R12 ;  /* 0x0000008a640c723c */ /* 0x080ff0000000180c */
[C---:B------:R-:W-:Y:S08]  /*31c0*/  HMMA.16816.F32 R16, R132.reuse, R138, R16 ;  /* 0x0000008a8410723c */ /* 0x040ff00000001810 */
[-C--:B------:R-:W-:Y:S08]  /*31d0*/  HMMA.16816.F32 R20, R132, R104.reuse, R20 ;  /* 0x000000688414723c */ /* 0x080ff00000001814 */
[C---:B------:R-:W-:Y:S08]  /*31e0*/  HMMA.16816.F32 R24, R100.reuse, R104, R24 ;  /* 0x000000686418723c */ /* 0x040ff00000001818 */
[-C--:B------:R-:W-:Y:S01]  /*31f0*/  HMMA.16816.F32 R28, R100, R106.reuse, R28 ;  /* 0x0000006a641c723c */ /* 0x080fe2000000181c */
[----:B------:R2:W3:Y:S07]  /*3200*/  LDSM.16.M88.4 R100, [R183+0x1000] ;  /* 0x00100000b764783b */ /* 0x0004ee0000000200 */
[----:B------:R-:W-:Y:S01]  /*3210*/  HMMA.16816.F32 R32, R132, R106, R32 ;  /* 0x0000006a8420723c */ /* 0x000fe20000001820 */
[----:B------:R-:W4:Y:S07]  /*3220*/  LDSM.16.M88.4 R104, [R3+0x6800] ;  /* 0x006800000368783b */ /* 0x000f2e0000000200 */
[-C--:B-1----:R-:W-:Y:S05]  /*3230*/  HMMA.16816.F32 R4, R108, R112.reuse, R4 ;  /* 0x000000706c04723c */ /* 0x082fea0000001804 */
[----:B--2---:R-:W-:Y:S04]  /*3240*/  SEL R183, R226, 0xffffffc0, !P3 ;  /* 0xffffffc0e2b77807 */ /* 0x004fe80005800000 */
[----:B------:R-:W-:Y:S11]  /*3250*/  IADD3 R120, R183, R2, RZ ;  /* 0x00000002b7787210 */ /* 0x000ff60007ffe0ff */
[----:B------:R-:W-:Y:S04]  /*3260*/  @!UPT UIADD3 URZ, URZ, URZ, URZ ;  /* 0x0000003f3f3ff290 */ /* 0x000fe8000fffe03f */
[----:B------:R-:W-:Y:S01]  /*3270*/  @P2 FSEL R4, R4, -INF , !P1 ;  /* 0xff80000004042808 */ /* 0x000fe20004800000 */
[C---:B---3--:R-:W-:Y:S04]  /*3280*/  HMMA.16816.F32 R8, R100.reuse, R112, R8 ;  /* 0x000000706408723c */ /* 0x048fe80000001808 */
[----:B------:R-:W-:Y:S01]  /*3290*/  FFMA.FTZ R236, R4, c[0x0][0x23c], -R121 ;  /* 0x00008f0004ec7a23 */ /* 0x000fe20000010879 */
[----:B------:R-:W-:Y:S02]  /*32a0*/  @P2 FSEL R7, R7, -INF , !P4 ;  /* 0xff80000007072808 */ /* 0x000fe40006000000 */
[----:B------:R-:W-:Y:S01]  /*32b0*/  FSEL R113, R234, RZ, P0 ;  /* 0x000000ffea717208 */ /* 0x000fe20000000000 */
[----:B------:R1:W-:Y:S01]  /*32c0*/  MUFU.EX2 R227, R236 ;  /* 0x000000ec00e37308 */ /* 0x0003e20000000800 */
[-C--:B------:R-:W-:Y:S03]  /*32d0*/  HMMA.16816.F32 R12, R100, R114.reuse, R12 ;  /* 0x00000072640c723c */ /* 0x080fe6000000180c */
[----:B------:R-:W-:Y:S01]  /*32e0*/  FSETP.NEU.FTZ.AND P0, PT, R214, -INF , PT ;  /* 0xff800000d600780b */ /* 0x000fe20003f1d000 */
[----:B------:R-:W-:Y:S01]  /*32f0*/  FFMA.FTZ R239, R7, c[0x0][0x23c], -R113 ;  /* 0x00008f0007ef7a23 */ /* 0x000fe20000010871 */
[----:B------:R-:W-:Y:S02]  /*3300*/  @P2 FSEL R6, R6, -INF , !P1 ;  /* 0xff80000006062808 */ /* 0x000fe40004800000 */
[----:B------:R-:W-:Y:S01]  /*3310*/  @P2 FSEL R5, R5, -INF , !P4 ;  /* 0xff80000005052808 */ /* 0x000fe20006000000 */
[C---:B------:R-:W-:Y:S04]  /*3320*/  HMMA.16816.F32 R16, R108.reuse, R114, R16 ;  /* 0x000000726c10723c */ /* 0x040fe80000001810 */
[----:B------:R-:W-:Y:S02]  /*3330*/  FFMA.FTZ R237, R5, c[0x0][0x23c], -R121 ;  /* 0x00008f0005ed7a23 */ /* 0x000fe40000010879 */
[----:B------:R-:W-:Y:S01]  /*3340*/  FFMA.FTZ R235, R6, c[0x0][0x23c], -R113 ;  /* 0x00008f0006eb7a23 */ /* 0x000fe20000010871 */
[----:B------:R-:W-:Y:S01]  /*3350*/  @P2 FSEL R9, R9, -INF , !P4 ;  /* 0xff80000009092808 */ /* 0x000fe20006000000 */
[----:B------:R2:W-:Y:S01]  /*3360*/  MUFU.EX2 R234, R237 ;  /* 0x000000ed00ea7308 */ /* 0x0005e20000000800 */
[-C--:B----4-:R-:W-:Y:S03]  /*3370*/  HMMA.16816.F32 R20, R108, R104.reuse, R20 ;  /* 0x000000686c14723c */ /* 0x090fe60000001814 */
[----:B------:R-:W-:Y:S02]  /*3380*/  @P2 FSEL R8, R8, -INF , !P1 ;  /* 0xff80000008082808 */ /* 0x000fe40004800000 */
[----:B------:R-:W-:Y:S01]  /*3390*/  @P2 FSEL R10, R10, -INF , !P1 ;  /* 0xff8000000a0a2808 */ /* 0x000fe20004800000 */
[----:B-1----:R-:W-:Y:S01]  /*33a0*/  FMUL.FTZ R236, R214, 1.4426950216293334961 ;  /* 0x3fb8aa3bd6ec7820 */ /* 0x002fe20000410000 */
[----:B------:R-:W-:Y:S01]  /*33b0*/  @P2 FSEL R11, R11, -INF , !P4 ;  /* 0xff8000000b0b2808 */ /* 0x000fe20006000000 */
[C---:B------:R-:W-:Y:S01]  /*33c0*/  HMMA.16816.F32 R24, R100.reuse, R104, R24 ;  /* 0x000000686418723c */ /* 0x040fe20000001818 */
[----:B------:R-:W-:Y:S03]  /*33d0*/  MUFU.EX2 R235, R235 ;  /* 0x000000eb00eb7308 */ /* 0x000fe60000000800 */
[----:B------:R-:W-:Y:S02]  /*33e0*/  FSEL R129, R236, RZ, P0 ;  /* 0x000000ffec817208 */ /* 0x000fe40000000000 */
[----:B------:R-:W-:Y:S02]  /*33f0*/  FSETP.NEU.FTZ.AND P0, PT, R215, -INF , PT ;  /* 0xff800000d700780b */ /* 0x000fe40003f1d000 */
[-C--:B------:R-:W-:Y:S03]  /*3400*/  HMMA.16816.F32 R28, R100, R106.reuse, R28 ;  /* 0x0000006a641c723c */ /* 0x080fe6000000181c */
[----:B------:R1:W3:Y:S01]  /*3410*/  MUFU.EX2 R236, R239 ;  /* 0x000000ef00ec7308 */ /* 0x0002e20000000800 */
[----:B------:R-:W-:Y:S01]  /*3420*/  FFMA.FTZ R241, R9, c[0x0][0x23c], -R129 ;  /* 0x00008f0009f17a23 */ /* 0x000fe20000010881 */
[----:B------:R-:W-:Y:S02]  /*3430*/  FSEL R9, R238, RZ, P0 ;  /* 0x000000ffee097208 */ /* 0x000fe40000000000 */
[-C--:B------:R-:W-:Y:S01]  /*3440*/  @P2 ISETP.GE.AND P0, PT, R243, R220.reuse, PT ;  /* 0x000000dcf300220c */ /* 0x080fe20003f06270 */
[----:B------:R-:W-:Y:S04]  /*3450*/  HMMA.16816.F32 R32, R108, R106, R32 ;  /* 0x0000006a6c20723c */ /* 0x000fe80000001820 */
[----:B------:R-:W-:Y:S01]  /*3460*/  @P2 IADD3 R243, R123, 0x9, RZ ;  /* 0x000000097bf32810 */ /* 0x000fe20007ffe0ff */
[----:B------:R4:W-:Y:S01]  /*3470*/  MUFU.EX2 R238, R241 ;  /* 0x000000f100ee7308 */ /* 0x0009e20000000800 */
[----:B------:R-:W-:Y:S01]  /*3480*/  @P2 FSEL R12, R12, -INF , !P0 ;  /* 0xff8000000c0c2808 */ /* 0x000fe20004000000 */
[----:B------:R-:W-:Y:S01]  /*3490*/  FFMA.FTZ R240, R11, c[0x0][0x23c], -R9 ;  /* 0x00008f000bf07a23 */ /* 0x000fe20000010809 */
[-C--:B------:R-:W-:Y:S01]  /*34a0*/  @P2 ISETP.GE.AND P1, PT, R243, R220.reuse, PT ;  /* 0x000000dcf300220c */ /* 0x080fe20003f26270 */
[----:B--2---:R-:W-:Y:S03]  /*34b0*/  FFMA.FTZ R237, R8, c[0x0][0x23c], -R129 ;  /* 0x00008f0008ed7a23 */ /* 0x004fe60000010881 */
[----:B------:R-:W-:Y:S02]  /*34c0*/  @P2 FSEL R15, R15, -INF , !P1 ;  /* 0xff8000000f0f2808 */ /* 0x000fe40004800000 */
[----:B------:R-:W-:Y:S01]  /*34d0*/  @P2 FSEL R17, R17, -INF , !P1 ;  /* 0xff80000011112808 */ /* 0x000fe20004800000 */
[----:B------:R-:W-:Y:S01]  /*34e0*/  MUFU.EX2 R240, R240 ;  /* 0x000000f000f07308 */ /* 0x000fe20000000800 */
[----:B------:R-:W-:Y:S01]  /*34f0*/  @P2 FSEL R19, R19, -INF , !P1 ;  /* 0xff80000013132808 */ /* 0x000fe20004800000 */
[--C-:B------:R-:W-:Y:S01]  /*3500*/  FFMA.FTZ R244, R15, c[0x0][0x23c], -R9.reuse ;  /* 0x00008f000ff47a23 */ /* 0x100fe20000010809 */
[----:B------:R-:W-:Y:S01]  /*3510*/  @P2 FSEL R13, R13, -INF , !P1 ;  /* 0xff8000000d0d2808 */ /* 0x000fe20004800000 */
[----:B-1----:R-:W-:Y:S01]  /*3520*/  FFMA.FTZ R239, R10, c[0x0][0x23c], -R9 ;  /* 0x00008f000aef7a23 */ /* 0x002fe20000010809 */
[-C--:B------:R-:W-:Y:S01]  /*3530*/  @P2 ISETP.GE.AND P1, PT, R249, R220.reuse, PT ;  /* 0x000000dcf900220c */ /* 0x080fe20003f26270 */
[----:B------:R-:W-:Y:S01]  /*3540*/  FFMA.FTZ R246, R17, c[0x0][0x23c], -R121 ;  /* 0x00008f0011f67a23 */ /* 0x000fe20000010879 */
[----:B------:R-:W-:Y:S01]  /*3550*/  @P2 IADD3 R249, R123, 0x11, RZ ;  /* 0x000000117bf92810 */ /* 0x000fe20007ffe0ff */
[----:B------:R-:W-:Y:S01]  /*3560*/  FFMA.FTZ R248, R19, c[0x0][0x23c], -R113 ;  /* 0x00008f0013f87a23 */ /* 0x000fe20000010871 */
[----:B------:R-:W-:Y:S01]  /*3570*/  @P2 FSEL R20, R20, -INF , !P1 ;  /* 0xff80000014142808 */ /* 0x000fe20004800000 */
[----:B------:R-:W-:Y:S01]  /*3580*/  MUFU.EX2 R239, R239 ;  /* 0x000000ef00ef7308 */ /* 0x000fe20000000800 */
[----:B------:R-:W-:Y:S01]  /*3590*/  @P2 ISETP.GE.AND P4, PT, R249, R220, PT ;  /* 0x000000dcf900220c */ /* 0x000fe20003f86270 */
[----:B------:R-:W-:Y:S01]  /*35a0*/  FFMA.FTZ R242, R13, c[0x0][0x23c], -R129 ;  /* 0x00008f000df27a23 */ /* 0x000fe20000010881 */
[----:B------:R-:W-:Y:S01]  /*35b0*/  @P2 FSEL R14, R14, -INF , !P0 ;  /* 0xff8000000e0e2808 */ /* 0x000fe20004000000 */
[----:B------:R-:W-:Y:S01]  /*35c0*/  FFMA.FTZ R251, R20, c[0x0][0x23c], -R121 ;  /* 0x00008f0014fb7a23 */ /* 0x000fe20000010879 */
[----:B------:R-:W-:Y:S01]  /*35d0*/  @P2 FSEL R16, R16, -INF , !P0 ;  /* 0xff80000010102808 */ /* 0x000fe20004000000 */
[----:B----4-:R-:W-:Y:S01]  /*35e0*/  FFMA.FTZ R241, R12, c[0x0][0x23c], -R129 ;  /* 0x00008f000cf17a23 */ /* 0x010fe20000010881 */
[----:B------:R-:W-:Y:S01]  /*35f0*/  @P2 FSEL R18, R18, -INF , !P0 ;  /* 0xff80000012122808 */ /* 0x000fe20004000000 */
[----:B------:R-:W-:Y:S01]  /*3600*/  FFMA.FTZ R243, R14, c[0x0][0x23c], -R9 ;  /* 0x00008f000ef37a23 */ /* 0x000fe20000010809 */
[----:B------:R-:W-:Y:S01]  /*3610*/  IADD3 R10, P0, R225, R210, RZ ;  /* 0x000000d2e10a7210 */ /* 0x000fe20007f1e0ff */
[----:B------:R1:W-:Y:S01]  /*3620*/  MUFU.EX2 R249, R251 ;  /* 0x000000fb00f97308 */ /* 0x0003e20000000800 */
[----:B------:R-:W-:Y:S01]  /*3630*/  FFMA.FTZ R245, R16, c[0x0][0x23c], -R121 ;  /* 0x00008f0010f57a23 */ /* 0x000fe20000010879 */
[----:B------:R-:W-:Y:S01]  /*3640*/  @P2 IADD3 R13, R123, 0x18, RZ ;  /* 0x000000187b0d2810 */ /* 0x000fe20007ffe0ff */
[--C-:B------:R-:W-:Y:S01]  /*3650*/  FFMA.FTZ R247, R18, c[0x0][0x23c], -R113.reuse ;  /* 0x00008f0012f77a23 */ /* 0x100fe20000010871 */
[----:B------:R-:W-:Y:S02]  /*3660*/  IADD3.X R11, R224, R211, RZ, P0, !PT ;  /* 0x000000d3e00b7210 */ /* 0x000fe400007fe4ff */
[-C--:B------:R-:W-:Y:S02]  /*3670*/  @P2 ISETP.GE.AND P0, PT, R13, R220.reuse, PT ;  /* 0x000000dc0d00220c */ /* 0x080fe40003f06270 */
[----:B------:R-:W-:Y:S01]  /*3680*/  @P2 IADD3 R13, R123, 0x19, RZ ;  /* 0x000000197b0d2810 */ /* 0x000fe20007ffe0ff */
[----:B------:R2:W4:Y:S01]  /*3690*/  LDG.E R138, [R10.64+0x20] ;  /* 0x000020140a8a7981 */ /* 0x000522000c1e1900 */
[----:B------:R-:W-:Y:S01]  /*36a0*/  MUFU.EX2 R245, R245 ;  /* 0x000000f500f57308 */ /* 0x000fe20000000800 */
[----:B------:R-:W-:Y:S02]  /*36b0*/  @P2 FSEL R22, R22, -INF , !P1 ;  /* 0xff80000016162808 */ /* 0x000fe40004800000 */
[----:B------:R2:W4:Y:S01]  /*36c0*/  LDG.E R134, [R10.64+0x80] ;  /* 0x000080140a867981 */ /* 0x000522000c1e1900 */
[----:B------:R-:W-:Y:S02]  /*36d0*/  @P2 FSEL R24, R24, -INF , !P1 ;  /* 0xff80000018182808 */ /* 0x000fe40004800000 */
[----:B------:R-:W-:Y:S01]  /*36e0*/  @P2 FSEL R26, R26, -INF , !P1 ;  /* 0xff8000001a1a2808 */ /* 0x000fe20004800000 */
[----:B------:R2:W4:Y:S01]  /*36f0*/  LDG.E R122, [R10.64+0xa0] ;  /* 0x0000a0140a7a7981 */ /* 0x000522000c1e1900 */
[----:B------:R-:W-:Y:S01]  /*3700*/  @P2 ISETP.GE.AND P1, PT, R13, R220, PT ;  /* 0x000000dc0d00220c */ /* 0x000fe20003f26270 */
[----:B------:R-:W-:Y:S01]  /*3710*/  FFMA.FTZ R252, R22, c[0x0][0x23c], -R113 ;  /* 0x00008f0016fc7a23 */ /* 0x000fe20000010871 */
[----:B------:R-:W2:Y:S01]  /*3720*/  MUFU.EX2 R246, R246 ;  /* 0x000000f600f67308 */ /* 0x000ea20000000800 */
[----:B------:R-:W-:Y:S01]  /*3730*/  @P2 FSEL R34, R34, -INF , !P0 ;  /* 0xff80000022222808 */ /* 0x000fe20004000000 */
[----:B------:R-:W-:Y:S01]  /*3740*/  FFMA.FTZ R137, R26, c[0x0][0x23c], -R9 ;  /* 0x00008f001a897a23 */ /* 0x000fe20000010809 */
[----:B------:R-:W-:Y:S01]  /*3750*/  @P2 FSEL R21, R21, -INF , !P4 ;  /* 0xff80000015152808 */ /* 0x000fe20006000000 */
[----:B-1----:R1:W4:Y:S01]  /*3760*/  LDG.E R251, [R10.64] ;  /* 0x000000140afb7981 */ /* 0x002322000c1e1900 */
[----:B------:R-:W-:Y:S01]  /*3770*/  @P2 FSEL R23, R23, -INF , !P4 ;  /* 0xff80000017172808 */ /* 0x000fe20006000000 */
[----:B------:R-:W-:Y:S01]  /*3780*/  FFMA.FTZ R133, R24, c[0x0][0x23c], -R129 ;  /* 0x00008f0018857a23 */ /* 0x000fe20000010881 */
[----:B---3--:R-:W-:Y:S01]  /*3790*/  F2FP.PACK_AB R22, R236, R235 ;  /* 0x000000ebec16723e */ /* 0x008fe200000000ff */
[----:B------:R-:W-:Y:S01]  /*37a0*/  FFMA.FTZ R250, R21, c[0x0][0x23c], -R121 ;  /* 0x00008f0015fa7a23 */ /* 0x000fe20000010879 */
[----:B------:R-:W-:Y:S01]  /*37b0*/  @P2 FSEL R27, R27, -INF , !P4 ;  /* 0xff8000001b1b2808 */ /* 0x000fe20006000000 */
[----:B------:R-:W-:Y:S01]  /*37c0*/  MUFU.EX2 R247, R247 ;  /* 0x000000f700f77308 */ /* 0x000fe20000000800 */
[----:B------:R-:W-:Y:S01]  /*37d0*/  @P2 FSEL R30, R30, -INF , !P0 ;  /* 0xff8000001e1e2808 */ /* 0x000fe20004000000 */
[----:B------:R-:W-:Y:S01]  /*37e0*/  FFMA.FTZ R139, R23, c[0x0][0x23c], -R113 ;  /* 0x00008f00178b7a23 */ /* 0x000fe20000010871 */
[----:B------:R-:W-:Y:S01]  /*37f0*/  @P2 FSEL R31, R31, -INF , !P1 ;  /* 0xff8000001f1f2808 */ /* 0x000fe20004800000 */
[----:B------:R-:W-:Y:S01]  /*3800*/  STS [R201+0xe400], R22 ;  /* 0x00e40016c9007388 */ /* 0x000fe20000000800 */
[----:B------:R-:W-:Y:S01]  /*3810*/  @P2 FSEL R32, R32, -INF , !P0 ;  /* 0xff80000020202808 */ /* 0x000fe20004000000 */
[--C-:B------:R-:W-:Y:S01]  /*3820*/  FFMA.FTZ R130, R27, c[0x0][0x23c], -R9.reuse ;  /* 0x00008f001b827a23 */ /* 0x100fe20000010809 */
[----:B------:R-:W-:Y:S01]  /*3830*/  @P2 FSEL R33, R33, -INF , !P1 ;  /* 0xff80000021212808 */ /* 0x000fe20004800000 */
[--C-:B------:R-:W-:Y:S01]  /*3840*/  FFMA.FTZ R131, R30, c[0x0][0x23c], -R9.reuse ;  /* 0x00008f001e837a23 */ /* 0x100fe20000010809 */
[----:B------:R-:W-:Y:S01]  /*3850*/  @P2 FSEL R35, R35, -INF , !P1 ;  /* 0xff80000023232808 */ /* 0x000fe20004800000 */
[----:B------:R-:W3:Y:S01]  /*3860*/  MUFU.EX2 R248, R248 ;  /* 0x000000f800f87308 */ /* 0x000ee20000000800 */
[----:B------:R-:W-:Y:S01]  /*3870*/  FFMA.FTZ R9, R31, c[0x0][0x23c], -R9 ;  /* 0x00008f001f097a23 */ /* 0x000fe20000010809 */
[----:B------:R-:W-:Y:S01]  /*3880*/  @P2 FSEL R25, R25, -INF , !P4 ;  /* 0xff80000019192808 */ /* 0x000fe20006000000 */
[--C-:B------:R-:W-:Y:S01]  /*3890*/  FFMA.FTZ R185, R32, c[0x0][0x23c], -R121.reuse ;  /* 0x00008f0020b97a23 */ /* 0x100fe20000010879 */
[----:B--2---:R-:W-:Y:S01]  /*38a0*/  F2FP.PACK_AB R17, R246, R245 ;  /* 0x000000f5f611723e */ /* 0x004fe200000000ff */
[----:B------:R-:W-:Y:S01]  /*38b0*/  FFMA.FTZ R121, R33, c[0x0][0x23c], -R121 ;  /* 0x00008f0021797a23 */ /* 0x000fe20000010879 */
[----:B------:R-:W-:Y:S01]  /*38c0*/  F2FP.PACK_AB R14, R240, R239 ;  /* 0x000000eff00e723e */ /* 0x000fe200000000ff */
[----:B------:R-:W-:Y:S01]  /*38d0*/  FFMA.FTZ R135, R25, c[0x0][0x23c], -R129 ;  /* 0x00008f0019877a23 */ /* 0x000fe20000010881 */
[----:B------:R-:W-:Y:S01]  /*38e0*/  @P2 FSEL R28, R28, -INF , !P0 ;  /* 0xff8000001c1c2808 */ /* 0x000fe20004000000 */
[--C-:B-1----:R-:W-:Y:S01]  /*38f0*/  FFMA.FTZ R11, R34, c[0x0][0x23c], -R113.reuse ;  /* 0x00008f00220b7a23 */ /* 0x102fe20000010871 */
[----:B------:R-:W1:Y:S01]  /*3900*/  MUFU.EX2 R237, R237 ;  /* 0x000000ed00ed7308 */ /* 0x000e620000000800 */
[----:B------:R-:W-:Y:S01]  /*3910*/  F2FP.PACK_AB R10, R234, R227 ;  /* 0x000000e3ea0a723e */ /* 0x000fe200000000ff */
[----:B------:R-:W-:Y:S01]  /*3920*/  FFMA.FTZ R113, R35, c[0x0][0x23c], -R113 ;  /* 0x00008f0023717a23 */ /* 0x000fe20000010871 */
[----:B------:R-:W-:Y:S01]  /*3930*/  @P2 FSEL R29, R29, -INF , !P1 ;  /* 0xff8000001d1d2808 */ /* 0x000fe20004800000 */
[--C-:B------:R-:W-:Y:S02]  /*3940*/  FFMA.FTZ R123, R28, c[0x0][0x23c], -R129.reuse ;  /* 0x00008f001c7b7a23 */ /* 0x100fe40000010881 */
[----:B------:R-:W-:Y:S02]  /*3950*/  STS [R201+0xe000], R10 ;  /* 0x00e0000ac9007388 */ /* 0x000fe40000000800 */
[----:B------:R-:W-:Y:S02]  /*3960*/  FFMA.FTZ R129, R29, c[0x0][0x23c], -R129 ;  /* 0x00008f001d817a23 */ /* 0x000fe40000010881 */
[----:B------:R-:W-:Y:S01]  /*3970*/  MUFU.EX2 R241, R241 ;  /* 0x000000f100f17308 */ /* 0x000fe20000000800 */
[----:B------:R-:W-:Y:S01]  /*3980*/  STS [R206+0xe000], R17 ;  /* 0x00e00011ce007388 */ /* 0x000fe20000000800 */
[----:B---3--:R-:W-:Y:S05]  /*3990*/  F2FP.PACK_AB R15, R248, R247 ;  /* 0x000000f7f80f723e */ /* 0x008fea00000000ff */
[----:B------:R-:W-:Y:S03]  /*39a0*/  STS [R206+0xe400], R15 ;  /* 0x00e4000fce007388 */ /* 0x000fe60000000800 */
[----:B------:R-:W2:Y:S01]  /*39b0*/  MUFU.EX2 R242, R242 ;  /* 0x000000f200f27308 */ /* 0x000ea20000000800 */
[----:B------:R3:W-:Y:S01]  /*39c0*/  STS [R201+0xf400], R14 ;  /* 0x00f4000ec9007388 */ /* 0x0007e20000000800 */
[----:B-1----:R-:W-:Y:S05]  /*39d0*/  F2FP.PACK_AB R18, R238, R237 ;  /* 0x000000edee12723e */ /* 0x002fea00000000ff */
[----:B------:R1:W-:Y:S03]  /*39e0*/  STS [R201+0xf000], R18 ;  /* 0x00f00012c9007388 */ /* 0x0003e60000000800 */
[----:B------:R-:W-:Y:S10]  /*39f0*/  MUFU.EX2 R243, R243 ;  /* 0x000000f300f37308 */ /* 0x000ff40000000800 */
[----:B------:R-:W1:Y:S01]  /*3a00*/  MUFU.EX2 R244, R244 ;  /* 0x000000f400f47308 */ /* 0x000e620000000800 */
[----:B--2---:R-:W-:Y:S05]  /*3a10*/  F2FP.PACK_AB R13, R242, R241 ;  /* 0x000000f1f20d723e */ /* 0x004fea00000000ff */
[----:B------:R-:W-:Y:S04]  /*3a20*/  STS [R206+0xf000], R13 ;  /* 0x00f0000dce007388 */ /* 0x000fe80000000800 */
[----:B------:R1:W-:Y:S10]  /*3a30*/  MUFU.EX2 R125, R11 ;  /* 0x0000000b007d7308 */ /* 0x0003f40000000800 */
[----:B------:R-:W-:Y:S10]  /*3a40*/  MUFU.EX2 R250, R250 ;  /* 0x000000fa00fa7308 */ /* 0x000ff40000000800 */
[----:B------:R-:W-:Y:S01]  /*3a50*/  MUFU.EX2 R252, R252 ;  /* 0x000000fc00fc7308 */ /* 0x000fe20000000800 */
[----:B-1----:R-:W-:Y:S05]  /*3a60*/  F2FP.PACK_AB R11, R244, R243 ;  /* 0x000000f3f40b723e */ /* 0x002fea00000000ff */
[----:B------:R-:W-:Y:S04]  /*3a70*/  STS [R206+0xf400], R11 ;  /* 0x00f4000bce007388 */ /* 0x000fe80000000800 */
[----:B------:R-:W1:Y:S10]  /*3a80*/  MUFU.EX2 R139, R139 ;  /* 0x0000008b008b7308 */ /* 0x000e740000000800 */
[----:B------:R2:W-:Y:S10]  /*3a90*/  MUFU.EX2 R127, R9 ;  /* 0x00000009007f7308 */ /* 0x0005f40000000800 */
[----:B------:R-:W3:Y:S01]  /*3aa0*/  MUFU.EX2 R126, R113 ;  /* 0x00000071007e7308 */ /* 0x000ee20000000800 */
[----:B-1----:R-:W-:Y:S05]  /*3ab0*/  F2FP.PACK_AB R34, R139, R252 ;  /* 0x000000fc8b22723e */ /* 0x002fea00000000ff */
[----:B------:R-:W-:Y:S04]  /*3ac0*/  STS [R205+0xe400], R34 ;  /* 0x00e40022cd007388 */ /* 0x000fe80000000800 */
[----:B------:R-:W-:Y:S01]  /*3ad0*/  MUFU.EX2 R185, R185 ;  /* 0x000000b900b97308 */ /* 0x000fe20000000800 */
[----:B--2---:R-:W-:Y:S05]  /*3ae0*/  F2FP.PACK_AB R9, R250, R249 ;  /* 0x000000f9fa09723e */ /* 0x004fea00000000ff */
[----:B------:R-:W-:Y:S04]  /*3af0*/  STS [R205+0xe000], R9 ;  /* 0x00e00009cd007388 */ /* 0x000fe80000000800 */
[----:B------:R-:W1:Y:S01]  /*3b00*/  MUFU.EX2 R184, R121 ;  /* 0x0000007900b87308 */ /* 0x000e620000000800 */
[----:B---3--:R-:W-:Y:S05]  /*3b10*/  F2FP.PACK_AB R14, R126, R125 ;  /* 0x0000007d7e0e723e */ /* 0x008fea00000000ff */
        /* <DEDUP_REMOVED lines=10> */
[----:B------:R-:W-:Y:S10]  /*3bc0*/  MUFU.EX2 R123, R123 ;  /* 0x0000007b007b7308 */ /* 0x000ff40000000800 */
[----:B------:R-:W2:Y:S01]  /*3bd0*/  MUFU.EX2 R129, R129 ;  /* 0x0000008100817308 */ /* 0x000ea20000000800 */
[----:B-1----:R-:W-:Y:S05]  /*3be0*/  F2FP.PACK_AB R22, R130, R137 ;  /* 0x000000898216723e */ /* 0x002fea00000000ff */
[----:B------:R-:W-:Y:S04]  /*3bf0*/  STS [R205+0xf400], R22 ;  /* 0x00f40016cd007388 */ /* 0x000fe80000000800 */
[----:B------:R-:W1:Y:S01]  /*3c00*/  MUFU.EX2 R131, R131 ;  /* 0x0000008300837308 */ /* 0x000e620000000800 */
[----:B--2---:R-:W-:Y:S05]  /*3c10*/  F2FP.PACK_AB R26, R129, R123 ;  /* 0x0000007b811a723e */ /* 0x004fea00000000ff */
[----:B------:R-:W-:Y:S01]  /*3c20*/  STS [R223+0xf000], R26 ;  /* 0x00f0001adf007388 */ /* 0x000fe20000000800 */
[----:B-1----:R-:W-:Y:S05]  /*3c30*/  F2FP.PACK_AB R30, R127, R131 ;  /* 0x000000837f1e723e */ /* 0x002fea00000000ff */
[----:B------:R-:W-:Y:S04]  /*3c40*/  STS [R223+0xf400], R30 ;  /* 0x00f4001edf007388 */ /* 0x000fe80000000800 */
[----:B------:R-:W1:Y:S08]  /*3c50*/  LDSM.16.M88.4 R100, [R174+0x4000] ;  /* 0x00400000ae64783b */ /* 0x000e700000000200 */
[----:B------:R-:W2:Y:S08]  /*3c60*/  LDSM.16.M88.4 R104, [R174+0x5000] ;  /* 0x00500000ae68783b */ /* 0x000eb00000000200 */
[----:B------:R-:W3:Y:S08]  /*3c70*/  LDSM.16.M88.4 R108, [R2+0x4000] ;  /* 0x00400000026c783b */ /* 0x000ef00000000200 */
        /* <DEDUP_REMOVED lines=12> */
[-C--:B---3--:R-:W-:Y:S08]  /*3d40*/  HMMA.16816.F32 R4, R108, R148.reuse, R4 ;  /* 0x000000946c04723c */ /* 0x088ff00000001804 */
[C---:B------:R-:W-:Y:S08]  /*3d50*/  HMMA.16816.F32 R8, R112.reuse, R148, R8 ;  /* 0x000000947008723c */ /* 0x040ff00000001808 */
        /* <DEDUP_REMOVED lines=18> */
[C---:B----4-:R-:W-:Y:S01]  /*3e80*/  FADD.FTZ R121, -R251.reuse, R4 ;  /* 0x00000004fb797221 */ /* 0x050fe20000010100 */
[C---:B------:R-:W-:Y:S04]  /*3e90*/  HMMA.16816.F32 R16, R100.reuse, R166, R16 ;  /* 0x000000a66410723c */ /* 0x040fe80000001810 */
[----:B------:R-:W-:Y:S02]  /*3ea0*/  FADD.FTZ R105, -R251, R5 ;  /* 0x00000005fb697221 */ /* 0x000fe40000010100 */
[----:B------:R-:W-:Y:S02]  /*3eb0*/  FMUL.FTZ R227, R227, R121 ;  /* 0x00000079e3e37220 */ /* 0x000fe40000410000 */
[----:B------:R-:W-:Y:S01]  /*3ec0*/  FADD.FTZ R9, -R134, R9 ;  /* 0x0000000986097221 */ /* 0x000fe20000010100 */
[-C--:B------:R-:W-:Y:S03]  /*3ed0*/  HMMA.16816.F32 R20, R100, R168.reuse, R20 ;  /* 0x000000a86414723c */ /* 0x080fe60000001814 */
[----:B------:R-:W-:Y:S02]  /*3ee0*/  FMUL.FTZ R238, R238, R9 ;  /* 0x00000009eeee7220 */ /* 0x000fe40000410000 */
[----:B------:R-:W-:Y:S02]  /*3ef0*/  FADD.FTZ R10, -R122, R10 ;  /* 0x0000000a7a0a7221 */ /* 0x000fe40000010100 */
[----:B------:R-:W-:Y:S01]  /*3f00*/  FADD.FTZ R13, -R134, R13 ;  /* 0x0000000d860d7221 */ /* 0x000fe20000010100 */
[C---:B------:R-:W-:Y:S04]  /*3f10*/  HMMA.16816.F32 R24, R112.reuse, R168, R24 ;  /* 0x000000a87018723c */ /* 0x040fe80000001818 */
[C---:B------:R-:W-:Y:S02]  /*3f20*/  FADD.FTZ R11, -R122.reuse, R11 ;  /* 0x0000000b7a0b7221 */ /* 0x040fe40000010100 */
[----:B------:R-:W-:Y:S02]  /*3f30*/  FADD.FTZ R14, -R122, R14 ;  /* 0x0000000e7a0e7221 */ /* 0x000fe40000010100 */
[C---:B------:R-:W-:Y:S01]  /*3f40*/  FADD.FTZ R17, -R251.reuse, R17 ;  /* 0x00000011fb117221 */ /* 0x040fe20000010100 */
[-C--:B------:R-:W-:Y:S03]  /*3f50*/  HMMA.16816.F32 R28, R112, R170.reuse, R28 ;  /* 0x000000aa701c723c */ /* 0x080fe6000000181c */
[----:B------:R-:W-:Y:S02]  /*3f60*/  FMUL.FTZ R246, R246, R17 ;  /* 0x00000011f6f67220 */ /* 0x000fe40000410000 */
[C---:B------:R-:W-:Y:S02]  /*3f70*/  FADD.FTZ R18, -R138.reuse, R18 ;  /* 0x000000128a127221 */ /* 0x040fe40000010100 */
[----:B------:R-:W-:Y:S01]  /*3f80*/  FADD.FTZ R17, -R251, R20 ;  /* 0x00000014fb117221 */ /* 0x000fe20000010100 */
[----:B------:R-:W-:Y:S04]  /*3f90*/  HMMA.16816.F32 R32, R100, R170, R32 ;  /* 0x000000aa6420723c */ /* 0x000fe80000001820 */
[----:B------:R-:W-:Y:S02]  /*3fa0*/  FMUL.FTZ R249, R249, R17 ;  /* 0x00000011f9f97220 */ /* 0x000fe40000410000 */
[C---:B------:R-:W-:Y:S02]  /*3fb0*/  FADD.FTZ R17, -R138.reuse, R6 ;  /* 0x000000068a117221 */ /* 0x040fe40000010100 */
[----:B------:R-:W-:Y:S04]  /*3fc0*/  FMUL.FTZ R247, R247, R18 ;  /* 0x00000012f7f77220 */ /* 0x000fe80000410000 */
[C---:B------:R-:W-:Y:S02]  /*3fd0*/  FADD.FTZ R18, -R138.reuse, R23 ;  /* 0x000000178a127221 */ /* 0x040fe40000010100 */
        /* <DEDUP_REMOVED lines=8> */
[----:B------:R-:W-:Y:S02]  /*4060*/  FADD.FTZ R251, -R251, R33 ;  /* 0x00000021fbfb7221 */ /* 0x000fe40000010100 */
[----:B------:R-:W-:Y:S02]  /*4070*/  FMUL.FTZ R250, R250, R21 ;  /* 0x00000015fafa7220 */ /* 0x000fe40000410000 */
[C---:B------:R-:W-:Y:S02]  /*4080*/  FADD.FTZ R21, -R138.reuse, R7 ;  /* 0x000000078a157221 */ /* 0x040fe40000010100 */
[C---:B------:R-:W-:Y:S02]  /*4090*/  FADD.FTZ R19, -R138.reuse, R19 ;  /* 0x000000138a137221 */ /* 0x040fe40000010100 */
[C---:B------:R-:W-:Y:S02]  /*40a0*/  FADD.FTZ R34, -R138.reuse, R34 ;  /* 0x000000228a227221 */ /* 0x040fe40000010100 */
[----:B------:R-:W-:Y:S02]  /*40b0*/  FADD.FTZ R138, -R138, R35 ;  /* 0x000000238a8a7221 */ /* 0x000fe40000010100 */
        /* <DEDUP_REMOVED lines=35> */
[----:B------:R-:W-:Y:S01]  /*42f0*/  IMAD.MOV.U32 R13, RZ, RZ, -0x2000 ;  /* 0xffffe000ff0d7424 */ /* 0x000fe200078e00ff */
[----:B------:R-:W-:Y:S01]  /*4300*/  ISETP.GE.AND P1, PT, R192, c[0x0][0x220], PT ;  /* 0x00008800c0007a0c */ /* 0x000fe20003f26270 */
[----:B------:R-:W-:Y:S01]  /*4310*/  IMAD.MOV.U32 R7, RZ, RZ, c[0x0][0x190] ;  /* 0x00006400ff077624 */ /* 0x000fe200078e00ff */
[----:B------:R-:W-:Y:S03]  /*4320*/  ISETP.NE.U32.AND P4, PT, R4, 0x1, PT ;  /* 0x000000010400780c */ /* 0x000fe60003f85070 */
[----:B------:R-:W-:Y:S01]  /*4330*/  IMAD.U32 R5, R7, -0x40, RZ ;  /* 0xffffffc007057824 */ /* 0x000fe200078e00ff */
[----:B------:R-:W-:Y:S04]  /*4340*/  SEL R13, R13, 0x2000, !P4 ;  /* 0x000020000d0d7807 */ /* 0x000fe80006000000 */
[----:B------:R-:W-:Y:S01]  /*4350*/  LEA R230, P0, R5, R230, 0x1 ;  /* 0x000000e605e67211 */ /* 0x000fe200078008ff */
[--C-:B------:R-:W-:Y:S02]  /*4360*/  IMAD.IADD R218, R218, 0x1, R13.reuse ;  /* 0x00000001dada7824 */ /* 0x100fe400078e020d */
[--C-:B------:R-:W-:Y:S01]  /*4370*/  IMAD.IADD R213, R213, 0x1, R13.reuse ;  /* 0x00000001d5d57824 */ /* 0x100fe200078e020d */
[----:B------:R-:W-:Y:S01]  /*4380*/  LEA.HI.X.SX32 R231, R5, R231, 0x1, P0 ;  /* 0x000000e705e77211 */ /* 0x000fe200000f0eff */
[----:B------:R-:W-:Y:S01]  /*4390*/  @!P1 IMAD.MOV.U32 R5, RZ, RZ, c[0x0][0x194] ;  /* 0x00006500ff059624 */ /* 0x000fe200078e00ff */
[----:B------:R1:W-:Y:S01]  /*43a0*/  @P1 STS [R218], RZ ;  /* 0x000000ffda001388 */ /* 0x0003e20000000800 */
[C---:B------:R-:W-:Y:S01]  /*43b0*/  @!P1 LEA R4, P0, R7.reuse, R230, 0x6 ;  /* 0x000000e607049211 */ /* 0x040fe200078030ff */
[----:B------:R-:W-:Y:S02]  /*43c0*/  IMAD.IADD R178, R178, 0x1, R13 ;  /* 0x00000001b2b27824 */ /* 0x000fe400078e020d */
[----:B------:R1:W-:Y:S01]  /*43d0*/  @P1 STS [R218+0x4], RZ ;  /* 0x000004ffda001388 */ /* 0x0003e20000000800 */
[----:B------:R-:W-:Y:S03]  /*43e0*/  @!P1 LEA.HI.X R5, R7, R231, R5, 0x6, P0 ;  /* 0x000000e707059211 */ /* 0x000fe600000f3405 */
[----:B------:R1:W-:Y:S04]  /*43f0*/  @P1 STS [R218+0x8], RZ ;  /* 0x000008ffda001388 */ /* 0x0003e80000000800 */
[----:B------:R1:W-:Y:S04]  /*4400*/  @P1 STS [R218+0xc], RZ ;  /* 0x00000cffda001388 */ /* 0x0003e80000000800 */
[----:B------:R-:W-:Y:S01]  /*4410*/  @!PT LDS RZ, [RZ] ;  /* 0x00000000fffff984 */ /* 0x000fe20000000800 */
[----:B------:R-:W-:Y:S01]  /*4420*/  @!PT LDS RZ, [RZ] ;  /* 0x00000000fffff984 */ /* 0x000fe20000000800 */
[----:B------:R-:W-:Y:S01]  /*4430*/  @!PT LDS RZ, [RZ] ;  /* 0x00000000fffff984 */ /* 0x000fe20000000800 */
[----:B------:R1:W-:Y:S04]  /*4440*/  @!P1 LDGSTS.E.BYPASS.LTC128B.128 [R213], [R230.64] ;  /* 0x00000000e6d59fae */ /* 0x0003e8000b901d54 */
[----:B------:R1:W-:Y:S04]  /*4450*/  @P1 STS [R218+0x1000], RZ ;  /* 0x001000ffda001388 */ /* 0x0003e80000000800 */
[----:B------:R1:W-:Y:S04]  /*4460*/  @P1 STS [R218+0x1004], RZ ;  /* 0x001004ffda001388 */ /* 0x0003e80000000800 */
[----:B------:R1:W-:Y:S04]  /*4470*/  @P1 STS [R218+0x1008], RZ ;  /* 0x001008ffda001388 */ /* 0x0003e80000000800 */
[----:B------:R1:W-:Y:S04]  /*4480*/  @P1 STS [R218+0x100c], RZ ;  /* 0x00100cffda001388 */ /* 0x0003e80000000800 */
[----:B------:R-:W-:Y:S01]  /*4490*/  @!PT LDS RZ, [RZ] ;  /* 0x00000000fffff984 */ /* 0x000fe20000000800 */
[----:B------:R-:W-:Y:S01]  /*44a0*/  @!PT LDS RZ, [RZ] ;  /* 0x00000000fffff984 */ /* 0x000fe20000000800 */
[----:B------:R-:W-:Y:S01]  /*44b0*/  @!PT LDS RZ, [RZ] ;  /* 0x00000000fffff984 */ /* 0x000fe20000000800 */
[----:B------:R1:W-:Y:S04]  /*44c0*/  @!P1 LDGSTS.E.BYPASS.LTC128B.128 [R213+0x1000], [R4.64] ;  /* 0x0100000004d59fae */ /* 0x0003e8000b901d54 */
[----:B------:R-:W0:Y:S02]  /*44d0*/  LDGDEPBAR ;  /* 0x00000000000079af */ /* 0x000e240000000000 */
.L_x_77:
        /* <DEDUP_REMOVED lines=24> */
[C---:B-1----:R-:W-:Y:S01]  /*4660*/  IADD3 R4, R112.reuse, 0x4000, RZ ;  /* 0x0000400070047810 */ /* 0x042fe20007ffe0ff */
        /* <DEDUP_REMOVED lines=12> */
[----:B------:R-:W-:Y:S04]  /*4730*/  LDSM.16.MT88.4 R4, [R177+0xe000] ;  /* 0x00e00000b104783b */ /* 0x000fe80000004200 */
        /* <DEDUP_REMOVED lines=49> */
[----:B------:R-:W-:Y:S01]  /*4a50*/  IMAD.MOV.U32 R7, RZ, RZ, c[0x0][0x370] ;  /* 0x0000dc00ff077624 */ /* 0x000fe200078e00ff */
[----:B------:R-:W-:Y:S03]  /*4a60*/  ISETP.GE.AND P1, PT, R192, c[0x0][0x220], PT ;  /* 0x00008800c0007a0c */ /* 0x000fe60003f26270 */
[----:B------:R-:W-:Y:S05]  /*4a70*/  IMAD.U32 R5, R7, -0x40, RZ ;  /* 0xffffffc007057824 */ /* 0x000fea00078e00ff */
[C---:B------:R-:W-:Y:S04]  /*4a80*/  LEA R228, P0, R5.reuse, R228, 0x1 ;  /* 0x000000e405e47211 */ /* 0x040fe800078008ff */
[----:B------:R-:W-:Y:S01]  /*4a90*/  LEA.HI.X.SX32 R229, R5, R229, 0x1, P0 ;  /* 0x000000e505e57211 */ /* 0x000fe200000f0eff */
[----:B------:R1:W-:Y:S01]  /*4aa0*/  @P1 STS.128 [R196+0x4000], RZ ;  /* 0x004000ffc4001388 */ /* 0x0003e20000000c00 */
[----:B------:R-:W-:Y:S01]  /*4ab0*/  @!P1 IMAD.MOV.U32 R5, RZ, RZ, c[0x0][0x374] ;  /* 0x0000dd00ff059624 */ /* 0x000fe200078e00ff */
[C---:B------:R-:W-:Y:S02]  /*4ac0*/  @!P1 LEA R6, P0, R7.reuse, R228, 0x6 ;  /* 0x000000e407069211 */ /* 0x040fe400078030ff */
[----:B------:R-:W-:Y:S01]  /*4ad0*/  @!PT LDS RZ, [RZ] ;  /* 0x00000000fffff984 */ /* 0x000fe20000000800 */
[----:B------:R-:W-:Y:S01]  /*4ae0*/  @!PT LDS RZ, [RZ] ;  /* 0x00000000fffff984 */ /* 0x000fe20000000800 */
[----:B------:R-:W-:Y:S01]  /*4af0*/  @!PT LDS RZ, [RZ] ;  /* 0x00000000fffff984 */ /* 0x000fe20000000800 */
[----:B------:R1:W-:Y:S02]  /*4b00*/  @!P1 LDGSTS.E.BYPASS.LTC128B.128 [R196+0x4000], [R228.64] ;  /* 0x04000000e4c49fae */ /* 0x0003e4000b901d54 */
[----:B------:R-:W-:Y:S02]  /*4b10*/  @!P1 LEA.HI.X R7, R7, R229, R5, 0x6, P0 ;  /* 0x000000e507079211 */ /* 0x000fe400000f3405 */
[----:B------:R1:W-:Y:S04]  /*4b20*/  @P1 STS.128 [R196+0x5000], RZ ;  /* 0x005000ffc4001388 */ /* 0x0003e80000000c00 */
[----:B------:R-:W-:Y:S01]  /*4b30*/  @!PT LDS RZ, [RZ] ;  /* 0x00000000fffff984 */ /* 0x000fe20000000800 */
[----:B------:R-:W-:Y:S01]  /*4b40*/  @!PT LDS RZ, [RZ] ;  /* 0x00000000fffff984 */ /* 0x000fe20000000800 */
[----:B------:R-:W-:Y:S01]  /*4b50*/  @!PT LDS RZ, [RZ] ;  /* 0x00000000fffff984 */ /* 0x000fe20000000800 */
[----:B------:R1:W-:Y:S04]  /*4b60*/  @!P1 LDGSTS.E.BYPASS.LTC128B.128 [R196+0x5000], [R6.64] ;  /* 0x0500000006c49fae */ /* 0x0003e8000b901d54 */
[----:B------:R-:W0:Y:S02]  /*4b70*/  LDGDEPBAR ;  /* 0x00000000000079af */ /* 0x000e240000000000 */
.L_x_78:
[----:B------:R-:W-:Y:S01]  /*4b80*/  LDSM.16.M88.4 R20, [R180] ;  /* 0x00000000b414783b */ /* 0x000fe20000000200 */
[--C-:B------:R-:W-:Y:S02]  /*4b90*/  IMAD.IADD R113, R112, 0x1, R183.reuse ;  /* 0x0000000170717824 */ /* 0x100fe400078e02b7 */
[----:B------:R-:W-:Y:S01]  /*4ba0*/  IMAD.IADD R115, R180, 0x1, R183 ;  /* 0x00000001b4737824 */ /* 0x000fe200078e02b7 */
[----:B------:R-:W2:Y:S01]  /*4bb0*/  LDSM.16.MT88.4 R8, [R112+0x6000] ;  /* 0x006000007008783b */ /* 0x000ea20000004200 */
[----:B------:R-:W-:Y:S03]  /*4bc0*/  IMAD.IADD R114, R183, 0x1, R0 ;  /* 0x00000001b7727824 */ /* 0x000fe600078e0200 */
[----:B------:R-:W3:Y:S04]  /*4bd0*/  LDSM.16.MT88.4 R16, [R113+0x6000] ;  /* 0x006000007110783b */ /* 0x000ee80000004200 */
[----:B------:R-:W-:Y:S04]  /*4be0*/  LDSM.16.M88.4 R24, [R0] ;  /* 0x000000000018783b */ /* 0x000fe80000000200 */
[----:B------:R-:W4:Y:S04]  /*4bf0*/  LDSM.16.MT88.4 R28, [R112+0x6800] ;  /* 0x00680000701c783b */ /* 0x000f280000004200 */
[----:B------:R-:W1:Y:S04]  /*4c00*/  LDSM.16.MT88.4 R32, [R113+0x6800] ;  /* 0x006800007120783b */ /* 0x000e680000004200 */
[----:B------:R-:W-:Y:S04]  /*4c10*/  LDSM.16.MT88.4 R104, [R112+0x7000] ;  /* 0x007000007068783b */ /* 0x000fe80000004200 */
[----:B------:R-:W1:Y:S04]  /*4c20*/  LDSM.16.M88.4 R100, [R115] ;  /* 0x000000007364783b */ /* 0x000e680000000200 */
[----:B------:R-:W-:Y:S01]  /*4c30*/  LDSM.16.MT88.4 R108, [R112+0x7800] ;  /* 0x00780000706c783b */ /* 0x000fe20000004200 */
[C---:B-12---:R-:W-:Y:S08]  /*4c40*/  HMMA.16816.F32 R4, R20.reuse, R8, RZ ;  /* 0x000000081404723c */ /* 0x046ff000000018ff */
[C---:B------:R-:W-:Y:S08]  /*4c50*/  HMMA.16816.F32 R8, R20.reuse, R10, RZ ;  /* 0x0000000a1408723c */ /* 0x040ff000000018ff */
[C---:B---3--:R-:W-:Y:S08]  /*4c60*/  HMMA.16816.F32 R12, R20.reuse, R16, RZ ;  /* 0x00000010140c723c */ /* 0x048ff000000018ff */
[----:B------:R-:W-:Y:S01]  /*4c70*/  HMMA.16816.F32 R16, R20, R18, RZ ;  /* 0x000000121410723c */ /* 0x000fe200000018ff */
[----:B------:R-:W1:Y:S07]  /*4c80*/  LDSM.16.MT88.4 R20, [R113+0x7000] ;  /* 0x007000007114783b */ /* 0x000e6e0000004200 */
[C---:B----4-:R-:W-:Y:S08]  /*4c90*/  HMMA.16816.F32 R4, R24.reuse, R28, R4 ;  /* 0x0000001c1804723c */ /* 0x050ff00000001804 */
[C---:B------:R-:W-:Y:S01]  /*4ca0*/  HMMA.16816.F32 R8, R24.reuse, R30, R8 ;  /* 0x0000001e1808723c */ /* 0x040fe20000001808 */
[----:B------:R-:W2:Y:S07]  /*4cb0*/  LDSM.16.M88.4 R28, [R114] ;  /* 0x00000000721c783b */ /* 0x000eae0000000200 */
[C---:B------:R-:W-:Y:S08]  /*4cc0*/  HMMA.16816.F32 R12, R24.reuse, R32, R12 ;  /* 0x00000020180c723c */ /* 0x040ff0000000180c */
        /* <DEDUP_REMOVED lines=160> */
[C---:B------:R-:W-:Y:S01]  /*56d0*/  LOP3.LUT R4, R219.reuse, 0x1, RZ, 0xc0, !PT ;  /* 0x00000001db047812 */ /* 0x040fe200078ec0ff */
[-C--:B------:R-:W-:Y:S03]  /*56e0*/  HMMA.16816.F32 R92, R20, R6.reuse, R92 ;  /* 0x00000006145c723c */ /* 0x080fe6000000185c */
[----:B------:R-:W-:Y:S02]  /*56f0*/  ISETP.NE.U32.AND P0, PT, R4, 0x1, PT ;  /* 0x000000010400780c */ /* 0x000fe40003f05070 */
[C---:B------:R-:W-:Y:S02]  /*5700*/  IADD3 R4, R176.reuse, -0x2000, RZ ;  /* 0xffffe000b0047810 */ /* 0x040fe40007ffe0ff */
        /* <DEDUP_REMOVED lines=125> */
.L_x_80:
        /* <DEDUP_REMOVED lines=15> */
.L_x_81:
[----:B------:R-:W-:Y:S01]  /*5fd0*/  BAR.SYNC.DEFER_BLOCKING 0x0 ;  /* 0x0000000000007b1d */ /* 0x000fe20000010000 */
[C---:B-1----:R-:W-:Y:S01]  /*5fe0*/  IMAD.SHL.U32 R37, R197.reuse, 0x80, RZ ;  /* 0x00000080c5257824 */ /* 0x042fe200078e00ff */
[----:B------:R-:W-:Y:S01]  /*5ff0*/  SHF.R.S32.HI R43, RZ, 0x1f, R192 ;  /* 0x0000001fff2b7819 */ /* 0x000fe200000114c0 */
[----:B------:R-:W-:Y:S01]  /*6000*/  IMAD R220, R197, -0x80, R220 ;  /* 0xffffff80c5dc7824 */ /* 0x000fe200078e02dc */
[----:B------:R-:W-:Y:S02]  /*6010*/  MOV R42, R192 ;  /* 0x000000c0002a7202 */ /* 0x000fe40000000f00 */
[----:B------:R-:W-:Y:S01]  /*6020*/  SHF.R.S32.HI R36, RZ, 0x1f, R37 ;  /* 0x0000001fff247819 */ /* 0x000fe20000011425 */
[----:B------:R-:W-:Y:S01]  /*6030*/  BSSY B0, `(.L_x_82) ;  /* 0x0000020000007945 */ /* 0x000fe20003800000 */
[----:B------:R-:W-:Y:S01]  /*6040*/  ISETP.GE.AND P1, PT, R192, c[0x0][0x220], PT ;  /* 0x00008800c0007a0c */ /* 0x000fe20003f26270 */
[----:B------:R-:W-:Y:S01]  /*6050*/  IMAD.WIDE.U32 R40, R37, c[0x0][0x3a0], R42 ;  /* 0x0000e80025287a25 */ /* 0x000fe200078e002a */
[----:B------:R-:W-:-:S02]  /*6060*/  SHF.R.S32.HI R39, RZ, 0x1f, R191 ;  /* 0x0000001fff277819 */ /* 0x000fc400000114bf */
[----:B------:R-:W-:Y:S01]  /*6070*/  ISETP.GE.OR P4, PT, R191, R220, P1 ;  /* 0x000000dcbf00720c */ /* 0x000fe20000f86670 */
[----:B------:R-:W-:Y:S01]  /*6080*/  IMAD R38, R36, c[0x0][0x3a0], RZ ;  /* 0x0000e80024267a24 */ /* 0x000fe200078e02ff */
[----:B------:R-:W-:-:S03]  /*6090*/  IADD3 R44, P0, R34, R40, RZ ;  /* 0x00000028222c7210 */ /* 0x000fc60007f1e0ff */
[----:B------:R-:W-:Y:S01]  /*60a0*/  IMAD R33, R37, c[0x0][0x3a4], R38 ;  /* 0x0000e90025217a24 */ /* 0x000fe200078e0226 */
[----:B------:R-:W-:-:S04]  /*60b0*/  SHF.R.S32.HI R38, RZ, 0x1f, R212 ;  /* 0x0000001fff267819 */ /* 0x000fc800000114d4 */
[----:B------:R-:W-:Y:S01]  /*60c0*/  IADD3.X R45, R32, R41, R33, P0, !PT ;  /* 0x00000029202d7210 */ /* 0x000fe200007fe421 */
[----:B------:R-:W-:Y:S01]  /*60d0*/  IMAD R41, R38, c[0x0][0x3b8], RZ ;  /* 0x0000ee0026297a24 */ /* 0x000fe200078e02ff */
[----:B------:R1:W2:Y:S03]  /*60e0*/  LDS.128 R28, [R196+0x7000] ;  /* 0x00700000c41c7984 */ /* 0x0002a60000000c00 */
[C---:B------:R-:W-:Y:S01]  /*60f0*/  IMAD R41, R212.reuse, c[0x0][0x3bc], R41 ;  /* 0x0000ef00d4297a24 */ /* 0x040fe200078e0229 */
[----:B------:R1:W3:Y:S01]  /*6100*/  LDS.128 R24, [R196+0x8000] ;  /* 0x00800000c4187984 */ /* 0x0002e20000000c00 */
[----:B------:R-:W-:-:S03]  /*6110*/  IMAD.WIDE.U32 R44, R212, c[0x0][0x3b8], R44 ;  /* 0x0000ee00d42c7a25 */ /* 0x000fc600078e002c */
[----:B------:R1:W4:Y:S01]  /*6120*/  LDS.128 R20, [R196+0x9000] ;  /* 0x00900000c4147984 */ /* 0x0003220000000c00 */
[----:B------:R-:W-:-:S03]  /*6130*/  IMAD.IADD R41, R45, 0x1, R41 ;  /* 0x000000012d297824 */ /* 0x000fc600078e0229 */
        /* <DEDUP_REMOVED lines=15> */
.L_x_83:
[----:B------:R-:W-:Y:S05]  /*6230*/  BSYNC B0 ;  /* 0x0000000000007941 */ /* 0x000fea0003800000 */
.L_x_82:
[----:B----4-:R-:W-:Y:S01]  /*6240*/  IADD3 R33, R191, 0x20, RZ ;  /* 0x00000020bf217810 */ /* 0x010fe20007ffe0ff */
[----:B------:R-:W-:Y:S03]  /*6250*/  BSSY B0, `(.L_x_84) ;  /* 0x000000d000007945 */ /* 0x000fe60003800000 */
[----:B------:R-:W-:-:S13]  /*6260*/  ISETP.GE.OR P3, PT, R33, R220, P1 ;  /* 0x000000dc2100720c */ /* 0x000fda0000f66670 */
        /* <DEDUP_REMOVED lines=11> */
.L_x_85:
[----:B------:R-:W-:Y:S05]  /*6320*/  BSYNC B0 ;  /* 0x0000000000007941 */ /* 0x000fea0003800000 */
.L_x_84:
[----:B--2---:R-:W-:Y:S01]  /*6330*/  IADD3 R29, R191, 0x40, RZ ;  /* 0x00000040bf1d7810 */ /* 0x004fe20007ffe0ff */
        /* <DEDUP_REMOVED lines=13> */
.L_x_87:
[----:B------:R-:W-:Y:S05]  /*6410*/  BSYNC B0 ;  /* 0x0000000000007941 */ /* 0x000fea0003800000 */
.L_x_86:
[----:B--23--:R-:W-:Y:S01]  /*6420*/  IADD3 R25, R191, 0x60, RZ ;  /* 0x00000060bf197810 */ /* 0x00cfe20007ffe0ff */
        /* <DEDUP_REMOVED lines=13> */
.L_x_89:
[----:B------:R-:W-:Y:S05]  /*6500*/  BSYNC B0 ;  /* 0x0000000000007941 */ /* 0x000fea0003800000 */
.L_x_88:
[C---:B------:R-:W-:Y:S01]  /*6510*/  IMAD.WIDE.U32 R42, R37.reuse, c[0x0][0x3a8], R42 ;  /* 0x0000ea00252a7a25 */ /* 0x040fe200078e002a */
        /* <DEDUP_REMOVED lines=18> */
.L_x_91:
[----:B------:R-:W-:Y:S05]  /*6640*/  BSYNC B0 ;  /* 0x0000000000007941 */ /* 0x000fea0003800000 */
.L_x_90:
        /* <DEDUP_REMOVED lines=12> */
.L_x_93:
[----:B------:R-:W-:Y:S05]  /*6710*/  BSYNC B0 ;  /* 0x0000000000007941 */ /* 0x000fea0003800000 */
.L_x_92:
        /* <DEDUP_REMOVED lines=12> */
.L_x_95:
[----:B------:R-:W-:Y:S05]  /*67e0*/  BSYNC B0 ;  /* 0x0000000000007941 */ /* 0x000fea0003800000 */
.L_x_94:
        /* <DEDUP_REMOVED lines=12> */
.L_x_52:
[----:B------:R-:W-:Y:S02]  /*68b0*/  ISETP.NE.AND P0, PT, R222, -0x1, PT ;  /* 0xffffffffde00780c */ /* 0x000fe40003f05270 */
[----:B------:R-:W-:-:S11]  /*68c0*/  SHF.R.S32.HI R5, RZ, 0x1f, R195 ;  /* 0x0000001fff057819 */ /* 0x000fd600000114c3 */
        /* <DEDUP_REMOVED lines=15> */
.L_x_97:
        /* <DEDUP_REMOVED lines=15> */
.L_x_98:
[C---:B------:R-:W-:Y:S01]  /*6ab0*/  SHF.L.U32 R7, R197.reuse, 0x7, RZ ;  /* 0x00000007c5077819 */ /* 0x040fe200000006ff */
[----:B------:R-:W-:Y:S01]  /*6ac0*/  IMAD R220, R197, -0x80, R220 ;  /* 0xffffff80c5dc7824 */ /* 0x000fe200078e02dc */
[----:B------:R-:W-:Y:S01]  /*6ad0*/  ISETP.GE.AND P1, PT, R192, c[0x0][0x220], PT ;  /* 0x00008800c0007a0c */ /* 0x000fe20003f26270 */
[----:B------:R-:W-:Y:S01]  /*6ae0*/  BSSY B0, `(.L_x_99) ;  /* 0x0000017000007945 */ /* 0x000fe20003800000 */
[----:B------:R-:W-:Y:S01]  /*6af0*/  SHF.R.S32.HI R5, RZ, 0x1f, R7 ;  /* 0x0000001fff057819 */ /* 0x000fe20000011407 */
[----:B------:R-:W-:Y:S01]  /*6b00*/  IMAD.WIDE.U32 R10, R7, c[0x0][0x3a0], R192 ;  /* 0x0000e800070a7a25 */ /* 0x000fe200078e00c0 */
[----:B------:R-:W-:-:S03]  /*6b10*/  ISETP.GE.OR P4, PT, R191, R220, P1 ;  /* 0x000000dcbf00720c */ /* 0x000fc60000f86670 */
[----:B------:R-:W-:Y:S01]  /*6b20*/  IMAD R8, R5, c[0x0][0x3a0], RZ ;  /* 0x0000e80005087a24 */ /* 0x000fe200078e02ff */
[----:B------:R-:W-:Y:S02]  /*6b30*/  IADD3 R12, P0, R4, R10, RZ ;  /* 0x0000000a040c7210 */ /* 0x000fe40007f1e0ff */
[----:B------:R-:W-:Y:S01]  /*6b40*/  SHF.R.S32.HI R4, RZ, 0x1f, R212 ;  /* 0x0000001fff047819 */ /* 0x000fe200000114d4 */
[----:B------:R-:W-:-:S05]  /*6b50*/  IMAD R9, R7, c[0x0][0x3a4], R8 ;  /* 0x0000e90007097a24 */ /* 0x000fca00078e0208 */
[----:B------:R-:W-:Y:S01]  /*6b60*/  IADD3.X R13, R6, R11, R9, P0, !PT ;  /* 0x0000000b060d7210 */ /* 0x000fe200007fe409 */
[----:B------:R-:W-:Y:S01]  /*6b70*/  IMAD R11, R4, c[0x0][0x3b8], RZ ;  /* 0x0000ee00040b7a24 */ /* 0x000fe200078e02ff */
[----:B------:R-:W-:-:S03]  /*6b80*/  SHF.R.S32.HI R6, RZ, 0x1f, R191 ;  /* 0x0000001fff067819 */ /* 0x000fc600000114bf */
[C---:B------:R-:W-:Y:S02]  /*6b90*/  IMAD R11, R212.reuse, c[0x0][0x3bc], R11 ;  /* 0x0000ef00d40b7a24 */ /* 0x040fe400078e020b */
        /* <DEDUP_REMOVED lines=11> */
.L_x_100:
[----:B------:R-:W-:Y:S05]  /*6c50*/  BSYNC B0 ;  /* 0x0000000000007941 */ /* 0x000fea0003800000 */
.L_x_99:
[----:B------:R-:W-:Y:S01]  /*6c60*/  IADD3 R9, R191, 0x20, RZ ;  /* 0x00000020bf097810 */ /* 0x000fe20007ffe0ff */
        /* <DEDUP_REMOVED lines=13> */
.L_x_102:
[----:B------:R-:W-:Y:S05]  /*6d40*/  BSYNC B0 ;  /* 0x0000000000007941 */ /* 0x000fea0003800000 */
.L_x_101:
        /* <DEDUP_REMOVED lines=14> */
.L_x_104:
[----:B------:R-:W-:Y:S05]  /*6e30*/  BSYNC B0 ;  /* 0x0000000000007941 */ /* 0x000fea0003800000 */
.L_x_103:
        /* <DEDUP_REMOVED lines=14> */
.L_x_106:
[----:B------:R-:W-:Y:S05]  /*6f20*/  BSYNC B0 ;  /* 0x0000000000007941 */ /* 0x000fea0003800000 */
.L_x_105:
[----:B------:R-:W-:Y:S01]  /*6f30*/  IMAD.WIDE.U32 R10, R7, c[0x0][0x3a8], R192 ;  /* 0x0000ea00070a7a25 */ /* 0x000fe200078e00c0 */
[----:B------:R-:W-:Y:S03]  /*6f40*/  BSSY B0, `(.L_x_107) ;  /* 0x0000013000007945 */ /* 0x000fe60003800000 */
[----:B------:R-:W-:Y:S02]  /*6f50*/  IMAD R8, R5, c[0x0][0x3a8], RZ ;  /* 0x0000ea0005087a24 */ /* 0x000fe400078e02ff */
[----:B------:R-:W-:Y:S02]  /*6f60*/  IMAD R5, R4, c[0x0][0x3c0], RZ ;  /* 0x0000f00004057a24 */ /* 0x000fe400078e02ff */
[----:B------:R-:W-:Y:S01]  /*6f70*/  IMAD R7, R7, c[0x0][0x3ac], R8 ;  /* 0x0000eb0007077a24 */ /* 0x000fe200078e0208 */
[----:B------:R-:W-:Y:S01]  /*6f80*/  IADD3 R8, P0, R2, R10, RZ ;  /* 0x0000000a02087210 */ /* 0x000fe20007f1e0ff */
[----:B------:R-:W-:-:S03]  /*6f90*/  IMAD R5, R212, c[0x0][0x3c4], R5 ;  /* 0x0000f100d4057a24 */ /* 0x000fc600078e0205 */
[----:B------:R-:W-:-:S05]  /*6fa0*/  IADD3.X R9, R0, R11, R7, P0, !PT ;  /* 0x0000000b00097210 */ /* 0x000fca00007fe407 */
[----:B------:R-:W-:-:S05]  /*6fb0*/  IMAD.WIDE.U32 R8, R212, c[0x0][0x3c0], R8 ;  /* 0x0000f000d4087a25 */ /* 0x000fca00078e0008 */
[----:B------:R-:W-:Y:S01]  /*6fc0*/  IADD3 R7, R5, R9, RZ ;  /* 0x0000000905077210 */ /* 0x000fe20007ffe0ff */
        /* <DEDUP_REMOVED lines=9> */
[----:B------:R3:W-:Y:S04]  /*7060*/  STG.E.128 [R10.64], RZ ;  /* 0x000000ff0a007986 */ /* 0x0007e8000c101d14 */
.L_x_108:
[----:B------:R-:W-:Y:S05]  /*7070*/  BSYNC B0 ;  /* 0x0000000000007941 */ /* 0x000fea0003800000 */
.L_x_107:
[----:B------:R-:W-:Y:S01]  /*7080*/  BSSY B0, `(.L_x_109) ;  /* 0x000000d000007945 */ /* 0x000fe20003800000 */
[----:B------:R-:W-:Y:S05]  /*7090*/  @P3 BRA `(.L_x_110) ;  /* 0x000000b000003947 */ /* 0x000fea0003800000 */
[----:B------:R-:W-:Y:S01]  /*70a0*/  IADD3 R5, P0, R191, 0x20, RZ ;  /* 0x00000020bf057810 */ /* 0x000fe20007f1e0ff */
[----:B---3--:R-:W-:Y:S01]  /*70b0*/  IMAD.MOV.U32 R10, RZ, RZ, R8 ;  /* 0x000000ffff0a7224 */ /* 0x008fe200078e0008 */
        /* <DEDUP_REMOVED lines=8> */
[----:B------:R3:W-:Y:S02]  /*7140*/  STG.E.128 [R4.64], RZ ;  /* 0x000000ff04007986 */ /* 0x0007e4000c101d14 */
.L_x_110:
[----:B------:R-:W-:Y:S05]  /*7150*/  BSYNC B0 ;  /* 0x0000000000007941 */ /* 0x000fea0003800000 */
.L_x_109:
[----:B------:R-:W-:Y:S01]  /*7160*/  BSSY B0, `(.L_x_111) ;  /* 0x000000d000007945 */ /* 0x000fe20003800000 */
[----:B------:R-:W-:Y:S05]  /*7170*/  @P2 BRA `(.L_x_112) ;  /* 0x000000b000002947 */ /* 0x000fea0003800000 */
[----:B---3--:R-:W-:Y:S01]  /*7180*/  IADD3 R5, P0, R191, 0x40, RZ ;  /* 0x00000040bf057810 */ /* 0x008fe20007f1e0ff */
[----:B------:R-:W-:Y:S01]  /*7190*/  IMAD.MOV.U32 R10, RZ, RZ, R8 ;  /* 0x000000ffff0a7224 */ /* 0x000fe200078e0008 */
        /* <DEDUP_REMOVED lines=9> */
.L_x_112:
[----:B------:R-:W-:Y:S05]  /*7230*/  BSYNC B0 ;  /* 0x0000000000007941 */ /* 0x000fea0003800000 */
.L_x_111:
[----:B------:R-:W-:Y:S05]  /*7240*/  @P1 BRA `(.L_x_96) ;  /* 0x000000a000001947 */ /* 0x000fea0003800000 */
[----:B------:R-:W-:-:S04]  /*7250*/  IADD3 R0, P0, R191, 0x60, RZ ;  /* 0x00000060bf007810 */ /* 0x000fc80007f1e0ff */
[----:B---3--:R-:W-:Y:S02]  /*7260*/  IADD3.X R5, RZ, R6, RZ, P0, !PT ;  /* 0x00000006ff057210 */ /* 0x008fe400007fe4ff */
[----:B------:R-:W-:-:S03]  /*7270*/  MOV R6, R8 ;  /* 0x0000000800067202 */ /* 0x000fc60000000f00 */
[----:B------:R-:W-:Y:S02]  /*7280*/  IMAD R5, R5, c[0x0][0x3a8], RZ ;  /* 0x0000ea0005057a24 */ /* 0x000fe400078e02ff */
[----:B------:R-:W-:-:S04]  /*7290*/  IMAD.WIDE.U32 R6, R0, c[0x0][0x3a8], R6 ;  /* 0x0000ea0000067a25 */ /* 0x000fc800078e0006 */
[----:B------:R-:W-:Y:S01]  /*72a0*/  IMAD R5, R0, c[0x0][0x3ac], R5 ;  /* 0x0000eb0000057a24 */ /* 0x000fe200078e0205 */
[----:B------:R-:W-:-:S04]  /*72b0*/  LEA R4, P0, R6, c[0x0][0x348], 0x1 ;  /* 0x0000d20006047a11 */ /* 0x000fc800078008ff */
[----:B------:R-:W-:-:S04]  /*72c0*/  IADD3 R5, R5, R7, RZ ;  /* 0x0000000705057210 */ /* 0x000fc80007ffe0ff */
[----:B------:R-:W-:-:S05]  /*72d0*/  LEA.HI.X R5, R6, c[0x0][0x34c], R5, 0x1, P0 ;  /* 0x0000d30006057a11 */ /* 0x000fca00000f0c05 */
[----:B------:R3:W-:Y:S02]  /*72e0*/  STG.E.128 [R4.64], RZ ;  /* 0x000000ff04007986 */ /* 0x0007e4000c101d14 */
.L_x_96:
[----:B------:R-:W-:Y:S05]  /*72f0*/  BSYNC B1 ;  /* 0x0000000000017941 */ /* 0x000fea0003800000 */
.L_x_47:
        /* <DEDUP_REMOVED lines=9> */
.L_x_113:
[----:B------:R-:W-:Y:S05]  /*7390*/  EXIT ;  /* 0x000000000000794d */ /* 0x000fea0003800000 */
.L_x_115:
        /* <DEDUP_REMOVED lines=14> */
.L_x_2452:


//--------------------- .text._ZN5flash44flash_bwd_dq_dk_dv_loop_seqk_parallel_kernelI23Flash_bwd_kernel_traitsILi64ELi64ELi128ELi8ELi2ELi4ELi4ELb1ELb0EN7cutlass6half_tE19Flash_kernel_traitsILi64ELi64ELi128ELi8ES3_EELb0ELb0ELb1ELb0ELb0ELb0ELb0EEEvNS_16Flash_bwd_paramsE --------------------------
	.section	.text._ZN5flash44flash_bwd_dq_dk_dv_loop_seqk_parallel_kernelI23Flash_bwd_kernel_traitsILi64ELi64ELi128ELi8ELi2ELi4ELi4ELb1ELb0EN7cutlass6half_tE19Flash_kernel_traitsILi64ELi64ELi128ELi8ES3_EELb0ELb0ELb1ELb0ELb0ELb0ELb0EEEvNS_16Flash_bwd_paramsE,"ax",@progbits
	.sectioninfo	@"SHI_REGISTERS=253"
	.align	128
        .global         _ZN5flash44flash_bwd_dq_dk_dv_loop_seqk_parallel_kernelI23Flash_bwd_kernel_traitsILi64ELi64ELi128ELi8ELi2ELi4ELi4ELb1ELb0EN7cutlass6half_tE19Flash_kernel_traitsILi64ELi64ELi128ELi8ES3_EELb0ELb0ELb1ELb0ELb0ELb0ELb0EEEvNS_16Flash_bwd_paramsE
        .type           _ZN5flash44flash_bwd_dq_dk_dv_loop_seqk_parallel_kernelI23Flash_bwd_kernel_traitsILi64ELi64ELi128ELi8ELi2ELi4ELi4ELb1ELb0EN7cutlass6half_tE19Flash_kernel_traitsILi64ELi64ELi128ELi8ES3_EELb0ELb0ELb1ELb0ELb0ELb0ELb0EEEvNS_16Flash_bwd_paramsE,@function
        .size           _ZN5flash44flash_bwd_dq_dk_dv_loop_seqk_parallel_kernelI23Flash_bwd_kernel_traitsILi64ELi64ELi128ELi8ELi2ELi4ELi4ELb1ELb0EN7cutlass6half_tE19Flash_kernel_traitsILi64ELi64ELi128ELi8ES3_EELb0ELb0ELb1ELb0ELb0ELb0ELb0EEEvNS_16Flash_bwd_paramsE,(.L_x_2453 - _ZN5flash44flash_bwd_dq_dk_dv_loop_seqk_parallel_kernelI23Flash_bwd_kernel_traitsILi64ELi64ELi128ELi8ELi2ELi4ELi4ELb1ELb0EN7cutlass6half_tE19Flash_kernel_traitsILi64ELi64ELi128ELi8ES3_EELb0ELb0ELb1ELb0ELb0ELb0ELb0EEEvNS_16Flash_bwd_paramsE)
        .other          _ZN5flash44flash_bwd_dq_dk_dv_loop_seqk_parallel_kernelI23Flash_bwd_kernel_traitsILi64ELi64ELi128ELi8ELi2ELi4ELi4ELb1ELb0EN7cutlass6half_tE19Flash_kernel_traitsILi64ELi64ELi128ELi8ES3_EELb0ELb0ELb1ELb0ELb0ELb0ELb0EEEvNS_16Flash_bwd_paramsE,@"STO_CUDA_ENTRY STV_DEFAULT"
_ZN5flash44flash_bwd_dq_dk_dv_loop_seqk_parallel_kernelI23Flash_bwd_kernel_traitsILi64ELi64ELi128ELi8ELi2ELi4ELi4ELb1ELb0EN7cutlass6half_tE19Flash_kernel_traitsILi64ELi64ELi128ELi8ES3_EELb0ELb0ELb1ELb0ELb0ELb0ELb0EEEvNS_16Flash_bwd_paramsE:
.text._ZN5flash44flash_bwd_dq_dk_dv_loop_seqk_parallel_kernelI23Flash_bwd_kernel_traitsILi64ELi64ELi128ELi8ELi2ELi4ELi4ELb1ELb0EN7cutlass6half_tE19Flash_kernel_traitsILi64ELi64ELi128ELi8ES3_EELb0ELb0ELb1ELb0ELb0ELb0ELb0EEEvNS_16Flash_bwd_paramsE:
        /* <DEDUP_REMOVED lines=12> */
[----:B------:R-:W-:Y:S01]  /*00c0*/  IMAD.MOV.U32 R226, RZ, RZ, -0x10 ;  /* 0xfffffff0ffe27424 */ /* 0x000fe200078e00ff */
[----:B------:R-:W2:Y:S04]  /*00d0*/  S2R R182, SR_CTAID.Y ;  /* 0x0000000000b67919 */ /* 0x000ea80000002600 */
[----:B------:R-:W3:Y:S01]  /*00e0*/  S2R R203, SR_CTAID.Z ;  /* 0x0000000000cb7919 */ /* 0x000ee20000002700 */
[----:B-1----:R-:W-:Y:S01]  /*00f0*/  SHF.R.S32.HI R188, RZ, 0x1f, R7 ;  /* 0x0000001fffbc7819 */ /* 0x002fe20000011407 */
[----:B------:R-:W-:-:S03]  /*0100*/  IMAD.SHL.U32 R175, R7, 0x2, RZ ;  /* 0x0000000207af7824 */ /* 0x000fc600078e00ff */
[CC--:B------:R-:W-:Y:S02]  /*0110*/  LEA.HI R14, R188.reuse, R7.reuse, RZ, 0x4 ;  /* 0x00000007bc0e7211 */ /* 0x0c0fe400078f20ff */
[CC--:B------:R-:W-:Y:S02]  /*0120*/  LEA.HI R5, R188.reuse, R7.reuse, RZ, 0x5 ;  /* 0x00000007bc057211 */ /* 0x0c0fe400078f28ff */
[----:B------:R-:W-:Y:S02]  /*0130*/  LEA.HI R9, R188, R7, RZ, 0x2 ;  /* 0x00000007bc097211 */ /* 0x000fe400078f10ff */
[----:B------:R-:W-:Y:S02]  /*0140*/  SHF.R.S32.HI R4, RZ, 0x4, R14 ;  /* 0x00000004ff047819 */ /* 0x000fe4000001140e */
[----:B------:R-:W-:Y:S02]  /*0150*/  SHF.R.S32.HI R8, RZ, 0x5, R5 ;  /* 0x00000005ff087819 */ /* 0x000fe40000011405 */
[----:B------:R-:W-:-:S02]  /*0160*/  SHF.R.S32.HI R0, RZ, 0x2, R9 ;  /* 0x00000002ff007819 */ /* 0x000fc40000011409 */
[----:B------:R-:W-:Y:S02]  /*0170*/  SHF.R.S32.HI R3, RZ, 0x1f, R9 ;  /* 0x0000001fff037819 */ /* 0x000fe40000011409 */
[----:B------:R-:W-:Y:S02]  /*0180*/  LEA.HI R6, R14, R4, RZ, 0x1 ;  /* 0x000000040e067211 */ /* 0x000fe400078f08ff */
[----:B------:R-:W-:Y:S02]  /*0190*/  SHF.R.S32.HI R2, RZ, 0x1f, R5 ;  /* 0x0000001fff027819 */ /* 0x000fe40000011405 */
[----:B------:R-:W-:Y:S02]  /*01a0*/  LEA.HI R172, R5, R8, RZ, 0x1 ;  /* 0x0000000805ac7211 */ /* 0x000fe400078f08ff */
[----:B------:R-:W-:Y:S02]  /*01b0*/  LEA.HI R13, R188, R7, RZ, 0x3 ;  /* 0x00000007bc0d7211 */ /* 0x000fe400078f18ff */
[----:B------:R-:W-:-:S02]  /*01c0*/  LEA.HI R3, R3, R0, RZ, 0x3 ;  /* 0x0000000003037211 */ /* 0x000fc400078f18ff */
[----:B------:R-:W-:Y:S02]  /*01d0*/  LOP3.LUT R5, R5, 0xffffffe0, RZ, 0xc0, !PT ;  /* 0xffffffe005057812 */ /* 0x000fe400078ec0ff */
[----:B------:R-:W-:Y:S02]  /*01e0*/  LOP3.LUT R6, R6, 0xfffffffe, RZ, 0xc0, !PT ;  /* 0xfffffffe06067812 */ /* 0x000fe400078ec0ff */
[----:B------:R-:W-:Y:S01]  /*01f0*/  SHF.R.S32.HI R178, RZ, 0x3, R13 ;  /* 0x00000003ffb27819 */ /* 0x000fe2000001140d */
[----:B------:R-:W-:Y:S01]  /*0200*/  IMAD.IADD R5, R7, 0x1, -R5 ;  /* 0x0000000107057824 */ /* 0x000fe200078e0a05 */
[----:B------:R-:W-:Y:S01]  /*0210*/  LOP3.LUT R3, R3, 0xfffffff8, RZ, 0xc0, !PT ;  /* 0xfffffff803037812 */ /* 0x000fe200078ec0ff */
[----:B------:R-:W-:Y:S01]  /*0220*/  IMAD.IADD R6, R4, 0x1, -R6 ;  /* 0x0000000104067824 */ /* 0x000fe200078e0a06 */
[----:B------:R-:W-:Y:S01]  /*0230*/  LOP3.LUT R10, R13, 0xfffffff8, RZ, 0xc0, !PT ;  /* 0xfffffff80d0a7812 */ /* 0x000fe200078ec0ff */
[----:B------:R-:W-:Y:S01]  /*0240*/  IMAD.SHL.U32 R4, R178, 0x40, RZ ;  /* 0x00000040b2047824 */ /* 0x000fe200078e00ff */
[----:B------:R-:W-:Y:S01]  /*0250*/  LOP3.LUT R14, R14, 0xfffffff0, RZ, 0xc0, !PT ;  /* 0xfffffff00e0e7812 */ /* 0x000fe200078ec0ff */
[----:B------:R-:W-:Y:S01]  /*0260*/  IMAD.IADD R3, R0, 0x1, -R3 ;  /* 0x0000000100037824 */ /* 0x000fe200078e0a03 */
[----:B------:R-:W-:Y:S01]  /*0270*/  SHF.R.S32.HI R0, RZ, 0x1f, R5 ;  /* 0x0000001fff007819 */ /* 0x000fe20000011405 */
[C---:B------:R-:W-:Y:S01]  /*0280*/  IMAD.IADD R10, R7.reuse, 0x1, -R10 ;  /* 0x00000001070a7824 */ /* 0x040fe200078e0a0a */
[----:B------:R-:W-:Y:S01]  /*0290*/  LEA.HI R2, R2, R8, RZ, 0x2 ;  /* 0x0000000802027211 */ /* 0x000fe200078f10ff */
[----:B------:R-:W-:Y:S01]  /*02a0*/  IMAD.IADD R14, R7, 0x1, -R14 ;  /* 0x00000001070e7824 */ /* 0x000fe200078e0a0e */
[----:B------:R-:W-:Y:S01]  /*02b0*/  LOP3.LUT R4, R4, 0x1c0, RZ, 0xc0, !PT ;  /* 0x000001c004047812 */ /* 0x000fe200078ec0ff */
[----:B------:R-:W-:Y:S01]  /*02c0*/  IMAD.SHL.U32 R180, R10, 0x8, RZ ;  /* 0x000000080ab47824 */ /* 0x000fe200078e00ff */
[----:B------:R-:W-:Y:S01]  /*02d0*/  LEA.HI R0, R0, R5, RZ, 0x2 ;  /* 0x0000000500007211 */ /* 0x000fe200078f10ff */
[C---:B------:R-:W-:Y:S01]  /*02e0*/  IMAD.SHL.U32 R11, R6.reuse, 0x200, RZ ;  /* 0x00000200060b7824 */ /* 0x040fe200078e00ff */
[----:B------:R-:W-:Y:S01]  /*02f0*/  SHF.R.S32.HI R5, RZ, 0x1f, R14 ;  /* 0x0000001fff057819 */ /* 0x000fe2000001140e */
[----:B------:R-:W-:Y:S01]  /*0300*/  IMAD.SHL.U32 R171, R6, 0x10, RZ ;  /* 0x0000001006ab7824 */ /* 0x000fe200078e00ff */
[----:B------:R-:W-:Y:S01]  /*0310*/  LOP3.LUT R172, R172, 0xfffffffe, RZ, 0xc0, !PT ;  /* 0xfffffffeacac7812 */ /* 0x000fe200078ec0ff */
[----:B------:R-:W-:Y:S01]  /*0320*/  IMAD.SHL.U32 R6, R6, 0x8, RZ ;  /* 0x0000000806067824 */ /* 0x000fe200078e00ff */
[----:B------:R-:W-:-:S02]  /*0330*/  LOP3.LUT R2, R2, 0xfffffffc, RZ, 0xc0, !PT ;  /* 0xfffffffc02027812 */ /* 0x000fc400078ec0ff */
[----:B------:R-:W-:Y:S01]  /*0340*/  SHF.R.U32.HI R177, RZ, 0x3, R4 ;  /* 0x00000003ffb17819 */ /* 0x000fe20000011604 */
[----:B------:R-:W-:Y:S01]  /*0350*/  IMAD.IADD R172, R8, 0x1, -R172 ;  /* 0x0000000108ac7824 */ /* 0x000fe200078e0aac */
[----:B------:R-:W-:Y:S01]  /*0360*/  LOP3.LUT R4, R4, 0x38, R180, 0xf8, !PT ;  /* 0x0000003804047812 */ /* 0x000fe200078ef8b4 */
[----:B------:R-:W-:Y:S01]  /*0370*/  IMAD.IADD R2, R8, 0x1, -R2 ;  /* 0x0000000108027824 */ /* 0x000fe200078e0a02 */
[----:B------:R-:W-:Y:S02]  /*0380*/  LEA.HI R5, R5, R14, RZ, 0x3 ;  /* 0x0000000e05057211 */ /* 0x000fe400078f18ff */
[----:B------:R-:W-:Y:S01]  /*0390*/  LEA.HI R8, R188, R7, RZ, 0x6 ;  /* 0x00000007bc087211 */ /* 0x000fe200078f30ff */
[----:B------:R-:W-:Y:S01]  /*03a0*/  IMAD.SHL.U32 R168, R2, 0x10, RZ ;  /* 0x0000001002a87824 */ /* 0x000fe200078e00ff */
[----:B------:R-:W-:Y:S02]  /*03b0*/  LOP3.LUT R177, R4, R177, RZ, 0x3c, !PT ;  /* 0x000000b104b17212 */ /* 0x000fe400078e3cff */
[C---:B------:R-:W-:Y:S01]  /*03c0*/  LOP3.LUT R4, R5.reuse, 0xfffffff8, RZ, 0xc0, !PT ;  /* 0xfffffff805047812 */ /* 0x040fe200078ec0ff */
[----:B------:R-:W-:Y:S01]  /*03d0*/  IMAD.SHL.U32 R5, R5, 0x40, RZ ;  /* 0x0000004005057824 */ /* 0x000fe200078e00ff */
[----:B------:R-:W-:-:S02]  /*03e0*/  LEA.HI R188, R188, R7, RZ, 0x7 ;  /* 0x00000007bcbc7211 */ /* 0x000fc400078f38ff */
[----:B------:R-:W-:Y:S01]  /*03f0*/  LOP3.LUT R9, R9, 0x7ffffffc, RZ, 0xc0, !PT ;  /* 0x7ffffffc09097812 */ /* 0x000fe200078ec0ff */
[----:B------:R-:W-:Y:S01]  /*0400*/  IMAD.IADD R4, R14, 0x1, -R4 ;  /* 0x000000010e047824 */ /* 0x000fe200078e0a04 */
[----:B------:R-:W-:Y:S02]  /*0410*/  LOP3.LUT R12, R3, 0x1, RZ, 0xc0, !PT ;  /* 0x00000001030c7812 */ /* 0x000fe400078ec0ff */
[----:B------:R-:W-:Y:S01]  /*0420*/  SHF.R.S32.HI R188, RZ, 0x7, R188 ;  /* 0x00000007ffbc7819 */ /* 0x000fe200000114bc */
[----:B------:R-:W-:Y:S01]  /*0430*/  IMAD.IADD R9, R7, 0x1, -R9 ;  /* 0x0000000107097824 */ /* 0x000fe200078e0a09 */
[C---:B------:R-:W-:Y:S01]  /*0440*/  LOP3.LUT P4, RZ, R10.reuse, 0x2, RZ, 0xc0, !PT ;  /* 0x000000020aff7812 */ /* 0x040fe2000788c0ff */
[C---:B------:R-:W-:Y:S01]  /*0450*/  IMAD.SHL.U32 R7, R3.reuse, 0x40, RZ ;  /* 0x0000004003077824 */ /* 0x040fe200078e00ff */
[C---:B------:R-:W-:Y:S01]  /*0460*/  LOP3.LUT P3, RZ, R10.reuse, 0x4, RZ, 0xc0, !PT ;  /* 0x000000040aff7812 */ /* 0x040fe2000786c0ff */
[----:B------:R-:W-:Y:S01]  /*0470*/  IMAD.SHL.U32 R10, R10, 0x40, RZ ;  /* 0x000000400a0a7824 */ /* 0x000fe200078e00ff */
[----:B------:R-:W-:Y:S01]  /*0480*/  ISETP.NE.U32.AND P0, PT, R12, 0x1, PT ;  /* 0x000000010c00780c */ /* 0x000fe20003f05070 */
[----:B------:R-:W-:Y:S01]  /*0490*/  IMAD.SHL.U32 R187, R188, 0x8, RZ ;  /* 0x00000008bcbb7824 */ /* 0x000fe200078e00ff */
[----:B------:R-:W-:Y:S01]  /*04a0*/  SHF.R.S32.HI R8, RZ, 0x6, R8 ;  /* 0x00000006ff087819 */ /* 0x000fe20000011408 */
[----:B------:R-:W-:Y:S01]  /*04b0*/  IMAD.SHL.U32 R4, R4, 0x40, RZ ;  /* 0x0000004004047824 */ /* 0x000fe200078e00ff */
[----:B------:R-:W-:Y:S01]  /*04c0*/  R2P PR, R3, 0x6 ;  /* 0x0000000603007804 */ /* 0x000fe20000000000 */
[----:B------:R-:W-:Y:S01]  /*04d0*/  IMAD.SHL.U32 R3, R9, 0x2, RZ ;  /* 0x0000000209037824 */ /* 0x000fe200078e00ff */
[----:B------:R-:W-:Y:S01]  /*04e0*/  LOP3.LUT R9, R7, 0x1c0, RZ, 0xc0, !PT ;  /* 0x000001c007097812 */ /* 0x000fe200078ec0ff */
[----:B------:R-:W-:Y:S01]  /*04f0*/  IMAD R12, R8, 0x800, R11 ;  /* 0x00000800080c7824 */ /* 0x000fe200078e020b */
[----:B------:R-:W-:Y:S01]  /*0500*/  LOP3.LUT R10, R10, 0x1c0, RZ, 0xc0, !PT ;  /* 0x000001c00a0a7812 */ /* 0x000fe200078ec0ff */
[C---:B------:R-:W-:Y:S01]  /*0510*/  IMAD R177, R8.reuse, 0x200, R177 ;  /* 0x0000020008b17824 */ /* 0x040fe200078e02b1 */
[----:B------:R-:W-:Y:S01]  /*0520*/  LOP3.LUT R187, R187, 0x8, RZ, 0xc0, !PT ;  /* 0x00000008bbbb7812 */ /* 0x000fe200078ec0ff */
[----:B------:R-:W-:Y:S01]  /*0530*/  IMAD.SHL.U32 R8, R8, 0x20, RZ ;  /* 0x0000002008087824 */ /* 0x000fe200078e00ff */
[----:B------:R-:W-:Y:S01]  /*0540*/  LOP3.LUT R4, R4, 0x1c0, RZ, 0xc0, !PT ;  /* 0x000001c004047812 */ /* 0x000fe200078ec0ff */
[----:B------:R-:W-:Y:S01]  /*0550*/  IMAD R188, R188, 0x1000, R3 ;  /* 0x00001000bcbc7824 */ /* 0x000fe200078e0203 */
[----:B------:R-:W-:Y:S01]  /*0560*/  SHF.R.U32.HI R7, RZ, 0x3, R9 ;  /* 0x00000003ff077819 */ /* 0x000fe20000011609 */
[----:B------:R-:W-:Y:S01]  /*0570*/  IMAD R3, R2, 0x400, R3 ;  /* 0x0000040002037824 */ /* 0x000fe200078e0203 */
[----:B------:R-:W-:Y:S01]  /*0580*/  LOP3.LUT R170, R10, 0x8, R13, 0xf8, !PT ;  /* 0x000000080aaa7812 */ /* 0x000fe200078ef80d */
[----:B------:R-:W-:Y:S01]  /*0590*/  IMAD R188, R172, 0x400, R188 ;  /* 0x00000400acbc7824 */ /* 0x000fe200078e02bc */
[----:B------:R-:W-:Y:S01]  /*05a0*/  LOP3.LUT R168, R10, 0x30, R168, 0xf8, !PT ;  /* 0x000000300aa87812 */ /* 0x000fe200078ef8a8 */
[----:B------:R-:W-:Y:S01]  /*05b0*/  IMAD.SHL.U32 R183, R177, 0x2, RZ ;  /* 0x00000002b1b77824 */ /* 0x000fe200078e00ff */
[----:B------:R-:W-:-:S02]  /*05c0*/  LOP3.LUT R175, R8, 0x6, R175, 0xf8, !PT ;  /* 0x0000000608af7812 */ /* 0x000fc400078ef8af */
[----:B------:R-:W-:Y:S02]  /*05d0*/  LOP3.LUT R171, R187, 0x10, R171, 0xf8, !PT ;  /* 0x00000010bbab7812 */ /* 0x000fe400078ef8ab */
[----:B------:R-:W-:Y:S02]  /*05e0*/  SHF.R.U32.HI R169, RZ, 0x3, R4 ;  /* 0x00000003ffa97819 */ /* 0x000fe40000011604 */
[----:B------:R-:W-:Y:S02]  /*05f0*/  SHF.R.S32.HI R176, RZ, 0x2, R0 ;  /* 0x00000002ffb07819 */ /* 0x000fe40000011400 */
[----:B------:R-:W-:Y:S02]  /*0600*/  SHF.R.U32.HI R10, RZ, 0x3, R10 ;  /* 0x00000003ff0a7819 */ /* 0x000fe4000001160a */
[----:B------:R-:W-:Y:S01]  /*0610*/  LOP3.LUT R8, R9, 0x20, R8, 0xf8, !PT ;  /* 0x0000002009087812 */ /* 0x000fe200078ef808 */
[----:B------:R-:W-:Y:S01]  /*0620*/  IMAD R176, R172, 0x10, R176 ;  /* 0x00000010acb07824 */ /* 0x000fe200078e02b0 */
[----:B------:R-:W-:-:S02]  /*0630*/  LOP3.LUT R6, R4, 0x8, R6, 0xf8, !PT ;  /* 0x0000000804067812 */ /* 0x000fc400078ef806 */
[----:B------:R-:W-:Y:S02]  /*0640*/  LOP3.LUT R0, R5, 0xfffffe00, RZ, 0xc0, !PT ;  /* 0xfffffe0005007812 */ /* 0x000fe400078ec0ff */
[----:B------:R-:W-:Y:S02]  /*0650*/  LOP3.LUT R187, R7, R9, R187, 0x1e, !PT ;  /* 0x0000000907bb7212 */ /* 0x000fe400078e1ebb */
[----:B------:R-:W-:Y:S01]  /*0660*/  LOP3.LUT R171, R169, R171, R4, 0x1e, !PT ;  /* 0x000000aba9ab7212 */ /* 0x000fe200078e1e04 */
[--C-:B------:R-:W-:Y:S01]  /*0670*/  IMAD R172, R172, 0x400, R0.reuse ;  /* 0x00000400acac7824 */ /* 0x100fe200078e0200 */
[----:B------:R-:W-:Y:S01]  /*0680*/  LOP3.LUT R170, R170, R10, RZ, 0x3c, !PT ;  /* 0x0000000aaaaa7212 */ /* 0x000fe200078e3cff */
[----:B------:R-:W-:Y:S01]  /*0690*/  IMAD R2, R2, 0x400, R0 ;  /* 0x0000040002027824 */ /* 0x000fe200078e0200 */
[----:B------:R-:W-:Y:S01]  /*06a0*/  LOP3.LUT R8, R8, R7, RZ, 0x3c, !PT ;  /* 0x0000000708087212 */ /* 0x000fe200078e3cff */
[----:B------:R-:W-:Y:S01]  /*06b0*/  IMAD.IADD R187, R3, 0x1, R187 ;  /* 0x0000000103bb7824 */ /* 0x000fe200078e02bb */
[----:B------:R-:W-:Y:S01]  /*06c0*/  LOP3.LUT R169, R6, R169, RZ, 0x3c, !PT ;  /* 0x000000a906a97212 */ /* 0x000fe200078e3cff */
[----:B------:R-:W-:Y:S01]  /*06d0*/  IMAD.MOV.U32 R3, RZ, RZ, 0x40 ;  /* 0x00000040ff037424 */ /* 0x000fe200078e00ff */
[----:B------:R-:W-:Y:S01]  /*06e0*/  LOP3.LUT R168, R168, 0x8, R13, 0xf8, !PT ;  /* 0x00000008a8a87812 */ /* 0x000fe200078ef80d */
[----:B------:R-:W-:Y:S01]  /*06f0*/  IMAD.IADD R170, R12, 0x1, R170 ;  /* 0x000000010caa7824 */ /* 0x000fe200078e02aa */
[----:B------:R-:W-:Y:S01]  /*0700*/  LEA R187, R187, 0x6000, 0x1 ;  /* 0x00006000bbbb7811 */ /* 0x000fe200078e08ff */
[----:B------:R-:W-:Y:S01]  /*0710*/  IMAD.IADD R188, R8, 0x1, R188 ;  /* 0x0000000108bc7824 */ /* 0x000fe200078e02bc */
[----:B------:R-:W-:Y:S01]  /*0720*/  SEL R3, R3, 0xffffffc0, !P3 ;  /* 0xffffffc003037807 */ /* 0x000fe20005800000 */
[----:B------:R-:W-:Y:S01]  /*0730*/  IMAD.IADD R172, R172, 0x1, R169 ;  /* 0x00000001acac7824 */ /* 0x000fe200078e02a9 */
[----:B------:R-:W-:Y:S01]  /*0740*/  IADD3 R186, R176, -0x40, RZ ;  /* 0xffffffc0b0ba7810 */ /* 0x000fe20007ffe0ff */
[----:B------:R-:W-:Y:S01]  /*0750*/  IMAD.IADD R169, R169, 0x1, R2 ;  /* 0x00000001a9a97824 */ /* 0x000fe200078e0202 */
[C---:B------:R-:W-:Y:S01]  /*0760*/  SEL R2, R197.reuse, 0xffffffe0, !P4 ;  /* 0xffffffe0c5027807 */ /* 0x040fe20006000000 */
[----:B------:R-:W-:Y:S01]  /*0770*/  IMAD.SHL.U32 R170, R170, 0x2, RZ ;  /* 0x00000002aaaa7824 */ /* 0x000fe200078e00ff */
[----:B------:R-:W-:Y:S01]  /*0780*/  SEL R197, R197, 0xffffffe0, !P1 ;  /* 0xffffffe0c5c57807 */ /* 0x000fe20004800000 */
[----:B------:R-:W-:Y:S01]  /*0790*/  IMAD.SHL.U32 R188, R188, 0x2, RZ ;  /* 0x00000002bcbc7824 */ /* 0x000fe200078e00ff */
[----:B------:R-:W-:Y:S01]  /*07a0*/  SEL R226, R226, 0x10, !P0 ;  /* 0x00000010e2e27807 */ /* 0x000fe20004000000 */
[----:B------:R-:W-:Y:S01]  /*07b0*/  IMAD.IADD R3, R170, 0x1, R3 ;  /* 0x00000001aa037824 */ /* 0x000fe200078e0203 */
[----:B------:R-:W-:Y:S01]  /*07c0*/  IADD3 R189, R187, 0x40, RZ ;  /* 0x00000040bbbd7810 */ /* 0x000fe20007ffe0ff */
[----:B------:R-:W-:Y:S01]  /*07d0*/  IMAD.IADD R192, R188, 0x1, R197 ;  /* 0x00000001bcc07824 */ /* 0x000fe200078e02c5 */
[----:B------:R-:W-:Y:S01]  /*07e0*/  LOP3.LUT R168, R11, R168, R10, 0xf6, !PT ;  /* 0x000000a80ba87212 */ /* 0x000fe200078ef60a */
[----:B------:R-:W-:Y:S01]  /*07f0*/  IMAD.IADD R164, R170, 0x1, R2 ;  /* 0x00000001aaa47824 */ /* 0x000fe200078e0202 */
[----:B------:R-:W-:Y:S01]  /*0800*/  SHF.R.S32.HI R185, RZ, 0x1f, R186 ;  /* 0x0000001fffb97819 */ /* 0x000fe200000114ba */
[----:B------:R-:W-:Y:S01]  /*0810*/  IMAD.IADD R193, R188, 0x1, R226 ;  /* 0x00000001bcc17824 */ /* 0x000fe200078e02e2 */
[----:B------:R-:W-:Y:S01]  /*0820*/  @P2 IADD3 R189, R187, -0x40, RZ ;  /* 0xffffffc0bbbd2810 */ /* 0x000fe20007ffe0ff */
[----:B------:R-:W-:Y:S01]  /*0830*/  IMAD.IADD R191, R197, 0x1, R187 ;  /* 0x00000001c5bf7824 */ /* 0x000fe200078e02bb */
[C---:B------:R-:W-:Y:S01]  /*0840*/  SHF.L.U64.HI R185, R186.reuse, 0x2, R185 ;  /* 0x00000002bab97819 */ /* 0x040fe200000102b9 */
[----:B------:R-:W-:Y:S01]  /*0850*/  IMAD.SHL.U32 R186, R186, 0x4, RZ ;  /* 0x00000004baba7824 */ /* 0x000fe200078e00ff */
[----:B------:R-:W-:Y:S01]  /*0860*/  IADD3 R190, R187, 0x420, RZ ;  /* 0x00000420bbbe7810 */ /* 0x000fe20007ffe0ff */
[----:B------:R-:W-:Y:S01]  /*0870*/  IMAD.SHL.U32 R168, R168, 0x2, RZ ;  /* 0x00000002a8a87824 */ /* 0x000fe200078e00ff */
[----:B------:R-:W-:Y:S01]  /*0880*/  LOP3.LUT R171, R171, R0, RZ, 0xfc, !PT ;  /* 0x00000000abab7212 */ /* 0x000fe200078efcff */
[----:B------:R-:W-:Y:S01]  /*0890*/  IMAD.IADD R2, R2, 0x1, R3 ;  /* 0x0000000102027824 */ /* 0x000fe200078e0203 */
[----:B------:R-:W-:Y:S01]  /*08a0*/  SHF.R.S32.HI R179, RZ, 0x1f, R176 ;  /* 0x0000001fffb37819 */ /* 0x000fe200000114b0 */
[----:B------:R-:W-:Y:S01]  /*08b0*/  IMAD.IADD R226, R226, 0x1, R192 ;  /* 0x00000001e2e27824 */ /* 0x000fe200078e02c0 */
[----:B------:R-:W-:Y:S01]  /*08c0*/  LEA R169, R169, 0xa000, 0x1 ;  /* 0x0000a000a9a97811 */ /* 0x000fe200078e08ff */
[----:B------:R-:W-:Y:S01]  /*08d0*/  IMAD.IADD R197, R197, 0x1, R189 ;  /* 0x00000001c5c57824 */ /* 0x000fe200078e02bd */
[----:B--23--:R-:W-:-:S02]  /*08e0*/  @P1 IADD3 R190, R187, 0x3e0, RZ ;  /* 0x000003e0bbbe1810 */ /* 0x00cfc40007ffe0ff */
.L_x_186:
[----:B-1--4-:R-:W1:Y:S01]  /*08f0*/  LDC.U8 R4, c[0x0][0x312] ;  /* 0x0000c480ff047b82 */ /* 0x012e620000000000 */
[----:B------:R-:W-:Y:S01]  /*0900*/  ISETP.NE.U32.AND P3, PT, RZ, c[0x0][0x250], PT ;  /* 0x00009400ff007a0c */ /* 0x000fe20003f65070 */
[----:B------:R-:W-:Y:S01]  /*0910*/  IMAD.SHL.U32 R5, R182, 0x4, RZ ;  /* 0x00000004b6057824 */ /* 0x000fe200078e00ff */
[----:B------:R-:W-:Y:S01]  /*0920*/  ISETP.NE.U32.AND P2, PT, RZ, c[0x0][0x240], PT ;  /* 0x00009000ff007a0c */ /* 0x000fe20003f45070 */
[----:B------:R-:W-:Y:S01]  /*0930*/  IMAD.MOV.U32 R16, RZ, RZ, -0x1 ;  /* 0xffffffffff107424 */ /* 0x000fe200078e00ff */
[----:B------:R-:W-:-:S02]  /*0940*/  ISETP.NE.AND.EX P3, PT, RZ, c[0x0][0x254], PT, P3 ;  /* 0x00009500ff007a0c */ /* 0x000fc40003f65330 */
[----:B---3--:R-:W-:Y:S02]  /*0950*/  SHF.R.S32.HI R11, RZ, 0x1f, R182 ;  /* 0x0000001fff0b7819 */ /* 0x008fe400000114b6 */
[----:B------:R-:W-:Y:S02]  /*0960*/  ISETP.NE.AND.EX P2, PT, RZ, c[0x0][0x244], PT, P2 ;  /* 0x00009100ff007a0c */ /* 0x000fe40003f45320 */
[----:B------:R-:W-:Y:S02]  /*0970*/  SHF.L.U64.HI R0, R182, 0x2, R11 ;  /* 0x00000002b6007819 */ /* 0x000fe4000001020b */
[----:B------:R-:W-:Y:S02]  /*0980*/  IADD3 R224, P0, R5, c[0x0][0x240], RZ ;  /* 0x0000900005e07a10 */ /* 0x000fe40007f1e0ff */
[----:B------:R-:W-:Y:S02]  /*0990*/  ISETP.EQ.U32.AND P5, PT, RZ, c[0x0][0x248], PT ;  /* 0x00009200ff007a0c */ /* 0x000fe40003fa2070 */
[----:B------:R-:W-:-:S02]  /*09a0*/  IADD3.X R225, R0, c[0x0][0x244], RZ, P0, !PT ;  /* 0x0000910000e17a10 */ /* 0x000fc400007fe4ff */
[C---:B------:R-:W-:Y:S02]  /*09b0*/  @P3 IADD3 R8, P0, R5.reuse, c[0x0][0x250], RZ ;  /* 0x0000940005083a10 */ /* 0x040fe40007f1e0ff */
[----:B-1----:R-:W-:Y:S01]  /*09c0*/  ISETP.NE.AND P4, PT, R4, RZ, PT ;  /* 0x000000ff0400720c */ /* 0x002fe20003f85270 */
[----:B--2---:R1:W2:Y:S03]  /*09d0*/  @P2 LDG.E R16, [R224.64] ;  /* 0x00000006e0102981 */ /* 0x0042a6000c1e1900 */
[----:B------:R-:W-:Y:S02]  /*09e0*/  ISETP.EQ.OR.EX P5, PT, RZ, c[0x0][0x24c], !P4, P5 ;  /* 0x00009300ff007a0c */ /* 0x000fe400067a2750 */
[----:B------:R-:W-:Y:S01]  /*09f0*/  IADD3 R6, P1, R5, c[0x0][0x248], RZ ;  /* 0x0000920005067a10 */ /* 0x000fe20007f3e0ff */
[----:B------:R-:W-:Y:S01]  /*0a00*/  IMAD.MOV.U32 R223, RZ, RZ, RZ ;  /* 0x000000ffffdf7224 */ /* 0x000fe200078e00ff */
[----:B------:R-:W-:-:S02]  /*0a10*/  @P3 IADD3.X R9, R0, c[0x0][0x254], RZ, P0, !PT ;  /* 0x0000950000093a10 */ /* 0x000fc400007fe4ff */
[----:B------:R-:W-:-:S03]  /*0a20*/  IADD3.X R7, R0, c[0x0][0x24c], RZ, P1, !PT ;  /* 0x0000930000077a10 */ /* 0x000fc60000ffe4ff */
[----:B-----5:R3:W5:Y:S04]  /*0a30*/  @P3 LDG.E R223, [R8.64] ;  /* 0x0000000608df3981 */ /* 0x020768000c1e1900 */
[----:B-1----:R1:W2:Y:S02]  /*0a40*/  @P2 LDG.E R224, [R224.64+0x4] ;  /* 0x00000406e0e02981 */ /* 0x0022a4000c1e1900 */
[----:B-1----:R-:W-:-:S06]  /*0a50*/  IMAD.MOV.U32 R225, RZ, RZ, -0x1 ;  /* 0xffffffffffe17424 */ /* 0x002fcc00078e00ff */
[----:B------:R3:W5:Y:S01]  /*0a60*/  @!P5 LDG.E R225, [R6.64] ;  /* 0x0000000606e1d981 */ /* 0x000762000c1e1900 */
[----:B------:R-:W-:-:S04]  /*0a70*/  ISETP.NE.U32.AND P0, PT, RZ, c[0x0][0x248], PT ;  /* 0x00009200ff007a0c */ /* 0x000fc80003f05070 */
[----:B------:R-:W-:Y:S01]  /*0a80*/  ISETP.NE.AND.EX P0, PT, RZ, c[0x0][0x24c], PT, P0 ;  /* 0x00009300ff007a0c */ /* 0x000fe20003f05300 */
[----:B------:R-:W-:Y:S02]  /*0a90*/  IMAD.MOV.U32 R4, RZ, RZ, c[0x0][0x218] ;  /* 0x00008600ff047624 */ /* 0x000fe400078e00ff */
[----:B--2---:R-:W-:Y:S02]  /*0aa0*/  @P2 IMAD.IADD R224, R224, 0x1, -R16 ;  /* 0x00000001e0e02824 */ /* 0x004fe400078e0a10 */
[----:B------:R-:W-:-:S08]  /*0ab0*/  @!P2 IMAD.MOV.U32 R224, RZ, RZ, c[0x0][0x214] ;  /* 0x00008500ffe0a624 */ /* 0x000fd000078e00ff */
[----:B------:R-:W-:Y:S05]  /*0ac0*/  @!P0 BRA `(.L_x_116) ;  /* 0x0000003000008947 */ /* 0x000fea0003800000 */
[----:B---3--:R-:W2:Y:S02]  /*0ad0*/  @P4 LDG.E R4, [R6.64+0x4] ;  /* 0x0000040606044981 */ /* 0x008ea4000c1e1900 */
[----:B--2--5:R-:W-:-:S06]  /*0ae0*/  @P4 IADD3 R4, R4, -R225, RZ ;  /* 0x800000e104044210 */ /* 0x024fcc0007ffe0ff */
[----:B------:R1:W5:Y:S02]  /*0af0*/  @!P4 LDG.E R4, [R6.64] ;  /* 0x000000060604c981 */ /* 0x000364000c1e1900 */
.L_x_116:
[----:B---3--:R-:W-:-:S04]  /*0b00*/  ISETP.NE.U32.AND P1, PT, RZ, c[0x0][0x258], PT ;  /* 0x00009600ff007a0c */ /* 0x008fc80003f25070 */
[----:B------:R-:W-:-:S13]  /*0b10*/  ISETP.NE.AND.EX P1, PT, RZ, c[0x0][0x25c], PT, P1 ;  /* 0x00009700ff007a0c */ /* 0x000fda0003f25310 */
[----:B-1----:R-:W-:-:S04]  /*0b20*/  @P1 IADD3 R6, P0, R5, c[0x0][0x258], RZ ;  /* 0x0000960005061a10 */ /* 0x002fc80007f1e0ff */
        /* <DEDUP_REMOVED lines=10> */
[C---:B------:R-:W-:Y:S01]  /*0bd0*/  IADD3 R4, R224.reuse, 0x80, R196 ;  /* 0x00000080e0047810 */ /* 0x040fe20007ffe0c4 */
[----:B------:R-:W-:Y:S01]  /*0be0*/  IMAD R20, R11, c[0x0][0x178], RZ ;  /* 0x00005e000b147a24 */ /* 0x000fe200078e02ff */
[----:B------:R-:W-:Y:S01]  /*0bf0*/  IADD3 R5, R224, 0x3f, RZ ;  /* 0x0000003fe0057810 */ /* 0x000fe20007ffe0ff */
[----:B------:R-:W-:Y:S01]  /*0c00*/  IMAD.WIDE.U32 R12, R182, c[0x0][0x178], RZ ;  /* 0x00005e00b60c7a25 */ /* 0x000fe200078e00ff */
[----:B------:R-:W-:Y:S02]  /*0c10*/  IADD3 R4, R4, c[0x0][0x2e4], -R222 ;  /* 0x0000b90004047a10 */ /* 0x000fe40007ffe8de */
[----:B------:R-:W-:Y:S01]  /*0c20*/  ISETP.NE.AND P0, PT, R225, -0x1, PT ;  /* 0xffffffffe100780c */ /* 0x000fe20003f05270 */
[----:B------:R-:W-:Y:S01]  /*0c30*/  IMAD R20, R182, c[0x0][0x17c], R20 ;  /* 0x00005f00b6147a24 */ /* 0x000fe200078e0214 */
[----:B------:R-:W-:Y:S01]  /*0c40*/  IADD3 R4, R4, 0x3f, RZ ;  /* 0x0000003f04047810 */ /* 0x000fe20007ffe0ff */
[----:B------:R-:W-:Y:S01]  /*0c50*/  IMAD.WIDE.U32 R6, R16, c[0x0][0x190], RZ ;  /* 0x0000640010067a25 */ /* 0x000fe200078e00ff */
[----:B------:R-:W-:-:S02]  /*0c60*/  SHF.R.S32.HI R0, RZ, 0x1f, R5 ;  /* 0x0000001fff007819 */ /* 0x000fc40000011405 */
[----:B------:R-:W-:Y:S01]  /*0c70*/  SHF.R.S32.HI R221, RZ, 0x1f, R4 ;  /* 0x0000001fffdd7819 */ /* 0x000fe20000011404 */
[----:B------:R-:W-:Y:S01]  /*0c80*/  IMAD.IADD R20, R13, 0x1, R20 ;  /* 0x000000010d147824 */ /* 0x000fe200078e0214 */
[----:B------:R-:W-:Y:S02]  /*0c90*/  LEA.HI R0, R0, R5, RZ, 0x6 ;  /* 0x0000000500007211 */ /* 0x000fe400078f30ff */
[----:B------:R-:W-:Y:S02]  /*0ca0*/  LEA.HI R221, R221, R4, RZ, 0x6 ;  /* 0x00000004dddd7211 */ /* 0x000fe400078f30ff */
[----:B------:R-:W-:Y:S01]  /*0cb0*/  ISETP.NE.AND P1, PT, R16, -0x1, PT ;  /* 0xffffffff1000780c */ /* 0x000fe20003f25270 */
[----:B------:R-:W-:Y:S01]  /*0cc0*/  @P0 IMAD.IADD R9, R223, 0x1, R225 ;  /* 0x00000001df090824 */ /* 0x000fe200078e02e1 */
[----:B------:R-:W-:Y:S02]  /*0cd0*/  SHF.R.S32.HI R0, RZ, 0x6, R0 ;  /* 0x00000006ff007819 */ /* 0x000fe40000011400 */
[----:B------:R-:W-:Y:S01]  /*0ce0*/  SHF.R.S32.HI R221, RZ, 0x6, R221 ;  /* 0x00000006ffdd7819 */ /* 0x000fe200000114dd */
[----:B------:R-:W-:Y:S01]  /*0cf0*/  @P0 IMAD.WIDE.U32 R4, R9, c[0x0][0x198], RZ ;  /* 0x0000660009040a25 */ /* 0x000fe200078e00ff */
[----:B------:R-:W-:-:S02]  /*0d00*/  SEL R21, R12, R6, !P1 ;  /* 0x000000060c157207 */ /* 0x000fc40004800000 */
[----:B------:R-:W-:Y:S01]  /*0d10*/  IMNMX R221, R0, R221, PT ;  /* 0x000000dd00dd7217 */ /* 0x000fe20003800200 */
[----:B------:R-:W-:Y:S02]  /*0d20*/  IMAD R0, R16, c[0x0][0x194], RZ ;  /* 0x0000650010007a24 */ /* 0x000fe400078e02ff */
[----:B------:R-:W-:Y:S01]  /*0d30*/  @P0 IMAD R9, R9, c[0x0][0x19c], R5 ;  /* 0x0000670009090a24 */ /* 0x000fe200078e0205 */
[----:B------:R-:W-:Y:S01]  /*0d40*/  LEA R25, R221, 0xffffffc0, 0x6 ;  /* 0xffffffc0dd197811 */ /* 0x000fe200078e30ff */
[----:B------:R-:W-:Y:S02]  /*0d50*/  @P1 IMAD.IADD R20, R7, 0x1, R0 ;  /* 0x0000000107141824 */ /* 0x000fe400078e0200 */
[----:B------:R-:W-:Y:S01]  /*0d60*/  @P0 IMAD.MOV.U32 R10, RZ, RZ, R4 ;  /* 0x000000ffff0a0224 */ /* 0x000fe200078e0004 */
[----:B------:R-:W-:Y:S01]  /*0d70*/  SHF.R.S32.HI R19, RZ, 0x1f, R25 ;  /* 0x0000001fff137819 */ /* 0x000fe20000011419 */
[----:B------:R-:W-:Y:S05]  /*0d80*/  @P0 BRA `(.L_x_118) ;  /* 0x000000b000000947 */ /* 0x000fea0003800000 */
[----:B------:R-:W-:Y:S01]  /*0d90*/  SHF.R.S32.HI R4, RZ, 0x1f, R223 ;  /* 0x0000001fff047819 */ /* 0x000fe200000114df */
[----:B------:R-:W-:-:S04]  /*0da0*/  IMAD.WIDE.U32 R6, R223, c[0x0][0x198], RZ ;  /* 0x00006600df067a25 */ /* 0x000fc800078e00ff */
[----:B------:R-:W-:Y:S02]  /*0db0*/  IMAD R4, R4, c[0x0][0x198], RZ ;  /* 0x0000660004047a24 */ /* 0x000fe400078e02ff */
[----:B------:R-:W-:Y:S02]  /*0dc0*/  IMAD R0, R11, c[0x0][0x180], RZ ;  /* 0x000060000b007a24 */ /* 0x000fe400078e02ff */
[----:B------:R-:W-:Y:S02]  /*0dd0*/  IMAD R4, R223, c[0x0][0x19c], R4 ;  /* 0x00006700df047a24 */ /* 0x000fe400078e0204 */
[----:B------:R-:W-:-:S03]  /*0de0*/  IMAD R0, R182, c[0x0][0x184], R0 ;  /* 0x00006100b6007a24 */ /* 0x000fc600078e0200 */
[----:B------:R-:W-:Y:S02]  /*0df0*/  IADD3 R5, R7, R4, RZ ;  /* 0x0000000407057210 */ /* 0x000fe40007ffe0ff */
[----:B------:R-:W-:-:S05]  /*0e00*/  MOV R4, R6 ;  /* 0x0000000600047202 */ /* 0x000fca0000000f00 */
[----:B------:R-:W-:-:S05]  /*0e10*/  IMAD.WIDE.U32 R4, R182, c[0x0][0x180], R4 ;  /* 0x00006000b6047a25 */ /* 0x000fca00078e0004 */
[----:B------:R-:W-:Y:S02]  /*0e20*/  IADD3 R9, R5, R0, RZ ;  /* 0x0000000005097210 */ /* 0x000fe40007ffe0ff */
[----:B------:R-:W-:Y:S02]  /*0e30*/  MOV R10, R4 ;  /* 0x00000004000a7202 */ /* 0x000fe40000000f00 */
.L_x_118:
        /* <DEDUP_REMOVED lines=16> */
.L_x_119:
[----:B------:R-:W-:Y:S01]  /*0f40*/  IABS R6, c[0x0][0x1c8] ;  /* 0x0000720000067a13 */ /* 0x000fe20000000000 */
[----:B------:R-:W1:Y:S01]  /*0f50*/  LDC.U8 R14, c[0x0][0x328] ;  /* 0x0000ca00ff0e7b82 */ /* 0x000e620000000000 */
[----:B------:R-:W-:Y:S01]  /*0f60*/  IABS R17, R203 ;  /* 0x000000cb00117213 */ /* 0x000fe20000000000 */
[----:B------:R-:W-:Y:S01]  /*0f70*/  @!P1 IMAD R7, R11, c[0x0][0x368], RZ ;  /* 0x0000da000b079a24 */ /* 0x000fe200078e02ff */
[----:B------:R-:W2:Y:S01]  /*0f80*/  I2F.RP R4, R6 ;  /* 0x0000000600047306 */ /* 0x000ea20000209400 */
[----:B------:R-:W-:Y:S01]  /*0f90*/  MOV R15, c[0x0][0x224] ;  /* 0x00008900000f7a02 */ /* 0x000fe20000000f00 */
[----:B------:R-:W-:Y:S01]  /*0fa0*/  @P1 IMAD.WIDE.U32 R30, R16, c[0x0][0x370], RZ ;  /* 0x0000dc00101e1a25 */ /* 0x000fe200078e00ff */
[----:B------:R-:W-:Y:S02]  /*0fb0*/  LOP3.LUT R22, R203, c[0x0][0x1c8], RZ, 0x3c, !PT ;  /* 0x00007200cb167a12 */ /* 0x000fe400078e3cff */
[----:B------:R-:W-:Y:S01]  /*0fc0*/  SHF.R.S32.HI R15, RZ, 0x1f, R15 ;  /* 0x0000001fff0f7819 */ /* 0x000fe2000001140f */
[C---:B------:R-:W-:Y:S01]  /*0fd0*/  @!P1 IMAD R7, R182.reuse, c[0x0][0x36c], R7 ;  /* 0x0000db00b6079a24 */ /* 0x040fe200078e0207 */
[----:B------:R-:W-:Y:S01]  /*0fe0*/  MOV R207, c[0x0][0x22c] ;  /* 0x00008b0000cf7a02 */ /* 0x000fe20000000f00 */
[C---:B------:R-:W-:Y:S01]  /*0ff0*/  IMAD.WIDE.U32 R28, R182.reuse, c[0x0][0x224], RZ ;  /* 0x00008900b61c7a25 */ /* 0x040fe200078e00ff */
[----:B------:R-:W-:-:S02]  /*1000*/  SHF.L.U32 R34, R182, 0x7, RZ ;  /* 0x00000007b6227819 */ /* 0x000fc400000006ff */
[----:B------:R-:W-:Y:S01]  /*1010*/  ISETP.GE.AND P4, PT, R22, RZ, PT ;  /* 0x000000ff1600720c */ /* 0x000fe20003f86270 */
[----:B------:R-:W-:Y:S01]  /*1020*/  IMAD R15, R15, R182, RZ ;  /* 0x000000b60f0f7224 */ /* 0x000fe200078e02ff */
[----:B------:R-:W-:Y:S01]  /*1030*/  SEL R34, R34, RZ, P2 ;  /* 0x000000ff22227207 */ /* 0x000fe20001000000 */
[----:B------:R-:W-:Y:S01]  /*1040*/  IMAD.WIDE R22, R207, c[0x0][0x1c0], RZ ;  /* 0x00007000cf167a25 */ /* 0x000fe200078e02ff */
[----:B--2---:R-:W2:Y:S03]  /*1050*/  MUFU.RCP R4, R4 ;  /* 0x0000000400047308 */ /* 0x004ea60000001000 */
[----:B------:R-:W-:Y:S02]  /*1060*/  IMAD R15, R11, c[0x0][0x224], R15 ;  /* 0x000089000b0f7a24 */ /* 0x000fe400078e020f */
[----:B------:R-:W-:Y:S01]  /*1070*/  IMAD R27, R203, c[0x0][0x22c], RZ ;  /* 0x00008b00cb1b7a24 */ /* 0x000fe200078e02ff */
[----:B-1----:R-:W-:Y:S01]  /*1080*/  ISETP.NE.AND P3, PT, R14, RZ, PT ;  /* 0x000000ff0e00720c */ /* 0x002fe20003f65270 */
[----:B------:R-:W-:Y:S01]  /*1090*/  IMAD.IADD R15, R29, 0x1, R15 ;  /* 0x000000011d0f7824 */ /* 0x000fe200078e020f */
[----:B--2---:R-:W-:-:S11]  /*10a0*/  IADD3 R4, R4, 0xffffffe, RZ ;  /* 0x0ffffffe04047810 */ /* 0x004fd60007ffe0ff */
[----:B------:R-:W-:Y:S01]  /*10b0*/  @P3 IMAD R32, R182, c[0x0][0x214], RZ ;  /* 0x00008500b6203a24 */ /* 0x000fe200078e02ff */
[----:B------:R-:W1:Y:S04]  /*10c0*/  F2I.FTZ.U32.TRUNC.NTZ R5, R4 ;  /* 0x0000000400057305 */ /* 0x000e68000021f000 */
[----:B------:R-:W-:-:S05]  /*10d0*/  @P3 SEL R32, R32, R16, !P1 ;  /* 0x0000001020203207 */ /* 0x000fca0004800000 */
[----:B------:R-:W-:Y:S01]  /*10e0*/  @P3 IMAD R32, R203, c[0x0][0x234], R32 ;  /* 0x00008d00cb203a24 */ /* 0x000fe200078e0220 */
[----:B-1----:R-:W-:Y:S01]  /*10f0*/  IADD3 R0, RZ, -R5, RZ ;  /* 0x80000005ff007210 */ /* 0x002fe20007ffe0ff */
[----:B------:R-:W-:-:S04]  /*1100*/  IMAD.MOV.U32 R4, RZ, RZ, RZ ;  /* 0x000000ffff047224 */ /* 0x000fc800078e00ff */
[----:B------:R-:W-:Y:S02]  /*1110*/  IMAD R8, R0, R6, RZ ;  /* 0x0000000600087224 */ /* 0x000fe400078e02ff */
[----:B------:R-:W-:Y:S02]  /*1120*/  @P1 IMAD R0, R16, c[0x0][0x374], R31 ;  /* 0x0000dd0010001a24 */ /* 0x000fe400078e021f */
[----:B------:R-:W-:-:S04]  /*1130*/  IMAD.HI.U32 R8, R5, R8, R4 ;  /* 0x0000000805087227 */ /* 0x000fc800078e0004 */
[----:B------:R-:W-:-:S04]  /*1140*/  @!P1 IMAD.WIDE.U32 R4, R182, c[0x0][0x368], RZ ;  /* 0x0000da00b6049a25 */ /* 0x000fc800078e00ff */
[----:B------:R-:W-:Y:S01]  /*1150*/  IMAD.HI.U32 R8, R8, R17, RZ ;  /* 0x0000001108087227 */ /* 0x000fe200078e00ff */
[----:B------:R-:W-:Y:S02]  /*1160*/  @!P1 MOV R30, R4 ;  /* 0x00000004001e9202 */ /* 0x000fe40000000f00 */
[----:B------:R-:W1:Y:S01]  /*1170*/  S2R R4, SR_CTAID.X ;  /* 0x0000000000047919 */ /* 0x000e620000002500 */
[----:B------:R-:W-:Y:S02]  /*1180*/  IMAD.MOV R18, RZ, RZ, -R8 ;  /* 0x000000ffff127224 */ /* 0x000fe400078e0a08 */
[----:B------:R-:W-:Y:S01]  /*1190*/  @!P1 IMAD.IADD R0, R5, 0x1, R7 ;  /* 0x0000000105009824 */ /* 0x000fe200078e0207 */
[----:B------:R-:W-:Y:S01]  /*11a0*/  SHF.L.U64.HI R7, R182, 0x7, R11 ;  /* 0x00000007b6077819 */ /* 0x000fe2000001020b */
[----:B------:R-:W-:Y:S01]  /*11b0*/  IMAD R18, R6, R18, R17 ;  /* 0x0000001206127224 */ /* 0x000fe200078e0211 */
[----:B------:R-:W2:Y:S01]  /*11c0*/  LDC.U8 R5, c[0x0][0x3d0] ;  /* 0x0000f400ff057b82 */ /* 0x000ea20000000000 */
[-C--:B------:R-:W-:Y:S01]  /*11d0*/  IMAD R17, R23, R28.reuse, RZ ;  /* 0x0000001c17117224 */ /* 0x080fe200078e02ff */
[----:B------:R-:W-:Y:S01]  /*11e0*/  SEL R7, R7, RZ, P2 ;  /* 0x000000ff07077207 */ /* 0x000fe20001000000 */
[----:B------:R-:W-:Y:S01]  /*11f0*/  IMAD.WIDE.U32 R28, R22, R28, RZ ;  /* 0x0000001c161c7225 */ /* 0x000fe200078e00ff */
[----:B------:R-:W-:-:S02]  /*1200*/  ISETP.GT.U32.AND P5, PT, R6, R18, PT ;  /* 0x000000120600720c */ /* 0x000fc40003fa4070 */
[----:B------:R-:W-:Y:S01]  /*1210*/  IADD3 R34, P2, R25, R34, RZ ;  /* 0x0000002219227210 */ /* 0x000fe20007f5e0ff */
[C---:B------:R-:W-:Y:S02]  /*1220*/  IMAD R17, R22.reuse, R15, R17 ;  /* 0x0000000f16117224 */ /* 0x040fe400078e0211 */
[C---:B------:R-:W-:Y:S01]  /*1230*/  IMAD.WIDE.U32 R14, R22.reuse, R16, RZ ;  /* 0x00000010160e7225 */ /* 0x040fe200078e00ff */
[----:B------:R-:W-:Y:S02]  /*1240*/  IADD3.X R7, R19, R7, RZ, P2, !PT ;  /* 0x0000000713077210 */ /* 0x000fe400017fe4ff */
[----:B------:R-:W-:Y:S01]  /*1250*/  IADD3 R17, R29, R17, RZ ;  /* 0x000000111d117210 */ /* 0x000fe20007ffe0ff */
[-C--:B------:R-:W-:Y:S02]  /*1260*/  IMAD R26, R23, R34.reuse, RZ ;  /* 0x00000022171a7224 */ /* 0x080fe400078e02ff */
[----:B------:R-:W-:Y:S02]  /*1270*/  IMAD.WIDE.U32 R34, R22, R34, RZ ;  /* 0x0000002216227225 */ /* 0x000fe400078e00ff */
[----:B------:R-:W-:-:S02]  /*1280*/  @!P5 IADD3 R8, R8, 0x1, RZ ;  /* 0x000000010808d810 */ /* 0x000fc40007ffe0ff */
[----:B------:R-:W-:Y:S01]  /*1290*/  @!P5 IMAD.IADD R18, R18, 0x1, -R6 ;  /* 0x000000011212d824 */ /* 0x000fe200078e0a06 */
[----:B------:R-:W-:Y:S01]  /*12a0*/  ISETP.NE.AND P5, PT, RZ, c[0x0][0x1c8], PT ;  /* 0x00007200ff007a0c */ /* 0x000fe20003fa5270 */
[----:B------:R-:W-:-:S03]  /*12b0*/  IMAD R26, R22, R7, R26 ;  /* 0x00000007161a7224 */ /* 0x000fc600078e021a */
[----:B------:R-:W-:Y:S01]  /*12c0*/  ISETP.GE.U32.AND P6, PT, R18, R6, PT ;  /* 0x000000061200720c */ /* 0x000fe20003fc6070 */
[----:B------:R-:W-:Y:S01]  /*12d0*/  IMAD R6, R23, R16, RZ ;  /* 0x0000001017067224 */ /* 0x000fe200078e02ff */
[----:B--2---:R-:W-:Y:S02]  /*12e0*/  ISETP.NE.AND P2, PT, R5, RZ, PT ;  /* 0x000000ff0500720c */ /* 0x004fe40003f45270 */
[----:B------:R-:W-:Y:S01]  /*12f0*/  SEL R18, R28, R14, !P1 ;  /* 0x0000000e1c127207 */ /* 0x000fe20004800000 */
[----:B------:R-:W-:Y:S01]  /*1300*/  @P1 IMAD.IADD R17, R15, 0x1, R6 ;  /* 0x000000010f111824 */ /* 0x000fe200078e0206 */
[----:B------:R-:W-:Y:S01]  /*1310*/  SHF.R.S32.HI R14, RZ, 0x1f, R203 ;  /* 0x0000001fff0e7819 */ /* 0x000fe200000114cb */
[C---:B-1----:R-:W-:Y:S01]  /*1320*/  IMAD.WIDE.U32 R6, R4.reuse, c[0x0][0x3d8], RZ ;  /* 0x0000f60004067a25 */ /* 0x042fe200078e00ff */
[----:B------:R-:W-:Y:S02]  /*1330*/  SHF.R.S32.HI R15, RZ, 0x1f, R27 ;  /* 0x0000001fff0f7819 */ /* 0x000fe4000001141b */
[----:B------:R-:W-:Y:S01]  /*1340*/  IADD3 R26, R35, R26, RZ ;  /* 0x0000001a231a7210 */ /* 0x000fe20007ffe0ff */
[----:B------:R-:W-:Y:S01]  /*1350*/  IMAD R23, R4, c[0x0][0x3dc], R7 ;  /* 0x0000f70004177a24 */ /* 0x000fe200078e0207 */
[----:B------:R-:W-:Y:S01]  /*1360*/  SEL R24, R6, RZ, P2 ;  /* 0x000000ff06187207 */ /* 0x000fe20001000000 */
[----:B------:R-:W-:Y:S01]  /*1370*/  @!P3 IMAD R4, R182, c[0x0][0x1c0], R203 ;  /* 0x00007000b604ba24 */ /* 0x000fe200078e02cb */
[----:B------:R-:W-:-:S02]  /*1380*/  @P6 IADD3 R8, R8, 0x1, RZ ;  /* 0x0000000108086810 */ /* 0x000fc40007ffe0ff */
[----:B------:R-:W-:Y:S01]  /*1390*/  SHF.R.S32.HI R6, RZ, 0x1f, R196 ;  /* 0x0000001fff067819 */ /* 0x000fe200000114c4 */
[----:B------:R-:W-:Y:S01]  /*13a0*/  @!P3 IMAD R32, R4, c[0x0][0x214], RZ ;  /* 0x000085000420ba24 */ /* 0x000fe200078e02ff */
[----:B------:R-:W-:Y:S02]  /*13b0*/  @!P4 IADD3 R8, -R8, RZ, RZ ;  /* 0x000000ff0808c210 */ /* 0x000fe40007ffe1ff */
[----:B------:R-:W-:Y:S02]  /*13c0*/  @!P5 LOP3.LUT R8, RZ, c[0x0][0x1c8], RZ, 0x33, !PT ;  /* 0x00007200ff08da12 */ /* 0x000fe400078e33ff */
[----:B------:R-:W-:Y:S02]  /*13d0*/  SEL R23, R23, RZ, P2 ;  /* 0x000000ff17177207 */ /* 0x000fe40001000000 */
        /* <DEDUP_REMOVED lines=9> */
.L_x_120:
[----:B------:R-:W-:-:S04]  /*1470*/  IMAD R28, R182, c[0x0][0x1c0], R203 ;  /* 0x00007000b61c7a24 */ /* 0x000fc800078e02cb */
[----:B------:R-:W-:Y:S02]  /*1480*/  IMAD R28, R28, c[0x0][0x224], RZ ;  /* 0x000089001c1c7a24 */ /* 0x000fe400078e02ff */
.L_x_121:
[----:B------:R-:W1:Y:S01]  /*1490*/  S2R R4, SR_TID.X ;  /* 0x0000000000047919 */ /* 0x000e620000002100 */
[----:B------:R-:W-:Y:S01]  /*14a0*/  IMAD R207, R207, c[0x0][0x1c0], RZ ;  /* 0x00007000cfcf7a24 */ /* 0x000fe200078e02ff */
[----:B------:R-:W-:Y:S01]  /*14b0*/  IADD3 R30, P4, R180, R30, RZ ;  /* 0x0000001eb41e7210 */ /* 0x000fe20007f9e0ff */
[----:B------:R-:W-:Y:S01]  /*14c0*/  IMAD R29, R19, c[0x0][0x370], RZ ;  /* 0x0000dc00131d7a24 */ /* 0x000fe200078e02ff */
[----:B------:R-:W-:Y:S01]  /*14d0*/  SHF.R.S32.HI R181, RZ, 0x1f, R180 ;  /* 0x0000001fffb57819 */ /* 0x000fe200000114b4 */
[----:B------:R-:W-:Y:S01]  /*14e0*/  IMAD.SHL.U32 R198, R207, 0x40, RZ ;  /* 0x00000040cfc67824 */ /* 0x000fe200078e00ff */
[----:B------:R-:W-:Y:S01]  /*14f0*/  BSSY B1, `(.L_x_117) ;  /* 0x0000643000017945 */ /* 0x000fe20003800000 */
[----:B------:R-:W-:Y:S02]  /*1500*/  IMAD.IADD R32, R25, 0x1, R32 ;  /* 0x0000000119207824 */ /* 0x000fe400078e0220 */
[----:B------:R-:W-:Y:S01]  /*1510*/  IMAD.X R31, R181, 0x1, R0, P4 ;  /* 0x00000001b51f7824 */ /* 0x000fe200020e0600 */
[----:B------:R-:W-:Y:S01]  /*1520*/  IADD3 R27, P3, P1, R34, R198, R27 ;  /* 0x000000c6221b7210 */ /* 0x000fe2000797e01b */
[C---:B------:R-:W-:Y:S01]  /*1530*/  IMAD R29, R25.reuse, c[0x0][0x374], R29 ;  /* 0x0000dd00191d7a24 */ /* 0x040fe200078e021d */
[----:B------:R-:W-:Y:S01]  /*1540*/  SHF.R.S32.HI R5, RZ, 0x1f, R198 ;  /* 0x0000001fff057819 */ /* 0x000fe200000114c6 */
[----:B------:R-:W-:-:S03]  /*1550*/  IMAD.WIDE.U32 R30, R25, c[0x0][0x370], R30 ;  /* 0x0000dc00191e7a25 */ /* 0x000fc600078e001e */
[----:B------:R-:W-:Y:S01]  /*1560*/  IADD3.X R26, R26, R5, R15, P3, P1 ;  /* 0x000000051a1a7210 */ /* 0x000fe20001fe240f */
[----:B------:R-:W-:Y:S01]  /*1570*/  IMAD.IADD R28, R25, 0x1, R28 ;  /* 0x00000001191c7824 */ /* 0x000fe200078e021c */
[----:B------:R-:W-:Y:S01]  /*1580*/  IADD3 R25, P1, R178, R25, RZ ;  /* 0x00000019b2197210 */ /* 0x000fe20007f3e0ff */
[----:B------:R-:W-:Y:S01]  /*1590*/  IMAD.MOV.U32 R22, RZ, RZ, 0x4 ;  /* 0x00000004ff167424 */ /* 0x000fe200078e00ff */
[----:B------:R-:W-:Y:S01]  /*15a0*/  SHF.R.S32.HI R5, RZ, 0x1f, R178 ;  /* 0x0000001fff057819 */ /* 0x000fe200000114b2 */
[----:B------:R-:W-:Y:S02]  /*15b0*/  IMAD.IADD R31, R31, 0x1, R29 ;  /* 0x000000011f1f7824 */ /* 0x000fe400078e021d */
[----:B------:R-:W-:Y:S01]  /*15c0*/  IMAD.WIDE R32, R32, R22, c[0x0][0x200] ;  /* 0x0000800020207625 */ /* 0x000fe200078e0216 */
[----:B------:R-:W-:Y:S02]  /*15d0*/  IADD3.X R19, R5, R19, RZ, P1, !PT ;  /* 0x0000001305137210 */ /* 0x000fe40000ffe4ff */
[----:B-1----:R-:W-:Y:S01]  /*15e0*/  SHF.R.S32.HI R0, RZ, 0x1f, R4 ;  /* 0x0000001fff007819 */ /* 0x002fe20000011404 */
[----:B------:R-:W-:Y:S01]  /*15f0*/  IMAD.MOV.U32 R200, RZ, RZ, R32 ;  /* 0x000000ffffc87224 */ /* 0x000fe200078e0020 */
[----:B------:R-:W-:Y:S01]  /*1600*/  IADD3 R18, P3, P1, R24, R27, R18 ;  /* 0x0000001b18127210 */ /* 0x000fe2000797e012 */
[----:B------:R-:W-:Y:S01]  /*1610*/  IMAD R19, R19, c[0x0][0x190], RZ ;  /* 0x0000640013137a24 */ /* 0x000fe200078e02ff */
[----:B------:R-:W-:Y:S01]  /*1620*/  IADD3 R24, -R222, R224, R196 ;  /* 0x000000e0de187210 */ /* 0x000fe20007ffe1c4 */
[----:B------:R-:W-:Y:S01]  /*1630*/  IMAD.WIDE.U32 R30, R203, c[0x0][0x378], R30 ;  /* 0x0000de00cb1e7a25 */ /* 0x000fe200078e001e */
[----:B------:R-:W-:-:S02]  /*1640*/  LEA.HI R16, R0, R4, RZ, 0x5 ;  /* 0x0000000400107211 */ /* 0x000fc400078f28ff */
[----:B------:R-:W-:Y:S01]  /*1650*/  IADD3 R24, R24, -c[0x0][0x2e8], RZ ;  /* 0x8000ba0018187a10 */ /* 0x000fe20007ffe0ff */
[----:B------:R-:W-:Y:S01]  /*1660*/  IMAD R19, R25, c[0x0][0x194], R19 ;  /* 0x0000650019137a24 */ /* 0x000fe200078e0213 */
[----:B------:R-:W-:Y:S01]  /*1670*/  LOP3.LUT R15, R16, 0xffffffe0, RZ, 0xc0, !PT ;  /* 0xffffffe0100f7812 */ /* 0x000fe200078ec0ff */
[----:B------:R-:W-:Y:S01]  /*1680*/  IMAD.WIDE R28, R28, R22, c[0x0][0x3c8] ;  /* 0x0000f2001c1c7625 */ /* 0x000fe200078e0216 */
[----:B------:R-:W-:Y:S02]  /*1690*/  IADD3.X R17, R23, R26, R17, P3, P1 ;  /* 0x0000001a17117210 */ /* 0x000fe40001fe2411 */
[----:B------:R-:W-:Y:S01]  /*16a0*/  SHF.R.S32.HI R23, RZ, 0x1f, R24 ;  /* 0x0000001fff177819 */ /* 0x000fe20000011418 */
[----:B------:R-:W-:Y:S01]  /*16b0*/  IMAD.IADD R15, R4, 0x1, -R15 ;  /* 0x00000001040f7824 */ /* 0x000fe200078e0a0f */
[----:B------:R-:W-:Y:S01]  /*16c0*/  SHF.R.S32.HI R16, RZ, 0x5, R16 ;  /* 0x00000005ff107819 */ /* 0x000fe20000011410 */
[----:B------:R-:W-:Y:S01]  /*16d0*/  IMAD.MOV.U32 R201, RZ, RZ, R29 ;  /* 0x000000ffffc97224 */ /* 0x000fe200078e001d */
[----:B------:R-:W-:-:S02]  /*16e0*/  LEA.HI R23, R23, R24, RZ, 0x6 ;  /* 0x0000001817177211 */ /* 0x000fc400078f30ff */
[----:B------:R-:W-:Y:S01]  /*16f0*/  MOV R199, R33 ;  /* 0x0000002100c77202 */ /* 0x000fe20000000f00 */
[----:B------:R-:W-:Y:S01]  /*1700*/  IMAD R15, R16, R207, R15 ;  /* 0x000000cf100f7224 */ /* 0x000fe200078e020f */
[----:B------:R-:W-:Y:S01]  /*1710*/  SHF.R.S32.HI R23, RZ, 0x6, R23 ;  /* 0x00000006ff177819 */ /* 0x000fe20000011417 */
[----:B------:R-:W-:Y:S01]  /*1720*/  IMAD.WIDE.U32 R32, R25, c[0x0][0x190], R180 ;  /* 0x0000640019207a25 */ /* 0x000fe200078e00b4 */
[----:B------:R-:W-:Y:S02]  /*1730*/  MOV R202, R28 ;  /* 0x0000001c00ca7202 */ /* 0x000fe40000000f00 */
[----:B------:R-:W-:Y:S01]  /*1740*/  IMNMX R195, RZ, R23, !PT ;  /* 0x00000017ffc37217 */ /* 0x000fe20007800200 */
[----:B------:R-:W-:Y:S01]  /*1750*/  IMAD R16, R14, c[0x0][0x378], RZ ;  /* 0x0000de000e107a24 */ /* 0x000fe200078e02ff */
[----:B------:R-:W-:Y:S02]  /*1760*/  IADD3 R26, P3, R21, R32, RZ ;  /* 0x00000020151a7210 */ /* 0x000fe40007f7e0ff */
[----:B------:R-:W-:Y:S01]  /*1770*/  IADD3 R18, P1, R15, R18, RZ ;  /* 0x000000120f127210 */ /* 0x000fe20007f3e0ff */
[----:B------:R-:W-:Y:S01]  /*1780*/  IMAD R16, R203, c[0x0][0x37c], R16 ;  /* 0x0000df00cb107a24 */ /* 0x000fe200078e0210 */
[----:B------:R-:W-:-:S02]  /*1790*/  ISETP.GT.AND P5, PT, R221, R195, PT ;  /* 0x000000c3dd00720c */ /* 0x000fc40003fa4270 */
[----:B------:R-:W-:Y:S01]  /*17a0*/  IADD3.X R27, R20, R33, R19, P3, !PT ;  /* 0x00000021141b7210 */ /* 0x000fe20001ffe413 */
[----:B------:R-:W-:Y:S01]  /*17b0*/  IMAD.IADD R31, R31, 0x1, R16 ;  /* 0x000000011f1f7824 */ /* 0x000fe200078e0210 */
[----:B------:R-:W-:Y:S01]  /*17c0*/  LEA.HI.X.SX32 R17, R15, R17, 0x1, P1 ;  /* 0x000000110f117211 */ /* 0x000fe200008f0eff */
[----:B------:R-:W-:Y:S01]  /*17d0*/  IMAD R16, R14, c[0x0][0x1a8], RZ ;  /* 0x00006a000e107a24 */ /* 0x000fe200078e02ff */
[C---:B------:R-:W-:Y:S01]  /*17e0*/  LEA R236, P1, R18.reuse, c[0x0][0x350], 0x2 ;  /* 0x0000d40012ec7a11 */ /* 0x040fe200078210ff */
[----:B------:R-:W-:Y:S01]  /*17f0*/  IMAD R15, R5, c[0x0][0x370], RZ ;  /* 0x0000dc00050f7a24 */ /* 0x000fe200078e02ff */
[----:B------:R-:W-:Y:S01]  /*1800*/  IADD3 R221, R221, -0x1, RZ ;  /* 0xffffffffdddd7810 */ /* 0x000fe20007ffe0ff */
[C---:B------:R-:W-:Y:S01]  /*1810*/  IMAD R16, R203.reuse, c[0x0][0x1ac], R16 ;  /* 0x00006b00cb107a24 */ /* 0x040fe200078e0210 */
[----:B------:R-:W-:Y:S01]  /*1820*/  LEA.HI.X R237, R18, c[0x0][0x354], R17, 0x2, P1 ;  /* 0x0000d50012ed7a11 */ /* 0x000fe200008f1411 */
[----:B------:R-:W-:-:S04]  /*1830*/  IMAD.WIDE.U32 R26, R203, c[0x0][0x1a8], R26 ;  /* 0x00006a00cb1a7a25 */ /* 0x000fc800078e001a */
[----:B------:R-:W-:Y:S01]  /*1840*/  IMAD R15, R178, c[0x0][0x374], R15 ;  /* 0x0000dd00b20f7a24 */ /* 0x000fe200078e020f */
[----:B------:R-:W-:Y:S01]  /*1850*/  LEA R234, P4, R26, c[0x0][0x160], 0x1 ;  /* 0x000058001aea7a11 */ /* 0x000fe200078808ff */
[----:B------:R-:W-:-:S04]  /*1860*/  IMAD.WIDE.U32 R30, R178, c[0x0][0x370], R30 ;  /* 0x0000dc00b21e7a25 */ /* 0x000fc800078e001e */
[----:B------:R-:W-:Y:S01]  /*1870*/  IMAD.IADD R16, R27, 0x1, R16 ;  /* 0x000000011b107824 */ /* 0x000fe200078e0210 */
[----:B------:R-:W-:Y:S01]  /*1880*/  LEA R232, P3, R30, c[0x0][0x330], 0x1 ;  /* 0x0000cc001ee87a11 */ /* 0x000fe200078608ff */
[----:B------:R-:W-:-:S03]  /*1890*/  IMAD.IADD R15, R31, 0x1, R15 ;  /* 0x000000011f0f7824 */ /* 0x000fc600078e020f */
[----:B------:R-:W-:Y:S02]  /*18a0*/  LEA.HI.X R235, R26, c[0x0][0x164], R16, 0x1, P4 ;  /* 0x000059001aeb7a11 */ /* 0x000fe400020f0c10 */
[----:B------:R-:W-:Y:S01]  /*18b0*/  LEA.HI.X R233, R30, c[0x0][0x334], R15, 0x1, P3 ;  /* 0x0000cd001ee97a11 */ /* 0x000fe200018f0c0f */
[----:B------:R-:W-:Y:S05]  /*18c0*/  @P5 BRA `(.L_x_122) ;  /* 0x00000a1000005947 */ /* 0x000fea0003800000 */
        /* <DEDUP_REMOVED lines=13> */
.L_x_123:
        /* <DEDUP_REMOVED lines=15> */
.L_x_124:
[----:B------:R-:W-:Y:S01]  /*1a90*/  IMAD R222, R184, -0x80, R222 ;  /* 0xffffff80b8de7824 */ /* 0x000fe200078e02de */
[----:B------:R-:W-:Y:S01]  /*1aa0*/  ISETP.GE.AND P4, PT, R180, c[0x0][0x220], PT ;  /* 0x00008800b4007a0c */ /* 0x000fe20003f86270 */
[----:B------:R-:W-:Y:S01]  /*1ab0*/  IMAD R9, R6, c[0x0][0x3a0], RZ ;  /* 0x0000e80006097a24 */ /* 0x000fe200078e02ff */
[----:B------:R-:W-:Y:S01]  /*1ac0*/  BSSY B0, `(.L_x_125) ;  /* 0x0000014000007945 */ /* 0x000fe20003800000 */
[----:B------:R-:W-:Y:S01]  /*1ad0*/  IMAD.WIDE.U32 R10, R196, c[0x0][0x3a0], R180 ;  /* 0x0000e800c40a7a25 */ /* 0x000fe200078e00b4 */
[----:B------:R-:W-:-:S03]  /*1ae0*/  ISETP.GE.OR P3, PT, R178, R222, P4 ;  /* 0x000000deb200720c */ /* 0x000fc60002766670 */
[----:B------:R-:W-:Y:S01]  /*1af0*/  IMAD R9, R196, c[0x0][0x3a4], R9 ;  /* 0x0000e900c4097a24 */ /* 0x000fe200078e0209 */
[----:B------:R-:W-:-:S04]  /*1b00*/  IADD3 R10, P0, R8, R10, RZ ;  /* 0x0000000a080a7210 */ /* 0x000fc80007f1e0ff */
[----:B------:R-:W-:Y:S01]  /*1b10*/  IADD3.X R11, R7, R11, R9, P0, !PT ;  /* 0x0000000b070b7210 */ /* 0x000fe200007fe409 */
[----:B------:R-:W-:-:S04]  /*1b20*/  IMAD R7, R14, c[0x0][0x3b8], RZ ;  /* 0x0000ee000e077a24 */ /* 0x000fc800078e02ff */
[C---:B------:R-:W-:Y:S02]  /*1b30*/  IMAD R7, R203.reuse, c[0x0][0x3bc], R7 ;  /* 0x0000ef00cb077a24 */ /* 0x040fe400078e0207 */
        /* <DEDUP_REMOVED lines=12> */
.L_x_126:
[----:B------:R-:W-:Y:S05]  /*1c00*/  BSYNC B0 ;  /* 0x0000000000007941 */ /* 0x000fea0003800000 */
.L_x_125:
[----:B------:R-:W-:Y:S01]  /*1c10*/  IADD3 R8, R178, 0x20, RZ ;  /* 0x00000020b2087810 */ /* 0x000fe20007ffe0ff */
[----:B------:R-:W-:Y:S03]  /*1c20*/  BSSY B0, `(.L_x_127) ;  /* 0x000000e000007945 */ /* 0x000fe60003800000 */
[----:B------:R-:W-:-:S13]  /*1c30*/  ISETP.GE.OR P2, PT, R8, R222, P4 ;  /* 0x000000de0800720c */ /* 0x000fda0002746670 */
[----:B------:R-:W-:Y:S05]  /*1c40*/  @P2 BRA `(.L_x_128) ;  /* 0x000000b000002947 */ /* 0x000fea0003800000 */
[----:B------:R-:W-:Y:S01]  /*1c50*/  IADD3 R9, P0, R178, 0x20, RZ ;  /* 0x00000020b2097810 */ /* 0x000fe20007f1e0ff */
[----:B------:R-:W-:Y:S01]  /*1c60*/  IMAD.MOV.U32 R12, RZ, RZ, R10 ;  /* 0x000000ffff0c7224 */ /* 0x000fe200078e000a */
[----:B------:R-:W-:-:S03]  /*1c70*/  MOV R13, R7 ;  /* 0x00000007000d7202 */ /* 0x000fc60000000f00 */
[----:B------:R-:W-:Y:S02]  /*1c80*/  IMAD.X R8, RZ, RZ, R5, P0 ;  /* 0x000000ffff087224 */ /* 0x000fe400000e0605 */
[----:B------:R-:W-:-:S04]  /*1c90*/  IMAD.WIDE.U32 R12, R9, c[0x0][0x3a0], R12 ;  /* 0x0000e800090c7a25 */ /* 0x000fc800078e000c */
[----:B------:R-:W-:Y:S01]  /*1ca0*/  IMAD R8, R8, c[0x0][0x3a0], RZ ;  /* 0x0000e80008087a24 */ /* 0x000fe200078e02ff */
[----:B-1----:R-:W-:-:S03]  /*1cb0*/  LEA R16, P0, R12, c[0x0][0x340], 0x1 ;  /* 0x0000d0000c107a11 */ /* 0x002fc600078008ff */
[----:B------:R-:W-:-:S05]  /*1cc0*/  IMAD R8, R9, c[0x0][0x3a4], R8 ;  /* 0x0000e90009087a24 */ /* 0x000fca00078e0208 */
[----:B------:R-:W-:-:S04]  /*1cd0*/  IADD3 R8, R13, R8, RZ ;  /* 0x000000080d087210 */ /* 0x000fc80007ffe0ff */
[----:B------:R-:W-:-:S05]  /*1ce0*/  LEA.HI.X R17, R12, c[0x0][0x344], R8, 0x1, P0 ;  /* 0x0000d1000c117a11 */ /* 0x000fca00000f0c08 */
[----:B------:R1:W-:Y:S02]  /*1cf0*/  STG.E.128 [R16.64], RZ ;  /* 0x000000ff10007986 */ /* 0x0003e4000c101d06 */
.L_x_128:
[----:B------:R-:W-:Y:S05]  /*1d00*/  BSYNC B0 ;  /* 0x0000000000007941 */ /* 0x000fea0003800000 */
.L_x_127:
        /* <DEDUP_REMOVED lines=15> */
.L_x_130:
[----:B------:R-:W-:Y:S05]  /*1e00*/  BSYNC B0 ;  /* 0x0000000000007941 */ /* 0x000fea0003800000 */
.L_x_129:
        /* <DEDUP_REMOVED lines=14> */
.L_x_132:
[----:B------:R-:W-:Y:S05]  /*1ef0*/  BSYNC B0 ;  /* 0x0000000000007941 */ /* 0x000fea0003800000 */
.L_x_131:
[----:B------:R-:W-:Y:S01]  /*1f00*/  IMAD.WIDE.U32 R8, R196, c[0x0][0x3a8], R180 ;  /* 0x0000ea00c4087a25 */ /* 0x000fe200078e00b4 */
[----:B------:R-:W-:Y:S03]  /*1f10*/  BSSY B0, `(.L_x_133) ;  /* 0x0000013000007945 */ /* 0x000fe60003800000 */
[----:B------:R-:W-:Y:S01]  /*1f20*/  IMAD R6, R6, c[0x0][0x3a8], RZ ;  /* 0x0000ea0006067a24 */ /* 0x000fe200078e02ff */
[----:B------:R-:W-:Y:S01]  /*1f30*/  IADD3 R8, P4, R4, R8, RZ ;  /* 0x0000000804087210 */ /* 0x000fe20007f9e0ff */
        /* <DEDUP_REMOVED lines=16> */
.L_x_134:
[----:B------:R-:W-:Y:S05]  /*2040*/  BSYNC B0 ;  /* 0x0000000000007941 */ /* 0x000fea0003800000 */
.L_x_133:
        /* <DEDUP_REMOVED lines=8> */
[----:B--2---:R-:W-:-:S03]  /*20d0*/  LEA R12, P2, R10, c[0x0][0x348], 0x1 ;  /* 0x0000d2000a0c7a11 */ /* 0x004fc600078408ff */
[----:B------:R-:W-:-:S05]  /*20e0*/  IMAD R6, R0, c[0x0][0x3ac], R6 ;  /* 0x0000eb0000067a24 */ /* 0x000fca00078e0206 */
[----:B------:R-:W-:-:S04]  /*20f0*/  IADD3 R6, R11, R6, RZ ;  /* 0x000000060b067210 */ /* 0x000fc80007ffe0ff */
[----:B------:R-:W-:-:S05]  /*2100*/  LEA.HI.X R13, R10, c[0x0][0x34c], R6, 0x1, P2 ;  /* 0x0000d3000a0d7a11 */ /* 0x000fca00010f0c06 */
[----:B------:R2:W-:Y:S02]  /*2110*/  STG.E.128 [R12.64], RZ ;  /* 0x000000ff0c007986 */ /* 0x0005e4000c101d06 */
.L_x_136:
[----:B------:R-:W-:Y:S05]  /*2120*/  BSYNC B0 ;  /* 0x0000000000007941 */ /* 0x000fea0003800000 */
.L_x_135:
        /* <DEDUP_REMOVED lines=13> */
.L_x_138:
[----:B------:R-:W-:Y:S05]  /*2200*/  BSYNC B0 ;  /* 0x0000000000007941 */ /* 0x000fea0003800000 */
.L_x_137:
[----:B------:R-:W-:Y:S05]  /*2210*/  @P0 BRA `(.L_x_139) ;  /* 0x0000570000000947 */ /* 0x000fea0003800000 */
[----:B------:R-:W-:Y:S01]  /*2220*/  IADD3 R0, P0, R178, 0x60, RZ ;  /* 0x00000060b2007810 */ /* 0x000fe20007f1e0ff */
        /* <DEDUP_REMOVED lines=9> */
[----:B------:R4:W-:Y:S01]  /*22c0*/  STG.E.128 [R4.64], RZ ;  /* 0x000000ff04007986 */ /* 0x0009e2000c101d06 */
[----:B------:R-:W-:Y:S05]  /*22d0*/  BRA `(.L_x_139) ;  /* 0x0000564000007947 */ /* 0x000fea0003800000 */
.L_x_122:
        /* <DEDUP_REMOVED lines=11> */
[----:B------:R-:W-:Y:S02]  /*2390*/  IADD3.X R19, R12, R19, R15, P0, !PT ;  /* 0x000000130c137210 */ /* 0x000fe400007fe40f */
[----:B------:R-:W-:Y:S01]  /*23a0*/  IADD3 R12, R221, -R16, RZ ;  /* 0x80000010dd0c7210 */ /* 0x000fe20007ffe0ff */
[----:B------:R-:W-:Y:S02]  /*23b0*/  IMAD R16, R7, c[0x0][0x1b8], RZ ;  /* 0x00006e0007107a24 */ /* 0x000fe400078e02ff */
        /* <DEDUP_REMOVED lines=21> */
.L_x_141:
[----:B------:R-:W-:Y:S05]  /*2510*/  BSYNC B0 ;  /* 0x0000000000007941 */ /* 0x000fea0003800000 */
.L_x_140:
        /* <DEDUP_REMOVED lines=22> */
.L_x_143:
[----:B------:R-:W-:Y:S05]  /*2680*/  BSYNC B0 ;  /* 0x0000000000007941 */ /* 0x000fea0003800000 */
.L_x_142:
        /* <DEDUP_REMOVED lines=22> */
.L_x_145:
[----:B------:R-:W-:Y:S05]  /*27f0*/  BSYNC B0 ;  /* 0x0000000000007941 */ /* 0x000fea0003800000 */
.L_x_144:
        /* <DEDUP_REMOVED lines=22> */
.L_x_147:
[----:B------:R-:W-:Y:S05]  /*2960*/  BSYNC B0 ;  /* 0x0000000000007941 */ /* 0x000fea0003800000 */
.L_x_146:
        /* <DEDUP_REMOVED lines=13> */
.L_x_149:
[----:B------:R-:W-:Y:S05]  /*2a40*/  BSYNC B0 ;  /* 0x0000000000007941 */ /* 0x000fea0003800000 */
.L_x_148:
        /* <DEDUP_REMOVED lines=15> */
.L_x_151:
[----:B------:R-:W-:Y:S05]  /*2b40*/  BSYNC B0 ;  /* 0x0000000000007941 */ /* 0x000fea0003800000 */
.L_x_150:
        /* <DEDUP_REMOVED lines=19> */
.L_x_153:
[----:B------:R-:W-:Y:S05]  /*2c80*/  BSYNC B0 ;  /* 0x0000000000007941 */ /* 0x000fea0003800000 */
.L_x_152:
        /* <DEDUP_REMOVED lines=12> */
[----:B------:R-:W-:Y:S02]  /*2d50*/  IMAD.MOV.U32 R14, RZ, RZ, c[0x0][0x190] ;  /* 0x00006400ff0e7624 */ /* 0x000fe400078e00ff */
[----:B------:R-:W-:-:S03]  /*2d60*/  IMAD.MOV.U32 R13, RZ, RZ, c[0x0][0x194] ;  /* 0x00006500ff0d7624 */ /* 0x000fc600078e00ff */
[----:B-1----:R-:W-:-:S04]  /*2d70*/  LEA R16, P0, R14, R234, 0x6 ;  /* 0x000000ea0e107211 */ /* 0x002fc800078030ff */
[----:B------:R-:W-:-:S05]  /*2d80*/  LEA.HI.X R17, R14, R235, R13, 0x6, P0 ;  /* 0x000000eb0e117211 */ /* 0x000fca00000f340d */
[----:B------:R-:W-:Y:S01]  /*2d90*/  @!PT LDS RZ, [RZ] ;  /* 0x00000000fffff984 */ /* 0x000fe20000000800 */
[----:B------:R-:W-:Y:S01]  /*2da0*/  @!PT LDS RZ, [RZ] ;  /* 0x00000000fffff984 */ /* 0x000fe20000000800 */
[----:B------:R-:W-:Y:S01]  /*2db0*/  @!PT LDS RZ, [RZ] ;  /* 0x00000000fffff984 */ /* 0x000fe20000000800 */
[----:B------:R1:W-:Y:S04]  /*2dc0*/  LDGSTS.E.BYPASS.LTC128B.128 [R220+0x1000], [R16.64] ;  /* 0x0100000010dc7fae */ /* 0x0003e8000b901d46 */
.L_x_155:
[----:B------:R-:W-:Y:S05]  /*2dd0*/  BSYNC B0 ;  /* 0x0000000000007941 */ /* 0x000fea0003800000 */
.L_x_154:
[C---:B------:R-:W-:Y:S01]  /*2de0*/  IADD3 R14, R176.reuse, 0x28, RZ ;  /* 0x00000028b00e7810 */ /* 0x040fe20007ffe0ff */
[----:B------:R-:W-:Y:S01]  /*2df0*/  IMAD.SHL.U32 R15, R176, 0x4, RZ ;  /* 0x00000004b00f7824 */ /* 0x000fe200078e00ff */
[----:B------:R-:W-:Y:S01]  /*2e00*/  ISETP.NE.AND P3, PT, R11, RZ, PT ;  /* 0x000000ff0b00720c */ /* 0x000fe20003f65270 */
[----:B------:R-:W-:Y:S01]  /*2e10*/  IMAD.MOV.U32 R218, RZ, RZ, 0x7f800000 ;  /* 0x7f800000ffda7424 */ /* 0x000fe200078e00ff */
[----:B------:R-:W-:Y:S02]  /*2e20*/  ISETP.GE.AND P2, PT, R14, R12, PT ;  /* 0x0000000c0e00720c */ /* 0x000fe40003f46270 */
[----:B------:R-:W-:Y:S01]  /*2e30*/  SHF.R.S32.HI R13, RZ, 0x1f, R14 ;  /* 0x0000001fff0d7819 */ /* 0x000fe2000001140e */
[----:B------:R-:W-:Y:S01]  /*2e40*/  IMAD.MOV.U32 R217, RZ, RZ, 0x7f800000 ;  /* 0x7f800000ffd97424 */ /* 0x000fe200078e00ff */
[----:B------:R-:W-:-:S09]  /*2e50*/  SHF.L.U64.HI R11, R176, 0x2, R179 ;  /* 0x00000002b00b7819 */ /* 0x000fd200000102b3 */
[----:B-1----:R-:W-:-:S04]  /*2e60*/  @!P2 LEA R16, P0, R14, R200, 0x2 ;  /* 0x000000c80e10a211 */ /* 0x002fc800078010ff */
[----:B------:R-:W-:Y:S02]  /*2e70*/  @!P2 LEA.HI.X R17, R14, R199, R13, 0x2, P0 ;  /* 0x000000c70e11a211 */ /* 0x000fe400000f140d */
[----:B------:R-:W-:-:S03]  /*2e80*/  IADD3 R14, P0, R15, R200, RZ ;  /* 0x000000c80f0e7210 */ /* 0x000fc60007f1e0ff */
[----:B------:R1:W5:Y:S02]  /*2e90*/  @!P2 LDG.E R217, [R16.64] ;  /* 0x0000000610d9a981 */ /* 0x000364000c1e1900 */
[----:B------:R-:W-:Y:S01]  /*2ea0*/  IMAD.X R15, R11, 0x1, R199, P0 ;  /* 0x000000010b0f7824 */ /* 0x000fe200000e06c7 */
[C---:B------:R-:W-:Y:S02]  /*2eb0*/  ISETP.GE.AND P0, PT, R176.reuse, R12, PT ;  /* 0x0000000cb000720c */ /* 0x040fe40003f06270 */
[----:B------:R-:W-:Y:S01]  /*2ec0*/  IADD3 R11, R176, 0x8, RZ ;  /* 0x00000008b00b7810 */ /* 0x000fe20007ffe0ff */
[----:B------:R-:W-:-:S10]  /*2ed0*/  IMAD.MOV.U32 R219, RZ, RZ, 0x7f800000 ;  /* 0x7f800000ffdb7424 */ /* 0x000fd400078e00ff */
        /* <DEDUP_REMOVED lines=11> */
[----:B------:R-:W-:-:S04]  /*2f90*/  IADD3 R10, P0, R10, R12, RZ ;  /* 0x0000000c0a0a7210 */ /* 0x000fc80007f1e0ff */
[----:B------:R-:W-:Y:S01]  /*2fa0*/  IADD3.X R11, R9, R13, R6, P0, !PT ;  /* 0x0000000d090b7210 */ /* 0x000fe200007fe406 */
[----:B------:R-:W-:Y:S01]  /*2fb0*/  IMAD R6, R7, c[0x0][0x1b0], RZ ;  /* 0x00006c0007067a24 */ /* 0x000fe200078e02ff */
[----:B------:R-:W-:Y:S03]  /*2fc0*/  BSSY B0, `(.L_x_156) ;  /* 0x0000014000007945 */ /* 0x000fe60003800000 */
[C---:B------:R-:W-:Y:S02]  /*2fd0*/  IMAD R6, R8.reuse, c[0x0][0x1b4], R6 ;  /* 0x00006d0008067a24 */ /* 0x040fe400078e0206 */
[----:B------:R-:W-:-:S04]  /*2fe0*/  IMAD.WIDE.U32 R10, R8, c[0x0][0x1b0], R10 ;  /* 0x00006c00080a7a25 */ /* 0x000fc800078e000a */
[----:B------:R-:W-:Y:S01]  /*2ff0*/  IMAD.IADD R8, R11, 0x1, R6 ;  /* 0x000000010b087824 */ /* 0x000fe200078e0206 */
        /* <DEDUP_REMOVED lines=10> */
[----:B-1----:R-:W-:-:S04]  /*30a0*/  LEA R14, P0, R12, c[0x0][0x168], 0x1 ;  /* 0x00005a000c0e7a11 */ /* 0x002fc800078008ff */
[----:B------:R-:W-:-:S05]  /*30b0*/  LEA.HI.X R15, R12, c[0x0][0x16c], R6, 0x1, P0 ;  /* 0x00005b000c0f7a11 */ /* 0x000fca00000f0c06 */
[----:B------:R-:W-:Y:S01]  /*30c0*/  @!PT LDS RZ, [RZ] ;  /* 0x00000000fffff984 */ /* 0x000fe20000000800 */
[----:B------:R-:W-:Y:S01]  /*30d0*/  @!PT LDS RZ, [RZ] ;  /* 0x00000000fffff984 */ /* 0x000fe20000000800 */
[----:B------:R-:W-:Y:S01]  /*30e0*/  @!PT LDS RZ, [RZ] ;  /* 0x00000000fffff984 */ /* 0x000fe20000000800 */
[----:B------:R1:W-:Y:S04]  /*30f0*/  LDGSTS.E.BYPASS.LTC128B.128 [R183+0x6000], [R14.64] ;  /* 0x060000000eb77fae */ /* 0x0003e8000b901d46 */
.L_x_157:
[----:B------:R-:W-:Y:S05]  /*3100*/  BSYNC B0 ;  /* 0x0000000000007941 */ /* 0x000fea0003800000 */
.L_x_156:
[----:B------:R1:W-:Y:S01]  /*3110*/  @P6 STS.128 [R183+0x7000], RZ ;  /* 0x007000ffb7006388 */ /* 0x0003e20000000c00 */
[----:B------:R-:W-:Y:S01]  /*3120*/  BSSY B0, `(.L_x_158) ;  /* 0x0000013000007945 */ /* 0x000fe20003800000 */
        /* <DEDUP_REMOVED lines=14> */
[----:B------:R-:W-:Y:S01]  /*3210*/  @!PT LDS RZ, [RZ] ;  /* 0x00000000fffff984 */ /* 0x000fe20000000800 */
[----:B------:R-:W-:Y:S01]  /*3220*/  @!PT LDS RZ, [RZ] ;  /* 0x00000000fffff984 */ /* 0x000fe20000000800 */
[----:B------:R-:W-:Y:S01]  /*3230*/  @!PT LDS RZ, [RZ] ;  /* 0x00000000fffff984 */ /* 0x000fe20000000800 */
[----:B------:R1:W-:Y:S02]  /*3240*/  LDGSTS.E.BYPASS.LTC128B.128 [R183+0x7000], [R14.64] ;  /* 0x070000000eb77fae */ /* 0x0003e4000b901d46 */
.L_x_159:
[----:B------:R-:W-:Y:S05]  /*3250*/  BSYNC B0 ;  /* 0x0000000000007941 */ /* 0x000fea0003800000 */
.L_x_158:
        /* <DEDUP_REMOVED lines=20> */
.L_x_161:
[----:B------:R-:W-:Y:S05]  /*33a0*/  BSYNC B0 ;  /* 0x0000000000007941 */ /* 0x000fea0003800000 */
.L_x_160:
        /* <DEDUP_REMOVED lines=11> */
[----:B------:R-:W-:-:S04]  /*3460*/  IMAD R5, R5, c[0x0][0x198], RZ ;  /* 0x0000660005057a24 */ /* 0x000fc800078e02ff */
[----:B------:R-:W-:Y:S01]  /*3470*/  IMAD R5, R6, c[0x0][0x19c], R5 ;  /* 0x0000670006057a24 */ /* 0x000fe200078e0205 */
[----:B------:R-:W-:-:S04]  /*3480*/  LEA R6, P0, R8, c[0x0][0x168], 0x1 ;  /* 0x00005a0008067a11 */ /* 0x000fc800078008ff */
[----:B------:R-:W-:-:S04]  /*3490*/  IADD3 R5, R9, R5, RZ ;  /* 0x0000000509057210 */ /* 0x000fc80007ffe0ff */
[----:B------:R-:W-:-:S05]  /*34a0*/  LEA.HI.X R7, R8, c[0x0][0x16c], R5, 0x1, P0 ;  /* 0x00005b0008077a11 */ /* 0x000fca00000f0c05 */
[----:B------:R-:W-:Y:S01]  /*34b0*/  @!PT LDS RZ, [RZ] ;  /* 0x00000000fffff984 */ /* 0x000fe20000000800 */
[----:B------:R-:W-:Y:S01]  /*34c0*/  @!PT LDS RZ, [RZ] ;  /* 0x00000000fffff984 */ /* 0x000fe20000000800 */
[----:B------:R-:W-:Y:S01]  /*34d0*/  @!PT LDS RZ, [RZ] ;  /* 0x00000000fffff984 */ /* 0x000fe20000000800 */
[----:B------:R1:W-:Y:S02]  /*34e0*/  LDGSTS.E.BYPASS.LTC128B.128 [R183+0x9000], [R6.64] ;  /* 0x0900000006b77fae */ /* 0x0003e4000b901d46 */
.L_x_163:
[----:B------:R-:W-:Y:S05]  /*34f0*/  BSYNC B0 ;  /* 0x0000000000007941 */ /* 0x000fea0003800000 */
.L_x_162:
[----:B------:R-:W0:Y:S01]  /*3500*/  LDGDEPBAR ;  /* 0x00000000000079af */ /* 0x000e220000000000 */
[----:B------:R-:W-:Y:S01]  /*3510*/  LEA.HI R0, R0, R4, RZ, 0x4 ;  /* 0x0000000400007211 */ /* 0x000fe200078f20ff */
[C---:B------:R-:W-:Y:S01]  /*3520*/  IMAD.SHL.U32 R213, R207.reuse, 0x8, RZ ;  /* 0x00000008cfd57824 */ /* 0x040fe200078e00ff */
[C---:B------:R-:W-:Y:S01]  /*3530*/  SHF.L.U32 R212, R207.reuse, 0x4, RZ ;  /* 0x00000004cfd47819 */ /* 0x040fe200000006ff */
[----:B------:R-:W-:Y:S01]  /*3540*/  IMAD.IADD R194, R196, 0x1, R224 ;  /* 0x00000001c4c27824 */ /* 0x000fe200078e02e0 */
[----:B------:R-:W-:Y:S01]  /*3550*/  LOP3.LUT R0, R0, 0xfffffff0, RZ, 0xc0, !PT ;  /* 0xfffffff000007812 */ /* 0x000fe200078ec0ff */
[----:B------:R-:W-:Y:S01]  /*3560*/  IMAD.MOV.U32 R165, RZ, RZ, 0x20 ;  /* 0x00000020ffa57424 */ /* 0x000fe200078e00ff */
[----:B------:R-:W-:Y:S01]  /*3570*/  IADD3 R206, R212, 0x20, RZ ;  /* 0x00000020d4ce7810 */ /* 0x000fe20007ffe0ff */
[----:B------:R-:W-:Y:S01]  /*3580*/  IMAD R211, R207, 0x18, RZ ;  /* 0x00000018cfd37824 */ /* 0x000fe200078e02ff */
[----:B------:R-:W-:Y:S01]  /*3590*/  IADD3 R166, R171, 0x1000, RZ ;  /* 0x00001000aba67810 */ /* 0x000fe20007ffe0ff */
[----:B------:R-:W-:Y:S01]  /*35a0*/  IMAD.IADD R4, R4, 0x1, -R0 ;  /* 0x0000000104047824 */ /* 0x000fe200078e0a00 */
[----:B------:R-:W-:Y:S01]  /*35b0*/  IADD3 R167, R172, 0x1000, RZ ;  /* 0x00001000aca77810 */ /* 0x000fe20007ffe0ff */
[----:B------:R-:W-:Y:S01]  /*35c0*/  IMAD.IADD R205, R213, 0x1, R206 ;  /* 0x00000001d5cd7824 */ /* 0x000fe200078e02ce */
[----:B------:R-:W-:Y:S01]  /*35d0*/  SEL R166, R166, R171, !P1 ;  /* 0x000000aba6a67207 */ /* 0x000fe20004800000 */
[----:B------:R-:W-:Y:S01]  /*35e0*/  IMAD.SHL.U32 R210, R207, 0x20, RZ ;  /* 0x00000020cfd27824 */ /* 0x000fe200078e00ff */
[----:B------:R-:W-:Y:S01]  /*35f0*/  SHF.R.S32.HI R0, RZ, 0x1f, R4 ;  /* 0x0000001fff007819 */ /* 0x000fe20000011404 */
[----:B------:R-:W-:Y:S01]  /*3600*/  IMAD.IADD R204, R213, 0x1, R205 ;  /* 0x00000001d5cc7824 */ /* 0x000fe200078e02cd */
[----:B------:R-:W-:Y:S01]  /*3610*/  MOV R173, 0x40 ;  /* 0x0000004000ad7802 */ /* 0x000fe20000000f00 */
[C---:B------:R-:W-:Y:S01]  /*3620*/  IMAD R209, R207.reuse, 0x28, RZ ;  /* 0x00000028cfd17824 */ /* 0x040fe200078e02ff */
[----:B------:R-:W-:Y:S01]  /*3630*/  LEA.HI R0, R0, R4, RZ, 0x3 ;  /* 0x0000000400007211 */ /* 0x000fe200078f18ff */
[----:B------:R-:W-:Y:S01]  /*3640*/  IMAD R208, R207, 0x30, RZ ;  /* 0x00000030cfd07824 */ /* 0x000fe200078e02ff */
[----:B------:R-:W-:Y:S01]  /*3650*/  IADD3 R229, R213, R204, RZ ;  /* 0x000000ccd5e57210 */ /* 0x000fe20007ffe0ff */
[----:B------:R-:W-:Y:S01]  /*3660*/  IMAD.MOV R198, RZ, RZ, -R198 ;  /* 0x000000ffffc67224 */ /* 0x000fe200078e0ac6 */
[----:B------:R-:W-:Y:S01]  /*3670*/  LOP3.LUT R0, R0, 0xfffffff8, RZ, 0xc0, !PT ;  /* 0xfffffff800007812 */ /* 0x000fe200078ec0ff */
[----:B------:R-:W-:-:S04]  /*3680*/  DEPBAR.LE SB0, 0x1 ;  /* 0x000080400000791a */ /* 0x000fc80000000000 */
[----:B------:R-:W-:Y:S01]  /*3690*/  BAR.SYNC.DEFER_BLOCKING 0x0 ;  /* 0x0000000000007b1d */ /* 0x000fe20000010000 */
[----:B------:R-:W-:Y:S01]  /*36a0*/  IMAD.IADD R0, R4, 0x1, -R0 ;  /* 0x0000000104007824 */ /* 0x000fe200078e0a00 */
[----:B------:R-:W-:Y:S01]  /*36b0*/  SEL R167, R167, R172, !P1 ;  /* 0x000000aca7a77207 */ /* 0x000fe20004800000 */
[----:B------:R-:W-:Y:S01]  /*36c0*/  IMAD.IADD R228, R213, 0x1, R229 ;  /* 0x00000001d5e47824 */ /* 0x000fe200078e02e5 */
[----:B------:R-:W-:Y:S01]  /*36d0*/  IADD3 R194, -R222, 0x80, R194 ;  /* 0x00000080dec27810 */ /* 0x000fe20007ffe1c2 */
[----:B------:R-:W-:Y:S01]  /*36e0*/  IMAD R207, R207, 0x38, RZ ;  /* 0x00000038cfcf7824 */ /* 0x000fe200078e02ff */
[C---:B------:R-:W-:Y:S01]  /*36f0*/  LOP3.LUT P0, RZ, R0.reuse, 0x2, RZ, 0xc0, !PT ;  /* 0x0000000200ff7812 */ /* 0x040fe2000780c0ff */
[----:B------:R-:W-:Y:S01]  /*3700*/  IMAD.MOV.U32 R215, RZ, RZ, c[0x0][0x2e4] ;  /* 0x0000b900ffd77624 */ /* 0x000fe200078e00ff */
[----:B------:R-:W-:Y:S01]  /*3710*/  LOP3.LUT P2, RZ, R0, 0x4, RZ, 0xc0, !PT ;  /* 0x0000000400ff7812 */ /* 0x000fe2000784c0ff */
[----:B------:R-:W-:Y:S01]  /*3720*/  IMAD.MOV.U32 R214, RZ, RZ, R220 ;  /* 0x000000ffffd67224 */ /* 0x000fe200078e00dc */
[----:B------:R-:W-:Y:S01]  /*3730*/  SEL R165, R165, 0xffffffe0, !P0 ;  /* 0xffffffe0a5a57807 */ /* 0x000fe20004000000 */
        /* <DEDUP_REMOVED lines=13> */
[----:B------:R1:W2:Y:S01]  /*3810*/  LDSM.16.M88.4 R132, [R170+0xa000] ;  /* 0x00a00000aa84783b */ /* 0x0002a20000000200 */
[----:B------:R-:W-:Y:S01]  /*3820*/  CS2R R72, SRZ ;  /* 0x0000000000487805 */ /* 0x000fe2000001ff00 */
[----:B------:R-:W-:Y:S01]  /*3830*/  CS2R R70, SRZ ;  /* 0x0000000000467805 */ /* 0x000fe2000001ff00 */
[----:B------:R-:W-:Y:S01]  /*3840*/  CS2R R68, SRZ ;  /* 0x0000000000447805 */ /* 0x000fe2000001ff00 */
[----:B------:R1:W3:Y:S01]  /*3850*/  LDSM.16.M88.4 R136, [R170+0xa800] ;  /* 0x00a80000aa88783b */ /* 0x0002e20000000200 */
[----:B------:R-:W-:Y:S01]  /*3860*/  CS2R R62, SRZ ;  /* 0x00000000003e7805 */ /* 0x000fe2000001ff00 */
[----:B------:R-:W-:Y:S01]  /*3870*/  CS2R R60, SRZ ;  /* 0x00000000003c7805 */ /* 0x000fe2000001ff00 */
[----:B------:R-:W-:Y:S01]  /*3880*/  CS2R R66, SRZ ;  /* 0x0000000000427805 */ /* 0x000fe2000001ff00 */
[----:B------:R1:W4:Y:S01]  /*3890*/  LDSM.16.M88.4 R140, [R164+0xa000] ;  /* 0x00a00000a48c783b */ /* 0x0003220000000200 */
[----:B------:R-:W-:Y:S01]  /*38a0*/  CS2R R64, SRZ ;  /* 0x0000000000407805 */ /* 0x000fe2000001ff00 */
[----:B------:R-:W-:Y:S01]  /*38b0*/  CS2R R58, SRZ ;  /* 0x00000000003a7805 */ /* 0x000fe2000001ff00 */
[----:B------:R-:W-:Y:S01]  /*38c0*/  CS2R R56, SRZ ;  /* 0x0000000000387805 */ /* 0x000fe2000001ff00 */
[----:B------:R1:W1:Y:S01]  /*38d0*/  LDSM.16.M88.4 R144, [R164+0xa800] ;  /* 0x00a80000a490783b */ /* 0x0002620000000200 */
        /* <DEDUP_REMOVED lines=13> */
[----:B------:R-:W-:Y:S01]  /*39b0*/  SHF.L.U32 R167, R167, 0x1, RZ ;  /* 0x00000001a7a77819 */ /* 0x000fe200000006ff */
[----:B------:R-:W-:Y:S01]  /*39c0*/  IMAD.SHL.U32 R166, R166, 0x2, RZ ;  /* 0x00000002a6a67824 */ /* 0x000fe200078e00ff */
[----:B------:R1:W1:Y:S01]  /*39d0*/  LDSM.16.M88.4 R160, [R2+0xa800] ;  /* 0x00a8000002a0783b */ /* 0x0002620000000200 */
[----:B------:R-:W-:Y:S01]  /*39e0*/  IADD3 R194, R194, -c[0x0][0x2e8], RZ ;  /* 0x8000ba00c2c27a10 */ /* 0x000fe20007ffe0ff */
[C---:B------:R-:W-:Y:S01]  /*39f0*/  IMAD.SHL.U32 R230, R176.reuse, 0x4, RZ ;  /* 0x00000004b0e67824 */ /* 0x040fe200078e00ff */
[----:B------:R-:W-:Y:S01]  /*3a00*/  SEL R173, R173, 0xffffffc0, !P2 ;  /* 0xffffffc0adad7807 */ /* 0x000fe20005000000 */
[----:B------:R-:W-:Y:S01]  /*3a10*/  IMAD.IADD R227, R213, 0x1, R228 ;  /* 0x00000001d5e37824 */ /* 0x000fe200078e02e4 */
[----:B------:R-:W-:-:S02]  /*3a20*/  SHF.L.U64.HI R231, R176, 0x2, R179 ;  /* 0x00000002b0e77819 */ /* 0x000fc400000102b3 */
[----:B------:R-:W-:Y:S02]  /*3a30*/  IADD3 R0, R169, R165, RZ ;  /* 0x000000a5a9007210 */ /* 0x000fe40007ffe0ff */
.L_x_168:
[----:B------:R-:W0:Y:S01]  /*3a40*/  LDGDEPBAR ;  /* 0x00000000000079af */ /* 0x000e220000000000 */
[----:B------:R-:W-:Y:S01]  /*3a50*/  IADD3 R4, P0, R230, R202, RZ ;  /* 0x000000cae6047210 */ /* 0x000fe20007f1e0ff */
[C---:B------:R-:W-:Y:S01]  /*3a60*/  IMAD.IADD R174, R167.reuse, 0x1, R165 ;  /* 0x00000001a7ae7824 */ /* 0x040fe200078e02a5 */
[----:B------:R-:W-:Y:S03]  /*3a70*/  IADD3 R124, R167, R173, RZ ;  /* 0x000000ada77c7210 */ /* 0x000fe60007ffe0ff */
[----:B------:R-:W-:Y:S01]  /*3a80*/  IMAD.X R5, R231, 0x1, R201, P0 ;  /* 0x00000001e7057824 */ /* 0x000fe200000e06c9 */
[----:B------:R-:W-:Y:S04]  /*3a90*/  DEPBAR.LE SB0, 0x0 ;  /* 0x000080000000791a */ /* 0x000fe80000000000 */
[----:B------:R-:W-:Y:S06]  /*3aa0*/  BAR.SYNC.DEFER_BLOCKING 0x0 ;  /* 0x0000000000007b1d */ /* 0x000fec0000010000 */
[----:B------:R-:W-:Y:S05]  /*3ab0*/  LDSM.16.M88.4 R32, [R167] ;  /* 0x00000000a720783b */ /* 0x000fea0000000200 */
[----:B-1----:R-:W1:Y:S05]  /*3ac0*/  LDSM.16.M88.4 R16, [R170+0x6000] ;  /* 0x00600000aa10783b */ /* 0x002e6a0000000200 */
[----:B------:R-:W4:Y:S05]  /*3ad0*/  LDSM.16.M88.4 R28, [R167+0x1000] ;  /* 0x00100000a71c783b */ /* 0x000f2a0000000200 */
[----:B-----5:R1:W5:Y:S05]  /*3ae0*/  LDG.E R241, [R4.64] ;  /* 0x0000000604f17981 */ /* 0x02036a000c1e1900 */
[----:B------:R1:W5:Y:S05]  /*3af0*/  LDG.E R240, [R4.64+0x20] ;  /* 0x0000200604f07981 */ /* 0x00036a000c1e1900 */
[----:B------:R1:W5:Y:S05]  /*3b00*/  LDG.E R239, [R4.64+0x80] ;  /* 0x0000800604ef7981 */ /* 0x00036a000c1e1900 */
[----:B------:R1:W5:Y:S05]  /*3b10*/  LDG.E R238, [R4.64+0xa0] ;  /* 0x0000a00604ee7981 */ /* 0x00036a000c1e1900 */
[----:B------:R-:W3:Y:S05]  /*3b20*/  LDSM.16.M88.4 R100, [R170+0x6800] ;  /* 0x00680000aa64783b */ /* 0x000eea0000000200 */
[----:B------:R-:W-:Y:S05]  /*3b30*/  LDSM.16.M88.4 R104, [R174] ;  /* 0x00000000ae68783b */ /* 0x000fea0000000200 */
[----:B------:R-:W2:Y:S05]  /*3b40*/  LDSM.16.M88.4 R108, [R164+0x6000] ;  /* 0x00600000a46c783b */ /* 0x000eaa0000000200 */
[----:B------:R-:W2:Y:S01]  /*3b50*/  LDSM.16.M88.4 R112, [R174+0x1000] ;  /* 0x00100000ae70783b */ /* 0x000ea20000000200 */
[-C--:B-1----:R-:W-:Y:S04]  /*3b60*/  HMMA.16816.F32 R4, R32, R16.reuse, RZ ;  /* 0x000000102004723c */ /* 0x082fe800000018ff */
[----:B------:R-:W1:Y:S05]  /*3b70*/  LDSM.16.M88.4 R116, [R164+0x6800] ;  /* 0x00680000a474783b */ /* 0x000e6a0000000200 */
[----:B------:R-:W-:Y:S01]  /*3b80*/  LDSM.16.M88.4 R120, [R3+0x6000] ;  /* 0x006000000378783b */ /* 0x000fe20000000200 */
[C---:B----4-:R-:W-:Y:S04]  /*3b90*/  HMMA.16816.F32 R8, R28.reuse, R16, RZ ;  /* 0x000000101c08723c */ /* 0x050fe800000018ff */
[----:B------:R-:W-:Y:S04]  /*3ba0*/  LDSM.16.M88.4 R128, [R3+0x6800] ;  /* 0x006800000380783b */ /* 0x000fe80000000200 */
[-C--:B------:R-:W-:Y:S08]  /*3bb0*/  HMMA.16816.F32 R12, R28, R18.reuse, RZ ;  /* 0x000000121c0c723c */ /* 0x080ff000000018ff */
[C---:B------:R-:W-:Y:S08]  /*3bc0*/  HMMA.16816.F32 R16, R32.reuse, R18, RZ ;  /* 0x000000122010723c */ /* 0x040ff000000018ff */
[-C--:B---3--:R-:W-:Y:S08]  /*3bd0*/  HMMA.16816.F32 R20, R32, R100.reuse, RZ ;  /* 0x000000642014723c */ /* 0x088ff000000018ff */
[C---:B------:R-:W-:Y:S08]  /*3be0*/  HMMA.16816.F32 R24, R28.reuse, R100, RZ ;  /* 0x000000641c18723c */ /* 0x040ff000000018ff */
[-C--:B------:R-:W-:Y:S08]  /*3bf0*/  HMMA.16816.F32 R28, R28, R102.reuse, RZ ;  /* 0x000000661c1c723c */ /* 0x080ff000000018ff */
[----:B------:R-:W-:Y:S01]  /*3c00*/  HMMA.16816.F32 R32, R32, R102, RZ ;  /* 0x000000662020723c */ /* 0x000fe200000018ff */
[----:B------:R-:W3:Y:S05]  /*3c10*/  LDSM.16.M88.4 R100, [R124] ;  /* 0x000000007c64783b */ /* 0x000eea0000000200 */
[----:B------:R-:W4:Y:S02]  /*3c20*/  LDSM.16.M88.4 R124, [R124+0x1000] ;  /* 0x001000007c7c783b */ /* 0x000f240000000200 */
[-C--:B--2---:R-:W-:Y:S08]  /*3c30*/  HMMA.16816.F32 R4, R104, R108.reuse, R4 ;  /* 0x0000006c6804723c */ /* 0x084ff00000001804 */
[C---:B------:R-:W-:Y:S08]  /*3c40*/  HMMA.16816.F32 R8, R112.reuse, R108, R8 ;  /* 0x0000006c7008723c */ /* 0x040ff00000001808 */
[-C--:B------:R-:W-:Y:S08]  /*3c50*/  HMMA.16816.F32 R12, R112, R110.reuse, R12 ;  /* 0x0000006e700c723c */ /* 0x080ff0000000180c */
[C---:B------:R-:W-:Y:S01]  /*3c60*/  HMMA.16816.F32 R16, R104.reuse, R110, R16 ;  /* 0x0000006e6810723c */ /* 0x040fe20000001810 */
[----:B------:R-:W-:Y:S07]  /*3c70*/  LDSM.16.M88.4 R108, [R2+0x6000] ;  /* 0x00600000026c783b */ /* 0x000fee0000000200 */
[-C--:B-1----:R-:W-:Y:S08]  /*3c80*/  HMMA.16816.F32 R20, R104, R116.reuse, R20 ;  /* 0x000000746814723c */ /* 0x082ff00000001814 */
[C---:B------:R-:W-:Y:S08]  /*3c90*/  HMMA.16816.F32 R24, R112.reuse, R116, R24 ;  /* 0x000000747018723c */ /* 0x040ff00000001818 */
[-C--:B------:R-:W-:Y:S07]  /*3ca0*/  HMMA.16816.F32 R28, R112, R118.reuse, R28 ;  /* 0x00000076701c723c */ /* 0x080fee000000181c */
[----:B------:R-:W-:Y:S01]  /*3cb0*/  IMAD.IADD R112, R174, 0x1, R173 ;  /* 0x00000001ae707824 */ /* 0x000fe200078e02ad */
[----:B------:R-:W-:Y:S01]  /*3cc0*/  HMMA.16816.F32 R32, R104, R118, R32 ;  /* 0x000000766820723c */ /* 0x000fe20000001820 */
[----:B------:R-:W-:Y:S05]  /*3cd0*/  LDSM.16.M88.4 R116, [R2+0x6800] ;  /* 0x006800000274783b */ /* 0x000fea0000000200 */
[----:B------:R-:W1:Y:S02]  /*3ce0*/  LDSM.16.M88.4 R104, [R112] ;  /* 0x000000007068783b */ /* 0x000e640000000200 */
[-C--:B---3--:R-:W-:Y:S03]  /*3cf0*/  HMMA.16816.F32 R4, R100, R120.reuse, R4 ;  /* 0x000000786404723c */ /* 0x088fe60000001804 */
[----:B------:R-:W2:Y:S05]  /*3d00*/  LDSM.16.M88.4 R112, [R112+0x1000] ;  /* 0x001000007070783b */ /* 0x000eaa0000000200 */
[C---:B----4-:R-:W-:Y:S07]  /*3d10*/  HMMA.16816.F32 R8, R124.reuse, R120, R8 ;  /* 0x000000787c08723c */ /* 0x050fee0000001808 */
[----:B------:R-:W-:Y:S01]  /*3d20*/  MOV R120, R236 ;  /* 0x000000ec00787202 */ /* 0x000fe20000000f00 */
[-C--:B------:R-:W-:Y:S04]  /*3d30*/  HMMA.16816.F32 R12, R124, R122.reuse, R12 ;  /* 0x0000007a7c0c723c */ /* 0x080fe8000000180c */
[----:B------:R-:W-:Y:S04]  /*3d40*/  IMAD.MOV.U32 R121, RZ, RZ, R237 ;  /* 0x000000ffff797224 */ /* 0x000fe800078e00ed */
[C---:B------:R-:W-:Y:S08]  /*3d50*/  HMMA.16816.F32 R16, R100.reuse, R122, R16 ;  /* 0x0000007a6410723c */ /* 0x040ff00000001810 */
[-C--:B------:R-:W-:Y:S08]  /*3d60*/  HMMA.16816.F32 R20, R100, R128.reuse, R20 ;  /* 0x000000806414723c */ /* 0x080ff00000001814 */
[C---:B------:R-:W-:Y:S08]  /*3d70*/  HMMA.16816.F32 R24, R124.reuse, R128, R24 ;  /* 0x000000807c18723c */ /* 0x040ff00000001818 */
[-C--:B------:R-:W-:Y:S08]  /*3d80*/  HMMA.16816.F32 R28, R124, R130.reuse, R28 ;  /* 0x000000827c1c723c */ /* 0x080ff0000000181c */
[----:B------:R-:W-:Y:S07]  /*3d90*/  HMMA.16816.F32 R32, R100, R130, R32 ;  /* 0x000000826420723c */ /* 0x000fee0000001820 */
[----:B------:R-:W-:Y:S01]  /*3da0*/  IMAD.MOV.U32 R100, RZ, RZ, c[0x0][0x2e4] ;  /* 0x0000b900ff647624 */ /* 0x000fe200078e00ff */
[-C--:B-1----:R-:W-:Y:S08]  /*3db0*/  HMMA.16816.F32 R4, R104, R108.reuse, R4 ;  /* 0x0000006c6804723c */ /* 0x082ff00000001804 */
[C---:B--2---:R-:W-:Y:S08]  /*3dc0*/  HMMA.16816.F32 R8, R112.reuse, R108, R8 ;  /* 0x0000006c7008723c */ /* 0x044ff00000001808 */
[-C--:B------:R-:W-:Y:S08]  /*3dd0*/  HMMA.16816.F32 R12, R112, R110.reuse, R12 ;  /* 0x0000006e700c723c */ /* 0x080ff0000000180c */
[C---:B------:R-:W-:Y:S08]  /*3de0*/  HMMA.16816.F32 R16, R104.reuse, R110, R16 ;  /* 0x0000006e6810723c */ /* 0x040ff00000001810 */
[-C--:B------:R-:W-:Y:S08]  /*3df0*/  HMMA.16816.F32 R20, R104, R116.reuse, R20 ;  /* 0x000000746814723c */ /* 0x080ff00000001814 */
[C---:B------:R-:W-:Y:S08]  /*3e00*/  HMMA.16816.F32 R24, R112.reuse, R116, R24 ;  /* 0x000000747018723c */ /* 0x040ff00000001818 */
[-C--:B------:R-:W-:Y:S07]  /*3e10*/  HMMA.16816.F32 R28, R112, R118.reuse, R28 ;  /* 0x00000076701c723c */ /* 0x080fee000000181c */
[----:B------:R-:W-:Y:S01]  /*3e20*/  SHF.L.U32 R115, R221, 0x6, RZ ;  /* 0x00000006dd737819 */ /* 0x000fe200000006ff */
[----:B------:R-:W-:Y:S04]  /*3e30*/  HMMA.16816.F32 R32, R104, R118, R32 ;  /* 0x000000766820723c */ /* 0x000fe80000001820 */
[----:B------:R-:W-:Y:S11]  /*3e40*/  ISETP.GE.AND P0, PT, R115, R194, PT ;  /* 0x000000c27300720c */ /* 0x000ff60003f06270 */
[----:B------:R-:W-:Y:S02]  /*3e50*/  @!UPT UIADD3 URZ, URZ, URZ, URZ ;  /* 0x0000003f3f3ff290 */ /* 0x000fe4000fffe03f */
[----:B------:R-:W-:-:S05]  /*3e60*/  @!P0 BRA `(.L_x_164) ;  /* 0x0000009000008947 */ /* 0x000fca0003800000 */
[C---:B------:R-:W-:Y:S01]  /*3e70*/  IADD3 R102, R196.reuse, 0x80, RZ ;  /* 0x00000080c4667810 */ /* 0x040fe20007ffe0ff */
[----:B------:R-:W-:Y:S01]  /*3e80*/  IMAD.IADD R100, R196, 0x1, R224 ;  /* 0x00000001c4647824 */ /* 0x000fe200078e02e0 */
[----:B------:R-:W-:Y:S02]  /*3e90*/  IADD3 R101, R115, 0x40, RZ ;  /* 0x0000004073657810 */ /* 0x000fe40007ffe0ff */
[----:B------:R-:W-:Y:S02]  /*3ea0*/  ISETP.LT.AND P0, PT, R102, R222, PT ;  /* 0x000000de6600720c */ /* 0x000fe40003f01270 */
[----:B------:R-:W-:Y:S04]  /*3eb0*/  IADD3 R100, R215, R100, -R222 ;  /* 0x00000064d7647210 */ /* 0x000fe80007ffe8de */
[----:B------:R-:W-:Y:S01]  /*3ec0*/  ISETP.GE.AND P1, PT, R101, R100, PT ;  /* 0x000000646500720c */ /* 0x000fe20003f26270 */
[----:B------:R-:W-:Y:S11]  /*3ed0*/  IMAD.MOV.U32 R100, RZ, RZ, R215 ;  /* 0x000000ffff647224 */ /* 0x000ff600078e00d7 */
[----:B------:R-:W-:Y:S01]  /*3ee0*/  @!UPT UIADD3 URZ, URZ, URZ, URZ ;  /* 0x0000003f3f3ff290 */ /* 0x000fe2000fffe03f */
[----:B------:R-:W-:-:S05]  /*3ef0*/  @!P1 BRA P0, `(.L_x_165) ;  /* 0x0000080000009947 */ /* 0x000fca0000000000 */
.L_x_164:
[--C-:B------:R-:W-:Y:S01]  /*3f00*/  IADD3 R107, R222, 0x1, -R224.reuse ;  /* 0x00000001de6b7810 */ /* 0x100fe20007ffe8e0 */
[----:B------:R-:W-:Y:S01]  /*3f10*/  IMAD.IADD R115, R176, 0x1, R115 ;  /* 0x00000001b0737824 */ /* 0x000fe200078e0273 */
[----:B------:R-:W-:Y:S01]  /*3f20*/  IADD3 R102, -R100, R222, -R224 ;  /* 0x000000de64667210 */ /* 0x000fe20007ffe9e0 */
[----:B------:R-:W-:Y:S01]  /*3f30*/  IMAD R114, R184, 0x80, R175 ;  /* 0x00000080b8727824 */ /* 0x000fe200078e02af */
[----:B------:R-:W-:Y:S01]  /*3f40*/  IADD3 R107, R107, c[0x0][0x2e8], RZ ;  /* 0x0000ba006b6b7a10 */ /* 0x000fe20007ffe0ff */
[----:B------:R-:W-:Y:S01]  /*3f50*/  IMAD.MOV.U32 R215, RZ, RZ, R100 ;  /* 0x000000ffffd77224 */ /* 0x000fe200078e0064 */
[C---:B------:R-:W-:Y:S01]  /*3f60*/  IADD3 R105, R115.reuse, 0x8, RZ ;  /* 0x0000000873697810 */ /* 0x040fe20007ffe0ff */
[C---:B------:R-:W-:Y:S01]  /*3f70*/  IMAD.IADD R116, R115.reuse, 0x1, R102 ;  /* 0x0000000173747824 */ /* 0x040fe200078e0266 */
[C---:B------:R-:W-:Y:S02]  /*3f80*/  IADD3 R103, R115.reuse, 0x20, RZ ;  /* 0x0000002073677810 */ /* 0x040fe40007ffe0ff */
[C---:B------:R-:W-:Y:S01]  /*3f90*/  IADD3 R101, R115.reuse, 0x28, RZ ;  /* 0x0000002873657810 */ /* 0x040fe20007ffe0ff */
[----:B------:R-:W-:Y:S01]  /*3fa0*/  IMAD.IADD R115, R115, 0x1, R107 ;  /* 0x0000000173737824 */ /* 0x000fe200078e026b */
[----:B------:R-:W-:Y:S01]  /*3fb0*/  IADD3 R113, R114, 0x1, RZ ;  /* 0x0000000172717810 */ /* 0x000fe20007ffe0ff */
[C-C-:B------:R-:W-:Y:S01]  /*3fc0*/  IMAD.IADD R106, R102.reuse, 0x1, R105.reuse ;  /* 0x00000001666a7824 */ /* 0x140fe200078e0269 */
[----:B------:R-:W-:Y:S01]  /*3fd0*/  IMNMX R116, RZ, R116, !PT ;  /* 0x00000074ff747217 */ /* 0x000fe20007800200 */
[----:B------:R-:W-:Y:S01]  /*3fe0*/  IMAD.IADD R105, R107, 0x1, R105 ;  /* 0x000000016b697824 */ /* 0x000fe200078e0269 */
[----:B------:R-:W-:Y:S01]  /*3ff0*/  IMNMX R115, R115, R222, PT ;  /* 0x000000de73737217 */ /* 0x000fe20003800200 */
[--C-:B------:R-:W-:Y:S01]  /*4000*/  IMAD.IADD R104, R102, 0x1, R103.reuse ;  /* 0x0000000166687824 */ /* 0x100fe200078e0267 */
[-C--:B------:R-:W-:Y:S01]  /*4010*/  ISETP.GE.AND P1, PT, R114, R116.reuse, PT ;  /* 0x000000747200720c */ /* 0x080fe20003f26270 */
[----:B------:R-:W-:Y:S01]  /*4020*/  IMAD.IADD R103, R107, 0x1, R103 ;  /* 0x000000016b677824 */ /* 0x000fe200078e0267 */
[-C--:B------:R-:W-:Y:S01]  /*4030*/  ISETP.GE.AND P0, PT, R113, R116.reuse, PT ;  /* 0x000000747100720c */ /* 0x080fe20003f06270 */
[--C-:B------:R-:W-:Y:S01]  /*4040*/  IMAD.IADD R102, R102, 0x1, R101.reuse ;  /* 0x0000000166667824 */ /* 0x100fe200078e0265 */
[C---:B------:R-:W-:Y:S01]  /*4050*/  IADD3 R112, R114.reuse, 0x8, RZ ;  /* 0x0000000872707810 */ /* 0x040fe20007ffe0ff */
[----:B------:R-:W-:Y:S01]  /*4060*/  IMAD.IADD R101, R107, 0x1, R101 ;  /* 0x000000016b657824 */ /* 0x000fe200078e0265 */
[C---:B------:R-:W-:Y:S02]  /*4070*/  IADD3 R111, R114.reuse, 0x9, RZ ;  /* 0x00000009726f7810 */ /* 0x040fe40007ffe0ff */
[C---:B------:R-:W-:Y:S02]  /*4080*/  IADD3 R110, R114.reuse, 0x10, RZ ;  /* 0x00000010726e7810 */ /* 0x040fe40007ffe0ff */
[C---:B------:R-:W-:Y:S02]  /*4090*/  IADD3 R109, R114.reuse, 0x11, RZ ;  /* 0x00000011726d7810 */ /* 0x040fe40007ffe0ff */
[C---:B------:R-:W-:Y:S02]  /*40a0*/  IADD3 R108, R114.reuse, 0x18, RZ ;  /* 0x00000018726c7810 */ /* 0x040fe40007ffe0ff */
[C---:B------:R-:W-:Y:S02]  /*40b0*/  IADD3 R107, R114.reuse, 0x19, RZ ;  /* 0x00000019726b7810 */ /* 0x040fe40007ffe0ff */
[-C--:B------:R-:W-:Y:S02]  /*40c0*/  ISETP.GE.OR P1, PT, R114, R115.reuse, !P1 ;  /* 0x000000737200720c */ /* 0x080fe40004f26670 */
[-C--:B------:R-:W-:Y:S02]  /*40d0*/  ISETP.GE.OR P0, PT, R113, R115.reuse, !P0 ;  /* 0x000000737100720c */ /* 0x080fe40004706670 */
[-C--:B------:R-:W-:Y:S02]  /*40e0*/  ISETP.GE.AND P6, PT, R112, R116.reuse, PT ;  /* 0x000000747000720c */ /* 0x080fe40003fc6270 */
[-C--:B------:R-:W-:Y:S02]  /*40f0*/  ISETP.GE.AND P5, PT, R111, R116.reuse, PT ;  /* 0x000000746f00720c */ /* 0x080fe40003fa6270 */
[-C--:B------:R-:W-:Y:S02]  /*4100*/  ISETP.GE.AND P4, PT, R110, R116.reuse, PT ;  /* 0x000000746e00720c */ /* 0x080fe40003f86270 */
[-C--:B------:R-:W-:Y:S02]  /*4110*/  ISETP.GE.AND P3, PT, R109, R116.reuse, PT ;  /* 0x000000746d00720c */ /* 0x080fe40003f66270 */
[----:B------:R-:W-:Y:S02]  /*4120*/  FSEL R4, R4, -INF , !P1 ;  /* 0xff80000004047808 */ /* 0x000fe40004800000 */
[-C--:B------:R-:W-:Y:S02]  /*4130*/  ISETP.GE.AND P1, PT, R108, R116.reuse, PT ;  /* 0x000000746c00720c */ /* 0x080fe40003f26270 */
[----:B------:R-:W-:Y:S02]  /*4140*/  FSEL R5, R5, -INF , !P0 ;  /* 0xff80000005057808 */ /* 0x000fe40004000000 */
[----:B------:R-:W-:Y:S02]  /*4150*/  ISETP.GE.AND P0, PT, R107, R116, PT ;  /* 0x000000746b00720c */ /* 0x000fe40003f06270 */
[----:B------:R-:W-:Y:S02]  /*4160*/  IMNMX R106, RZ, R106, !PT ;  /* 0x0000006aff6a7217 */ /* 0x000fe40007800200 */
[-C--:B------:R-:W-:Y:S02]  /*4170*/  ISETP.GE.OR P6, PT, R112, R115.reuse, !P6 ;  /* 0x000000737000720c */ /* 0x080fe400077c6670 */
[-C--:B------:R-:W-:Y:S02]  /*4180*/  ISETP.GE.OR P5, PT, R111, R115.reuse, !P5 ;  /* 0x000000736f00720c */ /* 0x080fe40006fa6670 */
[-C--:B------:R-:W-:Y:S02]  /*4190*/  ISETP.GE.OR P4, PT, R110, R115.reuse, !P4 ;  /* 0x000000736e00720c */ /* 0x080fe40006786670 */
[-C--:B------:R-:W-:Y:S02]  /*41a0*/  ISETP.GE.OR P3, PT, R109, R115.reuse, !P3 ;  /* 0x000000736d00720c */ /* 0x080fe40005f66670 */
[-C--:B------:R-:W-:Y:S02]  /*41b0*/  ISETP.GE.OR P1, PT, R108, R115.reuse, !P1 ;  /* 0x000000736c00720c */ /* 0x080fe40004f26670 */
[----:B------:R-:W-:Y:S02]  /*41c0*/  ISETP.GE.OR P0, PT, R107, R115, !P0 ;  /* 0x000000736b00720c */ /* 0x000fe40004706670 */
[----:B------:R-:W-:Y:S02]  /*41d0*/  IMNMX R105, R105, R222, PT ;  /* 0x000000de69697217 */ /* 0x000fe40003800200 */
[----:B------:R-:W-:Y:S02]  /*41e0*/  FSEL R16, R16, -INF , !P6 ;  /* 0xff80000010107808 */ /* 0x000fe40007000000 */
[-C--:B------:R-:W-:Y:S02]  /*41f0*/  ISETP.GE.AND P6, PT, R114, R106.reuse, PT ;  /* 0x0000006a7200720c */ /* 0x080fe40003fc6270 */
        /* <DEDUP_REMOVED lines=9> */
[----:B------:R-:W-:Y:S02]  /*4290*/  ISETP.GE.AND P0, PT, R109, R106, PT ;  /* 0x0000006a6d00720c */ /* 0x000fe40003f06270 */
[-C--:B------:R-:W-:Y:S02]  /*42a0*/  ISETP.GE.OR P6, PT, R114, R105.reuse, !P6 ;  /* 0x000000697200720c */ /* 0x080fe400077c6670 */
[-C--:B------:R-:W-:Y:S02]  /*42b0*/  ISETP.GE.OR P5, PT, R113, R105.reuse, !P5 ;  /* 0x000000697100720c */ /* 0x080fe40006fa6670 */
[----:B------:R-:W-:Y:S02]  /*42c0*/  IMNMX R104, RZ, R104, !PT ;  /* 0x00000068ff687217 */ /* 0x000fe40007800200 */
[-C--:B------:R-:W-:Y:S02]  /*42d0*/  ISETP.GE.OR P4, PT, R112, R105.reuse, !P4 ;  /* 0x000000697000720c */ /* 0x080fe40006786670 */
[-C--:B------:R-:W-:Y:S02]  /*42e0*/  ISETP.GE.OR P3, PT, R111, R105.reuse, !P3 ;  /* 0x000000696f00720c */ /* 0x080fe40005f66670 */
[-C--:B------:R-:W-:Y:S02]  /*42f0*/  ISETP.GE.OR P1, PT, R110, R105.reuse, !P1 ;  /* 0x000000696e00720c */ /* 0x080fe40004f26670 */
[-C--:B------:R-:W-:Y:S02]  /*4300*/  ISETP.GE.OR P0, PT, R109, R105.reuse, !P0 ;  /* 0x000000696d00720c */ /* 0x080fe40004706670 */
[----:B------:R-:W-:Y:S02]  /*4310*/  FSEL R6, R6, -INF , !P6 ;  /* 0xff80000006067808 */ /* 0x000fe40007000000 */
[-C--:B------:R-:W-:Y:S02]  /*4320*/  ISETP.GE.AND P6, PT, R108, R106.reuse, PT ;  /* 0x0000006a6c00720c */ /* 0x080fe40003fc6270 */
[----:B------:R-:W-:Y:S02]  /*4330*/  FSEL R7, R7, -INF , !P5 ;  /* 0xff80000007077808 */ /* 0x000fe40006800000 */
[----:B------:R-:W-:Y:S02]  /*4340*/  ISETP.GE.AND P5, PT, R107, R106, PT ;  /* 0x0000006a6b00720c */ /* 0x000fe40003fa6270 */
        /* <DEDUP_REMOVED lines=10> */
[----:B------:R-:W-:Y:S02]  /*43f0*/  ISETP.GE.OR P5, PT, R107, R105, !P5 ;  /* 0x000000696b00720c */ /* 0x000fe40006fa6670 */
[-C--:B------:R-:W-:Y:S02]  /*4400*/  ISETP.GE.OR P4, PT, R114, R103.reuse, !P4 ;  /* 0x000000677200720c */ /* 0x080fe40006786670 */
[-C--:B------:R-:W-:Y:S02]  /*4410*/  ISETP.GE.OR P3, PT, R113, R103.reuse, !P3 ;  /* 0x000000677100720c */ /* 0x080fe40005f66670 */
[-C--:B------:R-:W-:Y:S02]  /*4420*/  ISETP.GE.OR P1, PT, R112, R103.reuse, !P1 ;  /* 0x000000677000720c */ /* 0x080fe40004f26670 */
[----:B------:R-:W-:Y:S02]  /*4430*/  IMNMX R102, RZ, R102, !PT ;  /* 0x00000066ff667217 */ /* 0x000fe40007800200 */
[-C--:B------:R-:W-:Y:S02]  /*4440*/  ISETP.GE.OR P0, PT, R111, R103.reuse, !P0 ;  /* 0x000000676f00720c */ /* 0x080fe40004706670 */
        /* <DEDUP_REMOVED lines=13> */
[-C--:B------:R-:W-:Y:S02]  /*4520*/  ISETP.GE.OR P6, PT, R110, R103.reuse, !P6 ;  /* 0x000000676e00720c */ /* 0x080fe400077c6670 */
[-C--:B------:R-:W-:Y:S02]  /*4530*/  ISETP.GE.OR P5, PT, R109, R103.reuse, !P5 ;  /* 0x000000676d00720c */ /* 0x080fe40006fa6670 */
[-C--:B------:R-:W-:Y:S02]  /*4540*/  ISETP.GE.OR P4, PT, R108, R103.reuse, !P4 ;  /* 0x000000676c00720c */ /* 0x080fe40006786670 */
[----:B------:R-:W-:Y:S02]  /*4550*/  ISETP.GE.OR P3, PT, R107, R103, !P3 ;  /* 0x000000676b00720c */ /* 0x000fe40005f66670 */
[-C--:B------:R-:W-:Y:S02]  /*4560*/  ISETP.GE.OR P1, PT, R114, R101.reuse, !P1 ;  /* 0x000000657200720c */ /* 0x080fe40004f26670 */
        /* <DEDUP_REMOVED lines=15> */
[-C--:B------:R-:W-:Y:S02]  /*4660*/  ISETP.GE.OR P4, PT, R110, R101.reuse, !P4 ;  /* 0x000000656e00720c */ /* 0x080fe40006786670 */
[-C--:B------:R-:W-:Y:S02]  /*4670*/  ISETP.GE.OR P3, PT, R109, R101.reuse, !P3 ;  /* 0x000000656d00720c */ /* 0x080fe40005f66670 */
[-C--:B------:R-:W-:Y:S02]  /*4680*/  ISETP.GE.OR P1, PT, R108, R101.reuse, !P1 ;  /* 0x000000656c00720c */ /* 0x080fe40004f26670 */
[----:B------:R-:W-:Y:S02]  /*4690*/  ISETP.GE.OR P0, PT, R107, R101, !P0 ;  /* 0x000000656b00720c */ /* 0x000fe40004706670 */
[----:B------:R-:W-:Y:S02]  /*46a0*/  FSEL R14, R14, -INF , !P6 ;  /* 0xff8000000e0e7808 */ /* 0x000fe40007000000 */
[----:B------:R-:W-:Y:S02]  /*46b0*/  FSEL R15, R15, -INF , !P5 ;  /* 0xff8000000f0f7808 */ /* 0x000fe40006800000 */
[----:B------:R-:W-:Y:S02]  /*46c0*/  FSEL R26, R26, -INF , !P4 ;  /* 0xff8000001a1a7808 */ /* 0x000fe40006000000 */
[----:B------:R-:W-:Y:S02]  /*46d0*/  FSEL R27, R27, -INF , !P3 ;  /* 0xff8000001b1b7808 */ /* 0x000fe40005800000 */
[----:B------:R-:W-:Y:S02]  /*46e0*/  FSEL R30, R30, -INF , !P1 ;  /* 0xff8000001e1e7808 */ /* 0x000fe40004800000 */
[----:B------:R-:W-:Y:S02]  /*46f0*/  FSEL R31, R31, -INF , !P0 ;  /* 0xff8000001f1f7808 */ /* 0x000fe40004000000 */
.L_x_165:
[C---:B------:R-:W-:Y:S01]  /*4700*/  FMUL.FTZ R101, R218.reuse, 1.4426950216293334961 ;  /* 0x3fb8aa3bda657820 */ /* 0x040fe20000410000 */
[----:B------:R-:W-:Y:S01]  /*4710*/  FSETP.NEU.FTZ.AND P0, PT, R218, -INF , PT ;  /* 0xff800000da00780b */ /* 0x000fe20003f1d000 */
[----:B------:R-:W-:Y:S01]  /*4720*/  FMUL.FTZ R100, R219, 1.4426950216293334961 ;  /* 0x3fb8aa3bdb647820 */ /* 0x000fe20000410000 */
[----:B------:R-:W-:Y:S02]  /*4730*/  SHF.L.U32 R109, R172, 0x1, RZ ;  /* 0x00000001ac6d7819 */ /* 0x000fe400000006ff */
[----:B------:R-:W-:Y:S02]  /*4740*/  FSEL R101, R101, RZ, P0 ;  /* 0x000000ff65657208 */ /* 0x000fe40000000000 */
[----:B------:R-:W-:Y:S02]  /*4750*/  FSETP.NEU.FTZ.AND P0, PT, R219, -INF , PT ;  /* 0xff800000db00780b */ /* 0x000fe40003f1d000 */
[----:B------:R-:W-:Y:S01]  /*4760*/  IADD3 R108, R165, R109, RZ ;  /* 0x0000006da56c7210 */ /* 0x000fe20007ffe0ff */
[--C-:B------:R-:W-:Y:S01]  /*4770*/  FFMA.FTZ R117, R5, c[0x0][0x23c], -R101.reuse ;  /* 0x00008f0005757a23 */ /* 0x100fe20000010865 */
[----:B------:R-:W-:Y:S01]  /*4780*/  FSEL R100, R100, RZ, P0 ;  /* 0x000000ff64647208 */ /* 0x000fe20000000000 */
[C---:B------:R-:W-:Y:S01]  /*4790*/  FMUL.FTZ R5, R216.reuse, 1.4426950216293334961 ;  /* 0x3fb8aa3bd8057820 */ /* 0x040fe20000410000 */
[----:B------:R-:W-:Y:S01]  /*47a0*/  FSETP.NEU.FTZ.AND P0, PT, R216, -INF , PT ;  /* 0xff800000d800780b */ /* 0x000fe20003f1d000 */
[----:B------:R-:W-:Y:S01]  /*47b0*/  FFMA.FTZ R115, R4, c[0x0][0x23c], -R101 ;  /* 0x00008f0004737a23 */ /* 0x000fe20000010865 */
[----:B------:R-:W-:Y:S01]  /*47c0*/  MOV R173, 0x40 ;  /* 0x0000004000ad7802 */ /* 0x000fe20000000f00 */
[----:B------:R-:W-:Y:S01]  /*47d0*/  MUFU.EX2 R117, R117 ;  /* 0x0000007500757308 */ /* 0x000fe20000000800 */
[----:B------:R-:W-:Y:S01]  /*47e0*/  FSEL R5, R5, RZ, P0 ;  /* 0x000000ff05057208 */ /* 0x000fe20000000000 */
[--C-:B------:R-:W-:Y:S01]  /*47f0*/  FFMA.FTZ R122, R6, c[0x0][0x23c], -R100.reuse ;  /* 0x00008f00067a7a23 */ /* 0x100fe20000010864 */
[----:B------:R-:W-:Y:S01]  /*4800*/  SEL R173, R173, 0xffffffc0, !P2 ;  /* 0xffffffc0adad7807 */ /* 0x000fe20005000000 */
[--C-:B------:R-:W-:Y:S01]  /*4810*/  FFMA.FTZ R126, R7, c[0x0][0x23c], -R100.reuse ;  /* 0x00008f00077e7a23 */ /* 0x100fe20000010864 */
[----:B------:R-:W-:Y:S01]  /*4820*/  FSETP.NEU.FTZ.AND P0, PT, R217, -INF , PT ;  /* 0xff800000d900780b */ /* 0x000fe20003f1d000 */
[--C-:B------:R-:W-:Y:S01]  /*4830*/  FFMA.FTZ R247, R28, c[0x0][0x23c], -R5.reuse ;  /* 0x00008f001cf77a23 */ /* 0x100fe20000010805 */
[----:B------:R-:W-:Y:S01]  /*4840*/  ISETP.GT.AND P6, PT, R221, R195, PT ;  /* 0x000000c3dd00720c */ /* 0x000fe20003fc4270 */
[--C-:B------:R-:W-:Y:S02]  /*4850*/  FFMA.FTZ R128, R8, c[0x0][0x23c], -R5.reuse ;  /* 0x00008f0008807a23 */ /* 0x100fe40000010805 */
[----:B------:R-:W1:Y:S01]  /*4860*/  MUFU.EX2 R115, R115 ;  /* 0x0000007300737308 */ /* 0x000e620000000800 */
[--C-:B------:R-:W-:Y:S02]  /*4870*/  FFMA.FTZ R131, R9, c[0x0][0x23c], -R5.reuse ;  /* 0x00008f0009837a23 */ /* 0x100fe40000010805 */
[--C-:B------:R-:W-:Y:S02]  /*4880*/  FFMA.FTZ R127, R12, c[0x0][0x23c], -R5.reuse ;  /* 0x00008f000c7f7a23 */ /* 0x100fe40000010805 */
[--C-:B------:R-:W-:Y:S02]  /*4890*/  FFMA.FTZ R130, R13, c[0x0][0x23c], -R5.reuse ;  /* 0x00008f000d827a23 */ /* 0x100fe40000010805 */
[--C-:B------:R-:W-:Y:S02]  /*48a0*/  FFMA.FTZ R243, R24, c[0x0][0x23c], -R5.reuse ;  /* 0x00008f0018f37a23 */ /* 0x100fe40000010805 */
[--C-:B------:R-:W-:Y:S01]  /*48b0*/  FFMA.FTZ R244, R25, c[0x0][0x23c], -R5.reuse ;  /* 0x00008f0019f47a23 */ /* 0x100fe20000010805 */
[----:B------:R-:W-:Y:S01]  /*48c0*/  MUFU.EX2 R122, R122 ;  /* 0x0000007a007a7308 */ /* 0x000fe20000000800 */
[----:B------:R-:W-:Y:S02]  /*48d0*/  FFMA.FTZ R5, R29, c[0x0][0x23c], -R5 ;  /* 0x00008f001d057a23 */ /* 0x000fe40000010805 */
[--C-:B------:R-:W-:Y:S02]  /*48e0*/  FFMA.FTZ R129, R32, c[0x0][0x23c], -R101.reuse ;  /* 0x00008f0020817a23 */ /* 0x100fe40000010865 */
[--C-:B------:R-:W-:Y:S02]  /*48f0*/  FFMA.FTZ R237, R34, c[0x0][0x23c], -R100.reuse ;  /* 0x00008f0022ed7a23 */ /* 0x100fe40000010864 */
[--C-:B------:R-:W-:Y:S02]  /*4900*/  FFMA.FTZ R113, R16, c[0x0][0x23c], -R101.reuse ;  /* 0x00008f0010717a23 */ /* 0x100fe40000010865 */
[--C-:B------:R-:W-:Y:S01]  /*4910*/  FFMA.FTZ R110, R17, c[0x0][0x23c], -R101.reuse ;  /* 0x00008f00116e7a23 */ /* 0x100fe20000010865 */
[----:B------:R-:W2:Y:S01]  /*4920*/  MUFU.EX2 R126, R126 ;  /* 0x0000007e007e7308 */ /* 0x000ea20000000800 */
[--C-:B------:R-:W-:Y:S02]  /*4930*/  FFMA.FTZ R111, R18, c[0x0][0x23c], -R100.reuse ;  /* 0x00008f00126f7a23 */ /* 0x100fe40000010864 */
[--C-:B------:R-:W-:Y:S02]  /*4940*/  FFMA.FTZ R112, R19, c[0x0][0x23c], -R100.reuse ;  /* 0x00008f0013707a23 */ /* 0x100fe40000010864 */
[--C-:B------:R-:W-:Y:S02]  /*4950*/  FFMA.FTZ R114, R20, c[0x0][0x23c], -R101.reuse ;  /* 0x00008f0014727a23 */ /* 0x100fe40000010865 */
[--C-:B------:R-:W-:Y:S02]  /*4960*/  FFMA.FTZ R116, R21, c[0x0][0x23c], -R101.reuse ;  /* 0x00008f0015747a23 */ /* 0x100fe40000010865 */
[----:B------:R-:W-:Y:S01]  /*4970*/  FFMA.FTZ R101, R33, c[0x0][0x23c], -R101 ;  /* 0x00008f0021657a23 */ /* 0x000fe20000010865 */
[----:B------:R2:W-:Y:S01]  /*4980*/  MUFU.EX2 R248, R5 ;  /* 0x0000000500f87308 */ /* 0x0005e20000000800 */
[----:B------:R-:W-:Y:S02]  /*4990*/  FMUL.FTZ R4, R217, 1.4426950216293334961 ;  /* 0x3fb8aa3bd9047820 */ /* 0x000fe40000410000 */
[--C-:B------:R-:W-:Y:S02]  /*49a0*/  FFMA.FTZ R119, R22, c[0x0][0x23c], -R100.reuse ;  /* 0x00008f0016777a23 */ /* 0x100fe40000010864 */
[--C-:B------:R-:W-:Y:S01]  /*49b0*/  FFMA.FTZ R125, R23, c[0x0][0x23c], -R100.reuse ;  /* 0x00008f00177d7a23 */ /* 0x100fe20000010864 */
[----:B------:R-:W-:Y:S01]  /*49c0*/  FSEL R4, R4, RZ, P0 ;  /* 0x000000ff04047208 */ /* 0x000fe20000000000 */
[----:B------:R-:W-:Y:S03]  /*49d0*/  FFMA.FTZ R100, R35, c[0x0][0x23c], -R100 ;  /* 0x00008f0023647a23 */ /* 0x000fe60000010864 */
[----:B------:R-:W-:Y:S01]  /*49e0*/  MUFU.EX2 R113, R113 ;  /* 0x0000007100717308 */ /* 0x000fe20000000800 */
[--C-:B------:R-:W-:Y:S02]  /*49f0*/  FFMA.FTZ R249, R30, c[0x0][0x23c], -R4.reuse ;  /* 0x00008f001ef97a23 */ /* 0x100fe40000010804 */
[--C-:B------:R-:W-:Y:S02]  /*4a00*/  FFMA.FTZ R236, R10, c[0x0][0x23c], -R4.reuse ;  /* 0x00008f000aec7a23 */ /* 0x100fe40000010804 */
[--C-:B------:R-:W-:Y:S02]  /*4a10*/  FFMA.FTZ R124, R11, c[0x0][0x23c], -R4.reuse ;  /* 0x00008f000b7c7a23 */ /* 0x100fe40000010804 */
[--C-:B------:R-:W-:Y:S02]  /*4a20*/  FFMA.FTZ R118, R14, c[0x0][0x23c], -R4.reuse ;  /* 0x00008f000e767a23 */ /* 0x100fe40000010804 */
[--C-:B------:R-:W-:Y:S01]  /*4a30*/  FFMA.FTZ R123, R15, c[0x0][0x23c], -R4.reuse ;  /* 0x00008f000f7b7a23 */ /* 0x100fe20000010804 */
[----:B------:R-:W-:Y:S01]  /*4a40*/  MUFU.EX2 R110, R110 ;  /* 0x0000006e006e7308 */ /* 0x000fe20000000800 */
[--C-:B------:R-:W-:Y:S02]  /*4a50*/  FFMA.FTZ R245, R26, c[0x0][0x23c], -R4.reuse ;  /* 0x00008f001af57a23 */ /* 0x100fe40000010804 */
[--C-:B------:R-:W-:Y:S02]  /*4a60*/  FFMA.FTZ R246, R27, c[0x0][0x23c], -R4.reuse ;  /* 0x00008f001bf67a23 */ /* 0x100fe40000010804 */
[----:B------:R-:W-:Y:S05]  /*4a70*/  FFMA.FTZ R4, R31, c[0x0][0x23c], -R4 ;  /* 0x00008f001f047a23 */ /* 0x000fea0000010804 */
[----:B------:R-:W-:Y:S10]  /*4a80*/  MUFU.EX2 R111, R111 ;  /* 0x0000006f006f7308 */ /* 0x000ff40000000800 */
[----:B------:R-:W-:Y:S10]  /*4a90*/  MUFU.EX2 R112, R112 ;  /* 0x0000007000707308 */ /* 0x000ff40000000800 */
[----:B------:R-:W-:Y:S10]  /*4aa0*/  MUFU.EX2 R128, R128 ;  /* 0x0000008000807308 */ /* 0x000ff40000000800 */
[----:B------:R-:W3:Y:S10]  /*4ab0*/  MUFU.EX2 R131, R131 ;  /* 0x0000008300837308 */ /* 0x000ef40000000800 */
[----:B------:R-:W-:Y:S10]  /*4ac0*/  MUFU.EX2 R236, R236 ;  /* 0x000000ec00ec7308 */ /* 0x000ff40000000800 */
[----:B------:R-:W4:Y:S10]  /*4ad0*/  MUFU.EX2 R124, R124 ;  /* 0x0000007c007c7308 */ /* 0x000f340000000800 */
[----:B------:R-:W-:Y:S10]  /*4ae0*/  MUFU.EX2 R127, R127 ;  /* 0x0000007f007f7308 */ /* 0x000ff40000000800 */
[----:B------:R-:W1:Y:S10]  /*4af0*/  MUFU.EX2 R130, R130 ;  /* 0x0000008200827308 */ /* 0x000e740000000800 */
[----:B------:R1:W-:Y:S10]  /*4b00*/  MUFU.EX2 R250, R4 ;  /* 0x0000000400fa7308 */ /* 0x0003f40000000800 */
[----:B------:R-:W-:Y:S10]  /*4b10*/  MUFU.EX2 R118, R118 ;  /* 0x0000007600767308 */ /* 0x000ff40000000800 */
[----:B------:R-:W-:Y:S10]  /*4b20*/  MUFU.EX2 R123, R123 ;  /* 0x0000007b007b7308 */ /* 0x000ff40000000800 */
[----:B------:R-:W-:Y:S10]  /*4b30*/  MUFU.EX2 R114, R114 ;  /* 0x0000007200727308 */ /* 0x000ff40000000800 */
[----:B------:R-:W-:Y:S10]  /*4b40*/  MUFU.EX2 R116, R116 ;  /* 0x0000007400747308 */ /* 0x000ff40000000800 */
[----:B------:R-:W-:Y:S10]  /*4b50*/  MUFU.EX2 R119, R119 ;  /* 0x0000007700777308 */ /* 0x000ff40000000800 */
[----:B------:R-:W1:Y:S10]  /*4b60*/  MUFU.EX2 R125, R125 ;  /* 0x0000007d007d7308 */ /* 0x000e740000000800 */
[----:B------:R-:W-:Y:S10]  /*4b70*/  MUFU.EX2 R174, R101 ;  /* 0x0000006500ae7308 */ /* 0x000ff40000000800 */
[----:B------:R-:W-:Y:S10]  /*4b80*/  MUFU.EX2 R242, R100 ;  /* 0x0000006400f27308 */ /* 0x000ff40000000800 */
[----:B------:R-:W1:Y:S10]  /*4b90*/  MUFU.EX2 R129, R129 ;  /* 0x0000008100817308 */ /* 0x000e740000000800 */
[----:B------:R-:W1:Y:S10]  /*4ba0*/  MUFU.EX2 R237, R237 ;  /* 0x000000ed00ed7308 */ /* 0x000e740000000800 */
[----:B------:R-:W-:Y:S10]  /*4bb0*/  MUFU.EX2 R243, R243 ;  /* 0x000000f300f37308 */ /* 0x000ff40000000800 */
[----:B------:R-:W1:Y:S10]  /*4bc0*/  MUFU.EX2 R244, R244 ;  /* 0x000000f400f47308 */ /* 0x000e740000000800 */
[----:B------:R-:W-:Y:S10]  /*4bd0*/  MUFU.EX2 R245, R245 ;  /* 0x000000f500f57308 */ /* 0x000ff40000000800 */
[----:B------:R-:W3:Y:S10]  /*4be0*/  MUFU.EX2 R246, R246 ;  /* 0x000000f600f67308 */ /* 0x000ef40000000800 */
[----:B------:R-:W4:Y:S10]  /*4bf0*/  MUFU.EX2 R247, R247 ;  /* 0x000000f700f77308 */ /* 0x000f340000000800 */
[----:B------:R-:W4:Y:S01]  /*4c00*/  MUFU.EX2 R249, R249 ;  /* 0x000000f900f97308 */ /* 0x000f220000000800 */
[----:B-1----:R-:W-:Y:S02]  /*4c10*/  F2FP.PACK_AB R6, R117, R115 ;  /* 0x000000737506723e */ /* 0x002fe400000000ff */
[----:B--2---:R-:W-:Y:S02]  /*4c20*/  F2FP.PACK_AB R5, R126, R122 ;  /* 0x0000007a7e05723e */ /* 0x004fe400000000ff */
[----:B---3--:R-:W-:Y:S01]  /*4c30*/  F2FP.PACK_AB R8, R131, R128 ;  /* 0x000000808308723e */ /* 0x008fe200000000ff */
[----:B------:R1:W-:Y:S01]  /*4c40*/  STS [R188+0xe000], R6 ;  /* 0x00e00006bc007388 */ /* 0x0003e20000000800 */
[----:B----4-:R-:W-:Y:S02]  /*4c50*/  F2FP.PACK_AB R7, R124, R236 ;  /* 0x000000ec7c07723e */ /* 0x010fe400000000ff */
[----:B------:R-:W-:Y:S01]  /*4c60*/  F2FP.PACK_AB R4, R130, R127 ;  /* 0x0000007f8204723e */ /* 0x000fe200000000ff */
[----:B------:R2:W-:Y:S01]  /*4c70*/  STS [R188+0xe400], R5 ;  /* 0x00e40005bc007388 */ /* 0x0005e20000000800 */
[----:B-1----:R-:W-:Y:S02]  /*4c80*/  F2FP.PACK_AB R6, R110, R113 ;  /* 0x000000716e06723e */ /* 0x002fe400000000ff */
[----:B--2---:R-:W-:Y:S03]  /*4c90*/  F2FP.PACK_AB R5, R112, R111 ;  /* 0x0000006f7005723e */ /* 0x004fe600000000ff */
[----:B------:R1:W-:Y:S04]  /*4ca0*/  STS [R193+0xe000], R6 ;  /* 0x00e00006c1007388 */ /* 0x0003e80000000800 */
[----:B------:R2:W-:Y:S04]  /*4cb0*/  STS [R193+0xe400], R5 ;  /* 0x00e40005c1007388 */ /* 0x0005e80000000800 */
[----:B------:R3:W-:Y:S04]  /*4cc0*/  STS [R188+0xf000], R8 ;  /* 0x00f00008bc007388 */ /* 0x0007e80000000800 */
[----:B------:R4:W-:Y:S04]  /*4cd0*/  STS [R188+0xf400], R7 ;  /* 0x00f40007bc007388 */ /* 0x0009e80000000800 */
[----:B------:R4:W-:Y:S01]  /*4ce0*/  STS [R193+0xf000], R4 ;  /* 0x00f00004c1007388 */ /* 0x0009e20000000800 */
[----:B-1----:R-:W-:Y:S02]  /*4cf0*/  F2FP.PACK_AB R6, R125, R119 ;  /* 0x000000777d06723e */ /* 0x002fe400000000ff */
[----:B--2---:R-:W-:Y:S02]  /*4d00*/  F2FP.PACK_AB R5, R174, R129 ;  /* 0x00000081ae05723e */ /* 0x004fe400000000ff */
[----:B---3--:R-:W-:Y:S02]  /*4d10*/  F2FP.PACK_AB R8, R123, R118 ;  /* 0x000000767b08723e */ /* 0x008fe400000000ff */
[----:B----4-:R-:W-:Y:S03]  /*4d20*/  F2FP.PACK_AB R7, R116, R114 ;  /* 0x000000727407723e */ /* 0x010fe600000000ff */
[----:B------:R-:W-:Y:S01]  /*4d30*/  STS [R193+0xf400], R8 ;  /* 0x00f40008c1007388 */ /* 0x000fe20000000800 */
[----:B------:R-:W-:Y:S03]  /*4d40*/  F2FP.PACK_AB R4, R242, R237 ;  /* 0x000000edf204723e */ /* 0x000fe600000000ff */
[----:B------:R1:W-:Y:S04]  /*4d50*/  STS [R192+0xe000], R7 ;  /* 0x00e00007c0007388 */ /* 0x0003e80000000800 */
[----:B------:R2:W-:Y:S04]  /*4d60*/  STS [R192+0xe400], R6 ;  /* 0x00e40006c0007388 */ /* 0x0005e80000000800 */
[----:B------:R3:W-:Y:S04]  /*4d70*/  STS [R226+0xe000], R5 ;  /* 0x00e00005e2007388 */ /* 0x0007e80000000800 */
[----:B------:R4:W-:Y:S01]  /*4d80*/  STS [R226+0xe400], R4 ;  /* 0x00e40004e2007388 */ /* 0x0009e20000000800 */
[----:B-1----:R-:W-:Y:S02]  /*4d90*/  F2FP.PACK_AB R7, R244, R243 ;  /* 0x000000f3f407723e */ /* 0x002fe400000000ff */
[----:B--2---:R-:W-:Y:S03]  /*4da0*/  F2FP.PACK_AB R6, R246, R245 ;  /* 0x000000f5f606723e */ /* 0x004fe600000000ff */
[----:B------:R-:W-:Y:S01]  /*4db0*/  STS [R192+0xf000], R7 ;  /* 0x00f00007c0007388 */ /* 0x000fe20000000800 */
[----:B---3--:R-:W-:Y:S03]  /*4dc0*/  F2FP.PACK_AB R5, R248, R247 ;  /* 0x000000f7f805723e */ /* 0x008fe600000000ff */
[----:B------:R-:W-:Y:S01]  /*4dd0*/  STS [R192+0xf400], R6 ;  /* 0x00f40006c0007388 */ /* 0x000fe20000000800 */
[----:B----4-:R-:W-:Y:S03]  /*4de0*/  F2FP.PACK_AB R4, R250, R249 ;  /* 0x000000f9fa04723e */ /* 0x010fe600000000ff */
[----:B------:R-:W-:Y:S04]  /*4df0*/  STS [R226+0xf000], R5 ;  /* 0x00f00005e2007388 */ /* 0x000fe80000000800 */
[----:B------:R-:W-:Y:S04]  /*4e00*/  STS [R226+0xf400], R4 ;  /* 0x00f40004e2007388 */ /* 0x000fe80000000800 */
[----:B------:R-:W1:Y:S08]  /*4e10*/  LDSM.16.M88.4 R32, [R109+0x4000] ;  /* 0x004000006d20783b */ /* 0x000e700000000200 */
[----:B------:R2:W3:Y:S08]  /*4e20*/  LDSM.16.M88.4 R28, [R109+0x5000] ;  /* 0x005000006d1c783b */ /* 0x0004f00000000200 */
[----:B------:R-:W4:Y:S08]  /*4e30*/  LDSM.16.M88.4 R100, [R108+0x4000] ;  /* 0x004000006c64783b */ /* 0x000f300000000200 */
[----:B------:R3:W4:Y:S01]  /*4e40*/  LDSM.16.M88.4 R104, [R108+0x5000] ;  /* 0x005000006c68783b */ /* 0x0007220000000200 */
[C---:B--2---:R-:W-:Y:S01]  /*4e50*/  IADD3 R109, R173.reuse, R109, RZ ;  /* 0x0000006dad6d7210 */ /* 0x044fe20007ffe0ff */
[-C--:B-1----:R-:W-:Y:S03]  /*4e60*/  HMMA.16816.F32 R4, R32, R132.reuse, RZ ;  /* 0x000000842004723c */ /* 0x082fe600000018ff */
[----:B---3--:R-:W-:Y:S05]  /*4e70*/  IADD3 R108, R173, R108, RZ ;  /* 0x0000006cad6c7210 */ /* 0x008fea0007ffe0ff */
[C---:B------:R-:W-:Y:S08]  /*4e80*/  HMMA.16816.F32 R8, R28.reuse, R132, RZ ;  /* 0x000000841c08723c */ /* 0x040ff000000018ff */
[-C--:B------:R-:W-:Y:S08]  /*4e90*/  HMMA.16816.F32 R12, R28, R134.reuse, RZ ;  /* 0x000000861c0c723c */ /* 0x080ff000000018ff */
[C---:B------:R-:W-:Y:S08]  /*4ea0*/  HMMA.16816.F32 R16, R32.reuse, R134, RZ ;  /* 0x000000862010723c */ /* 0x040ff000000018ff */
[-C--:B------:R-:W-:Y:S08]  /*4eb0*/  HMMA.16816.F32 R20, R32, R136.reuse, RZ ;  /* 0x000000882014723c */ /* 0x080ff000000018ff */
[C---:B------:R-:W-:Y:S08]  /*4ec0*/  HMMA.16816.F32 R24, R28.reuse, R136, RZ ;  /* 0x000000881c18723c */ /* 0x040ff000000018ff */
[-C--:B------:R-:W-:Y:S08]  /*4ed0*/  HMMA.16816.F32 R28, R28, R138.reuse, RZ ;  /* 0x0000008a1c1c723c */ /* 0x080ff000000018ff */
[----:B------:R-:W-:Y:S08]  /*4ee0*/  HMMA.16816.F32 R32, R32, R138, RZ ;  /* 0x0000008a2020723c */ /* 0x000ff000000018ff */
[-C--:B----4-:R-:W-:Y:S08]  /*4ef0*/  HMMA.16816.F32 R4, R100, R140.reuse, R4 ;  /* 0x0000008c6404723c */ /* 0x090ff00000001804 */
[C---:B------:R-:W-:Y:S08]  /*4f00*/  HMMA.16816.F32 R8, R104.reuse, R140, R8 ;  /* 0x0000008c6808723c */ /* 0x040ff00000001808 */
[-C--:B------:R-:W-:Y:S08]  /*4f10*/  HMMA.16816.F32 R12, R104, R142.reuse, R12 ;  /* 0x0000008e680c723c */ /* 0x080ff0000000180c */
[C---:B------:R-:W-:Y:S08]  /*4f20*/  HMMA.16816.F32 R16, R100.reuse, R142, R16 ;  /* 0x0000008e6410723c */ /* 0x040ff00000001810 */
[-C--:B------:R-:W-:Y:S08]  /*4f30*/  HMMA.16816.F32 R20, R100, R144.reuse, R20 ;  /* 0x000000906414723c */ /* 0x080ff00000001814 */
[C---:B------:R-:W-:Y:S08]  /*4f40*/  HMMA.16816.F32 R24, R104.reuse, R144, R24 ;  /* 0x000000906818723c */ /* 0x040ff00000001818 */
[-C--:B------:R-:W-:Y:S01]  /*4f50*/  HMMA.16816.F32 R28, R104, R146.reuse, R28 ;  /* 0x00000092681c723c */ /* 0x080fe2000000181c */
[----:B------:R-:W1:Y:S07]  /*4f60*/  LDSM.16.M88.4 R104, [R109+0x4000] ;  /* 0x004000006d68783b */ /* 0x000e6e0000000200 */
[----:B------:R-:W-:Y:S01]  /*4f70*/  HMMA.16816.F32 R32, R100, R146, R32 ;  /* 0x000000926420723c */ /* 0x000fe20000001820 */
[----:B------:R-:W2:Y:S07]  /*4f80*/  LDSM.16.M88.4 R100, [R109+0x5000] ;  /* 0x005000006d64783b */ /* 0x000eae0000000200 */
[-C--:B-1----:R-:W-:Y:S08]  /*4f90*/  HMMA.16816.F32 R4, R104, R148.reuse, R4 ;  /* 0x000000946804723c */ /* 0x082ff00000001804 */
[C---:B--2---:R-:W-:Y:S08]  /*4fa0*/  HMMA.16816.F32 R8, R100.reuse, R148, R8 ;  /* 0x000000946408723c */ /* 0x044ff00000001808 */
        /* <DEDUP_REMOVED lines=11> */
[C---:B-----5:R-:W-:Y:S01]  /*5060*/  FADD.FTZ R4, -R241.reuse, R4 ;  /* 0x00000004f1047221 */ /* 0x060fe20000010100 */
[C---:B------:R-:W-:Y:S04]  /*5070*/  HMMA.16816.F32 R16, R100.reuse, R158, R16 ;  /* 0x0000009e6410723c */ /* 0x040fe80000001810 */
[----:B------:R-:W-:Y:S02]  /*5080*/  FADD.FTZ R5, -R241, R5 ;  /* 0x00000005f1057221 */ /* 0x000fe40000010100 */
[C---:B------:R-:W-:Y:S02]  /*5090*/  FADD.FTZ R6, -R240.reuse, R6 ;  /* 0x00000006f0067221 */ /* 0x040fe40000010100 */
[----:B------:R-:W-:Y:S01]  /*50a0*/  FADD.FTZ R7, -R240, R7 ;  /* 0x00000007f0077221 */ /* 0x000fe20000010100 */
[-C--:B------:R-:W-:Y:S03]  /*50b0*/  HMMA.16816.F32 R20, R100, R160.reuse, R20 ;  /* 0x000000a06414723c */ /* 0x080fe60000001814 */
[C---:B------:R-:W-:Y:S02]  /*50c0*/  FADD.FTZ R8, -R239.reuse, R8 ;  /* 0x00000008ef087221 */ /* 0x040fe40000010100 */
[C---:B------:R-:W-:Y:S02]  /*50d0*/  FADD.FTZ R9, -R239.reuse, R9 ;  /* 0x00000009ef097221 */ /* 0x040fe40000010100 */
[C---:B------:R-:W-:Y:S01]  /*50e0*/  FADD.FTZ R10, -R238.reuse, R10 ;  /* 0x0000000aee0a7221 */ /* 0x040fe20000010100 */
[C---:B------:R-:W-:Y:S04]  /*50f0*/  HMMA.16816.F32 R24, R104.reuse, R160, R24 ;  /* 0x000000a06818723c */ /* 0x040fe80000001818 */
[C---:B------:R-:W-:Y:S02]  /*5100*/  FADD.FTZ R11, -R238.reuse, R11 ;  /* 0x0000000bee0b7221 */ /* 0x040fe40000010100 */
[C---:B------:R-:W-:Y:S02]  /*5110*/  FADD.FTZ R12, -R239.reuse, R12 ;  /* 0x0000000cef0c7221 */ /* 0x040fe40000010100 */
[----:B------:R-:W-:Y:S01]  /*5120*/  FADD.FTZ R13, -R239, R13 ;  /* 0x0000000def0d7221 */ /* 0x000fe20000010100 */
[-C--:B------:R-:W-:Y:S03]  /*5130*/  HMMA.16816.F32 R28, R104, R162.reuse, R28 ;  /* 0x000000a2681c723c */ /* 0x080fe6000000181c */
[C---:B------:R-:W-:Y:S02]  /*5140*/  FADD.FTZ R14, -R238.reuse, R14 ;  /* 0x0000000eee0e7221 */ /* 0x040fe40000010100 */
[----:B------:R-:W-:Y:S02]  /*5150*/  FADD.FTZ R15, -R238, R15 ;  /* 0x0000000fee0f7221 */ /* 0x000fe40000010100 */
[C---:B------:R-:W-:Y:S01]  /*5160*/  FADD.FTZ R16, -R241.reuse, R16 ;  /* 0x00000010f1107221 */ /* 0x040fe20000010100 */
[----:B------:R-:W-:Y:S04]  /*5170*/  HMMA.16816.F32 R32, R100, R162, R32 ;  /* 0x000000a26420723c */ /* 0x000fe80000001820 */
[C---:B------:R-:W-:Y:S02]  /*5180*/  FADD.FTZ R17, -R241.reuse, R17 ;  /* 0x00000011f1117221 */ /* 0x040fe40000010100 */
[C---:B------:R-:W-:Y:S02]  /*5190*/  FADD.FTZ R18, -R240.reuse, R18 ;  /* 0x00000012f0127221 */ /* 0x040fe40000010100 */
[C---:B------:R-:W-:Y:S04]  /*51a0*/  FADD.FTZ R19, -R240.reuse, R19 ;  /* 0x00000013f0137221 */ /* 0x040fe80000010100 */
[C---:B------:R-:W-:Y:S02]  /*51b0*/  FADD.FTZ R20, -R241.reuse, R20 ;  /* 0x00000014f1147221 */ /* 0x040fe40000010100 */
[----:B------:R-:W-:Y:S02]  /*51c0*/  FADD.FTZ R21, -R241, R21 ;  /* 0x00000015f1157221 */ /* 0x000fe40000010100 */
[C---:B------:R-:W-:Y:S02]  /*51d0*/  FADD.FTZ R22, -R240.reuse, R22 ;  /* 0x00000016f0167221 */ /* 0x040fe40000010100 */
[----:B------:R-:W-:Y:S02]  /*51e0*/  FADD.FTZ R23, -R240, R23 ;  /* 0x00000017f0177221 */ /* 0x000fe40000010100 */
[C---:B------:R-:W-:Y:S02]  /*51f0*/  FADD.FTZ R24, -R239.reuse, R24 ;  /* 0x00000018ef187221 */ /* 0x040fe40000010100 */
[C---:B------:R-:W-:Y:S02]  /*5200*/  FADD.FTZ R25, -R239.reuse, R25 ;  /* 0x00000019ef197221 */ /* 0x040fe40000010100 */
[C---:B------:R-:W-:Y:S02]  /*5210*/  FADD.FTZ R26, -R238.reuse, R26 ;  /* 0x0000001aee1a7221 */ /* 0x040fe40000010100 */
[C---:B------:R-:W-:Y:S02]  /*5220*/  FADD.FTZ R27, -R238.reuse, R27 ;  /* 0x0000001bee1b7221 */ /* 0x040fe40000010100 */
[C---:B------:R-:W-:Y:S02]  /*5230*/  FADD.FTZ R28, -R239.reuse, R28 ;  /* 0x0000001cef1c7221 */ /* 0x040fe40000010100 */
[----:B------:R-:W-:Y:S02]  /*5240*/  FADD.FTZ R29, -R239, R29 ;  /* 0x0000001def1d7221 */ /* 0x000fe40000010100 */
[C---:B------:R-:W-:Y:S02]  /*5250*/  FADD.FTZ R30, -R238.reuse, R30 ;  /* 0x0000001eee1e7221 */ /* 0x040fe40000010100 */
[----:B------:R-:W-:Y:S02]  /*5260*/  FADD.FTZ R31, -R238, R31 ;  /* 0x0000001fee1f7221 */ /* 0x000fe40000010100 */
[C---:B------:R-:W-:Y:S02]  /*5270*/  FADD.FTZ R32, -R241.reuse, R32 ;  /* 0x00000020f1207221 */ /* 0x040fe40000010100 */
[----:B------:R-:W-:Y:S02]  /*5280*/  FADD.FTZ R33, -R241, R33 ;  /* 0x00000021f1217221 */ /* 0x000fe40000010100 */
        /* <DEDUP_REMOVED lines=40> */
[C---:B------:R-:W-:Y:S01]  /*5510*/  IMAD.U32 R4, R5.reuse, -0x40, RZ ;  /* 0xffffffc005047824 */ /* 0x040fe200078e00ff */
[----:B------:R-:W-:Y:S04]  /*5520*/  SEL R6, R6, 0x2000, !P3 ;  /* 0x0000200006067807 */ /* 0x000fe80005800000 */
[----:B------:R-:W-:Y:S01]  /*5530*/  LEA R234, P0, R4, R234, 0x1 ;  /* 0x000000ea04ea7211 */ /* 0x000fe200078008ff */
[--C-:B------:R-:W-:Y:S02]  /*5540*/  IMAD.IADD R220, R220, 0x1, R6.reuse ;  /* 0x00000001dcdc7824 */ /* 0x100fe400078e0206 */
[--C-:B------:R-:W-:Y:S01]  /*5550*/  IMAD.IADD R214, R214, 0x1, R6.reuse ;  /* 0x00000001d6d67824 */ /* 0x100fe200078e0206 */
[----:B------:R-:W-:Y:S01]  /*5560*/  LEA.HI.X.SX32 R235, R4, R235, 0x1, P0 ;  /* 0x000000eb04eb7211 */ /* 0x000fe200000f0eff */
[----:B------:R-:W-:Y:S01]  /*5570*/  @!P1 IMAD.MOV.U32 R4, RZ, RZ, c[0x0][0x194] ;  /* 0x00006500ff049624 */ /* 0x000fe200078e00ff */
[----:B------:R1:W-:Y:S01]  /*5580*/  @P1 STS [R220], RZ ;  /* 0x000000ffdc001388 */ /* 0x0003e20000000800 */
[----:B------:R-:W-:Y:S01]  /*5590*/  @!P1 LEA R8, P0, R5, R234, 0x6 ;  /* 0x000000ea05089211 */ /* 0x000fe200078030ff */
        /* <DEDUP_REMOVED lines=18> */
.L_x_166:
        /* <DEDUP_REMOVED lines=38> */
[----:B-1----:R-:W1:Y:S04]  /*5920*/  LDSM.16.MT88.4 R8, [R116+0x4000] ;  /* 0x004000007408783b */ /* 0x002e680000004200 */
        /* <DEDUP_REMOVED lines=50> */
[C---:B------:R-:W-:Y:S05]  /*5c50*/  IMAD.U32 R4, R5.reuse, -0x40, RZ ;  /* 0xffffffc005047824 */ /* 0x040fea00078e00ff */
        /* <DEDUP_REMOVED lines=16> */
.L_x_167:
[----:B------:R-:W-:Y:S01]  /*5d60*/  LDSM.16.M88.4 R16, [R169] ;  /* 0x00000000a910783b */ /* 0x000fe20000000200 */
[--C-:B------:R-:W-:Y:S01]  /*5d70*/  IMAD.IADD R117, R116, 0x1, R173.reuse ;  /* 0x0000000174757824 */ /* 0x100fe200078e02ad */
[C---:B------:R-:W-:Y:S01]  /*5d80*/  LEA R236, P0, R198.reuse, R120, 0x2 ;  /* 0x00000078c6ec7211 */ /* 0x040fe200078010ff */
[----:B------:R-:W-:Y:S01]  /*5d90*/  IMAD.IADD R119, R169, 0x1, R173 ;  /* 0x00000001a9777824 */ /* 0x000fe200078e02ad */
[----:B------:R-:W2:Y:S01]  /*5da0*/  LDSM.16.MT88.4 R8, [R116+0x6000] ;  /* 0x006000007408783b */ /* 0x000ea20000004200 */
[C---:B------:R-:W-:Y:S01]  /*5db0*/  IMAD.IADD R118, R173.reuse, 0x1, R0 ;  /* 0x00000001ad767824 */ /* 0x040fe200078e0200 */
[----:B------:R-:W-:Y:S02]  /*5dc0*/  LEA.HI.X.SX32 R237, R198, R121, 0x2, P0 ;  /* 0x00000079c6ed7211 */ /* 0x000fe400000f16ff */
[----:B------:R-:W3:Y:S04]  /*5dd0*/  LDSM.16.MT88.4 R20, [R117+0x6000] ;  /* 0x006000007514783b */ /* 0x000ee80000004200 */
[----:B------:R-:W-:Y:S04]  /*5de0*/  LDSM.16.M88.4 R24, [R0] ;  /* 0x000000000018783b */ /* 0x000fe80000000200 */
[----:B------:R-:W4:Y:S04]  /*5df0*/  LDSM.16.MT88.4 R28, [R116+0x6800] ;  /* 0x00680000741c783b */ /* 0x000f280000004200 */
[----:B------:R-:W1:Y:S04]  /*5e00*/  LDSM.16.MT88.4 R32, [R117+0x6800] ;  /* 0x006800007520783b */ /* 0x000e680000004200 */
[----:B------:R-:W-:Y:S04]  /*5e10*/  LDSM.16.MT88.4 R104, [R116+0x7000] ;  /* 0x007000007468783b */ /* 0x000fe80000004200 */
[----:B------:R-:W1:Y:S04]  /*5e20*/  LDSM.16.M88.4 R100, [R119] ;  /* 0x000000007764783b */ /* 0x000e680000000200 */
[----:B------:R-:W-:Y:S04]  /*5e30*/  LDSM.16.MT88.4 R112, [R116+0x7800] ;  /* 0x007800007470783b */ /* 0x000fe80000004200 */
[----:B------:R-:W-:Y:S01]  /*5e40*/  LDSM.16.M88.4 R108, [R118] ;  /* 0x00000000766c783b */ /* 0x000fe20000000200 */
[C---:B-12---:R-:W-:Y:S08]  /*5e50*/  HMMA.16816.F32 R4, R16.reuse, R8, RZ ;  /* 0x000000081004723c */ /* 0x046ff000000018ff */
[C---:B------:R-:W-:Y:S08]  /*5e60*/  HMMA.16816.F32 R8, R16.reuse, R10, RZ ;  /* 0x0000000a1008723c */ /* 0x040ff000000018ff */
[C---:B---3--:R-:W-:Y:S08]  /*5e70*/  HMMA.16816.F32 R12, R16.reuse, R20, RZ ;  /* 0x00000014100c723c */ /* 0x048ff000000018ff */
[----:B------:R-:W-:Y:S01]  /*5e80*/  HMMA.16816.F32 R16, R16, R22, RZ ;  /* 0x000000161010723c */ /* 0x000fe200000018ff */
[----:B------:R-:W1:Y:S07]  /*5e90*/  LDSM.16.MT88.4 R20, [R117+0x7000] ;  /* 0x007000007514783b */ /* 0x000e6e0000004200 */
[C---:B----4-:R-:W-:Y:S08]  /*5ea0*/  HMMA.16816.F32 R4, R24.reuse, R28, R4 ;  /* 0x0000001c1804723c */ /* 0x050ff00000001804 */
[C---:B------:R-:W-:Y:S01]  /*5eb0*/  HMMA.16816.F32 R8, R24.reuse, R30, R8 ;  /* 0x0000001e1808723c */ /* 0x040fe20000001808 */
[----:B------:R-:W-:Y:S07]  /*5ec0*/  LDSM.16.M88.4 R28, [R169+0x2000] ;  /* 0x00200000a91c783b */ /* 0x000fee0000000200 */
[C---:B------:R-:W-:Y:S08]  /*5ed0*/  HMMA.16816.F32 R12, R24.reuse, R32, R12 ;  /* 0x00000020180c723c */ /* 0x040ff0000000180c */
[----:B------:R-:W-:Y:S01]  /*5ee0*/  HMMA.16816.F32 R16, R24, R34, R16 ;  /* 0x000000221810723c */ /* 0x000fe20000001810 */
[----:B------:R-:W2:Y:S04]  /*5ef0*/  LDSM.16.MT88.4 R24, [R117+0x7800] ;  /* 0x007800007518783b */ /* 0x000ea80000004200 */
[----:B------:R-:W3:Y:S03]  /*5f00*/  LDSM.16.MT88.4 R32, [R116+0x8000] ;  /* 0x008000007420783b */ /* 0x000ee60000004200 */
[C---:B------:R-:W-:Y:S08]  /*5f10*/  HMMA.16816.F32 R4, R100.reuse, R104, R4 ;  /* 0x000000686404723c */ /* 0x040ff00000001804 */
[C---:B------:R-:W-:Y:S01]  /*5f20*/  HMMA.16816.F32 R8, R100.reuse, R106, R8 ;  /* 0x0000006a6408723c */ /* 0x040fe20000001808 */
[----:B------:R-:W-:Y:S07]  /*5f30*/  LDSM.16.MT88.4 R104, [R116+0x8800] ;  /* 0x008800007468783b */ /* 0x000fee0000004200 */
[C---:B-1----:R-:W-:Y:S08]  /*5f40*/  HMMA.16816.F32 R12, R100.reuse, R20, R12 ;  /* 0x00000014640c723c */ /* 0x042ff0000000180c */
[----:B------:R-:W-:Y:S01]  /*5f50*/  HMMA.16816.F32 R16, R100, R22, R16 ;  /* 0x000000166410723c */ /* 0x000fe20000001810 */
[----:B------:R-:W1:Y:S04]  /*5f60*/  LDSM.16.MT88.4 R20, [R117+0x8000] ;  /* 0x008000007514783b */ /* 0x000e680000004200 */
[----:B------:R-:W4:Y:S03]  /*5f70*/  LDSM.16.M88.4 R100, [R0+0x2000] ;  /* 0x002000000064783b */ /* 0x000f260000000200 */
[C---:B------:R-:W-:Y:S08]  /*5f80*/  HMMA.16816.F32 R4, R108.reuse, R112, R4 ;  /* 0x000000706c04723c */ /* 0x040ff00000001804 */
[C---:B------:R-:W-:Y:S01]  /*5f90*/  HMMA.16816.F32 R8, R108.reuse, R114, R8 ;  /* 0x000000726c08723c */ /* 0x040fe20000001808 */
[----:B------:R-:W-:Y:S07]  /*5fa0*/  LDSM.16.MT88.4 R112, [R116+0x9000] ;  /* 0x009000007470783b */ /* 0x000fee0000004200 */
[C---:B--2---:R-:W-:Y:S08]  /*5fb0*/  HMMA.16816.F32 R12, R108.reuse, R24, R12 ;  /* 0x000000186c0c723c */ /* 0x044ff0000000180c */
[----:B------:R-:W-:Y:S01]  /*5fc0*/  HMMA.16816.F32 R16, R108, R26, R16 ;  /* 0x0000001a6c10723c */ /* 0x000fe20000001810 */
[----:B------:R-:W2:Y:S04]  /*5fd0*/  LDSM.16.MT88.4 R24, [R117+0x8800] ;  /* 0x008800007518783b */ /* 0x000ea80000004200 */
[----:B------:R-:W2:Y:S03]  /*5fe0*/  LDSM.16.M88.4 R108, [R119+0x2000] ;  /* 0x00200000776c783b */ /* 0x000ea60000000200 */
[C---:B---3--:R-:W-:Y:S08]  /*5ff0*/  HMMA.16816.F32 R4, R28.reuse, R32, R4 ;  /* 0x000000201c04723c */ /* 0x048ff00000001804 */
[C---:B------:R-:W-:Y:S01]  /*6000*/  HMMA.16816.F32 R8, R28.reuse, R34, R8 ;  /* 0x000000221c08723c */ /* 0x040fe20000001808 */
[----:B------:R-:W-:Y:S07]  /*6010*/  LDSM.16.MT88.4 R32, [R116+0x9800] ;  /* 0x009800007420783b */ /* 0x000fee0000004200 */
[C---:B-1----:R-:W-:Y:S08]  /*6020*/  HMMA.16816.F32 R12, R28.reuse, R20, R12 ;  /* 0x000000141c0c723c */ /* 0x042ff0000000180c */
[----:B------:R-:W-:Y:S01]  /*6030*/  HMMA.16816.F32 R16, R28, R22, R16 ;  /* 0x000000161c10723c */ /* 0x000fe20000001810 */
[----:B------:R-:W1:Y:S04]  /*6040*/  LDSM.16.MT88.4 R20, [R117+0x9000] ;  /* 0x009000007514783b */ /* 0x000e680000004200 */
[----:B------:R-:W3:Y:S03]  /*6050*/  LDSM.16.M88.4 R28, [R118+0x2000] ;  /* 0x00200000761c783b */ /* 0x000ee60000000200 */
[C---:B----4-:R-:W-:Y:S07]  /*6060*/  HMMA.16816.F32 R4, R100.reuse, R104, R4 ;  /* 0x000000686404723c */ /* 0x050fee0000001804 */
[----:B------:R-:W-:Y:S01]  /*6070*/  IMAD.IADD R104, R173, 0x1, R166 ;  /* 0x00000001ad687824 */ /* 0x000fe200078e02a6 */
[C---:B------:R-:W-:Y:S08]  /*6080*/  HMMA.16816.F32 R8, R100.reuse, R106, R8 ;  /* 0x0000006a6408723c */ /* 0x040ff00000001808 */
[C---:B--2---:R-:W-:Y:S08]  /*6090*/  HMMA.16816.F32 R12, R100.reuse, R24, R12 ;  /* 0x00000018640c723c */ /* 0x044ff0000000180c */
[----:B------:R-:W-:Y:S01]  /*60a0*/  HMMA.16816.F32 R16, R100, R26, R16 ;  /* 0x0000001a6410723c */ /* 0x000fe20000001810 */
[----:B------:R-:W2:Y:S04]  /*60b0*/  LDSM.16.MT88.4 R24, [R117+0x9800] ;  /* 0x009800007518783b */ /* 0x000ea80000004200 */
[----:B------:R-:W-:Y:S03]  /*60c0*/  LDSM.16.MT88.4 R100, [R168+0xd000] ;  /* 0x00d00000a864783b */ /* 0x000fe60000004200 */
[C---:B------:R-:W-:Y:S08]  /*60d0*/  HMMA.16816.F32 R4, R108.reuse, R112, R4 ;  /* 0x000000706c04723c */ /* 0x040ff00000001804 */
[C---:B------:R-:W-:Y:S08]  /*60e0*/  HMMA.16816.F32 R8, R108.reuse, R114, R8 ;  /* 0x000000726c08723c */ /* 0x040ff00000001808 */
[C---:B-1----:R-:W-:Y:S07]  /*60f0*/  HMMA.16816.F32 R12, R108.reuse, R20, R12 ;  /* 0x000000146c0c723c */ /* 0x042fee000000180c */
[----:B------:R-:W-:Y:S01]  /*6100*/  @P6 IADD3 R20, P1, R200, R186, RZ ;  /* 0x000000bac8146210 */ /* 0x000fe20007f3e0ff */
[----:B------:R-:W-:Y:S04]  /*6110*/  HMMA.16816.F32 R16, R108, R22, R16 ;  /* 0x000000166c10723c */ /* 0x000fe80000001810 */
[----:B------:R-:W-:Y:S03]  /*6120*/  @P6 IMAD.X R21, R199, 0x1, R185, P1 ;  /* 0x00000001c7156824 */ /* 0x000fe600008e06b9 */
[CC--:B------:R-:W-:Y:S01]  /*6130*/  LEA R22, P1, R213.reuse, R236.reuse, 0x2 ;  /* 0x000000ecd5167211 */ /* 0x0c0fe200078210ff */
[C---:B---3--:R-:W-:Y:S01]  /*6140*/  HMMA.16816.F32 R4, R28.reuse, R32, R4 ;  /* 0x000000201c04723c */ /* 0x048fe20000001804 */
[----:B------:R1:W5:Y:S04]  /*6150*/  @P6 LDG.E R218, [R20.64] ;  /* 0x0000000614da6981 */ /* 0x000368000c1e1900 */
[----:B------:R1:W5:Y:S01]  /*6160*/  @P6 LDG.E R219, [R20.64+0x20] ;  /* 0x0000200614db6981 */ /* 0x000362000c1e1900 */
[-C--:B------:R-:W-:Y:S02]  /*6170*/  LEA.HI.X.SX32 R23, R213, R237.reuse, 0x2, P1 ;  /* 0x000000edd5177211 */ /* 0x080fe400008f16ff */
[C---:B------:R-:W-:Y:S01]  /*6180*/  HMMA.16816.F32 R8, R28.reuse, R34, R8 ;  /* 0x000000221c08723c */ /* 0x040fe20000001808 */
[----:B------:R1:W5:Y:S04]  /*6190*/  @P6 LDG.E R216, [R20.64+0x80] ;  /* 0x0000800614d86981 */ /* 0x000368000c1e1900 */
[----:B------:R1:W5:Y:S03]  /*61a0*/  @P6 LDG.E R217, [R20.64+0xa0] ;  /* 0x0000a00614d96981 */ /* 0x000366000c1e1900 */
[C---:B--2---:R-:W-:Y:S01]  /*61b0*/  HMMA.16816.F32 R12, R28.reuse, R24, R12 ;  /* 0x000000181c0c723c */ /* 0x044fe2000000180c */
[----:B------:R-:W-:Y:S06]  /*61c0*/  LDSM.16.MT88.4 R32, [R168+0xc800] ;  /* 0x00c80000a820783b */ /* 0x000fec0000004200 */
[----:B------:R2:W-:Y:S01]  /*61d0*/  RED.E.ADD.F32.FTZ.RN.STRONG.GPU [R236.64], R4 ;  /* 0x00000004ec00798e */ /* 0x0005e2000c10e786 */
[----:B------:R-:W-:Y:S03]  /*61e0*/  HMMA.16816.F32 R16, R28, R26, R16 ;  /* 0x0000001a1c10723c */ /* 0x000fe60000001810 */
[----:B------:R3:W-:Y:S04]  /*61f0*/  RED.E.ADD.F32.FTZ.RN.STRONG.GPU [R22.64], R5 ;  /* 0x000000051600798e */ /* 0x0007e8000c10e786 */
[----:B------:R-:W-:Y:S01]  /*6200*/  LDSM.16.MT88.4 R28, [R168+0xa800] ;  /* 0x00a80000a81c783b */ /* 0x000fe20000004200 */
[CC--:B-1----:R-:W-:Y:S04]  /*6210*/  LEA R20, P0, R212.reuse, R236.reuse, 0x2 ;  /* 0x000000ecd4147211 */ /* 0x0c2fe800078010ff */
[-C--:B------:R-:W-:Y:S02]  /*6220*/  LEA.HI.X.SX32 R21, R212, R237.reuse, 0x2, P0 ;  /* 0x000000edd4157211 */ /* 0x080fe400000f16ff */
[CC--:B------:R-:W-:Y:S03]  /*6230*/  LEA R24, P0, R210.reuse, R236.reuse, 0x2 ;  /* 0x000000ecd2187211 */ /* 0x0c0fe600078010ff */
[----:B------:R1:W-:Y:S01]  /*6240*/  RED.E.ADD.F32.FTZ.RN.STRONG.GPU [R20.64], R6 ;  /* 0x000000061400798e */ /* 0x0003e2000c10e786 */
[-C--:B------:R-:W-:Y:S02]  /*6250*/  LEA.HI.X.SX32 R25, R210, R237.reuse, 0x2, P0 ;  /* 0x000000edd2197211 */ /* 0x080fe400000f16ff */
[CC--:B--2---:R-:W-:Y:S04]  /*6260*/  LEA R4, P1, R211.reuse, R236.reuse, 0x2 ;  /* 0x000000ecd3047211 */ /* 0x0c4fe800078210ff */
[-C--:B---3--:R-:W-:Y:S05]  /*6270*/  LEA.HI.X.SX32 R5, R211, R237.reuse, 0x2, P1 ;  /* 0x000000edd3057211 */ /* 0x088fea00008f16ff */
[----:B------:R2:W-:Y:S04]  /*6280*/  RED.E.ADD.F32.FTZ.RN.STRONG.GPU [R4.64], R7 ;  /* 0x000000070400798e */ /* 0x0005e8000c10e786 */
[----:B------:R3:W-:Y:S01]  /*6290*/  RED.E.ADD.F32.FTZ.RN.STRONG.GPU [R24.64], R8 ;  /* 0x000000081800798e */ /* 0x0007e2000c10e786 */
[CC--:B-1----:R-:W-:Y:S02]  /*62a0*/  LEA R20, P3, R209.reuse, R236.reuse, 0x2 ;  /* 0x000000ecd1147211 */ /* 0x0c2fe400078610ff */
[CC--:B------:R-:W-:Y:S02]  /*62b0*/  LEA R6, P1, R208.reuse, R236.reuse, 0x2 ;  /* 0x000000ecd0067211 */ /* 0x0c0fe400078210ff */
[-C--:B------:R-:W-:Y:S05]  /*62c0*/  LEA.HI.X.SX32 R21, R209, R237.reuse, 0x2, P3 ;  /* 0x000000edd1157211 */ /* 0x080fea00018f16ff */
[----:B------:R1:W-:Y:S01]  /*62d0*/  RED.E.ADD.F32.FTZ.RN.STRONG.GPU [R20.64], R9 ;  /* 0x000000091400798e */ /* 0x0003e2000c10e786 */
[-C--:B--2---:R-:W-:Y:S02]  /*62e0*/  LEA.HI.X.SX32 R7, R208, R237.reuse, 0x2, P1 ;  /* 0x000000edd0077211 */ /* 0x084fe400008f16ff */
[-C--:B------:R-:W-:Y:S02]  /*62f0*/  LEA R4, P0, R207, R236.reuse, 0x2 ;  /* 0x000000eccf047211 */ /* 0x080fe400078010ff */
[-C--:B---3--:R-:W-:Y:S01]  /*6300*/  LEA R24, P5, R205, R236.reuse, 0x2 ;  /* 0x000000eccd187211 */ /* 0x088fe200078a10ff */
[----:B------:R2:W-:Y:S01]  /*6310*/  RED.E.ADD.F32.FTZ.RN.STRONG.GPU [R6.64], R10 ;  /* 0x0000000a0600798e */ /* 0x0005e2000c10e786 */
[-C--:B------:R-:W-:Y:S02]  /*6320*/  LEA.HI.X.SX32 R5, R207, R237.reuse, 0x2, P0 ;  /* 0x000000edcf057211 */ /* 0x080fe400000f16ff */
[-C--:B------:R-:W-:Y:S02]  /*6330*/  LEA.HI.X.SX32 R25, R205, R237.reuse, 0x2, P5 ;  /* 0x000000edcd197211 */ /* 0x080fe400028f16ff */
[-C--:B------:R-:W-:Y:S01]  /*6340*/  LEA R8, P1, R228, R236.reuse, 0x2 ;  /* 0x000000ece4087211 */ /* 0x080fe200078210ff */
[----:B------:R3:W-:Y:S04]  /*6350*/  RED.E.ADD.F32.FTZ.RN.STRONG.GPU [R4.64], R11 ;  /* 0x0000000b0400798e */ /* 0x0007e8000c10e786 */
[----:B------:R-:W-:Y:S04]  /*6360*/  RED.E.ADD.F32.FTZ.RN.STRONG.GPU [R236.64+0x80], R12 ;  /* 0x0000800cec00798e */ /* 0x000fe8000c10e786 */
[----:B------:R-:W-:Y:S01]  /*6370*/  RED.E.ADD.F32.FTZ.RN.STRONG.GPU [R22.64+0x80], R13 ;  /* 0x0000800d1600798e */ /* 0x000fe2000c10e786 */
[-C--:B-1----:R-:W-:Y:S02]  /*6380*/  LEA R20, P4, R204, R236.reuse, 0x2 ;  /* 0x000000eccc147211 */ /* 0x082fe400078810ff */
[-C--:B------:R-:W-:Y:S02]  /*6390*/  LEA.HI.X.SX32 R9, R228, R237.reuse, 0x2, P1 ;  /* 0x000000ede4097211 */ /* 0x080fe400008f16ff */
[----:B------:R-:W-:Y:S02]  /*63a0*/  LEA.HI.X.SX32 R21, R204, R237, 0x2, P4 ;  /* 0x000000edcc157211 */ /* 0x000fe400020f16ff */
[----:B------:R-:W-:Y:S02]  /*63b0*/  ISETP.GT.AND P4, PT, R221, R195, PT ;  /* 0x000000c3dd00720c */ /* 0x000fe40003f84270 */
[CC--:B--2---:R-:W-:Y:S02]  /*63c0*/  LEA R6, P0, R206.reuse, R236.reuse, 0x2 ;  /* 0x000000ecce067211 */ /* 0x0c4fe400078010ff */
[CC--:B------:R-:W-:Y:S02]  /*63d0*/  LEA R10, P3, R229.reuse, R236.reuse, 0x2 ;  /* 0x000000ece50a7211 */ /* 0x0c0fe400078610ff */
[-C--:B------:R-:W-:Y:S02]  /*63e0*/  LEA.HI.X.SX32 R7, R206, R237.reuse, 0x2, P0 ;  /* 0x000000edce077211 */ /* 0x080fe400000f16ff */
[-C--:B---3--:R-:W-:Y:S02]  /*63f0*/  LEA.HI.X.SX32 R11, R229, R237.reuse, 0x2, P3 ;  /* 0x000000ede50b7211 */ /* 0x088fe400018f16ff */
[C---:B------:R-:W-:Y:S01]  /*6400*/  LEA R4, P0, R227.reuse, R236, 0x2 ;  /* 0x000000ece3047211 */ /* 0x040fe200078010ff */
[----:B------:R-:W-:Y:S01]  /*6410*/  RED.E.ADD.F32.FTZ.RN.STRONG.GPU [R6.64], R14 ;  /* 0x0000000e0600798e */ /* 0x000fe2000c10e786 */
[----:B------:R-:W-:Y:S02]  /*6420*/  @P6 IADD3 R202, P1, R202, -0x100, RZ ;  /* 0xffffff00caca6810 */ /* 0x000fe40007f3e0ff */
[----:B------:R-:W-:Y:S01]  /*6430*/  LEA.HI.X.SX32 R5, R227, R237, 0x2, P0 ;  /* 0x000000ede3057211 */ /* 0x000fe200000f16ff */
[----:B------:R-:W-:Y:S01]  /*6440*/  RED.E.ADD.F32.FTZ.RN.STRONG.GPU [R24.64], R15 ;  /* 0x0000000f1800798e */ /* 0x000fe2000c10e786 */
[----:B------:R-:W-:Y:S02]  /*6450*/  @P6 IADD3 R200, P3, R200, -0x100, RZ ;  /* 0xffffff00c8c86810 */ /* 0x000fe40007f7e0ff */
[----:B------:R-:W-:Y:S01]  /*6460*/  @P6 IADD3.X R201, R201, -0x1, RZ, P1, !PT ;  /* 0xffffffffc9c96810 */ /* 0x000fe20000ffe4ff */
[----:B------:R-:W-:Y:S01]  /*6470*/  RED.E.ADD.F32.FTZ.RN.STRONG.GPU [R20.64], R16 ;  /* 0x000000101400798e */ /* 0x000fe2000c10e786 */
[----:B------:R-:W-:Y:S03]  /*6480*/  @P6 IADD3.X R199, R199, -0x1, RZ, P3, !PT ;  /* 0xffffffffc7c76810 */ /* 0x000fe60001ffe4ff */
[----:B------:R-:W-:Y:S04]  /*6490*/  RED.E.ADD.F32.FTZ.RN.STRONG.GPU [R10.64], R17 ;  /* 0x000000110a00798e */ /* 0x000fe8000c10e786 */
[----:B------:R-:W-:Y:S04]  /*64a0*/  RED.E.ADD.F32.FTZ.RN.STRONG.GPU [R8.64], R18 ;  /* 0x000000120800798e */ /* 0x000fe8000c10e786 */
[----:B------:R-:W-:Y:S04]  /*64b0*/  LDSM.16.MT88.4 R8, [R166] ;  /* 0x00000000a608783b */ /* 0x000fe80000004200 */
[----:B------:R-:W-:Y:S04]  /*64c0*/  RED.E.ADD.F32.FTZ.RN.STRONG.GPU [R4.64], R19 ;  /* 0x000000130400798e */ /* 0x000fe8000c10e786 */
[----:B------:R-:W1:Y:S04]  /*64d0*/  LDSM.16.MT88.4 R4, [R168+0xa000] ;  /* 0x00a00000a804783b */ /* 0x000e680000004200 */
[----:B------:R-:W2:Y:S04]  /*64e0*/  LDSM.16.MT88.4 R20, [R168+0xc000] ;  /* 0x00c00000a814783b */ /* 0x000ea80000004200 */
[----:B------:R-:W3:Y:S04]  /*64f0*/  LDSM.16.MT88.4 R24, [R104] ;  /* 0x000000006818783b */ /* 0x000ee80000004200 */
[----:B------:R-:W4:Y:S04]  /*6500*/  LDSM.16.MT88.4 R12, [R166+0x800] ;  /* 0x00080000a60c783b */ /* 0x000f280000004200 */
        /* <DEDUP_REMOVED lines=9> */
[----:B------:R-:W1:Y:S07]  /*65a0*/  LDSM.16.MT88.4 R20, [R166+0x1000] ;  /* 0x00100000a614783b */ /* 0x000e6e0000004200 */
[----:B------:R-:W-:Y:S01]  /*65b0*/  HMMA.16816.F32 R96, R4, R26, R96 ;  /* 0x0000001a0460723c */ /* 0x000fe20000001860 */
[----:B------:R-:W2:Y:S04]  /*65c0*/  LDSM.16.MT88.4 R4, [R104+0x1000] ;  /* 0x001000006804783b */ /* 0x000ea80000004200 */
[----:B------:R-:W-:Y:S03]  /*65d0*/  LDSM.16.MT88.4 R24, [R166+0x1800] ;  /* 0x00180000a618783b */ /* 0x000fe60000004200 */
[-C--:B----4-:R-:W-:Y:S08]  /*65e0*/  HMMA.16816.F32 R68, R28, R12.reuse, R68 ;  /* 0x0000000c1c44723c */ /* 0x090ff00000001844 */
[C---:B------:R-:W-:Y:S08]  /*65f0*/  HMMA.16816.F32 R72, R32.reuse, R12, R72 ;  /* 0x0000000c2048723c */ /* 0x040ff00000001848 */
        /* <DEDUP_REMOVED lines=10> */
[C---:B------:R-:W-:Y:S08]  /*66a0*/  HMMA.16816.F32 R72, R100.reuse, R20, R72 ;  /* 0x000000146448723c */ /* 0x040ff00000001848 */
[-C--:B------:R-:W-:Y:S08]  /*66b0*/  HMMA.16816.F32 R76, R100, R22.reuse, R76 ;  /* 0x00000016644c723c */ /* 0x080ff0000000184c */
[C---:B------:R-:W-:Y:S08]  /*66c0*/  HMMA.16816.F32 R80, R8.reuse, R22, R80 ;  /* 0x000000160850723c */ /* 0x040ff00000001850 */
[-C--:B--2---:R-:W-:Y:S08]  /*66d0*/  HMMA.16816.F32 R84, R8, R4.reuse, R84 ;  /* 0x000000040854723c */ /* 0x084ff00000001854 */
        /* <DEDUP_REMOVED lines=99> */
[----:B------:R-:W-:-:S03]  /*6d10*/  ISETP.NE.AND P0, PT, R225, -0x1, PT ;  /* 0xffffffffe100780c */ /* 0x000fc60003f05270 */
        /* <DEDUP_REMOVED lines=8> */
[----:B------:R1:W-:Y:S01]  /*6da0*/  STS [R187+0x6400], R42 ;  /* 0x0064002abb007388 */ /* 0x0003e20000000800 */
[----:B------:R-:W-:Y:S02]  /*6db0*/  @P0 MOV R33, R4 ;  /* 0x0000000400210202 */ /* 0x000fe40000000f00 */
[----:B------:R-:W-:Y:S01]  /*6dc0*/  SHF.R.S32.HI R4, RZ, 0x1f, R182 ;  /* 0x0000001fff047819 */ /* 0x000fe200000114b6 */
        /* <DEDUP_REMOVED lines=21> */
.L_x_169:
[----:B------:R-:W-:-:S05]  /*6f20*/  @P0 IADD3 R0, R223, R225, RZ ;  /* 0x000000e1df000210 */ /* 0x000fca0007ffe0ff */
[----:B-1----:R-:W-:-:S04]  /*6f30*/  @P0 IMAD.WIDE.U32 R36, R0, c[0x0][0x3a8], RZ ;  /* 0x0000ea0000240a25 */ /* 0x002fc800078e00ff */
        /* <DEDUP_REMOVED lines=11> */
.L_x_170:
[----:B------:R-:W-:Y:S01]  /*6ff0*/  BAR.SYNC.DEFER_BLOCKING 0x0 ;  /* 0x0000000000007b1d */ /* 0x000fe20000010000 */
[----:B------:R-:W-:Y:S01]  /*7000*/  SHF.R.S32.HI R38, RZ, 0x1f, R196 ;  /* 0x0000001fff267819 */ /* 0x000fe200000114c4 */
[--C-:B------:R-:W-:Y:S01]  /*7010*/  IMAD.MOV.U32 R42, RZ, RZ, R180.reuse ;  /* 0x000000ffff2a7224 */ /* 0x100fe200078e00b4 */
[----:B------:R-:W-:Y:S01]  /*7020*/  SHF.R.S32.HI R43, RZ, 0x1f, R180 ;  /* 0x0000001fff2b7819 */ /* 0x000fe200000114b4 */
[----:B------:R-:W-:Y:S01]  /*7030*/  IMAD R222, R184, -0x80, R222 ;  /* 0xffffff80b8de7824 */ /* 0x000fe200078e02de */
[----:B------:R-:W-:Y:S01]  /*7040*/  ISETP.GE.AND P1, PT, R180, c[0x0][0x220], PT ;  /* 0x00008800b4007a0c */ /* 0x000fe20003f26270 */
[----:B------:R-:W-:Y:S01]  /*7050*/  IMAD R34, R38, c[0x0][0x3a0], RZ ;  /* 0x0000e80026227a24 */ /* 0x000fe200078e02ff */
[----:B------:R-:W-:Y:S01]  /*7060*/  SHF.R.S32.HI R37, RZ, 0x1f, R203 ;  /* 0x0000001fff257819 */ /* 0x000fe200000114cb */
[----:B------:R-:W-:Y:S01]  /*7070*/  IMAD.WIDE.U32 R40, R196, c[0x0][0x3a0], R42 ;  /* 0x0000e800c4287a25 */ /* 0x000fe200078e002a */
[----:B------:R-:W-:Y:S01]  /*7080*/  ISETP.GE.OR P4, PT, R178, R222, P1 ;  /* 0x000000deb200720c */ /* 0x000fe20000f86670 */
[----:B------:R-:W-:Y:S01]  /*7090*/  BSSY B0, `(.L_x_171) ;  /* 0x000001b000007945 */ /* 0x000fe20003800000 */
[----:B------:R-:W-:Y:S01]  /*70a0*/  SHF.R.S32.HI R39, RZ, 0x1f, R178 ;  /* 0x0000001fff277819 */ /* 0x000fe200000114b2 */
[----:B------:R-:W-:Y:S01]  /*70b0*/  IMAD R34, R196, c[0x0][0x3a4], R34 ;  /* 0x0000e900c4227a24 */ /* 0x000fe200078e0222 */
[----:B------:R-:W-:-:S04]  /*70c0*/  IADD3 R44, P0, R33, R40, RZ ;  /* 0x00000028212c7210 */ /* 0x000fc80007f1e0ff */
[----:B------:R-:W-:Y:S01]  /*70d0*/  IADD3.X R45, R32, R41, R34, P0, !PT ;  /* 0x00000029202d7210 */ /* 0x000fe200007fe422 */
[----:B------:R-:W-:-:S04]  /*70e0*/  IMAD R41, R37, c[0x0][0x3b8], RZ ;  /* 0x0000ee0025297a24 */ /* 0x000fc800078e02ff */
[C---:B------:R-:W-:Y:S01]  /*70f0*/  IMAD R41, R203.reuse, c[0x0][0x3bc], R41 ;  /* 0x0000ef00cb297a24 */ /* 0x040fe200078e0229 */
[----:B------:R1:W2:Y:S01]  /*7100*/  LDS.128 R28, [R183+0x7000] ;  /* 0x00700000b71c7984 */ /* 0x0002a20000000c00 */
[----:B------:R-:W-:-:S03]  /*7110*/  IMAD.WIDE.U32 R44, R203, c[0x0][0x3b8], R44 ;  /* 0x0000ee00cb2c7a25 */ /* 0x000fc600078e002c */
[----:B------:R1:W3:Y:S02]  /*7120*/  LDS.128 R24, [R183+0x8000] ;  /* 0x00800000b7187984 */ /* 0x0002e40000000c00 */
[----:B------:R-:W-:Y:S02]  /*7130*/  IADD3 R41, R41, R45, RZ ;  /* 0x0000002d29297210 */ /* 0x000fe40007ffe0ff */
[----:B------:R1:W4:Y:S04]  /*7140*/  LDS.128 R20, [R183+0x9000] ;  /* 0x00900000b7147984 */ /* 0x0003280000000c00 */
        /* <DEDUP_REMOVED lines=15> */
.L_x_172:
[----:B------:R-:W-:Y:S05]  /*7240*/  BSYNC B0 ;  /* 0x0000000000007941 */ /* 0x000fea0003800000 */
.L_x_171:
[----:B----4-:R-:W-:Y:S01]  /*7250*/  IADD3 R32, R178, 0x20, RZ ;  /* 0x00000020b2207810 */ /* 0x010fe20007ffe0ff */
        /* <DEDUP_REMOVED lines=13> */
[----:B--2---:R2:W-:Y:S02]  /*7330*/  STG.E.128 [R46.64], R28 ;  /* 0x0000001c2e007986 */ /* 0x0045e4000c101d06 */
.L_x_174:
[----:B------:R-:W-:Y:S05]  /*7340*/  BSYNC B0 ;  /* 0x0000000000007941 */ /* 0x000fea0003800000 */
.L_x_173:
[----:B--2---:R-:W-:Y:S01]  /*7350*/  IADD3 R28, R178, 0x40, RZ ;  /* 0x00000040b21c7810 */ /* 0x004fe20007ffe0ff */
        /* <DEDUP_REMOVED lines=13> */
[----:B---3--:R2:W-:Y:S02]  /*7430*/  STG.E.128 [R32.64], R24 ;  /* 0x0000001820007986 */ /* 0x0085e4000c101d06 */
.L_x_176:
[----:B------:R-:W-:Y:S05]  /*7440*/  BSYNC B0 ;  /* 0x0000000000007941 */ /* 0x000fea0003800000 */
.L_x_175:
[----:B--23--:R-:W-:Y:S01]  /*7450*/  IADD3 R24, R178, 0x60, RZ ;  /* 0x00000060b2187810 */ /* 0x00cfe20007ffe0ff */
        /* <DEDUP_REMOVED lines=13> */
[----:B------:R2:W-:Y:S02]  /*7530*/  STG.E.128 [R28.64], R20 ;  /* 0x000000141c007986 */ /* 0x0005e4000c101d06 */
.L_x_178:
[----:B------:R-:W-:Y:S05]  /*7540*/  BSYNC B0 ;  /* 0x0000000000007941 */ /* 0x000fea0003800000 */
.L_x_177:
        /* <DEDUP_REMOVED lines=19> */
[----:B-1----:R1:W-:Y:S04]  /*7680*/  STG.E.128 [R26.64], R16 ;  /* 0x000000101a007986 */ /* 0x0023e8000c101d06 */
.L_x_180:
[----:B------:R-:W-:Y:S05]  /*7690*/  BSYNC B0 ;  /* 0x0000000000007941 */ /* 0x000fea0003800000 */
.L_x_179:
[----:B------:R-:W-:Y:S01]  /*76a0*/  BSSY B0, `(.L_x_181) ;  /* 0x000000d000007945 */ /* 0x000fe20003800000 */
[----:B------:R-:W-:Y:S05]  /*76b0*/  @P3 BRA `(.L_x_182) ;  /* 0x000000b000003947 */ /* 0x000fea0003800000 */
[----:B-1----:R-:W-:Y:S01]  /*76c0*/  IADD3 R16, P0, R178, 0x20, RZ ;  /* 0x00000020b2107810 */ /* 0x002fe20007f1e0ff */
        /* <DEDUP_REMOVED lines=9> */
[----:B------:R1:W-:Y:S02]  /*7760*/  STG.E.128 [R16.64], R12 ;  /* 0x0000000c10007986 */ /* 0x0003e4000c101d06 */
.L_x_182:
[----:B------:R-:W-:Y:S05]  /*7770*/  BSYNC B0 ;  /* 0x0000000000007941 */ /* 0x000fea0003800000 */
.L_x_181:
        /* <DEDUP_REMOVED lines=13> */
.L_x_184:
[----:B------:R-:W-:Y:S05]  /*7850*/  BSYNC B0 ;  /* 0x0000000000007941 */ /* 0x000fea0003800000 */
.L_x_183:
        /* <DEDUP_REMOVED lines=12> */
.L_x_139:
[----:B------:R-:W-:Y:S05]  /*7920*/  BSYNC B1 ;  /* 0x0000000000017941 */ /* 0x000fea0003800000 */
.L_x_117:
        /* <DEDUP_REMOVED lines=9> */
.L_x_185:
[----:B------:R-:W-:Y:S05]  /*79c0*/  EXIT ;  /* 0x000000000000794d */ /* 0x000fea0003800000 */
.L_x_187:
        /* <DEDUP_REMOVED lines=11> */
.L_x_2453:


//--------------------- .text._ZN5flash44flash_bwd_dq_dk_dv_loop_seqk_parallel_kernelI23Flash_bwd_kernel_traitsILi64ELi64ELi128ELi8ELi2ELi4ELi4ELb1ELb0EN7cutlass6half_tE19Flash_kernel_traitsILi64ELi64ELi128ELi8ES3_EELb0ELb0ELb0ELb0ELb1ELb1ELb0EEEvNS_16Flash_bwd_paramsE --------------------------
	.section	.text._ZN5flash44flash_bwd_dq_dk_dv_loop_seqk_parallel_kernelI23Flash_bwd_kernel_traitsILi64ELi64ELi128ELi8ELi2ELi4ELi4ELb1ELb0EN7cutlass6half_tE19Flash_kernel_traitsILi64ELi64ELi128ELi8ES3_EELb0ELb0ELb0ELb0ELb1ELb1ELb0EEEvNS_16Flash_bwd_paramsE,"ax",@progbits
	.sectioninfo	@"SHI_REGISTERS=255"
	.align	128
        .global         _ZN5flash44flash_bwd_dq_dk_dv_loop_seqk_parallel_kernelI23Flash_bwd_kernel_traitsILi64ELi64ELi128ELi8ELi2ELi4ELi4ELb1ELb0EN7cutlass6half_tE19Flash_kernel_traitsILi64ELi64ELi128ELi8ES3_EELb0ELb0ELb0ELb0ELb1ELb1ELb0EEEvNS_16Flash_bwd_paramsE
        .type           _ZN5flash44flash_bwd_dq_dk_dv_loop_seqk_parallel_kernelI23Flash_bwd_kernel_traitsILi64ELi64ELi128ELi8ELi2ELi4ELi4ELb1ELb0EN7cutlass6half_tE19Flash_kernel_traitsILi64ELi64ELi128ELi8ES3_EELb0ELb0ELb0ELb0ELb1ELb1ELb0EEEvNS_16Flash_bwd_paramsE,@function
        .size           _ZN5flash44flash_bwd_dq_dk_dv_loop_seqk_parallel_kernelI23Flash_bwd_kernel_traitsILi64ELi64ELi128ELi8ELi2ELi4ELi4ELb1ELb0EN7cutlass6half_tE19Flash_kernel_traitsILi64ELi64ELi128ELi8ES3_EELb0ELb0ELb0ELb0ELb1ELb1ELb0EEEvNS_16Flash_bwd_paramsE,(.L_x_2454 - _ZN5flash44flash_bwd_dq_dk_dv_loop_seqk_parallel_kernelI23Flash_bwd_kernel_traitsILi64ELi64ELi128ELi8ELi2ELi4ELi4ELb1ELb0EN7cutlass6half_tE19Flash_kernel_traitsILi64ELi64ELi128ELi8ES3_EELb0ELb0ELb0ELb0ELb1ELb1ELb0EEEvNS_16Flash_bwd_paramsE)
        .other          _ZN5flash44flash_bwd_dq_dk_dv_loop_seqk_parallel_kernelI23Flash_bwd_kernel_traitsILi64ELi64ELi128ELi8ELi2ELi4ELi4ELb1ELb0EN7cutlass6half_tE19Flash_kernel_traitsILi64ELi64ELi128ELi8ES3_EELb0ELb0ELb0ELb0ELb1ELb1ELb0EEEvNS_16Flash_bwd_paramsE,@"STO_CUDA_ENTRY STV_DEFAULT"
_ZN5flash44flash_bwd_dq_dk_dv_loop_seqk_parallel_kernelI23Flash_bwd_kernel_traitsILi64ELi64ELi128ELi8ELi2ELi4ELi4ELb1ELb0EN7cutlass6half_tE19Flash_kernel_traitsILi64ELi64ELi128ELi8ES3_EELb0ELb0ELb0ELb0ELb1ELb1ELb0EEEvNS_16Flash_bwd_paramsE:
.text._ZN5flash44flash_bwd_dq_dk_dv_loop_seqk_parallel_kernelI23Flash_bwd_kernel_traitsILi64ELi64ELi128ELi8ELi2ELi4ELi4ELb1ELb0EN7cutlass6half_tE19Flash_kernel_traitsILi64ELi64ELi128ELi8ES3_EELb0ELb0ELb0ELb0ELb1ELb1ELb0EEEvNS_16Flash_bwd_paramsE:
[----:B------:R-:W-:Y:S02]  /*0000*/  MOV R1, c[0x0][0x28] ;  /* 0x00000a0000017a02 */ /* 0x000fe40000000f00 */
[----:B------:R-:W1:Y:S01]  /*0010*/  S2UR UR22, SR_CTAID.X ;  /* 0x00000000001679c3 */ /* 0x000e620000002500 */
[----:B------:R-:W-:Y:S02]  /*0020*/  ULDC UR5, c[0x0][0x218] ;  /* 0x0000860000057ab9 */ /* 0x000fe40000000800 */
[----:B------:R-:W-:-:S04]  /*0030*/  UIADD3 UR5, UR5, 0x7f, URZ ;  /* 0x0000007f05057890 */ /* 0x000fc8000fffe03f */
[----:B------:R-:W-:-:S04]  /*0040*/  USHF.R.S32.HI UR4, URZ, 0x1f, UR5 ;  /* 0x0000001f3f047899 */ /* 0x000fc80008011405 */
[----:B------:R-:W-:-:S04]  /*0050*/  ULEA.HI UR4, UR4, UR5, URZ, 0x7 ;  /* 0x0000000504047291 */ /* 0x000fc8000f8f383f */
[----:B------:R-:W-:-:S04]  /*0060*/  USHF.R.S32.HI UR4, URZ, 0x7, UR4 ;  /* 0x000000073f047899 */ /* 0x000fc80008011404 */
[----:B-1----:R-:W-:-:S06]  /*0070*/  UISETP.GE.AND UP0, UPT, UR22, UR4, UPT ;  /* 0x000000041600728c */ /* 0x002fcc000bf06270 */
[----:B------:R-:W-:-:S13]  /*0080*/  PLOP3.LUT P0, PT, PT, PT, UP0, 0x80, 0x0 ;  /* 0x000000000000781c */ /* 0x000fda0003f0f008 */
[----:B------:R-:W-:Y:S05]  /*0090*/  @P0 EXIT ;  /* 0x000000000000094d */ /* 0x000fea0003800000 */
[----:B------:R-:W1:Y:S01]  /*00a0*/  S2R R5, SR_TID.X ;  /* 0x0000000000057919 */ /* 0x000e620000002100 */
[----:B------:R-:W-:Y:S01]  /*00b0*/  IMAD.MOV.U32 R203, RZ, RZ, 0x20 ;  /* 0x00000020ffcb7424 */ /* 0x000fe200078e00ff */
[----:B------:R-:W-:Y:S02]  /*00c0*/  UMOV UR4, 0x80 ;  /* 0x0000008000047882 */ /* 0x000fe40000000000 */
[----:B------:R-:W-:Y:S02]  /*00d0*/  ULDC UR7, c[0x0][0x210] ;  /* 0x0000840000077ab9 */ /* 0x000fe40000000800 */
[----:B------:R-:W-:Y:S02]  /*00e0*/  ULDC UR21, c[0x0][0x234] ;  /* 0x00008d0000157ab9 */ /* 0x000fe40000000800 */
[----:B------:R-:W-:Y:S02]  /*00f0*/  ULDC UR20, c[0x0][0x224] ;  /* 0x0000890000147ab9 */ /* 0x000fe40000000800 */
[----:B------:R-:W-:-:S02]  /*0100*/  ULDC UR6, c[0x0][0x1c0] ;  /* 0x0000700000067ab9 */ /* 0x000fc40000000800 */
[----:B------:R-:W-:Y:S02]  /*0110*/  UIMAD UR21, UR4, UR7, UR21 ;  /* 0x00000007041572a4 */ /* 0x000fe4000f8e0215 */
[----:B------:R-:W-:Y:S02]  /*0120*/  UIADD3 UR20, UR4, UR20, URZ ;  /* 0x0000001404147290 */ /* 0x000fe4000fffe03f */
[----:B------:R-:W-:Y:S02]  /*0130*/  ULDC.64 UR24, c[0x0][0x118] ;  /* 0x0000460000187ab9 */ /* 0x000fe40000000a00 */
[----:B------:R-:W-:Y:S02]  /*0140*/  ULDC.U8 UR5, c[0x0][0x3d0] ;  /* 0x0000f40000057ab9 */ /* 0x000fe40000000000 */
[----:B------:R-:W-:Y:S02]  /*0150*/  USHF.R.S32.HI UR6, URZ, 0x1f, UR6 ;  /* 0x0000001f3f067899 */ /* 0x000fe40008011406 */
[----:B------:R-:W-:Y:S01]  /*0160*/  UMOV UR4, 0x6 ;  /* 0x0000000600047882 */ /* 0x000fe20000000000 */
[----:B-1----:R-:W-:-:S04]  /*0170*/  SHF.R.S32.HI R6, RZ, 0x1f, R5 ;  /* 0x0000001fff067819 */ /* 0x002fc80000011405 */
[CC--:B------:R-:W-:Y:S02]  /*0180*/  LEA.HI R13, R6.reuse, R5.reuse, RZ, 0x3 ;  /* 0x00000005060d7211 */ /* 0x0c0fe400078f18ff */
[CC--:B------:R-:W-:Y:S02]  /*0190*/  LEA.HI R8, R6.reuse, R5.reuse, RZ, 0x5 ;  /* 0x0000000506087211 */ /* 0x0c0fe400078f28ff */
[CC--:B------:R-:W-:Y:S02]  /*01a0*/  LEA.HI R0, R6.reuse, R5.reuse, RZ, 0x2 ;  /* 0x0000000506007211 */ /* 0x0c0fe400078f10ff */
[----:B------:R-:W-:Y:S02]  /*01b0*/  LEA.HI R3, R6, R5, RZ, 0x4 ;  /* 0x0000000506037211 */ /* 0x000fe400078f20ff */
[--C-:B------:R-:W-:Y:S02]  /*01c0*/  SHF.R.S32.HI R11, RZ, 0x2, R0.reuse ;  /* 0x00000002ff0b7819 */ /* 0x100fe40000011400 */
[----:B------:R-:W-:-:S02]  /*01d0*/  SHF.R.S32.HI R2, RZ, 0x1f, R0 ;  /* 0x0000001fff027819 */ /* 0x000fc40000011400 */
[----:B------:R-:W-:Y:S02]  /*01e0*/  LOP3.LUT R10, R13, 0xfffffff8, RZ, 0xc0, !PT ;  /* 0xfffffff80d0a7812 */ /* 0x000fe400078ec0ff */
[----:B------:R-:W-:Y:S02]  /*01f0*/  LOP3.LUT R186, R8, 0xffffffe0, RZ, 0xc0, !PT ;  /* 0xffffffe008ba7812 */ /* 0x000fe400078ec0ff */
[----:B------:R-:W-:Y:S01]  /*0200*/  LOP3.LUT R14, R3, 0xfffffff0, RZ, 0xc0, !PT ;  /* 0xfffffff0030e7812 */ /* 0x000fe200078ec0ff */
[C---:B------:R-:W-:Y:S01]  /*0210*/  IMAD.IADD R10, R5.reuse, 0x1, -R10 ;  /* 0x00000001050a7824 */ /* 0x040fe200078e0a0a */
[----:B------:R-:W-:Y:S01]  /*0220*/  LOP3.LUT R0, R0, 0x7ffffffc, RZ, 0xc0, !PT ;  /* 0x7ffffffc00007812 */ /* 0x000fe200078ec0ff */
[C---:B------:R-:W-:Y:S01]  /*0230*/  IMAD.IADD R186, R5.reuse, 0x1, -R186 ;  /* 0x0000000105ba7824 */ /* 0x040fe200078e0aba */
[-C--:B------:R-:W-:Y:S01]  /*0240*/  LEA.HI R7, R6, R5.reuse, RZ, 0x6 ;  /* 0x0000000506077211 */ /* 0x080fe200078f30ff */
[C---:B------:R-:W-:Y:S01]  /*0250*/  IMAD.IADD R14, R5.reuse, 0x1, -R14 ;  /* 0x00000001050e7824 */ /* 0x040fe200078e0a0e */
[----:B------:R-:W-:Y:S01]  /*0260*/  SHF.R.S32.HI R189, RZ, 0x3, R13 ;  /* 0x00000003ffbd7819 */ /* 0x000fe2000001140d */
[----:B------:R-:W-:Y:S01]  /*0270*/  IMAD.SHL.U32 R190, R10, 0x8, RZ ;  /* 0x000000080abe7824 */ /* 0x000fe200078e00ff */
[----:B------:R-:W-:Y:S01]  /*0280*/  LEA.HI R6, R6, R5, RZ, 0x7 ;  /* 0x0000000506067211 */ /* 0x000fe200078f38ff */
[----:B------:R-:W-:Y:S01]  /*0290*/  IMAD.IADD R5, R5, 0x1, -R0 ;  /* 0x0000000105057824 */ /* 0x000fe200078e0a00 */
[--C-:B------:R-:W-:Y:S01]  /*02a0*/  SHF.R.S32.HI R187, RZ, 0x5, R8.reuse ;  /* 0x00000005ffbb7819 */ /* 0x100fe20000011408 */
[----:B------:R-:W-:Y:S01]  /*02b0*/  IMAD.SHL.U32 R9, R189, 0x40, RZ ;  /* 0x00000040bd097824 */ /* 0x000fe200078e00ff */
[----:B------:R-:W-:Y:S01]  /*02c0*/  SHF.R.S32.HI R0, RZ, 0x1f, R8 ;  /* 0x0000001fff007819 */ /* 0x000fe20000011408 */
[----:B------:R-:W-:Y:S01]  /*02d0*/  IMAD.SHL.U32 R5, R5, 0x2, RZ ;  /* 0x0000000205057824 */ /* 0x000fe200078e00ff */
[----:B------:R-:W-:-:S02]  /*02e0*/  SHF.R.S32.HI R4, RZ, 0x4, R3 ;  /* 0x00000004ff047819 */ /* 0x000fc40000011403 */
[----:B------:R-:W-:Y:S02]  /*02f0*/  LEA.HI R0, R0, R187, RZ, 0x2 ;  /* 0x000000bb00007211 */ /* 0x000fe400078f10ff */
[----:B------:R-:W-:Y:S02]  /*0300*/  LEA.HI R2, R2, R11, RZ, 0x3 ;  /* 0x0000000b02027211 */ /* 0x000fe400078f18ff */
[----:B------:R-:W-:Y:S02]  /*0310*/  LOP3.LUT R9, R9, 0x1c0, RZ, 0xc0, !PT ;  /* 0x000001c009097812 */ /* 0x000fe400078ec0ff */
[----:B------:R-:W-:Y:S02]  /*0320*/  LEA.HI R3, R3, R4, RZ, 0x1 ;  /* 0x0000000403037211 */ /* 0x000fe400078f08ff */
[----:B------:R-:W-:Y:S02]  /*0330*/  LOP3.LUT R0, R0, 0xfffffffc, RZ, 0xc0, !PT ;  /* 0xfffffffc00007812 */ /* 0x000fe400078ec0ff */
[----:B------:R-:W-:-:S02]  /*0340*/  LOP3.LUT R2, R2, 0xfffffff8, RZ, 0xc0, !PT ;  /* 0xfffffff802027812 */ /* 0x000fc400078ec0ff */
[C---:B------:R-:W-:Y:S01]  /*0350*/  LOP3.LUT P4, RZ, R10.reuse, 0x2, RZ, 0xc0, !PT ;  /* 0x000000020aff7812 */ /* 0x040fe2000788c0ff */
[----:B------:R-:W-:Y:S01]  /*0360*/  IMAD.IADD R0, R187, 0x1, -R0 ;  /* 0x00000001bb007824 */ /* 0x000fe200078e0a00 */
[C---:B------:R-:W-:Y:S01]  /*0370*/  LOP3.LUT P3, RZ, R10.reuse, 0x4, RZ, 0xc0, !PT ;  /* 0x000000040aff7812 */ /* 0x040fe2000786c0ff */
[----:B------:R-:W-:Y:S01]  /*0380*/  IMAD.SHL.U32 R10, R10, 0x40, RZ ;  /* 0x000000400a0a7824 */ /* 0x000fe200078e00ff */
[----:B------:R-:W-:Y:S01]  /*0390*/  SHF.R.U32.HI R188, RZ, 0x3, R9 ;  /* 0x00000003ffbc7819 */ /* 0x000fe20000011609 */
[----:B------:R-:W-:Y:S01]  /*03a0*/  IMAD.IADD R2, R11, 0x1, -R2 ;  /* 0x000000010b027824 */ /* 0x000fe200078e0a02 */
[----:B------:R-:W-:Y:S02]  /*03b0*/  LOP3.LUT R3, R3, 0xfffffffe, RZ, 0xc0, !PT ;  /* 0xfffffffe03037812 */ /* 0x000fe400078ec0ff */
[----:B------:R-:W-:Y:S02]  /*03c0*/  LOP3.LUT R9, R9, 0x38, R190, 0xf8, !PT ;  /* 0x0000003809097812 */ /* 0x000fe400078ef8be */
[----:B------:R-:W-:Y:S01]  /*03d0*/  SHF.R.S32.HI R11, RZ, 0x1f, R14 ;  /* 0x0000001fff0b7819 */ /* 0x000fe2000001140e */
[----:B------:R-:W-:Y:S01]  /*03e0*/  IMAD.IADD R3, R4, 0x1, -R3 ;  /* 0x0000000104037824 */ /* 0x000fe200078e0a03 */
[----:B------:R-:W-:Y:S01]  /*03f0*/  LOP3.LUT R188, R9, R188, RZ, 0x3c, !PT ;  /* 0x000000bc09bc7212 */ /* 0x000fe200078e3cff */
[----:B------:R-:W-:Y:S01]  /*0400*/  IMAD.SHL.U32 R9, R0, 0x10, RZ ;  /* 0x0000001000097824 */ /* 0x000fe200078e00ff */
[----:B------:R-:W-:Y:S01]  /*0410*/  LOP3.LUT R10, R10, 0x1c0, RZ, 0xc0, !PT ;  /* 0x000001c00a0a7812 */ /* 0x000fe200078ec0ff */
[----:B------:R-:W-:Y:S01]  /*0420*/  IMAD.SHL.U32 R12, R3, 0x200, RZ ;  /* 0x00000200030c7824 */ /* 0x000fe200078e00ff */
[----:B------:R-:W-:-:S02]  /*0430*/  LEA.HI R4, R11, R14, RZ, 0x3 ;  /* 0x0000000e0b047211 */ /* 0x000fc400078f18ff */
[----:B------:R-:W-:Y:S02]  /*0440*/  SHF.R.S32.HI R7, RZ, 0x6, R7 ;  /* 0x00000006ff077819 */ /* 0x000fe40000011407 */
[C---:B------:R-:W-:Y:S02]  /*0450*/  LOP3.LUT R178, R10.reuse, 0x8, R13, 0xf8, !PT ;  /* 0x000000080ab27812 */ /* 0x040fe400078ef80d */
[----:B------:R-:W-:Y:S01]  /*0460*/  SHF.R.U32.HI R11, RZ, 0x3, R10 ;  /* 0x00000003ff0b7819 */ /* 0x000fe2000001160a */
[C---:B------:R-:W-:Y:S01]  /*0470*/  IMAD R188, R7.reuse, 0x200, R188 ;  /* 0x0000020007bc7824 */ /* 0x040fe200078e02bc */
[----:B------:R-:W-:Y:S01]  /*0480*/  LOP3.LUT R176, R10, 0x30, R9, 0xf8, !PT ;  /* 0x000000300ab07812 */ /* 0x000fe200078ef809 */
[----:B------:R-:W-:Y:S01]  /*0490*/  IMAD R9, R7, 0x800, R12 ;  /* 0x0000080007097824 */ /* 0x000fe200078e020c */
[----:B------:R-:W-:Y:S02]  /*04a0*/  LOP3.LUT R10, R2, 0x1, RZ, 0xc0, !PT ;  /* 0x00000001020a7812 */ /* 0x000fe400078ec0ff */
[----:B------:R-:W-:-:S02]  /*04b0*/  LOP3.LUT R178, R178, R11, RZ, 0x3c, !PT ;  /* 0x0000000bb2b27212 */ /* 0x000fc400078e3cff */
[----:B------:R-:W-:Y:S02]  /*04c0*/  SHF.R.S32.HI R6, RZ, 0x7, R6 ;  /* 0x00000007ff067819 */ /* 0x000fe40000011406 */
[----:B------:R-:W-:Y:S01]  /*04d0*/  ISETP.NE.U32.AND P0, PT, R10, 0x1, PT ;  /* 0x000000010a00780c */ /* 0x000fe20003f05070 */
[----:B------:R-:W-:Y:S01]  /*04e0*/  IMAD.SHL.U32 R10, R2, 0x40, RZ ;  /* 0x00000040020a7824 */ /* 0x000fe200078e00ff */
[----:B------:R-:W-:Y:S01]  /*04f0*/  LEA.HI R8, R8, R187, RZ, 0x1 ;  /* 0x000000bb08087211 */ /* 0x000fe200078f08ff */
[----:B------:R-:W-:Y:S01]  /*0500*/  IMAD.IADD R178, R9, 0x1, R178 ;  /* 0x0000000109b27824 */ /* 0x000fe200078e02b2 */
[----:B------:R-:W-:Y:S01]  /*0510*/  LOP3.LUT R185, R4, 0xfffffff8, RZ, 0xc0, !PT ;  /* 0xfffffff804b97812 */ /* 0x000fe200078ec0ff */
[----:B------:R-:W-:Y:S01]  /*0520*/  IMAD.SHL.U32 R9, R7, 0x20, RZ ;  /* 0x0000002007097824 */ /* 0x000fe200078e00ff */
[----:B------:R-:W-:Y:S01]  /*0530*/  LOP3.LUT R10, R10, 0x1c0, RZ, 0xc0, !PT ;  /* 0x000001c00a0a7812 */ /* 0x000fe200078ec0ff */
[----:B------:R-:W-:Y:S01]  /*0540*/  IMAD.SHL.U32 R7, R6, 0x8, RZ ;  /* 0x0000000806077824 */ /* 0x000fe200078e00ff */
[----:B------:R-:W-:Y:S01]  /*0550*/  R2P PR, R2, 0x6 ;  /* 0x0000000602007804 */ /* 0x000fe20000000000 */
[----:B------:R-:W-:Y:S01]  /*0560*/  IMAD R195, R6, 0x1000, R5 ;  /* 0x0000100006c37824 */ /* 0x000fe200078e0205 */
[----:B------:R-:W-:Y:S01]  /*0570*/  LOP3.LUT R2, R8, 0xfffffffe, RZ, 0xc0, !PT ;  /* 0xfffffffe08027812 */ /* 0x000fe200078ec0ff */
[----:B------:R-:W-:Y:S01]  /*0580*/  IMAD.IADD R185, R14, 0x1, -R185 ;  /* 0x000000010eb97824 */ /* 0x000fe200078e0ab9 */
[----:B------:R-:W-:Y:S01]  /*0590*/  LOP3.LUT R6, R7, 0x8, RZ, 0xc0, !PT ;  /* 0x0000000807067812 */ /* 0x000fe200078ec0ff */
[----:B------:R-:W-:Y:S01]  /*05a0*/  IMAD.SHL.U32 R7, R3, 0x10, RZ ;  /* 0x0000001003077824 */ /* 0x000fe200078e00ff */
[----:B------:R-:W-:Y:S01]  /*05b0*/  LOP3.LUT R8, R10, 0x20, R9, 0xf8, !PT ;  /* 0x000000200a087812 */ /* 0x000fe200078ef809 */
[----:B------:R-:W-:Y:S01]  /*05c0*/  IMAD.IADD R2, R187, 0x1, -R2 ;  /* 0x00000001bb027824 */ /* 0x000fe200078e0a02 */
[----:B------:R-:W-:Y:S01]  /*05d0*/  SHF.R.U32.HI R9, RZ, 0x3, R10 ;  /* 0x00000003ff097819 */ /* 0x000fe2000001160a */
[----:B------:R-:W-:Y:S01]  /*05e0*/  IMAD R5, R0, 0x400, R5 ;  /* 0x0000040000057824 */ /* 0x000fe200078e0205 */
[----:B------:R-:W-:Y:S01]  /*05f0*/  LOP3.LUT R7, R6, 0x10, R7, 0xf8, !PT ;  /* 0x0000001006077812 */ /* 0x000fe200078ef807 */
[----:B------:R-:W-:Y:S01]  /*0600*/  IMAD R195, R2, 0x400, R195 ;  /* 0x0000040002c37824 */ /* 0x000fe200078e02c3 */
[----:B------:R-:W-:Y:S01]  /*0610*/  LOP3.LUT R194, R9, R10, R6, 0x1e, !PT ;  /* 0x0000000a09c27212 */ /* 0x000fe200078e1e06 */
[----:B------:R-:W-:Y:S01]  /*0620*/  IMAD.SHL.U32 R6, R185, 0x40, RZ ;  /* 0x00000040b9067824 */ /* 0x000fe200078e00ff */
[----:B------:R-:W-:Y:S01]  /*0630*/  LOP3.LUT R8, R8, R9, RZ, 0x3c, !PT ;  /* 0x0000000908087212 */ /* 0x000fe200078e3cff */
[----:B------:R-:W-:Y:S01]  /*0640*/  IMAD.SHL.U32 R9, R3, 0x8, RZ ;  /* 0x0000000803097824 */ /* 0x000fe200078e00ff */
[----:B------:R-:W-:Y:S01]  /*0650*/  SEL R167, R203, 0xffffffe0, !P4 ;  /* 0xffffffe0cba77807 */ /* 0x000fe20006000000 */
[----:B------:R-:W-:Y:S01]  /*0660*/  IMAD.SHL.U32 R4, R4, 0x40, RZ ;  /* 0x0000004004047824 */ /* 0x000fe200078e00ff */
[----:B------:R-:W-:Y:S01]  /*0670*/  LOP3.LUT R6, R6, 0x1c0, RZ, 0xc0, !PT ;  /* 0x000001c006067812 */ /* 0x000fe200078ec0ff */
[----:B------:R-:W-:Y:S01]  /*0680*/  IMAD.IADD R194, R5, 0x1, R194 ;  /* 0x0000000105c27824 */ /* 0x000fe200078e02c2 */
[----:B------:R-:W-:Y:S01]  /*0690*/  SHF.R.S32.HI R5, RZ, 0x1f, R186 ;  /* 0x0000001fff057819 */ /* 0x000fe200000114ba */
[----:B------:R-:W-:Y:S01]  /*06a0*/  IMAD.IADD R195, R8, 0x1, R195 ;  /* 0x0000000108c37824 */ /* 0x000fe200078e02c3 */
[----:B------:R-:W-:Y:S01]  /*06b0*/  SHF.R.U32.HI R3, RZ, 0x3, R6 ;  /* 0x00000003ff037819 */ /* 0x000fe20000011606 */
[----:B------:R-:W-:Y:S01]  /*06c0*/  IMAD.SHL.U32 R178, R178, 0x2, RZ ;  /* 0x00000002b2b27824 */ /* 0x000fe200078e00ff */
[----:B------:R-:W-:Y:S01]  /*06d0*/  LOP3.LUT R8, R6, 0x8, R9, 0xf8, !PT ;  /* 0x0000000806087812 */ /* 0x000fe200078ef809 */
[----:B------:R-:W-:Y:S01]  /*06e0*/  IMAD.SHL.U32 R195, R195, 0x2, RZ ;  /* 0x00000002c3c37824 */ /* 0x000fe200078e00ff */
[----:B------:R-:W-:Y:S01]  /*06f0*/  LOP3.LUT R179, R4, 0xfffffe00, RZ, 0xc0, !PT ;  /* 0xfffffe0004b37812 */ /* 0x000fe200078ec0ff */
[----:B------:R-:W-:Y:S01]  /*0700*/  IMAD.IADD R169, R178, 0x1, R167 ;  /* 0x00000001b2a97824 */ /* 0x000fe200078e02a7 */
[----:B------:R-:W-:-:S02]  /*0710*/  LEA.HI R5, R5, R186, RZ, 0x2 ;  /* 0x000000ba05057211 */ /* 0x000fc400078f10ff */
[----:B------:R-:W-:Y:S01]  /*0720*/  LOP3.LUT R7, R3, R7, R6, 0x1e, !PT ;  /* 0x0000000703077212 */ /* 0x000fe200078e1e06 */
[--C-:B------:R-:W-:Y:S01]  /*0730*/  IMAD R177, R0, 0x400, R179.reuse ;  /* 0x0000040000b17824 */ /* 0x100fe200078e02b3 */
[----:B------:R-:W-:Y:S01]  /*0740*/  LOP3.LUT R8, R8, R3, RZ, 0x3c, !PT ;  /* 0x0000000308087212 */ /* 0x000fe200078e3cff */
[----:B------:R-:W-:Y:S01]  /*0750*/  IMAD R3, R2, 0x400, R179 ;  /* 0x0000040002037824 */ /* 0x000fe200078e02b3 */
[----:B------:R-:W-:Y:S01]  /*0760*/  SHF.R.S32.HI R5, RZ, 0x2, R5 ;  /* 0x00000002ff057819 */ /* 0x000fe20000011405 */
[----:B------:R-:W-:Y:S01]  /*0770*/  IMAD.MOV.U32 R0, RZ, RZ, -0x10 ;  /* 0xfffffff0ff007424 */ /* 0x000fe200078e00ff */
[----:B------:R-:W-:Y:S01]  /*0780*/  LEA R194, R194, 0x6000, 0x1 ;  /* 0x00006000c2c27811 */ /* 0x000fe200078e08ff */
[----:B------:R-:W-:Y:S01]  /*0790*/  IMAD.IADD R180, R3, 0x1, R8 ;  /* 0x0000000103b47824 */ /* 0x000fe200078e0208 */
[----:B------:R-:W-:Y:S01]  /*07a0*/  LOP3.LUT R176, R176, 0x8, R13, 0xf8, !PT ;  /* 0x00000008b0b07812 */ /* 0x000fe200078ef80d */
[----:B------:R-:W-:Y:S01]  /*07b0*/  IMAD R184, R2, 0x10, R5 ;  /* 0x0000001002b87824 */ /* 0x000fe200078e0205 */
[----:B------:R-:W-:Y:S01]  /*07c0*/  SEL R203, R203, 0xffffffe0, !P1 ;  /* 0xffffffe0cbcb7807 */ /* 0x000fe20004800000 */
[----:B------:R-:W-:Y:S01]  /*07d0*/  IMAD.MOV.U32 R3, RZ, RZ, 0x40 ;  /* 0x00000040ff037424 */ /* 0x000fe200078e00ff */
[----:B------:R-:W-:Y:S01]  /*07e0*/  IADD3 R196, R194, 0x40, RZ ;  /* 0x00000040c2c47810 */ /* 0x000fe20007ffe0ff */
[----:B------:R-:W-:Y:S01]  /*07f0*/  IMAD.IADD R177, R8, 0x1, R177 ;  /* 0x0000000108b17824 */ /* 0x000fe200078e02b1 */
[----:B------:R-:W-:Y:S01]  /*0800*/  IADD3 R193, R184, -0x40, RZ ;  /* 0xffffffc0b8c17810 */ /* 0x000fe20007ffe0ff */
[----:B------:R-:W-:Y:S01]  /*0810*/  IMAD.IADD R199, R195, 0x1, R203 ;  /* 0x00000001c3c77824 */ /* 0x000fe200078e02cb */
[----:B------:R-:W-:Y:S01]  /*0820*/  SEL R3, R3, 0xffffffc0, !P3 ;  /* 0xffffffc003037807 */ /* 0x000fe20005800000 */
[----:B------:R-:W-:Y:S01]  /*0830*/  IMAD.IADD R198, R203, 0x1, R194 ;  /* 0x00000001cbc67824 */ /* 0x000fe200078e02c2 */
[----:B------:R-:W-:-:S02]  /*0840*/  LOP3.LUT R176, R12, R176, R11, 0xf6, !PT ;  /* 0x000000b00cb07212 */ /* 0x000fc400078ef60b */
[----:B------:R-:W-:Y:S01]  /*0850*/  LOP3.LUT R179, R7, R179, RZ, 0xfc, !PT ;  /* 0x000000b307b37212 */ /* 0x000fe200078efcff */
[----:B------:R-:W-:Y:S01]  /*0860*/  IMAD.IADD R168, R178, 0x1, R3 ;  /* 0x00000001b2a87824 */ /* 0x000fe200078e0203 */
[----:B------:R-:W-:Y:S01]  /*0870*/  SHF.R.S32.HI R192, RZ, 0x1f, R193 ;  /* 0x0000001fffc07819 */ /* 0x000fe200000114c1 */
[----:B------:R-:W-:Y:S01]  /*0880*/  IMAD.SHL.U32 R176, R176, 0x2, RZ ;  /* 0x00000002b0b07824 */ /* 0x000fe200078e00ff */
[----:B------:R-:W-:Y:S01]  /*0890*/  SEL R0, R0, 0x10, !P0 ;  /* 0x0000001000007807 */ /* 0x000fe20004000000 */
[----:B------:R-:W-:Y:S01]  /*08a0*/  IMAD.IADD R167, R167, 0x1, R168 ;  /* 0x00000001a7a77824 */ /* 0x000fe200078e02a8 */
[C---:B------:R-:W-:Y:S01]  /*08b0*/  @P2 IADD3 R196, R194.reuse, -0x40, RZ ;  /* 0xffffffc0c2c42810 */ /* 0x040fe20007ffe0ff */
[----:B------:R-:W-:Y:S01]  /*08c0*/  IMAD.SHL.U32 R175, R179, 0x2, RZ ;  /* 0x00000002b3af7824 */ /* 0x000fe200078e00ff */
[C---:B------:R-:W-:Y:S01]  /*08d0*/  SHF.L.U64.HI R192, R193.reuse, 0x2, R192 ;  /* 0x00000002c1c07819 */ /* 0x040fe200000102c0 */
[----:B------:R-:W-:Y:S01]  /*08e0*/  IMAD.SHL.U32 R193, R193, 0x4, RZ ;  /* 0x00000004c1c17824 */ /* 0x000fe200078e00ff */
[----:B------:R-:W-:Y:S01]  /*08f0*/  IADD3 R197, R194, 0x420, RZ ;  /* 0x00000420c2c57810 */ /* 0x000fe20007ffe0ff */
[----:B------:R-:W-:Y:S01]  /*0900*/  IMAD.IADD R200, R195, 0x1, R0 ;  /* 0x00000001c3c87824 */ /* 0x000fe200078e0200 */
[----:B------:R-:W-:Y:S01]  /*0910*/  SHF.R.S32.HI R183, RZ, 0x1f, R189 ;  /* 0x0000001fffb77819 */ /* 0x000fe200000114bd */
[----:B------:R-:W-:Y:S01]  /*0920*/  IMAD.IADD R217, R0, 0x1, R199 ;  /* 0x0000000100d97824 */ /* 0x000fe200078e02c7 */
[----:B------:R-:W-:Y:S01]  /*0930*/  SHF.R.S32.HI R5, RZ, 0x1f, R184 ;  /* 0x0000001fff057819 */ /* 0x000fe200000114b8 */
[----:B------:R-:W-:Y:S01]  /*0940*/  IMAD.IADD R203, R203, 0x1, R196 ;  /* 0x00000001cbcb7824 */ /* 0x000fe200078e02c4 */
[----:B------:R-:W-:-:S02]  /*0950*/  LEA R177, R177, 0xa000, 0x1 ;  /* 0x0000a000b1b17811 */ /* 0x000fc400078e08ff */
[----:B------:R-:W-:Y:S02]  /*0960*/  @P1 IADD3 R197, R194, 0x3e0, RZ ;  /* 0x000003e0c2c51810 */ /* 0x000fe40007ffe0ff */
[----:B------:R-:W-:-:S05]  /*0970*/  SHF.L.U64.HI R208, R184, 0x2, R5 ;  /* 0x00000002b8d07819 */ /* 0x000fca0000010205 */
.L_x_196:
[----:B------:R-:W-:Y:S01]  /*0980*/  ISETP.NE.U32.AND P0, PT, RZ, c[0x0][0x250], PT ;  /* 0x00009400ff007a0c */ /* 0x000fe20003f05070 */
[----:B------:R-:W-:Y:S01]  /*0990*/  IMAD.MOV.U32 R202, RZ, RZ, RZ ;  /* 0x000000ffffca7224 */ /* 0x000fe200078e00ff */
[----:B------:R-:W-:Y:S02]  /*09a0*/  ISETP.NE.U32.AND P1, PT, RZ, c[0x0][0x258], PT ;  /* 0x00009600ff007a0c */ /* 0x000fe40003f25070 */
[----:B------:R-:W-:Y:S02]  /*09b0*/  ISETP.NE.AND.EX P0, PT, RZ, c[0x0][0x254], PT, P0 ;  /* 0x00009500ff007a0c */ /* 0x000fe40003f05300 */
[----:B------:R-:W-:-:S11]  /*09c0*/  ISETP.NE.AND.EX P1, PT, RZ, c[0x0][0x25c], PT, P1 ;  /* 0x00009700ff007a0c */ /* 0x000fd60003f25310 */
[----:B--2---:R-:W1:Y:S01]  /*09d0*/  @P0 S2R R5, SR_CTAID.Y ;  /* 0x0000000000050919 */ /* 0x004e620000002600 */
[----:B------:R-:W-:Y:S02]  /*09e0*/  @P0 IMAD.MOV.U32 R2, RZ, RZ, 0x4 ;  /* 0x00000004ff020424 */ /* 0x000fe400078e00ff */
[----:B------:R-:W-:Y:S01]  /*09f0*/  @P1 IMAD.MOV.U32 R0, RZ, RZ, 0x4 ;  /* 0x00000004ff001424 */ /* 0x000fe200078e00ff */
[----:B------:R-:W2:Y:S01]  /*0a00*/  @P1 S2R R3, SR_CTAID.Y ;  /* 0x0000000000031919 */ /* 0x000ea20000002600 */
[----:B-1----:R-:W-:-:S04]  /*0a10*/  @P0 IMAD.WIDE R6, R5, R2, c[0x0][0x250] ;  /* 0x0000940005060625 */ /* 0x002fc800078e0202 */
[----:B--2---:R-:W-:Y:S01]  /*0a20*/  @P1 IMAD.WIDE R4, R3, R0, c[0x0][0x258] ;  /* 0x0000960003041625 */ /* 0x004fe200078e0200 */
[----:B------:R-:W2:Y:S05]  /*0a30*/  @P0 LDG.E R202, [R6.64] ;  /* 0x0000001806ca0981 */ /* 0x000eaa000c1e1900 */
[----:B------:R-:W2:Y:S01]  /*0a40*/  @P1 LDG.E R5, [R4.64] ;  /* 0x0000001804051981 */ /* 0x000ea2000c1e1900 */
[----:B------:R-:W-:Y:S01]  /*0a50*/  @!P1 ISETP.NE.U32.AND P0, PT, RZ, c[0x0][0x268], PT ;  /* 0x00009a00ff009a0c */ /* 0x000fe20003f05070 */
[----:B------:R-:W-:-:S03]  /*0a60*/  USHF.L.U32 UR8, UR22, 0x7, URZ ;  /* 0x0000000716087899 */ /* 0x000fc6000800063f */
[----:B------:R-:W-:-:S04]  /*0a70*/  @!P1 ISETP.NE.AND.EX P0, PT, RZ, c[0x0][0x26c], PT, P0 ;  /* 0x00009b00ff009a0c */ /* 0x000fc80003f05300 */
[----:B------:R-:W-:Y:S01]  /*0a80*/  @!P1 SEL R3, RZ, c[0x0][0x21c], !P0 ;  /* 0x00008700ff039a07 */ /* 0x000fe20004000000 */
[----:B--2---:R-:W-:-:S03]  /*0a90*/  @P1 IMAD.IADD R0, R5, 0x1, -R202 ;  /* 0x0000000105001824 */ /* 0x004fc600078e0aca */
[----:B------:R-:W-:-:S04]  /*0aa0*/  @!P1 IADD3 R0, R3, c[0x0][0x218], -R202 ;  /* 0x0000860003009a10 */ /* 0x000fc80007ffe8ca */
[----:B------:R-:W-:-:S13]  /*0ab0*/  ISETP.LE.AND P0, PT, R0, UR8, PT ;  /* 0x0000000800007c0c */ /* 0x000fda000bf03270 */
[----:B-----5:R-:W-:Y:S05]  /*0ac0*/  @P0 BRA `(.L_x_188) ;  /* 0x000042c000000947 */ /* 0x020fea0003800000 */
[----:B------:R-:W-:Y:S01]  /*0ad0*/  IABS R0, c[0x0][0x1c8] ;  /* 0x0000720000007a13 */ /* 0x000fe20000000000 */
[----:B------:R-:W1:Y:S01]  /*0ae0*/  S2R R14, SR_CTAID.Z ;  /* 0x00000000000e7919 */ /* 0x000e620000002700 */
[----:B------:R-:W-:Y:S01]  /*0af0*/  ISETP.NE.U32.AND P1, PT, RZ, c[0x0][0x240], PT ;  /* 0x00009000ff007a0c */ /* 0x000fe20003f25070 */
[----:B------:R-:W-:Y:S01]  /*0b00*/  USHF.R.S32.HI UR7, URZ, 0x1f, UR8 ;  /* 0x0000001f3f077899 */ /* 0x000fe20008011408 */
[----:B------:R-:W2:Y:S01]  /*0b10*/  I2F.RP R3, R0 ;  /* 0x0000000000037306 */ /* 0x000ea20000209400 */
[----:B------:R-:W3:Y:S01]  /*0b20*/  S2R R5, SR_CTAID.Y ;  /* 0x0000000000057919 */ /* 0x000ee20000002600 */
[----:B------:R-:W-:Y:S02]  /*0b30*/  ISETP.NE.AND.EX P1, PT, RZ, c[0x0][0x244], PT, P1 ;  /* 0x00009100ff007a0c */ /* 0x000fe40003f25310 */
[----:B------:R-:W-:-:S04]  /*0b40*/  SHF.R.S32.HI R201, RZ, 0x1f, R202 ;  /* 0x0000001fffc97819 */ /* 0x000fc800000114ca */
[----:B--2---:R-:W2:Y:S01]  /*0b50*/  MUFU.RCP R6, R3 ;  /* 0x0000000300067308 */ /* 0x004ea20000001000 */
[----:B-1----:R-:W-:Y:S01]  /*0b60*/  IABS R4, R14 ;  /* 0x0000000e00047213 */ /* 0x002fe20000000000 */
[----:B------:R-:W-:Y:S01]  /*0b70*/  IMAD R10, R14, c[0x0][0x22c], RZ ;  /* 0x00008b000e0a7a24 */ /* 0x000fe200078e02ff */
[----:B------:R-:W-:Y:S01]  /*0b80*/  SHF.R.S32.HI R15, RZ, 0x1f, R14 ;  /* 0x0000001fff0f7819 */ /* 0x000fe2000001140e */
[----:B---3--:R-:W-:Y:S01]  /*0b90*/  IMAD.WIDE R8, R5, 0x80, RZ ;  /* 0x0000008005087825 */ /* 0x008fe200078e02ff */
[----:B------:R-:W-:Y:S02]  /*0ba0*/  SHF.R.S32.HI R16, RZ, 0x1f, R5 ;  /* 0x0000001fff107819 */ /* 0x000fe40000011405 */
[----:B--2---:R-:W-:-:S04]  /*0bb0*/  IADD3 R6, R6, 0xffffffe, RZ ;  /* 0x0ffffffe06067810 */ /* 0x004fc80007ffe0ff */
[----:B------:R-:W1:Y:S02]  /*0bc0*/  F2I.FTZ.U32.TRUNC.NTZ R7, R6 ;  /* 0x0000000600077305 */ /* 0x000e64000021f000 */
[----:B-1----:R-:W-:Y:S02]  /*0bd0*/  IMAD.MOV R2, RZ, RZ, -R7 ;  /* 0x000000ffff027224 */ /* 0x002fe400078e0a07 */
[----:B------:R-:W-:Y:S02]  /*0be0*/  IMAD.MOV.U32 R6, RZ, RZ, RZ ;  /* 0x000000ffff067224 */ /* 0x000fe400078e00ff */
[----:B------:R-:W-:-:S04]  /*0bf0*/  IMAD R2, R2, R0, RZ ;  /* 0x0000000002027224 */ /* 0x000fc800078e02ff */
[----:B------:R-:W-:Y:S01]  /*0c00*/  IMAD.HI.U32 R7, R7, R2, R6 ;  /* 0x0000000207077227 */ /* 0x000fe200078e0006 */
[----:B------:R-:W-:Y:S01]  /*0c10*/  SEL R6, R8, RZ, P1 ;  /* 0x000000ff08067207 */ /* 0x000fe20000800000 */
[----:B------:R-:W1:Y:S04]  /*0c20*/  LDC.U8 R2, c[0x0][0x328] ;  /* 0x0000ca00ff027b82 */ /* 0x000e680000000000 */
[----:B------:R-:W-:Y:S02]  /*0c30*/  IMAD.HI.U32 R11, R7, R4, RZ ;  /* 0x00000004070b7227 */ /* 0x000fe400078e00ff */
[----:B------:R-:W2:Y:S02]  /*0c40*/  S2R R7, SR_CTAID.X ;  /* 0x0000000000077919 */ /* 0x000ea40000002500 */
[----:B------:R-:W-:-:S04]  /*0c50*/  IMAD.MOV R3, RZ, RZ, -R11 ;  /* 0x000000ffff037224 */ /* 0x000fc800078e0a0b */
[C---:B------:R-:W-:Y:S01]  /*0c60*/  IMAD R3, R0.reuse, R3, R4 ;  /* 0x0000000300037224 */ /* 0x040fe200078e0204 */
[----:B------:R-:W-:Y:S02]  /*0c70*/  SEL R4, R9, RZ, P1 ;  /* 0x000000ff09047207 */ /* 0x000fe40000800000 */
[----:B------:R-:W-:Y:S02]  /*0c80*/  ISETP.NE.AND P1, PT, RZ, UR5, PT ;  /* 0x00000005ff007c0c */ /* 0x000fe4000bf25270 */
[----:B------:R-:W-:Y:S02]  /*0c90*/  ISETP.GT.U32.AND P3, PT, R0, R3, PT ;  /* 0x000000030000720c */ /* 0x000fe40003f64070 */
[----:B-1----:R-:W-:Y:S01]  /*0ca0*/  ISETP.NE.AND P0, PT, R2, RZ, PT ;  /* 0x000000ff0200720c */ /* 0x002fe20003f05270 */
[----:B------:R-:W-:-:S10]  /*0cb0*/  IMAD.MOV.U32 R2, RZ, RZ, c[0x0][0x214] ;  /* 0x00008500ff027624 */ /* 0x000fd400078e00ff */
[----:B------:R-:W-:Y:S01]  /*0cc0*/  @!P3 IMAD.IADD R3, R3, 0x1, -R0 ;  /* 0x000000010303b824 */ /* 0x000fe200078e0a00 */
[----:B------:R-:W-:Y:S01]  /*0cd0*/  @!P3 IADD3 R11, R11, 0x1, RZ ;  /* 0x000000010b0bb810 */ /* 0x000fe20007ffe0ff */
[----:B--2---:R-:W-:Y:S01]  /*0ce0*/  IMAD.WIDE.U32 R8, R7, c[0x0][0x3d8], RZ ;  /* 0x0000f60007087a25 */ /* 0x004fe200078e00ff */
[----:B------:R-:W-:Y:S02]  /*0cf0*/  ISETP.NE.AND P3, PT, RZ, c[0x0][0x1c8], PT ;  /* 0x00007200ff007a0c */ /* 0x000fe40003f65270 */
[----:B------:R-:W-:Y:S01]  /*0d00*/  ISETP.GE.U32.AND P4, PT, R3, R0, PT ;  /* 0x000000000300720c */ /* 0x000fe20003f86070 */
[----:B------:R-:W-:Y:S01]  /*0d10*/  IMAD R7, R7, c[0x0][0x3dc], R9 ;  /* 0x0000f70007077a24 */ /* 0x000fe200078e0209 */
[----:B------:R-:W-:Y:S01]  /*0d20*/  LOP3.LUT R0, R14, c[0x0][0x1c8], RZ, 0x3c, !PT ;  /* 0x000072000e007a12 */ /* 0x000fe200078e3cff */
[C---:B------:R-:W-:Y:S01]  /*0d30*/  @P0 IMAD R21, R5.reuse, c[0x0][0x214], RZ ;  /* 0x0000850005150a24 */ /* 0x040fe200078e02ff */
[----:B------:R-:W-:Y:S02]  /*0d40*/  IADD3 R3, R2, 0x3f, RZ ;  /* 0x0000003f02037810 */ /* 0x000fe40007ffe0ff */
[----:B------:R-:W-:Y:S01]  /*0d50*/  ISETP.GE.AND P2, PT, R0, RZ, PT ;  /* 0x000000ff0000720c */ /* 0x000fe20003f46270 */
[----:B------:R-:W-:Y:S01]  /*0d60*/  @!P0 IMAD R0, R5, c[0x0][0x1c0], R14 ;  /* 0x0000700005008a24 */ /* 0x000fe200078e020e */
[----:B------:R-:W-:Y:S01]  /*0d70*/  SHF.R.S32.HI R216, RZ, 0x1f, R3 ;  /* 0x0000001fffd87819 */ /* 0x000fe20000011403 */
[----:B------:R-:W-:Y:S01]  /*0d80*/  @P0 IMAD R21, R14, c[0x0][0x234], R21 ;  /* 0x00008d000e150a24 */ /* 0x000fe200078e0215 */
[----:B------:R-:W-:Y:S01]  /*0d90*/  SEL R8, R8, RZ, P1 ;  /* 0x000000ff08087207 */ /* 0x000fe20000800000 */
[----:B------:R-:W-:Y:S01]  /*0da0*/  @!P0 IMAD R21, R0, c[0x0][0x214], RZ ;  /* 0x0000850000158a24 */ /* 0x000fe200078e02ff */
[----:B------:R-:W-:-:S02]  /*0db0*/  LEA.HI R216, R216, R3, RZ, 0x6 ;  /* 0x00000003d8d87211 */ /* 0x000fc400078f30ff */
[----:B------:R-:W-:Y:S02]  /*0dc0*/  @P4 IADD3 R11, R11, 0x1, RZ ;  /* 0x000000010b0b4810 */ /* 0x000fe40007ffe0ff */
[----:B------:R-:W-:Y:S02]  /*0dd0*/  LOP3.LUT R12, R216, 0xffffffc0, RZ, 0xc0, !PT ;  /* 0xffffffc0d80c7812 */ /* 0x000fe400078ec0ff */
[----:B------:R-:W-:Y:S01]  /*0de0*/  SHF.R.S32.HI R9, RZ, 0x1f, R10 ;  /* 0x0000001fff097819 */ /* 0x000fe2000001140a */
[----:B------:R-:W-:Y:S01]  /*0df0*/  @!P2 IMAD.MOV R11, RZ, RZ, -R11 ;  /* 0x000000ffff0ba224 */ /* 0x000fe200078e0a0b */
[----:B------:R-:W-:Y:S02]  /*0e00*/  IADD3 R12, R12, -0x40, RZ ;  /* 0xffffffc00c0c7810 */ /* 0x000fe40007ffe0ff */
[----:B------:R-:W-:Y:S02]  /*0e10*/  @!P3 LOP3.LUT R11, RZ, c[0x0][0x1c8], RZ, 0x33, !PT ;  /* 0x00007200ff0bba12 */ /* 0x000fe400078e33ff */
[----:B------:R-:W-:-:S02]  /*0e20*/  SHF.R.S32.HI R13, RZ, 0x1f, R12 ;  /* 0x0000001fff0d7819 */ /* 0x000fc4000001140c */
[----:B------:R-:W-:Y:S02]  /*0e30*/  SEL R7, R7, RZ, P1 ;  /* 0x000000ff07077207 */ /* 0x000fe40000800000 */
[----:B------:R-:W-:Y:S01]  /*0e40*/  SHF.R.S32.HI R17, RZ, 0x1f, R11 ;  /* 0x0000001fff117819 */ /* 0x000fe2000001140b */
[----:B------:R-:W-:Y:S05]  /*0e50*/  @!P0 BRA `(.L_x_189) ;  /* 0x0000003000008947 */ /* 0x000fea0003800000 */
[----:B------:R-:W-:-:S04]  /*0e60*/  IMAD R3, R5, UR20, RZ ;  /* 0x0000001405037c24 */ /* 0x000fc8000f8e02ff */
[----:B------:R-:W-:Y:S01]  /*0e70*/  IMAD R3, R14, UR21, R3 ;  /* 0x000000150e037c24 */ /* 0x000fe2000f8e0203 */
[----:B------:R-:W-:Y:S05]  /*0e80*/  BRA `(.L_x_190) ;  /* 0x0000002000007947 */ /* 0x000fea0003800000 */
.L_x_189:
[----:B------:R-:W-:-:S04]  /*0e90*/  IMAD R3, R5, c[0x0][0x1c0], R14 ;  /* 0x0000700005037a24 */ /* 0x000fc800078e020e */
[----:B------:R-:W-:Y:S02]  /*0ea0*/  IMAD R3, R3, c[0x0][0x224], RZ ;  /* 0x0000890003037a24 */ /* 0x000fe400078e02ff */
.L_x_190:
[C---:B------:R-:W-:Y:S01]  /*0eb0*/  IMAD R26, R183.reuse, c[0x0][0x198], RZ ;  /* 0x00006600b71a7a24 */ /* 0x040fe200078e02ff */
[----:B------:R-:W-:Y:S01]  /*0ec0*/  IADD3 R21, R12, R21, RZ ;  /* 0x000000150c157210 */ /* 0x000fe20007ffe0ff */
[----:B------:R-:W-:Y:S01]  /*0ed0*/  IMAD R28, R183, c[0x0][0x1a0], RZ ;  /* 0x00006800b71c7a24 */ /* 0x000fe200078e02ff */
[----:B------:R-:W-:Y:S01]  /*0ee0*/  SHF.R.S32.HI R191, RZ, 0x1f, R190 ;  /* 0x0000001fffbf7819 */ /* 0x000fe200000114be */
[C---:B------:R-:W-:Y:S01]  /*0ef0*/  IMAD.WIDE.U32 R18, R189.reuse, c[0x0][0x198], RZ ;  /* 0x00006600bd127a25 */ /* 0x040fe200078e00ff */
[----:B------:R-:W-:Y:S01]  /*0f00*/  LEA.HI.SX32 R216, R216, 0xffffffff, 0x1a ;  /* 0xffffffffd8d87811 */ /* 0x000fe200078fd2ff */
[----:B------:R-:W-:Y:S01]  /*0f10*/  @P1 BAR.SYNC.DEFER_BLOCKING 0x0 ;  /* 0x0000000000001b1d */ /* 0x000fe20000010000 */
[----:B------:R-:W-:Y:S01]  /*0f20*/  IADD3 R202, P2, R202, UR8, RZ ;  /* 0x00000008caca7c10 */ /* 0x000fe2000ff5e0ff */
[C---:B------:R-:W-:Y:S01]  /*0f30*/  IMAD R26, R189.reuse, c[0x0][0x19c], R26 ;  /* 0x00006700bd1a7a24 */ /* 0x040fe200078e021a */
[----:B------:R-:W-:Y:S01]  /*0f40*/  LEA.HI R24, R216, R216, RZ, 0x1 ;  /* 0x000000d8d8187211 */ /* 0x000fe200078f08ff */
[----:B------:R-:W-:Y:S01]  /*0f50*/  IMAD.WIDE.U32 R22, R189, c[0x0][0x1a0], RZ ;  /* 0x00006800bd167a25 */ /* 0x000fe200078e00ff */
[----:B------:R-:W-:Y:S01]  /*0f60*/  IADD3.X R201, R201, UR7, RZ, P2, !PT ;  /* 0x00000007c9c97c10 */ /* 0x000fe200097fe4ff */
[----:B------:R-:W-:Y:S01]  /*0f70*/  ULDC.64 UR8, c[0x0][0x1a0] ;  /* 0x0000680000087ab9 */ /* 0x000fe20000000a00 */
[----:B------:R-:W-:Y:S01]  /*0f80*/  SHF.L.U32 R215, R188, 0x1, RZ ;  /* 0x00000001bcd77819 */ /* 0x000fe200000006ff */
[----:B------:R-:W-:Y:S01]  /*0f90*/  IMAD R28, R189, c[0x0][0x1a4], R28 ;  /* 0x00006900bd1c7a24 */ /* 0x000fe200078e021c */
[----:B------:R-:W-:Y:S01]  /*0fa0*/  USHF.L.U32 UR10, UR8, 0x6, URZ ;  /* 0x00000006080a7899 */ /* 0x000fe2000800063f */
[----:B------:R-:W-:Y:S01]  /*0fb0*/  IMAD.IADD R27, R19, 0x1, R26 ;  /* 0x00000001131b7824 */ /* 0x000fe200078e021a */
[----:B------:R-:W-:Y:S01]  /*0fc0*/  IADD3 R19, P0, R189, R12, RZ ;  /* 0x0000000cbd137210 */ /* 0x000fe20007f1e0ff */
[----:B------:R-:W-:Y:S01]  /*0fd0*/  IMAD.MOV.U32 R0, RZ, RZ, 0x4 ;  /* 0x00000004ff007424 */ /* 0x000fe200078e00ff */
[----:B------:R-:W-:Y:S01]  /*0fe0*/  IADD3 R29, R23, R28, RZ ;  /* 0x0000001c171d7210 */ /* 0x000fe20007ffe0ff */
[C---:B------:R-:W-:Y:S01]  /*0ff0*/  IMAD R20, R16.reuse, c[0x0][0x188], RZ ;  /* 0x0000620010147a24 */ /* 0x040fe200078e02ff */
[----:B------:R-:W-:Y:S01]  /*1000*/  MOV R28, R22 ;  /* 0x00000016001c7202 */ /* 0x000fe20000000f00 */
[----:B------:R-:W-:Y:S01]  /*1010*/  IMAD R22, R16, c[0x0][0x368], RZ ;  /* 0x0000da0010167a24 */ /* 0x000fe200078e02ff */
[----:B------:R-:W-:Y:S01]  /*1020*/  IADD3.X R23, R183, R13, RZ, P0, !PT ;  /* 0x0000000db7177210 */ /* 0x000fe200007fe4ff */
[----:B------:R-:W-:Y:S01]  /*1030*/  IMAD.WIDE R204, R21, R0, c[0x0][0x200] ;  /* 0x0000800015cc7625 */ /* 0x000fe200078e0200 */
[----:B------:R-:W-:Y:S01]  /*1040*/  UMOV UR7, 0x6 ;  /* 0x0000000600077882 */ /* 0x000fe20000000000 */
[----:B------:R-:W-:Y:S01]  /*1050*/  SHF.L.U32 R209, R184, 0x2, RZ ;  /* 0x00000002b8d17819 */ /* 0x000fe200000006ff */
[----:B------:R-:W-:Y:S01]  /*1060*/  USHF.L.U64.HI UR9, UR8, UR7, UR9 ;  /* 0x0000000708097299 */ /* 0x000fe20008010209 */
[----:B------:R-:W-:-:S02]  /*1070*/  IMAD R21, R5, c[0x0][0x36c], R22 ;  /* 0x0000db0005157a24 */ /* 0x000fc400078e0216 */
[----:B------:R-:W-:Y:S02]  /*1080*/  IMAD R22, R23, c[0x0][0x190], RZ ;  /* 0x0000640017167a24 */ /* 0x000fe400078e02ff */
[----:B------:R-:W-:Y:S02]  /*1090*/  IMAD.MOV.U32 R26, RZ, RZ, R18 ;  /* 0x000000ffff1a7224 */ /* 0x000fe400078e0012 */
[----:B------:R-:W-:Y:S02]  /*10a0*/  IMAD R18, R16, c[0x0][0x180], RZ ;  /* 0x0000600010127a24 */ /* 0x000fe400078e02ff */
[----:B------:R-:W-:Y:S02]  /*10b0*/  IMAD R20, R5, c[0x0][0x18c], R20 ;  /* 0x0000630005147a24 */ /* 0x000fe400078e0214 */
[----:B------:R-:W-:-:S04]  /*10c0*/  IMAD.WIDE.U32 R34, R19, c[0x0][0x190], R190 ;  /* 0x0000640013227a25 */ /* 0x000fc800078e00be */
[----:B------:R-:W-:-:S04]  /*10d0*/  IMAD.WIDE.U32 R32, R5, c[0x0][0x188], R190 ;  /* 0x0000620005207a25 */ /* 0x000fc800078e00be */
[----:B------:R-:W-:Y:S01]  /*10e0*/  IMAD R22, R19, c[0x0][0x194], R22 ;  /* 0x0000650013167a24 */ /* 0x000fe200078e0216 */
[----:B------:R-:W-:Y:S01]  /*10f0*/  IADD3 R33, R33, R20, RZ ;  /* 0x0000001421217210 */ /* 0x000fe20007ffe0ff */
[C---:B------:R-:W-:Y:S02]  /*1100*/  IMAD R18, R5.reuse, c[0x0][0x184], R18 ;  /* 0x0000610005127a24 */ /* 0x040fe400078e0212 */
[----:B------:R-:W-:Y:S01]  /*1110*/  IMAD.WIDE.U32 R30, R5, c[0x0][0x180], R190 ;  /* 0x00006000051e7a25 */ /* 0x000fe200078e00be */
[----:B------:R-:W-:-:S03]  /*1120*/  IADD3 R35, R35, R22, RZ ;  /* 0x0000001623237210 */ /* 0x000fc60007ffe0ff */
[----:B------:R-:W-:-:S04]  /*1130*/  IMAD.WIDE.U32 R36, R5, c[0x0][0x368], R190 ;  /* 0x0000da0005247a25 */ /* 0x000fc800078e00be */
[----:B------:R-:W-:Y:S02]  /*1140*/  IMAD.IADD R31, R31, 0x1, R18 ;  /* 0x000000011f1f7824 */ /* 0x000fe400078e0212 */
[C---:B------:R-:W-:Y:S02]  /*1150*/  IMAD R20, R17.reuse, c[0x0][0x1b8], RZ ;  /* 0x00006e0011147a24 */ /* 0x040fe400078e02ff */
[----:B------:R-:W-:Y:S02]  /*1160*/  IMAD R22, R17, c[0x0][0x1b0], RZ ;  /* 0x00006c0011167a24 */ /* 0x000fe400078e02ff */
[----:B------:R-:W-:Y:S01]  /*1170*/  IMAD.IADD R25, R37, 0x1, R21 ;  /* 0x0000000125197824 */ /* 0x000fe200078e0215 */
[----:B------:R-:W-:Y:S01]  /*1180*/  LOP3.LUT R21, R24, 0xfffffffe, RZ, 0xc0, !PT ;  /* 0xfffffffe18157812 */ /* 0x000fe200078ec0ff */
[C---:B------:R-:W-:Y:S01]  /*1190*/  IMAD R20, R11.reuse, c[0x0][0x1bc], R20 ;  /* 0x00006f000b147a24 */ /* 0x040fe200078e0214 */
[----:B------:R-:W-:Y:S01]  /*11a0*/  MOV R24, R36 ;  /* 0x0000002400187202 */ /* 0x000fe20000000f00 */
[----:B------:R-:W-:-:S04]  /*11b0*/  IMAD.WIDE.U32 R32, R11, c[0x0][0x1b8], R32 ;  /* 0x00006e000b207a25 */ /* 0x000fc800078e0020 */
[C---:B------:R-:W-:Y:S02]  /*11c0*/  IMAD R22, R11.reuse, c[0x0][0x1b4], R22 ;  /* 0x00006d000b167a24 */ /* 0x040fe400078e0216 */
[----:B------:R-:W-:-:S04]  /*11d0*/  IMAD.WIDE.U32 R30, R11, c[0x0][0x1b0], R30 ;  /* 0x00006c000b1e7a25 */ /* 0x000fc800078e001e */
[----:B------:R-:W-:Y:S01]  /*11e0*/  IMAD R18, R23, c[0x0][0x370], RZ ;  /* 0x0000dc0017127a24 */ /* 0x000fe200078e02ff */
[----:B------:R-:W-:Y:S01]  /*11f0*/  IADD3 R22, R31, R22, RZ ;  /* 0x000000161f167210 */ /* 0x000fe20007ffe0ff */
[----:B------:R-:W-:-:S04]  /*1200*/  IMAD.WIDE.U32 R28, R202, c[0x0][0x1a0], R28 ;  /* 0x00006800ca1c7a25 */ /* 0x000fc800078e001c */
[----:B------:R-:W-:Y:S01]  /*1210*/  IMAD R11, R201, c[0x0][0x1a0], RZ ;  /* 0x00006800c90b7a24 */ /* 0x000fe200078e02ff */
[----:B------:R-:W-:Y:S01]  /*1220*/  IADD3 R17, P3, R32, R28, RZ ;  /* 0x0000001c20117210 */ /* 0x000fe20007f7e0ff */
[----:B------:R-:W-:Y:S02]  /*1230*/  IMAD R16, R16, c[0x0][0x178], RZ ;  /* 0x00005e0010107a24 */ /* 0x000fe400078e02ff */
[C---:B------:R-:W-:Y:S02]  /*1240*/  IMAD R18, R19.reuse, c[0x0][0x374], R18 ;  /* 0x0000dd0013127a24 */ /* 0x040fe400078e0212 */
[----:B------:R-:W-:-:S04]  /*1250*/  IMAD.WIDE.U32 R24, R19, c[0x0][0x370], R24 ;  /* 0x0000dc0013187a25 */ /* 0x000fc800078e0018 */
[----:B------:R-:W-:Y:S02]  /*1260*/  IMAD.IADD R20, R33, 0x1, R20 ;  /* 0x0000000121147824 */ /* 0x000fe400078e0214 */
[C---:B------:R-:W-:Y:S02]  /*1270*/  IMAD R11, R202.reuse, c[0x0][0x1a4], R11 ;  /* 0x00006900ca0b7a24 */ /* 0x040fe400078e020b */
[----:B------:R-:W-:-:S03]  /*1280*/  IMAD.WIDE.U32 R26, R202, c[0x0][0x198], R26 ;  /* 0x00006600ca1a7a25 */ /* 0x000fc600078e001a */
[----:B------:R-:W-:Y:S01]  /*1290*/  IADD3.X R20, R20, R29, R11, P3, !PT ;  /* 0x0000001d14147210 */ /* 0x000fe20001ffe40b */
[----:B------:R-:W-:Y:S01]  /*12a0*/  IMAD R19, R201, c[0x0][0x198], RZ ;  /* 0x00006600c9137a24 */ /* 0x000fe200078e02ff */
[----:B------:R-:W-:Y:S01]  /*12b0*/  IADD3 R30, P2, R30, R26, RZ ;  /* 0x0000001a1e1e7210 */ /* 0x000fe20007f5e0ff */
[C---:B------:R-:W-:Y:S02]  /*12c0*/  IMAD R16, R5.reuse, c[0x0][0x17c], R16 ;  /* 0x00005f0005107a24 */ /* 0x040fe400078e0210 */
[----:B------:R-:W-:-:S04]  /*12d0*/  IMAD.WIDE.U32 R34, R5, c[0x0][0x178], R34 ;  /* 0x00005e0005227a25 */ /* 0x000fc800078e0022 */
[----:B------:R-:W-:Y:S01]  /*12e0*/  IMAD R19, R202, c[0x0][0x19c], R19 ;  /* 0x00006700ca137a24 */ /* 0x000fe200078e0213 */
[----:B------:R-:W-:Y:S01]  /*12f0*/  IADD3 R35, R35, R16, RZ ;  /* 0x0000001023237210 */ /* 0x000fe20007ffe0ff */
[----:B------:R-:W-:Y:S01]  /*1300*/  IMAD.IADD R25, R25, 0x1, R18 ;  /* 0x0000000119197824 */ /* 0x000fe200078e0212 */
[----:B------:R-:W-:Y:S01]  /*1310*/  LEA R16, P3, R17, c[0x0][0x170], 0x1 ;  /* 0x00005c0011107a11 */ /* 0x000fe200078608ff */
[----:B------:R-:W-:Y:S01]  /*1320*/  IMAD R11, R15, c[0x0][0x378], RZ ;  /* 0x0000de000f0b7a24 */ /* 0x000fe200078e02ff */
[----:B------:R-:W-:Y:S01]  /*1330*/  IADD3.X R19, R22, R27, R19, P2, !PT ;  /* 0x0000001b16137210 */ /* 0x000fe200017fe413 */
[----:B------:R-:W-:Y:S01]  /*1340*/  IMAD.WIDE.U32 R24, R14, c[0x0][0x378], R24 ;  /* 0x0000de000e187a25 */ /* 0x000fe200078e0018 */
[----:B------:R-:W-:Y:S02]  /*1350*/  LEA R18, P2, R30, c[0x0][0x168], 0x1 ;  /* 0x00005a001e127a11 */ /* 0x000fe400078408ff */
[----:B------:R-:W-:Y:S01]  /*1360*/  LEA.HI.X R17, R17, c[0x0][0x174], R20, 0x1, P3 ;  /* 0x00005d0011117a11 */ /* 0x000fe200018f0c14 */
[----:B------:R-:W-:Y:S01]  /*1370*/  IMAD R11, R14, c[0x0][0x37c], R11 ;  /* 0x0000df000e0b7a24 */ /* 0x000fe200078e020b */
[----:B------:R-:W-:Y:S01]  /*1380*/  LEA.HI.X R19, R30, c[0x0][0x16c], R19, 0x1, P2 ;  /* 0x00005b001e137a11 */ /* 0x000fe200010f0c13 */
[----:B------:R-:W-:Y:S01]  /*1390*/  IMAD R15, R15, c[0x0][0x1a8], RZ ;  /* 0x00006a000f0f7a24 */ /* 0x000fe200078e02ff */
[----:B------:R-:W-:Y:S01]  /*13a0*/  LEA R222, P3, R24, c[0x0][0x330], 0x1 ;  /* 0x0000cc0018de7a11 */ /* 0x000fe200078608ff */
[----:B------:R-:W-:Y:S01]  /*13b0*/  IMAD.IADD R20, R25, 0x1, R11 ;  /* 0x0000000119147824 */ /* 0x000fe200078e020b */
[----:B------:R-:W-:Y:S01]  /*13c0*/  IADD3 R26, P2, R16, UR10, RZ ;  /* 0x0000000a101a7c10 */ /* 0x000fe2000ff5e0ff */
[C---:B------:R-:W-:Y:S01]  /*13d0*/  IMAD R11, R14.reuse, c[0x0][0x1ac], R15 ;  /* 0x00006b000e0b7a24 */ /* 0x040fe200078e020f */
[----:B------:R-:W-:Y:S01]  /*13e0*/  @!PT LDS RZ, [RZ] ;  /* 0x00000000fffff984 */ /* 0x000fe20000000800 */
[----:B------:R-:W-:Y:S01]  /*13f0*/  @!PT LDS RZ, [RZ] ;  /* 0x00000000fffff984 */ /* 0x000fe20000000800 */
[----:B------:R-:W-:Y:S01]  /*1400*/  @!PT LDS RZ, [RZ] ;  /* 0x00000000fffff984 */ /* 0x000fe20000000800 */
[----:B------:R1:W-:Y:S01]  /*1410*/  LDGSTS.E.BYPASS.LTC128B.128 [R215+0xa000], [R16.64] ;  /* 0x0a00000010d77fae */ /* 0x0003e2000b901d58 */
[----:B------:R-:W-:Y:S01]  /*1420*/  IMAD.WIDE.U32 R14, R14, c[0x0][0x1a8], R34 ;  /* 0x00006a000e0e7a25 */ /* 0x000fe200078e0022 */
[----:B------:R-:W-:-:S02]  /*1430*/  LEA.HI.X R223, R24, c[0x0][0x334], R20, 0x1, P3 ;  /* 0x0000cd0018df7a11 */ /* 0x000fc400018f0c14 */
[----:B------:R-:W-:Y:S01]  /*1440*/  IADD3.X R27, R17, UR9, RZ, P2, !PT ;  /* 0x00000009111b7c10 */ /* 0x000fe200097fe4ff */
[----:B------:R-:W-:Y:S01]  /*1450*/  IMAD.IADD R11, R15, 0x1, R11 ;  /* 0x000000010f0b7824 */ /* 0x000fe200078e020b */
[----:B------:R-:W-:Y:S01]  /*1460*/  IADD3 R24, P1, R26, UR10, RZ ;  /* 0x0000000a1a187c10 */ /* 0x000fe2000ff3e0ff */
[----:B------:R-:W-:Y:S01]  /*1470*/  IMAD.IADD R21, R216, 0x1, -R21 ;  /* 0x00000001d8157824 */ /* 0x000fe200078e0a15 */
[----:B------:R-:W-:Y:S01]  /*1480*/  LEA R224, P2, R14, c[0x0][0x160], 0x1 ;  /* 0x000058000ee07a11 */ /* 0x000fe200078408ff */
[----:B------:R2:W-:Y:S01]  /*1490*/  LDGSTS.E.BYPASS.LTC128B.128 [R215+0xb000], [R26.64] ;  /* 0x0b0000001ad77fae */ /* 0x0005e2000b901d58 */
[----:B------:R-:W-:Y:S02]  /*14a0*/  IADD3.X R25, R27, UR9, RZ, P1, !PT ;  /* 0x000000091b197c10 */ /* 0x000fe40008ffe4ff */
[----:B------:R-:W-:Y:S02]  /*14b0*/  IADD3 R28, P1, R24, UR10, RZ ;  /* 0x0000000a181c7c10 */ /* 0x000fe4000ff3e0ff */
[----:B------:R-:W-:Y:S01]  /*14c0*/  MOV R15, c[0x0][0x370] ;  /* 0x0000dc00000f7a02 */ /* 0x000fe20000000f00 */
[----:B------:R3:W-:Y:S01]  /*14d0*/  LDGSTS.E.BYPASS.LTC128B.128 [R215+0xc000], [R24.64] ;  /* 0x0c00000018d77fae */ /* 0x0007e2000b901d58 */
[----:B------:R-:W-:Y:S01]  /*14e0*/  IADD3.X R29, R25, UR9, RZ, P1, !PT ;  /* 0x00000009191d7c10 */ /* 0x000fe20008ffe4ff */
[----:B------:R-:W-:Y:S01]  /*14f0*/  ULDC.64 UR8, c[0x0][0x198] ;  /* 0x0000660000087ab9 */ /* 0x000fe20000000a00 */
[----:B------:R-:W-:Y:S01]  /*1500*/  LEA.HI.X R225, R14, c[0x0][0x164], R11, 0x1, P2 ;  /* 0x000059000ee17a11 */ /* 0x000fe200010f0c0b */
[----:B------:R-:W-:Y:S01]  /*1510*/  IMAD.MOV.U32 R11, RZ, RZ, c[0x0][0x374] ;  /* 0x0000dd00ff0b7624 */ /* 0x000fe200078e00ff */
[----:B------:R-:W-:Y:S01]  /*1520*/  LEA R22, P1, R15, R222, 0x6 ;  /* 0x000000de0f167211 */ /* 0x000fe200078230ff */
[----:B------:R-:W-:Y:S01]  /*1530*/  USHF.L.U64.HI UR9, UR8, UR7, UR9 ;  /* 0x0000000708097299 */ /* 0x000fe20008010209 */
[----:B------:R-:W-:Y:S01]  /*1540*/  ISETP.NE.AND P0, PT, R21, 0x1, PT ;  /* 0x000000011500780c */ /* 0x000fe20003f05270 */
[----:B------:R-:W-:Y:S01]  /*1550*/  USHF.L.U32 UR8, UR8, 0x6, URZ ;  /* 0x0000000608087899 */ /* 0x000fe2000800063f */
[----:B------:R-:W-:Y:S01]  /*1560*/  LEA.HI.X R23, R15, R223, R11, 0x6, P1 ;  /* 0x000000df0f177211 */ /* 0x000fe200008f340b */
[----:B------:R-:W-:Y:S01]  /*1570*/  IMAD.MOV.U32 R15, RZ, RZ, c[0x0][0x194] ;  /* 0x00006500ff0f7624 */ /* 0x000fe200078e00ff */
[----:B------:R-:W-:Y:S01]  /*1580*/  IADD3 R11, R188, 0x1000, RZ ;  /* 0x00001000bc0b7810 */ /* 0x000fe20007ffe0ff */
[----:B------:R4:W-:Y:S01]  /*1590*/  LDGSTS.E.BYPASS.LTC128B.128 [R215+0xd000], [R28.64] ;  /* 0x0d0000001cd77fae */ /* 0x0009e2000b901d58 */
[----:B-1----:R-:W-:-:S02]  /*15a0*/  MOV R17, c[0x0][0x190] ;  /* 0x0000640000117a02 */ /* 0x002fc40000000f00 */
[----:B------:R-:W-:Y:S01]  /*15b0*/  IADD3 R14, P1, R18, UR8, RZ ;  /* 0x00000008120e7c10 */ /* 0x000fe2000ff3e0ff */
[----:B------:R-:W0:Y:S01]  /*15c0*/  LDGDEPBAR ;  /* 0x00000000000079af */ /* 0x000e220000000000 */
[----:B------:R-:W-:Y:S02]  /*15d0*/  LEA R20, P2, R17, R224, 0x6 ;  /* 0x000000e011147211 */ /* 0x000fe400078430ff */
[----:B------:R-:W-:Y:S01]  /*15e0*/  SEL R11, R11, R188, !P0 ;  /* 0x000000bc0b0b7207 */ /* 0x000fe20004000000 */
[----:B------:R4:W-:Y:S01]  /*15f0*/  LDGSTS.E.BYPASS.LTC128B.128 [R215+0x4000], [R222.64] ;  /* 0x04000000ded77fae */ /* 0x0009e2000b901d58 */
[----:B------:R-:W-:Y:S02]  /*1600*/  LEA.HI.X R21, R17, R225, R15, 0x6, P2 ;  /* 0x000000e111157211 */ /* 0x000fe400010f340f */
[----:B------:R-:W-:Y:S01]  /*1610*/  IADD3.X R15, R19, UR9, RZ, P1, !PT ;  /* 0x00000009130f7c10 */ /* 0x000fe20008ffe4ff */
[----:B------:R-:W-:Y:S01]  /*1620*/  IMAD.SHL.U32 R214, R11, 0x2, RZ ;  /* 0x000000020bd67824 */ /* 0x000fe200078e00ff */
[----:B------:R4:W-:Y:S01]  /*1630*/  LDGSTS.E.BYPASS.LTC128B.128 [R215+0x5000], [R22.64] ;  /* 0x0500000016d77fae */ /* 0x0009e2000b901d58 */
[----:B------:R-:W-:Y:S01]  /*1640*/  ULDC UR7, c[0x0][0x22c] ;  /* 0x00008b0000077ab9 */ /* 0x000fe20000000800 */
[----:B---3--:R-:W-:-:S02]  /*1650*/  IADD3 R24, P1, R14, UR8, RZ ;  /* 0x000000080e187c10 */ /* 0x008fc4000ff3e0ff */
[----:B------:R4:W-:Y:S01]  /*1660*/  LDGSTS.E.BYPASS.LTC128B.128 [R214], [R224.64] ;  /* 0x00000000e0d67fae */ /* 0x0009e2000b901d58 */
[----:B------:R-:W-:Y:S02]  /*1670*/  IADD3 R16, P2, R209, R204, RZ ;  /* 0x000000ccd1107210 */ /* 0x000fe40007f5e0ff */
[----:B------:R-:W-:Y:S01]  /*1680*/  IADD3.X R25, R15, UR9, RZ, P1, !PT ;  /* 0x000000090f197c10 */ /* 0x000fe20008ffe4ff */
[----:B------:R4:W-:Y:S01]  /*1690*/  LDGSTS.E.BYPASS.LTC128B.128 [R214+0x1000], [R20.64] ;  /* 0x0100000014d67fae */ /* 0x0009e2000b901d58 */
[----:B--2---:R-:W-:Y:S02]  /*16a0*/  IADD3 R26, P1, R24, UR8, RZ ;  /* 0x00000008181a7c10 */ /* 0x004fe4000ff3e0ff */
[----:B------:R-:W-:Y:S01]  /*16b0*/  IADD3.X R17, R208, R205, RZ, P2, !PT ;  /* 0x000000cdd0117210 */ /* 0x000fe200017fe4ff */
[----:B------:R4:W-:Y:S01]  /*16c0*/  LDGSTS.E.BYPASS.LTC128B.128 [R215+0x6000], [R18.64] ;  /* 0x0600000012d77fae */ /* 0x0009e2000b901d58 */
[----:B------:R-:W-:-:S03]  /*16d0*/  IADD3.X R27, R25, UR9, RZ, P1, !PT ;  /* 0x00000009191b7c10 */ /* 0x000fc60008ffe4ff */
[----:B------:R1:W-:Y:S04]  /*16e0*/  LDGSTS.E.BYPASS.LTC128B.128 [R215+0x7000], [R14.64] ;  /* 0x070000000ed77fae */ /* 0x0003e8000b901d58 */
[----:B------:R4:W-:Y:S04]  /*16f0*/  LDGSTS.E.BYPASS.LTC128B.128 [R215+0x8000], [R24.64] ;  /* 0x0800000018d77fae */ /* 0x0009e8000b901d58 */
[----:B------:R4:W-:Y:S04]  /*1700*/  LDGSTS.E.BYPASS.LTC128B.128 [R215+0x9000], [R26.64] ;  /* 0x090000001ad77fae */ /* 0x0009e8000b901d58 */
[----:B------:R-:W0:Y:S01]  /*1710*/  LDGDEPBAR ;  /* 0x00000000000079af */ /* 0x000e220000000000 */
[----:B------:R-:W-:-:S02]  /*1720*/  ULDC UR8, c[0x0][0x1c0] ;  /* 0x0000700000087ab9 */ /* 0x000fc40000000800 */
[----:B------:R-:W-:Y:S01]  /*1730*/  UIMAD UR13, UR7, UR8, URZ ;  /* 0x00000008070d72a4 */ /* 0x000fe2000f8e023f */
[----:B------:R4:W5:Y:S01]  /*1740*/  LDG.E R213, [R16.64] ;  /* 0x0000001810d57981 */ /* 0x000962000c1e1900 */
[----:B------:R-:W-:Y:S02]  /*1750*/  USHF.R.S32.HI UR9, URZ, 0x1f, UR7 ;  /* 0x0000001f3f097899 */ /* 0x000fe40008011407 */
[----:B------:R-:W-:Y:S01]  /*1760*/  USHF.L.U32 UR10, UR13, 0x6, URZ ;  /* 0x000000060d0a7899 */ /* 0x000fe2000800063f */
[----:B------:R4:W5:Y:S01]  /*1770*/  LDG.E R212, [R16.64+0x20] ;  /* 0x0000201810d47981 */ /* 0x000962000c1e1900 */
[----:B------:R-:W-:Y:S01]  /*1780*/  IMAD R11, R187, UR13, R186 ;  /* 0x0000000dbb0b7c24 */ /* 0x000fe2000f8e02ba */
[----:B------:R-:W-:Y:S02]  /*1790*/  UIMAD.WIDE.U32 UR14, UR7, UR8, URZ ;  /* 0x00000008070e72a5 */ /* 0x000fe4000f8e003f */
[----:B------:R4:W5:Y:S01]  /*17a0*/  LDG.E R211, [R16.64+0x80] ;  /* 0x0000801810d37981 */ /* 0x000962000c1e1900 */
[----:B------:R-:W-:Y:S01]  /*17b0*/  UIMAD UR8, UR9, UR8, URZ ;  /* 0x00000008090872a4 */ /* 0x000fe2000f8e023f */
[----:B-1----:R-:W-:-:S02]  /*17c0*/  IMAD.WIDE R14, R5, c[0x0][0x224], R12 ;  /* 0x00008900050e7a25 */ /* 0x002fc400078e020c */
[----:B------:R4:W5:Y:S01]  /*17d0*/  LDG.E R210, [R16.64+0xa0] ;  /* 0x0000a01810d27981 */ /* 0x000962000c1e1900 */
[----:B------:R-:W-:Y:S01]  /*17e0*/  USHF.R.S32.HI UR9, URZ, 0x1f, UR10 ;  /* 0x0000001f3f097899 */ /* 0x000fe2000801140a */
[----:B------:R-:W-:Y:S01]  /*17f0*/  IADD3 R5, P2, P1, R11, UR10, R10 ;  /* 0x0000000a0b057c10 */ /* 0x000fe2000f95e00a */
[----:B------:R-:W-:Y:S01]  /*1800*/  UIMAD UR8, UR6, UR7, UR8 ;  /* 0x00000007060872a4 */ /* 0x000fe2000f8e0208 */
[----:B------:R-:W-:Y:S01]  /*1810*/  SHF.R.S32.HI R10, RZ, 0x1f, R11 ;  /* 0x0000001fff0a7819 */ /* 0x000fe2000001140b */
[----:B------:R-:W-:Y:S01]  /*1820*/  CS2R R94, SRZ ;  /* 0x00000000005e7805 */ /* 0x000fe2000001ff00 */
[----:B------:R-:W-:Y:S01]  /*1830*/  IADD3 R3, R12, R3, RZ ;  /* 0x000000030c037210 */ /* 0x000fe20007ffe0ff */
[----:B------:R-:W-:Y:S01]  /*1840*/  UIADD3 UR8, UR15, UR8, URZ ;  /* 0x000000080f087290 */ /* 0x000fe2000fffe03f */
[----:B------:R-:W-:-:S04]  /*1850*/  DEPBAR.LE SB0, 0x1 ;  /* 0x000080400000791a */ /* 0x000fc80000000000 */
[----:B------:R-:W-:Y:S01]  /*1860*/  BAR.SYNC.DEFER_BLOCKING 0x0 ;  /* 0x0000000000007b1d */ /* 0x000fe20000010000 */
[----:B------:R-:W-:Y:S01]  /*1870*/  IADD3.X R10, R10, UR9, R9, P2, P1 ;  /* 0x000000090a0a7c10 */ /* 0x000fe200097e2409 */
[----:B------:R-:W-:Y:S01]  /*1880*/  CS2R R92, SRZ ;  /* 0x00000000005c7805 */ /* 0x000fe2000001ff00 */
[----:B------:R-:W-:Y:S01]  /*1890*/  IADD3 R6, P2, R14, R6, RZ ;  /* 0x000000060e067210 */ /* 0x000fe20007f5e0ff */
[----:B------:R-:W-:Y:S01]  /*18a0*/  CS2R R98, SRZ ;  /* 0x0000000000627805 */ /* 0x000fe2000001ff00 */
[----:B------:R-:W-:Y:S01]  /*18b0*/  IADD3 R8, P1, R5, R8, RZ ;  /* 0x0000000805087210 */ /* 0x000fe20007f3e0ff */
[----:B------:R-:W-:Y:S01]  /*18c0*/  CS2R R96, SRZ ;  /* 0x0000000000607805 */ /* 0x000fe2000001ff00 */
[----:B------:R-:W-:Y:S01]  /*18d0*/  IADD3.X R4, R15, R4, RZ, P2, !PT ;  /* 0x000000040f047210 */ /* 0x000fe200017fe4ff */
[----:B------:R-:W-:Y:S01]  /*18e0*/  IMAD R5, R6, UR8, RZ ;  /* 0x0000000806057c24 */ /* 0x000fe2000f8e02ff */
[----:B------:R-:W-:Y:S01]  /*18f0*/  ISETP.GE.AND P2, PT, R2, 0x1, PT ;  /* 0x000000010200780c */ /* 0x000fe20003f46270 */
[----:B------:R-:W-:Y:S01]  /*1900*/  IMAD.X R9, R10, 0x1, R7, P1 ;  /* 0x000000010a097824 */ /* 0x000fe200008e0607 */
[----:B------:R-:W-:Y:S01]  /*1910*/  CS2R R90, SRZ ;  /* 0x00000000005a7805 */ /* 0x000fe2000001ff00 */
[----:B------:R-:W-:Y:S01]  /*1920*/  IMAD R4, R4, UR14, R5 ;  /* 0x0000000e04047c24 */ /* 0x000fe2000f8e0205 */
[----:B------:R-:W-:Y:S01]  /*1930*/  CS2R R88, SRZ ;  /* 0x0000000000587805 */ /* 0x000fe2000001ff00 */
[----:B------:R-:W-:Y:S01]  /*1940*/  IMAD.WIDE.U32 R8, R6, UR14, R8 ;  /* 0x0000000e06087c25 */ /* 0x000fe2000f8e0008 */
[----:B------:R-:W-:Y:S01]  /*1950*/  CS2R R86, SRZ ;  /* 0x0000000000567805 */ /* 0x000fe2000001ff00 */
[----:B------:R-:W-:Y:S01]  /*1960*/  CS2R R84, SRZ ;  /* 0x0000000000547805 */ /* 0x000fe2000001ff00 */
[----:B------:R-:W-:Y:S01]  /*1970*/  CS2R R78, SRZ ;  /* 0x00000000004e7805 */ /* 0x000fe2000001ff00 */
[----:B------:R-:W-:Y:S01]  /*1980*/  CS2R R76, SRZ ;  /* 0x00000000004c7805 */ /* 0x000fe2000001ff00 */
[----:B------:R-:W-:Y:S01]  /*1990*/  IADD3 R4, R9, R4, RZ ;  /* 0x0000000409047210 */ /* 0x000fe20007ffe0ff */
[----:B------:R-:W-:Y:S01]  /*19a0*/  CS2R R82, SRZ ;  /* 0x0000000000527805 */ /* 0x000fe2000001ff00 */
[C---:B------:R-:W-:Y:S01]  /*19b0*/  LEA R220, P1, R8.reuse, c[0x0][0x350], 0x2 ;  /* 0x0000d40008dc7a11 */ /* 0x040fe200078210ff */
[----:B------:R-:W-:Y:S01]  /*19c0*/  CS2R R80, SRZ ;  /* 0x0000000000507805 */ /* 0x000fe2000001ff00 */
[----:B------:R-:W-:Y:S01]  /*19d0*/  CS2R R74, SRZ ;  /* 0x00000000004a7805 */ /* 0x000fe2000001ff00 */
[----:B------:R4:W1:Y:S01]  /*19e0*/  LDSM.16.M88.4 R132, [R178+0xa000] ;  /* 0x00a00000b284783b */ /* 0x0008620000000200 */
[----:B------:R-:W-:Y:S01]  /*19f0*/  LEA.HI.X R221, R8, c[0x0][0x354], R4, 0x2, P1 ;  /* 0x0000d50008dd7a11 */ /* 0x000fe200008f1404 */
        /* <DEDUP_REMOVED lines=25> */
[----:B------:R-:W-:Y:S01]  /*1b90*/  IMAD.WIDE R206, R3, R0, c[0x0][0x3c8] ;  /* 0x0000f20003ce7625 */ /* 0x000fe200078e0200 */
[----:B------:R4:W1:Y:S01]  /*1ba0*/  LDSM.16.M88.4 R160, [R167+0xa800] ;  /* 0x00a80000a7a0783b */ /* 0x0008620000000200 */
[----:B------:R-:W-:Y:S05]  /*1bb0*/  @!P2 BRA `(.L_x_191) ;  /* 0x000026c00000a947 */ /* 0x000fea0003800000 */
[----:B------:R-:W-:Y:S01]  /*1bc0*/  USHF.L.U32 UR18, UR13, 0x4, URZ ;  /* 0x000000040d127899 */ /* 0x000fe2000800063f */
[----:B------:R-:W-:Y:S01]  /*1bd0*/  IADD3 R174, R179, 0x1000, RZ ;  /* 0x00001000b3ae7810 */ /* 0x000fe20007ffe0ff */
[----:B------:R-:W-:Y:S01]  /*1be0*/  USHF.L.U32 UR19, UR13, 0x3, URZ ;  /* 0x000000030d137899 */ /* 0x000fe2000800063f */
[----:B------:R-:W-:Y:S01]  /*1bf0*/  IADD3 R173, R180, 0x1000, RZ ;  /* 0x00001000b4ad7810 */ /* 0x000fe20007ffe0ff */
[----:B------:R-:W-:Y:S01]  /*1c00*/  UIADD3 UR12, UR18, 0x20, URZ ;  /* 0x00000020120c7890 */ /* 0x000fe2000fffe03f */
[----:B------:R-:W-:Y:S01]  /*1c10*/  SEL R174, R174, R179, !P0 ;  /* 0x000000b3aeae7207 */ /* 0x000fe20004000000 */
[----:B------:R-:W-:Y:S01]  /*1c20*/  IMAD.MOV.U32 R95, RZ, RZ, RZ ;  /* 0x000000ffff5f7224 */ /* 0x000fe200078e00ff */
[----:B------:R-:W-:Y:S01]  /*1c30*/  SEL R173, R173, R180, !P0 ;  /* 0x000000b4adad7207 */ /* 0x000fe20004000000 */
[----:B------:R-:W-:-:S02]  /*1c40*/  UIADD3 UR11, UR19, UR12, URZ ;  /* 0x0000000c130b7290 */ /* 0x000fc4000fffe03f */
[----:B------:R-:W-:Y:S01]  /*1c50*/  IMAD.SHL.U32 R174, R174, 0x2, RZ ;  /* 0x00000002aeae7824 */ /* 0x000fe200078e00ff */
[----:B------:R-:W-:Y:S01]  /*1c60*/  UIMAD UR17, UR13, 0x18, URZ ;  /* 0x000000180d1178a4 */ /* 0x000fe2000f8e023f */
[----:B------:R-:W-:Y:S01]  /*1c70*/  IMAD.SHL.U32 R173, R173, 0x2, RZ ;  /* 0x00000002adad7824 */ /* 0x000fe200078e00ff */
[----:B------:R-:W-:Y:S02]  /*1c80*/  UIADD3 UR10, UR19, UR11, URZ ;  /* 0x0000000b130a7290 */ /* 0x000fe4000fffe03f */
[----:B------:R-:W-:Y:S02]  /*1c90*/  USHF.L.U32 UR16, UR13, 0x5, URZ ;  /* 0x000000050d107899 */ /* 0x000fe4000800063f */
[----:B------:R-:W-:Y:S02]  /*1ca0*/  UIADD3 UR9, UR19, UR10, URZ ;  /* 0x0000000a13097290 */ /* 0x000fe4000fffe03f */
[----:B------:R-:W-:Y:S02]  /*1cb0*/  UIMAD UR15, UR13, 0x28, URZ ;  /* 0x000000280d0f78a4 */ /* 0x000fe4000f8e023f */
[----:B------:R-:W-:-:S02]  /*1cc0*/  UIADD3 UR8, UR19, UR9, URZ ;  /* 0x0000000913087290 */ /* 0x000fc4000fffe03f */
[----:B------:R-:W-:Y:S02]  /*1cd0*/  UIMAD UR14, UR13, 0x30, URZ ;  /* 0x000000300d0e78a4 */ /* 0x000fe4000f8e023f */
[----:B------:R-:W-:Y:S02]  /*1ce0*/  UIMAD UR13, UR13, 0x38, URZ ;  /* 0x000000380d0d78a4 */ /* 0x000fe4000f8e023f */
[----:B------:R-:W-:Y:S02]  /*1cf0*/  UIADD3 UR7, UR19, UR8, URZ ;  /* 0x0000000813077290 */ /* 0x000fe4000fffe03f */
[----:B------:R-:W-:Y:S01]  /*1d00*/  IMAD.MOV.U32 R171, RZ, RZ, 0x20 ;  /* 0x00000020ffab7424 */ /* 0x000fe200078e00ff */
[C---:B------:R-:W-:Y:S01]  /*1d10*/  LOP3.LUT P0, RZ, R185.reuse, 0x2, RZ, 0xc0, !PT ;  /* 0x00000002b9ff7812 */ /* 0x040fe2000780c0ff */
[----:B------:R-:W-:Y:S01]  /*1d20*/  IMAD.MOV.U32 R218, RZ, RZ, c[0x0][0x22c] ;  /* 0x00008b00ffda7624 */ /* 0x000fe200078e00ff */
[----:B------:R-:W-:Y:S01]  /*1d30*/  LOP3.LUT P1, RZ, R185, 0x4, RZ, 0xc0, !PT ;  /* 0x00000004b9ff7812 */ /* 0x000fe2000782c0ff */
[----:B------:R-:W-:Y:S01]  /*1d40*/  IMAD.SHL.U32 R172, R180, 0x2, RZ ;  /* 0x00000002b4ac7824 */ /* 0x000fe200078e00ff */
[----:B------:R-:W-:Y:S01]  /*1d50*/  MOV R170, 0x40 ;  /* 0x0000004000aa7802 */ /* 0x000fe20000000f00 */
[----:B------:R-:W-:Y:S01]  /*1d60*/  IMAD R218, R218, c[0x0][0x1c0], RZ ;  /* 0x00007000dada7a24 */ /* 0x000fe200078e02ff */
[----:B------:R-:W-:-:S02]  /*1d70*/  SEL R171, R171, 0xffffffe0, !P0 ;  /* 0xffffffe0abab7807 */ /* 0x000fc40004000000 */
[----:B------:R-:W-:Y:S02]  /*1d80*/  SEL R170, R170, 0xffffffc0, !P1 ;  /* 0xffffffc0aaaa7807 */ /* 0x000fe40004800000 */
[C---:B------:R-:W-:Y:S01]  /*1d90*/  IADD3 R3, R177.reuse, R171, RZ ;  /* 0x000000abb1037210 */ /* 0x040fe20007ffe0ff */
[----:B------:R-:W-:Y:S01]  /*1da0*/  IMAD.IADD R166, R172, 0x1, R171 ;  /* 0x00000001aca67824 */ /* 0x000fe200078e02ab */
[----:B------:R-:W-:Y:S01]  /*1db0*/  LEA R218, -R218, RZ, 0x6 ;  /* 0x000000ffdada7211 */ /* 0x000fe200078e31ff */
[----:B------:R-:W-:Y:S01]  /*1dc0*/  IMAD.IADD R165, R172, 0x1, R170 ;  /* 0x00000001aca57824 */ /* 0x000fe200078e02aa */
[----:B------:R-:W-:Y:S01]  /*1dd0*/  IADD3 R2, R177, R170, RZ ;  /* 0x000000aab1027210 */ /* 0x000fe20007ffe0ff */
[C---:B------:R-:W-:Y:S01]  /*1de0*/  IMAD.IADD R164, R170.reuse, 0x1, R166 ;  /* 0x00000001aaa47824 */ /* 0x040fe200078e02a6 */
[----:B------:R-:W-:Y:S02]  /*1df0*/  IADD3 R0, R170, R3, RZ ;  /* 0x00000003aa007210 */ /* 0x000fe40007ffe0ff */
.L_x_194:
[----:B------:R-:W0:Y:S01]  /*1e00*/  LDGDEPBAR ;  /* 0x00000000000079af */ /* 0x000e220000000000 */
[----:B------:R-:W-:Y:S01]  /*1e10*/  IADD3 R181, R173, R171, RZ ;  /* 0x000000abadb57210 */ /* 0x000fe20007ffe0ff */
[----:B-----5:R-:W-:Y:S01]  /*1e20*/  FMUL.FTZ R227, R213, 1.4426950216293334961 ;  /* 0x3fb8aa3bd5e37820 */ /* 0x020fe20000410000 */
[----:B------:R-:W-:Y:S01]  /*1e30*/  IADD3 R182, R173, R170, RZ ;  /* 0x000000aaadb67210 */ /* 0x000fe20007ffe0ff */
[----:B------:R-:W-:Y:S01]  /*1e40*/  FMUL.FTZ R231, R211, 1.4426950216293334961 ;  /* 0x3fb8aa3bd3e77820 */ /* 0x000fe20000410000 */
[----:B------:R-:W-:Y:S02]  /*1e50*/  FSETP.NEU.FTZ.AND P0, PT, R213, -INF , PT ;  /* 0xff800000d500780b */ /* 0x000fe40003f1d000 */
[----:B------:R-:W-:Y:S01]  /*1e60*/  ISETP.GE.AND P5, PT, R216, 0x1, PT ;  /* 0x00000001d800780c */ /* 0x000fe20003fa6270 */
[----:B------:R-:W-:Y:S04]  /*1e70*/  DEPBAR.LE SB0, 0x0 ;  /* 0x000080000000791a */ /* 0x000fe80000000000 */
[----:B------:R-:W-:Y:S08]  /*1e80*/  BAR.SYNC.DEFER_BLOCKING 0x0 ;  /* 0x0000000000007b1d */ /* 0x000ff00000010000 */
[----:B------:R-:W-:Y:S08]  /*1e90*/  LDSM.16.M88.4 R100, [R173] ;  /* 0x00000000ad64783b */ /* 0x000ff00000000200 */
[----:B------:R-:W4:Y:S08]  /*1ea0*/  LDSM.16.M88.4 R104, [R178+0x6000] ;  /* 0x00600000b268783b */ /* 0x000f300000000200 */
[----:B------:R-:W3:Y:S08]  /*1eb0*/  LDSM.16.M88.4 R108, [R173+0x1000] ;  /* 0x00100000ad6c783b */ /* 0x000ef00000000200 */
[----:B------:R-:W2:Y:S08]  /*1ec0*/  LDSM.16.M88.4 R112, [R178+0x6800] ;  /* 0x00680000b270783b */ /* 0x000eb00000000200 */
[----:B------:R-:W-:Y:S08]  /*1ed0*/  LDSM.16.M88.4 R116, [R181] ;  /* 0x00000000b574783b */ /* 0x000ff00000000200 */
[----:B------:R-:W1:Y:S01]  /*1ee0*/  LDSM.16.M88.4 R120, [R169+0x6000] ;  /* 0x00600000a978783b */ /* 0x000e620000000200 */
[-C--:B----4-:R-:W-:Y:S07]  /*1ef0*/  HMMA.16816.F32 R4, R100, R104.reuse, RZ ;  /* 0x000000686404723c */ /* 0x090fee00000018ff */
[----:B------:R-:W4:Y:S01]  /*1f00*/  LDSM.16.M88.4 R124, [R181+0x1000] ;  /* 0x00100000b57c783b */ /* 0x000f220000000200 */
[C---:B---3--:R-:W-:Y:S07]  /*1f10*/  HMMA.16816.F32 R8, R108.reuse, R104, RZ ;  /* 0x000000686c08723c */ /* 0x048fee00000018ff */
[----:B------:R-:W3:Y:S01]  /*1f20*/  LDSM.16.M88.4 R128, [R169+0x6800] ;  /* 0x00680000a980783b */ /* 0x000ee20000000200 */
[-C--:B------:R-:W-:Y:S08]  /*1f30*/  HMMA.16816.F32 R12, R108, R106.reuse, RZ ;  /* 0x0000006a6c0c723c */ /* 0x080ff000000018ff */
[C---:B------:R-:W-:Y:S01]  /*1f40*/  HMMA.16816.F32 R16, R100.reuse, R106, RZ ;  /* 0x0000006a6410723c */ /* 0x040fe200000018ff */
[----:B------:R-:W-:Y:S07]  /*1f50*/  LDSM.16.M88.4 R104, [R168+0x6000] ;  /* 0x00600000a868783b */ /* 0x000fee0000000200 */
[-C--:B--2---:R-:W-:Y:S08]  /*1f60*/  HMMA.16816.F32 R20, R100, R112.reuse, RZ ;  /* 0x000000706414723c */ /* 0x084ff000000018ff */
[C---:B------:R-:W-:Y:S08]  /*1f70*/  HMMA.16816.F32 R24, R108.reuse, R112, RZ ;  /* 0x000000706c18723c */ /* 0x040ff000000018ff */
[-C--:B------:R-:W-:Y:S01]  /*1f80*/  HMMA.16816.F32 R28, R108, R114.reuse, RZ ;  /* 0x000000726c1c723c */ /* 0x080fe200000018ff */
[----:B------:R-:W-:Y:S07]  /*1f90*/  LDSM.16.M88.4 R108, [R182+0x1000] ;  /* 0x00100000b66c783b */ /* 0x000fee0000000200 */
[----:B------:R-:W-:Y:S01]  /*1fa0*/  HMMA.16816.F32 R32, R100, R114, RZ ;  /* 0x000000726420723c */ /* 0x000fe200000018ff */
[----:B------:R-:W2:Y:S07]  /*1fb0*/  LDSM.16.M88.4 R100, [R182] ;  /* 0x00000000b664783b */ /* 0x000eae0000000200 */
[-C--:B-1----:R-:W-:Y:S01]  /*1fc0*/  HMMA.16816.F32 R4, R116, R120.reuse, R4 ;  /* 0x000000787404723c */ /* 0x082fe20000001804 */
[----:B------:R-:W1:Y:S07]  /*1fd0*/  LDSM.16.M88.4 R112, [R168+0x6800] ;  /* 0x00680000a870783b */ /* 0x000e6e0000000200 */
[C---:B----4-:R-:W-:Y:S08]  /*1fe0*/  HMMA.16816.F32 R8, R124.reuse, R120, R8 ;  /* 0x000000787c08723c */ /* 0x050ff00000001808 */
[-C--:B------:R-:W-:Y:S08]  /*1ff0*/  HMMA.16816.F32 R12, R124, R122.reuse, R12 ;  /* 0x0000007a7c0c723c */ /* 0x080ff0000000180c */
[C---:B------:R-:W-:Y:S08]  /*2000*/  HMMA.16816.F32 R16, R116.reuse, R122, R16 ;  /* 0x0000007a7410723c */ /* 0x040ff00000001810 */
[-C--:B---3--:R-:W-:Y:S08]  /*2010*/  HMMA.16816.F32 R20, R116, R128.reuse, R20 ;  /* 0x000000807414723c */ /* 0x088ff00000001814 */
[C---:B------:R-:W-:Y:S07]  /*2020*/  HMMA.16816.F32 R24, R124.reuse, R128, R24 ;  /* 0x000000807c18723c */ /* 0x040fee0000001818 */
[----:B------:R-:W-:Y:S01]  /*2030*/  IADD3 R128, R170, R181, RZ ;  /* 0x000000b5aa807210 */ /* 0x000fe20007ffe0ff */
[-C--:B------:R-:W-:Y:S01]  /*2040*/  HMMA.16816.F32 R28, R124, R130.reuse, R28 ;  /* 0x000000827c1c723c */ /* 0x080fe2000000181c */
[----:B------:R-:W-:Y:S07]  /*2050*/  LDSM.16.M88.4 R124, [R167+0x6000] ;  /* 0x00600000a77c783b */ /* 0x000fee0000000200 */
[----:B------:R-:W-:Y:S01]  /*2060*/  HMMA.16816.F32 R32, R116, R130, R32 ;  /* 0x000000827420723c */ /* 0x000fe20000001820 */
[----:B------:R-:W3:Y:S07]  /*2070*/  LDSM.16.M88.4 R120, [R128] ;  /* 0x000000008078783b */ /* 0x000eee0000000200 */
[-C--:B--2---:R-:W-:Y:S08]  /*2080*/  HMMA.16816.F32 R4, R100, R104.reuse, R4 ;  /* 0x000000686404723c */ /* 0x084ff00000001804 */
[C---:B------:R-:W-:Y:S08]  /*2090*/  HMMA.16816.F32 R8, R108.reuse, R104, R8 ;  /* 0x000000686c08723c */ /* 0x040ff00000001808 */
[-C--:B------:R-:W-:Y:S08]  /*20a0*/  HMMA.16816.F32 R12, R108, R106.reuse, R12 ;  /* 0x0000006a6c0c723c */ /* 0x080ff0000000180c */
[C---:B------:R-:W-:Y:S01]  /*20b0*/  HMMA.16816.F32 R16, R100.reuse, R106, R16 ;  /* 0x0000006a6410723c */ /* 0x040fe20000001810 */
[----:B------:R-:W-:Y:S07]  /*20c0*/  LDSM.16.M88.4 R104, [R167+0x6800] ;  /* 0x00680000a768783b */ /* 0x000fee0000000200 */
[-C--:B-1----:R-:W-:Y:S08]  /*20d0*/  HMMA.16816.F32 R20, R100, R112.reuse, R20 ;  /* 0x000000706414723c */ /* 0x082ff00000001814 */
[C---:B------:R-:W-:Y:S07]  /*20e0*/  HMMA.16816.F32 R24, R108.reuse, R112, R24 ;  /* 0x000000706c18723c */ /* 0x040fee0000001818 */
[----:B------:R-:W-:Y:S01]  /*20f0*/  FSEL R113, R227, RZ, P0 ;  /* 0x000000ffe3717208 */ /* 0x000fe20000000000 */
[-C--:B------:R-:W-:Y:S03]  /*2100*/  HMMA.16816.F32 R28, R108, R114.reuse, R28 ;  /* 0x000000726c1c723c */ /* 0x080fe6000000181c */
[C---:B------:R-:W-:Y:S01]  /*2110*/  FSETP.NEU.FTZ.AND P0, PT, R212.reuse, -INF , PT ;  /* 0xff800000d400780b */ /* 0x040fe20003f1d000 */
[----:B------:R-:W-:Y:S04]  /*2120*/  FMUL.FTZ R227, R212, 1.4426950216293334961 ;  /* 0x3fb8aa3bd4e37820 */ /* 0x000fe80000410000 */
[----:B------:R-:W-:Y:S01]  /*2130*/  HMMA.16816.F32 R32, R100, R114, R32 ;  /* 0x000000726420723c */ /* 0x000fe20000001820 */
[----:B------:R-:W1:Y:S06]  /*2140*/  LDSM.16.M88.4 R100, [R128+0x1000] ;  /* 0x001000008064783b */ /* 0x000e6c0000000200 */
[----:B------:R-:W-:Y:S01]  /*2150*/  FSEL R114, R227, RZ, P0 ;  /* 0x000000ffe3727208 */ /* 0x000fe20000000000 */
[-C--:B---3--:R-:W-:Y:S05]  /*2160*/  HMMA.16816.F32 R4, R120, R124.reuse, R4 ;  /* 0x0000007c7804723c */ /* 0x088fea0000001804 */
[----:B------:R-:W-:Y:S04]  /*2170*/  FSETP.NEU.FTZ.AND P0, PT, R211, -INF , PT ;  /* 0xff800000d300780b */ /* 0x000fe80003f1d000 */
[----:B------:R-:W-:Y:S02]  /*2180*/  FSEL R130, R231, RZ, P0 ;  /* 0x000000ffe7827208 */ /* 0x000fe40000000000 */
[C---:B------:R-:W-:Y:S01]  /*2190*/  FSETP.NEU.FTZ.AND P0, PT, R210.reuse, -INF , PT ;  /* 0xff800000d200780b */ /* 0x040fe20003f1d000 */
[----:B------:R-:W-:Y:S05]  /*21a0*/  FMUL.FTZ R231, R210, 1.4426950216293334961 ;  /* 0x3fb8aa3bd2e77820 */ /* 0x000fea0000410000 */
[----:B------:R-:W-:Y:S02]  /*21b0*/  FSEL R115, R231, RZ, P0 ;  /* 0x000000ffe7737208 */ /* 0x000fe40000000000 */
[----:B------:R-:W-:Y:S04]  /*21c0*/  IADD3 R250, P0, R209, R206, RZ ;  /* 0x000000ced1fa7210 */ /* 0x000fe80007f1e0ff */
[----:B------:R-:W-:Y:S01]  /*21d0*/  IADD3.X R251, R208, R207, RZ, P0, !PT ;  /* 0x000000cfd0fb7210 */ /* 0x000fe200007fe4ff */
[--C-:B------:R-:W-:Y:S01]  /*21e0*/  FFMA.FTZ R232, R6, c[0x0][0x23c], -R114.reuse ;  /* 0x00008f0006e87a23 */ /* 0x100fe20000010872 */
[----:B------:R-:W-:Y:S01]  /*21f0*/  LEA R220, P0, R218, R220, 0x2 ;  /* 0x000000dcdadc7211 */ /* 0x000fe200078010ff */
[--C-:B------:R-:W-:Y:S02]  /*2200*/  FFMA.FTZ R219, R4, c[0x0][0x23c], -R113.reuse ;  /* 0x00008f0004db7a23 */ /* 0x100fe40000010871 */
[----:B------:R2:W-:Y:S01]  /*2210*/  MUFU.EX2 R227, R232 ;  /* 0x000000e800e37308 */ /* 0x0005e20000000800 */
[----:B------:R3:W4:Y:S01]  /*2220*/  LDG.E R236, [R250.64] ;  /* 0x00000018faec7981 */ /* 0x000722000c1e1900 */
[----:B------:R-:W-:Y:S01]  /*2230*/  FFMA.FTZ R226, R5, c[0x0][0x23c], -R113 ;  /* 0x00008f0005e27a23 */ /* 0x000fe20000010871 */
[----:B------:R-:W-:Y:S01]  /*2240*/  LEA.HI.X.SX32 R221, R218, R221, 0x2, P0 ;  /* 0x000000dddadd7211 */ /* 0x000fe200000f16ff */
[----:B------:R-:W-:Y:S01]  /*2250*/  FFMA.FTZ R228, R7, c[0x0][0x23c], -R114 ;  /* 0x00008f0007e47a23 */ /* 0x000fe20000010872 */
[C---:B-1----:R-:W-:Y:S01]  /*2260*/  HMMA.16816.F32 R8, R100.reuse, R124, R8 ;  /* 0x0000007c6408723c */ /* 0x042fe20000001808 */
[----:B------:R3:W4:Y:S04]  /*2270*/  LDG.E R239, [R250.64+0x20] ;  /* 0x00002018faef7981 */ /* 0x000728000c1e1900 */
[----:B------:R-:W-:Y:S01]  /*2280*/  MUFU.EX2 R219, R219 ;  /* 0x000000db00db7308 */ /* 0x000fe20000000800 */
[----:B------:R3:W4:Y:S02]  /*2290*/  LDG.E R243, [R250.64+0x80] ;  /* 0x00008018faf37981 */ /* 0x000724000c1e1900 */
[-C--:B------:R-:W-:Y:S02]  /*22a0*/  HMMA.16816.F32 R12, R100, R126.reuse, R12 ;  /* 0x0000007e640c723c */ /* 0x080fe4000000180c */
[----:B------:R3:W4:Y:S05]  /*22b0*/  LDG.E R246, [R250.64+0xa0] ;  /* 0x0000a018faf67981 */ /* 0x00072a000c1e1900 */
[----:B------:R-:W-:Y:S01]  /*22c0*/  MUFU.EX2 R226, R226 ;  /* 0x000000e200e27308 */ /* 0x000fe20000000800 */
[C---:B------:R-:W-:Y:S08]  /*22d0*/  HMMA.16816.F32 R16, R120.reuse, R126, R16 ;  /* 0x0000007e7810723c */ /* 0x040ff00000001810 */
[-C--:B------:R-:W-:Y:S01]  /*22e0*/  HMMA.16816.F32 R20, R120, R104.reuse, R20 ;  /* 0x000000687814723c */ /* 0x080fe20000001814 */
[----:B------:R-:W1:Y:S03]  /*22f0*/  MUFU.EX2 R228, R228 ;  /* 0x000000e400e47308 */ /* 0x000e660000000800 */
[--C-:B------:R-:W-:Y:S02]  /*2300*/  FFMA.FTZ R235, R10, c[0x0][0x23c], -R115.reuse ;  /* 0x00008f000aeb7a23 */ /* 0x100fe40000010873 */
[----:B--2---:R-:W-:Y:S02]  /*2310*/  FFMA.FTZ R232, R11, c[0x0][0x23c], -R115 ;  /* 0x00008f000be87a23 */ /* 0x004fe40000010873 */
[C---:B------:R-:W-:Y:S03]  /*2320*/  HMMA.16816.F32 R24, R100.reuse, R104, R24 ;  /* 0x000000686418723c */ /* 0x040fe60000001818 */
[----:B------:R2:W-:Y:S01]  /*2330*/  MUFU.EX2 R231, R235 ;  /* 0x000000eb00e77308 */ /* 0x0005e20000000800 */
[--C-:B------:R-:W-:Y:S02]  /*2340*/  FFMA.FTZ R229, R8, c[0x0][0x23c], -R130.reuse ;  /* 0x00008f0008e57a23 */ /* 0x100fe40000010882 */
[----:B------:R-:W-:Y:S02]  /*2350*/  FFMA.FTZ R230, R9, c[0x0][0x23c], -R130 ;  /* 0x00008f0009e67a23 */ /* 0x000fe40000010882 */
[-C--:B------:R-:W-:Y:S04]  /*2360*/  HMMA.16816.F32 R28, R100, R106.reuse, R28 ;  /* 0x0000006a641c723c */ /* 0x080fe8000000181c */
[--C-:B------:R-:W-:Y:S01]  /*2370*/  FFMA.FTZ R237, R16, c[0x0][0x23c], -R113.reuse ;  /* 0x00008f0010ed7a23 */ /* 0x100fe20000010871 */
[----:B------:R-:W3:Y:S01]  /*2380*/  MUFU.EX2 R232, R232 ;  /* 0x000000e800e87308 */ /* 0x000ee20000000800 */
[----:B------:R-:W-:Y:S02]  /*2390*/  FFMA.FTZ R240, R17, c[0x0][0x23c], -R113 ;  /* 0x00008f0011f07a23 */ /* 0x000fe40000010871 */
[----:B------:R-:W-:Y:S04]  /*23a0*/  HMMA.16816.F32 R32, R120, R106, R32 ;  /* 0x0000006a7820723c */ /* 0x000fe80000001820 */
[--C-:B------:R-:W-:Y:S02]  /*23b0*/  FFMA.FTZ R241, R18, c[0x0][0x23c], -R114.reuse ;  /* 0x00008f0012f17a23 */ /* 0x100fe40000010872 */
[----:B------:R-:W-:Y:S01]  /*23c0*/  FFMA.FTZ R242, R19, c[0x0][0x23c], -R114 ;  /* 0x00008f0013f27a23 */ /* 0x000fe20000010872 */
[----:B------:R-:W-:Y:S01]  /*23d0*/  MUFU.EX2 R237, R237 ;  /* 0x000000ed00ed7308 */ /* 0x000fe20000000800 */
[--C-:B------:R-:W-:Y:S04]  /*23e0*/  FFMA.FTZ R233, R12, c[0x0][0x23c], -R130.reuse ;  /* 0x00008f000ce97a23 */ /* 0x100fe80000010882 */
[----:B------:R-:W-:Y:S02]  /*23f0*/  FFMA.FTZ R234, R13, c[0x0][0x23c], -R130 ;  /* 0x00008f000dea7a23 */ /* 0x000fe40000010882 */
[--C-:B--2---:R-:W-:Y:S02]  /*2400*/  FFMA.FTZ R235, R14, c[0x0][0x23c], -R115.reuse ;  /* 0x00008f000eeb7a23 */ /* 0x104fe40000010873 */
[--C-:B------:R-:W-:Y:S01]  /*2410*/  FFMA.FTZ R238, R15, c[0x0][0x23c], -R115.reuse ;  /* 0x00008f000fee7a23 */ /* 0x100fe20000010873 */
[----:B------:R-:W2:Y:S01]  /*2420*/  MUFU.EX2 R240, R240 ;  /* 0x000000f000f07308 */ /* 0x000ea20000000800 */
[--C-:B------:R-:W-:Y:S01]  /*2430*/  FFMA.FTZ R247, R22, c[0x0][0x23c], -R114.reuse ;  /* 0x00008f0016f77a23 */ /* 0x100fe20000010872 */
[----:B-1----:R-:W-:Y:S01]  /*2440*/  F2FP.PACK_AB R22, R228, R227 ;  /* 0x000000e3e416723e */ /* 0x002fe200000000ff */
[----:B---3--:R-:W-:Y:S01]  /*2450*/  FFMA.FTZ R251, R26, c[0x0][0x23c], -R115 ;  /* 0x00008f001afb7a23 */ /* 0x008fe20000010873 */
[----:B------:R-:W-:Y:S01]  /*2460*/  F2FP.PACK_AB R26, R226, R219 ;  /* 0x000000dbe21a723e */ /* 0x000fe200000000ff */
[--C-:B------:R-:W-:Y:S01]  /*2470*/  FFMA.FTZ R244, R20, c[0x0][0x23c], -R113.reuse ;  /* 0x00008f0014f47a23 */ /* 0x100fe20000010871 */
[----:B------:R-:W-:Y:S01]  /*2480*/  F2FP.PACK_AB R14, R232, R231 ;  /* 0x000000e7e80e723e */ /* 0x000fe200000000ff */
[--C-:B------:R-:W-:Y:S01]  /*2490*/  FFMA.FTZ R245, R21, c[0x0][0x23c], -R113.reuse ;  /* 0x00008f0015f57a23 */ /* 0x100fe20000010871 */
[----:B------:R-:W-:Y:S01]  /*24a0*/  STS [R195+0xe400], R22 ;  /* 0x00e40016c3007388 */ /* 0x000fe20000000800 */
[--C-:B------:R-:W-:Y:S01]  /*24b0*/  FFMA.FTZ R248, R23, c[0x0][0x23c], -R114.reuse ;  /* 0x00008f0017f87a23 */ /* 0x100fe20000010872 */
[----:B------:R-:W-:Y:S01]  /*24c0*/  MUFU.EX2 R241, R241 ;  /* 0x000000f100f17308 */ /* 0x000fe20000000800 */
[--C-:B------:R-:W-:Y:S01]  /*24d0*/  FFMA.FTZ R182, R32, c[0x0][0x23c], -R113.reuse ;  /* 0x00008f0020b67a23 */ /* 0x100fe20000010871 */
[----:B------:R-:W-:Y:S01]  /*24e0*/  STS [R195+0xe000], R26 ;  /* 0x00e0001ac3007388 */ /* 0x000fe20000000800 */
[----:B------:R-:W-:Y:S02]  /*24f0*/  FFMA.FTZ R113, R33, c[0x0][0x23c], -R113 ;  /* 0x00008f0021717a23 */ /* 0x000fe40000010871 */
[--C-:B------:R-:W-:Y:S02]  /*2500*/  FFMA.FTZ R34, R34, c[0x0][0x23c], -R114.reuse ;  /* 0x00008f0022227a23 */ /* 0x100fe40000010872 */
[----:B------:R-:W-:Y:S02]  /*2510*/  FFMA.FTZ R114, R35, c[0x0][0x23c], -R114 ;  /* 0x00008f0023727a23 */ /* 0x000fe40000010872 */
[--C-:B------:R-:W-:Y:S01]  /*2520*/  FFMA.FTZ R249, R24, c[0x0][0x23c], -R130.reuse ;  /* 0x00008f0018f97a23 */ /* 0x100fe20000010882 */
[----:B------:R-:W1:Y:S01]  /*2530*/  MUFU.EX2 R242, R242 ;  /* 0x000000f200f27308 */ /* 0x000e620000000800 */
[--C-:B------:R-:W-:Y:S02]  /*2540*/  FFMA.FTZ R250, R25, c[0x0][0x23c], -R130.reuse ;  /* 0x00008f0019fa7a23 */ /* 0x100fe40000010882 */
[--C-:B------:R-:W-:Y:S01]  /*2550*/  FFMA.FTZ R252, R27, c[0x0][0x23c], -R115.reuse ;  /* 0x00008f001bfc7a23 */ /* 0x100fe20000010873 */
[----:B--2---:R-:W-:Y:S01]  /*2560*/  F2FP.PACK_AB R23, R240, R237 ;  /* 0x000000edf017723e */ /* 0x004fe200000000ff */
[--C-:B------:R-:W-:Y:S02]  /*2570*/  FFMA.FTZ R129, R28, c[0x0][0x23c], -R130.reuse ;  /* 0x00008f001c817a23 */ /* 0x100fe40000010882 */
[----:B------:R-:W-:Y:S02]  /*2580*/  FFMA.FTZ R130, R29, c[0x0][0x23c], -R130 ;  /* 0x00008f001d827a23 */ /* 0x000fe40000010882 */
[----:B------:R-:W-:Y:S01]  /*2590*/  STS [R200+0xe000], R23 ;  /* 0x00e00017c8007388 */ /* 0x000fe20000000800 */
[----:B------:R-:W-:Y:S01]  /*25a0*/  MUFU.EX2 R229, R229 ;  /* 0x000000e500e57308 */ /* 0x000fe20000000800 */
[--C-:B------:R-:W-:Y:S02]  /*25b0*/  FFMA.FTZ R30, R30, c[0x0][0x23c], -R115.reuse ;  /* 0x00008f001e1e7a23 */ /* 0x100fe40000010873 */
[----:B------:R-:W-:Y:S07]  /*25c0*/  FFMA.FTZ R115, R31, c[0x0][0x23c], -R115 ;  /* 0x00008f001f737a23 */ /* 0x000fee0000010873 */
[----:B------:R-:W2:Y:S01]  /*25d0*/  MUFU.EX2 R230, R230 ;  /* 0x000000e600e67308 */ /* 0x000ea20000000800 */
[----:B-1----:R-:W-:Y:S05]  /*25e0*/  F2FP.PACK_AB R21, R242, R241 ;  /* 0x000000f1f215723e */ /* 0x002fea00000000ff */
[----:B------:R-:W-:Y:S04]  /*25f0*/  STS [R200+0xe400], R21 ;  /* 0x00e40015c8007388 */ /* 0x000fe80000000800 */
[----:B------:R-:W-:Y:S01]  /*2600*/  MUFU.EX2 R233, R233 ;  /* 0x000000e900e97308 */ /* 0x000fe20000000800 */
[----:B------:R1:W-:Y:S09]  /*2610*/  STS [R195+0xf400], R14 ;  /* 0x00f4000ec3007388 */ /* 0x0003f20000000800 */
[----:B------:R-:W3:Y:S01]  /*2620*/  MUFU.EX2 R234, R234 ;  /* 0x000000ea00ea7308 */ /* 0x000ee20000000800 */
[----:B--2---:R-:W-:Y:S05]  /*2630*/  F2FP.PACK_AB R18, R230, R229 ;  /* 0x000000e5e612723e */ /* 0x004fea00000000ff */
[----:B------:R2:W-:Y:S04]  /*2640*/  STS [R195+0xf000], R18 ;  /* 0x00f00012c3007388 */ /* 0x0005e80000000800 */
[----:B------:R-:W-:Y:S10]  /*2650*/  MUFU.EX2 R235, R235 ;  /* 0x000000eb00eb7308 */ /* 0x000ff40000000800 */
[----:B------:R-:W1:Y:S01]  /*2660*/  MUFU.EX2 R238, R238 ;  /* 0x000000ee00ee7308 */ /* 0x000e620000000800 */
[----:B---3--:R-:W-:Y:S05]  /*2670*/  F2FP.PACK_AB R19, R234, R233 ;  /* 0x000000e9ea13723e */ /* 0x008fea00000000ff */
[----:B------:R-:W-:Y:S04]  /*2680*/  STS [R200+0xf000], R19 ;  /* 0x00f00013c8007388 */ /* 0x000fe80000000800 */
[----:B------:R-:W-:Y:S10]  /*2690*/  MUFU.EX2 R244, R244 ;  /* 0x000000f400f47308 */ /* 0x000ff40000000800 */
[----:B------:R-:W3:Y:S01]  /*26a0*/  MUFU.EX2 R245, R245 ;  /* 0x000000f500f57308 */ /* 0x000ee20000000800 */
[----:B-1----:R-:W-:Y:S05]  /*26b0*/  F2FP.PACK_AB R17, R238, R235 ;  /* 0x000000ebee11723e */ /* 0x002fea00000000ff */
[----:B------:R-:W-:Y:S04]  /*26c0*/  STS [R200+0xf400], R17 ;  /* 0x00f40011c8007388 */ /* 0x000fe80000000800 */
[----:B------:R-:W-:Y:S10]  /*26d0*/  MUFU.EX2 R247, R247 ;  /* 0x000000f700f77308 */ /* 0x000ff40000000800 */
[----:B------:R-:W1:Y:S01]  /*26e0*/  MUFU.EX2 R248, R248 ;  /* 0x000000f800f87308 */ /* 0x000e620000000800 */
[----:B---3--:R-:W-:Y:S05]  /*26f0*/  F2FP.PACK_AB R15, R245, R244 ;  /* 0x000000f4f50f723e */ /* 0x008fea00000000ff */
[----:B------:R-:W-:Y:S04]  /*2700*/  STS [R199+0xe000], R15 ;  /* 0x00e0000fc7007388 */ /* 0x000fe80000000800 */
[----:B------:R-:W-:Y:S10]  /*2710*/  MUFU.EX2 R121, R113 ;  /* 0x0000007100797308 */ /* 0x000ff40000000800 */
[----:B------:R-:W-:Y:S01]  /*2720*/  MUFU.EX2 R123, R114 ;  /* 0x00000072007b7308 */ /* 0x000fe20000000800 */
[----:B-1----:R-:W-:Y:S05]  /*2730*/  F2FP.PACK_AB R13, R248, R247 ;  /* 0x000000f7f80d723e */ /* 0x002fea00000000ff */
[----:B------:R-:W-:Y:S04]  /*2740*/  STS [R199+0xe400], R13 ;  /* 0x00e4000dc7007388 */ /* 0x000fe80000000800 */
[----:B------:R-:W1:Y:S10]  /*2750*/  MUFU.EX2 R182, R182 ;  /* 0x000000b600b67308 */ /* 0x000e740000000800 */
[----:B------:R1:W3:Y:S10]  /*2760*/  MUFU.EX2 R122, R34 ;  /* 0x00000022007a7308 */ /* 0x0002f40000000800 */
[----:B------:R-:W-:Y:S10]  /*2770*/  MUFU.EX2 R249, R249 ;  /* 0x000000f900f97308 */ /* 0x000ff40000000800 */
[----:B------:R-:W2:Y:S01]  /*2780*/  MUFU.EX2 R250, R250 ;  /* 0x000000fa00fa7308 */ /* 0x000ea20000000800 */
[----:B-1----:R-:W-:Y:S02]  /*2790*/  F2FP.PACK_AB R34, R121, R182 ;  /* 0x000000b67922723e */ /* 0x002fe400000000ff */
[----:B---3--:R-:W-:Y:S03]  /*27a0*/  F2FP.PACK_AB R14, R123, R122 ;  /* 0x0000007a7b0e723e */ /* 0x008fe600000000ff */
[----:B------:R-:W-:Y:S04]  /*27b0*/  STS [R217+0xe000], R34 ;  /* 0x00e00022d9007388 */ /* 0x000fe80000000800 */
[----:B------:R-:W-:Y:S01]  /*27c0*/  MUFU.EX2 R251, R251 ;  /* 0x000000fb00fb7308 */ /* 0x000fe20000000800 */
[----:B------:R-:W-:Y:S09]  /*27d0*/  STS [R217+0xe400], R14 ;  /* 0x00e4000ed9007388 */ /* 0x000ff20000000800 */
[----:B------:R-:W1:Y:S01]  /*27e0*/  MUFU.EX2 R252, R252 ;  /* 0x000000fc00fc7308 */ /* 0x000e620000000800 */
[----:B--2---:R-:W-:Y:S05]  /*27f0*/  F2FP.PACK_AB R18, R250, R249 ;  /* 0x000000f9fa12723e */ /* 0x004fea00000000ff */
[----:B------:R-:W-:Y:S04]  /*2800*/  STS [R199+0xf000], R18 ;  /* 0x00f00012c7007388 */ /* 0x000fe80000000800 */
[----:B------:R-:W-:Y:S10]  /*2810*/  MUFU.EX2 R181, R115 ;  /* 0x0000007300b57308 */ /* 0x000ff40000000800 */
[----:B------:R-:W-:Y:S01]  /*2820*/  MUFU.EX2 R129, R129 ;  /* 0x0000008100817308 */ /* 0x000fe20000000800 */
[----:B-1----:R-:W-:Y:S05]  /*2830*/  F2FP.PACK_AB R22, R252, R251 ;  /* 0x000000fbfc16723e */ /* 0x002fea00000000ff */
[----:B------:R-:W-:Y:S04]  /*2840*/  STS [R199+0xf400], R22 ;  /* 0x00f40016c7007388 */ /* 0x000fe80000000800 */
[----:B------:R-:W1:Y:S10]  /*2850*/  MUFU.EX2 R130, R130 ;  /* 0x0000008200827308 */ /* 0x000e740000000800 */
[----:B------:R-:W2:Y:S01]  /*2860*/  MUFU.EX2 R131, R30 ;  /* 0x0000001e00837308 */ /* 0x000ea20000000800 */
[----:B-1----:R-:W-:Y:S05]  /*2870*/  F2FP.PACK_AB R26, R130, R129 ;  /* 0x00000081821a723e */ /* 0x002fea00000000ff */
[----:B------:R-:W-:Y:S01]  /*2880*/  STS [R217+0xf000], R26 ;  /* 0x00f0001ad9007388 */ /* 0x000fe20000000800 */
[----:B--2---:R-:W-:Y:S05]  /*2890*/  F2FP.PACK_AB R30, R181, R131 ;  /* 0x00000083b51e723e */ /* 0x004fea00000000ff */
        /* <DEDUP_REMOVED lines=40> */
[----:B------:R-:W-:Y:S01]  /*2b20*/  FMUL.FTZ R219, R219, R106 ;  /* 0x0000006adbdb7220 */ /* 0x000fe20000410000 */
[-C--:B------:R-:W-:Y:S06]  /*2b30*/  HMMA.16816.F32 R20, R100, R160.reuse, R20 ;  /* 0x000000a06414723c */ /* 0x080fec0000001814 */
[----:B------:R-:W-:Y:S02]  /*2b40*/  FADD.FTZ R13, -R243, R13 ;  /* 0x0000000df30d7221 */ /* 0x000fe40000010100 */
[----:B------:R-:W-:Y:S01]  /*2b50*/  FADD.FTZ R14, -R246, R14 ;  /* 0x0000000ef60e7221 */ /* 0x000fe20000010100 */
[C---:B------:R-:W-:Y:S04]  /*2b60*/  HMMA.16816.F32 R24, R112.reuse, R160, R24 ;  /* 0x000000a07018723c */ /* 0x040fe80000001818 */
[----:B------:R-:W-:Y:S02]  /*2b70*/  FMUL.FTZ R234, R234, R13 ;  /* 0x0000000deaea7220 */ /* 0x000fe40000410000 */
[----:B------:R-:W-:Y:S02]  /*2b80*/  FADD.FTZ R17, -R236, R17 ;  /* 0x00000011ec117221 */ /* 0x000fe40000010100 */
[----:B------:R-:W-:Y:S01]  /*2b90*/  FADD.FTZ R18, -R239, R18 ;  /* 0x00000012ef127221 */ /* 0x000fe20000010100 */
[-C--:B------:R-:W-:Y:S03]  /*2ba0*/  HMMA.16816.F32 R28, R112, R162.reuse, R28 ;  /* 0x000000a2701c723c */ /* 0x080fe6000000181c */
[----:B------:R-:W-:Y:S02]  /*2bb0*/  FMUL.FTZ R240, R240, R17 ;  /* 0x00000011f0f07220 */ /* 0x000fe40000410000 */
[----:B------:R-:W-:Y:S02]  /*2bc0*/  FMUL.FTZ R241, R241, R18 ;  /* 0x00000012f1f17220 */ /* 0x000fe40000410000 */
[C---:B------:R-:W-:Y:S01]  /*2bd0*/  FADD.FTZ R17, -R236.reuse, R20 ;  /* 0x00000014ec117221 */ /* 0x040fe20000010100 */
[----:B------:R-:W-:Y:S04]  /*2be0*/  HMMA.16816.F32 R32, R100, R162, R32 ;  /* 0x000000a26420723c */ /* 0x000fe80000001820 */
[----:B------:R-:W-:Y:S02]  /*2bf0*/  FADD.FTZ R22, -R239, R22 ;  /* 0x00000016ef167221 */ /* 0x000fe40000010100 */
[----:B------:R-:W-:Y:S02]  /*2c00*/  FADD.FTZ R18, -R243, R8 ;  /* 0x00000008f3127221 */ /* 0x000fe40000010100 */
[----:B------:R-:W-:Y:S04]  /*2c10*/  FADD.FTZ R21, -R236, R21 ;  /* 0x00000015ec157221 */ /* 0x000fe80000010100 */
[----:B------:R-:W-:Y:S02]  /*2c20*/  FMUL.FTZ R244, R244, R17 ;  /* 0x00000011f4f47220 */ /* 0x000fe40000410000 */
[C---:B------:R-:W-:Y:S02]  /*2c30*/  FADD.FTZ R17, -R239.reuse, R6 ;  /* 0x00000006ef117221 */ /* 0x040fe40000010100 */
[----:B------:R-:W-:Y:S02]  /*2c40*/  FADD.FTZ R19, -R239, R19 ;  /* 0x00000013ef137221 */ /* 0x000fe40000010100 */
[----:B------:R-:W-:Y:S02]  /*2c50*/  FMUL.FTZ R247, R247, R22 ;  /* 0x00000016f7f77220 */ /* 0x000fe40000410000 */
[----:B------:R-:W-:Y:S02]  /*2c60*/  FADD.FTZ R22, -R243, R12 ;  /* 0x0000000cf3167221 */ /* 0x000fe40000010100 */
[----:B------:R-:W-:Y:S02]  /*2c70*/  FMUL.FTZ R229, R229, R18 ;  /* 0x00000012e5e57220 */ /* 0x000fe40000410000 */
[----:B------:R-:W-:Y:S02]  /*2c80*/  FADD.FTZ R18, -R243, R24 ;  /* 0x00000018f3127221 */ /* 0x000fe40000010100 */
[C---:B------:R-:W-:Y:S02]  /*2c90*/  FADD.FTZ R114, -R236.reuse, R16 ;  /* 0x00000010ec727221 */ /* 0x040fe40000010100 */
[C---:B------:R-:W-:Y:S02]  /*2ca0*/  FADD.FTZ R107, -R236.reuse, R32 ;  /* 0x00000020ec6b7221 */ /* 0x040fe40000010100 */
[----:B------:R-:W-:Y:S02]  /*2cb0*/  FADD.FTZ R236, -R236, R33 ;  /* 0x00000021ecec7221 */ /* 0x000fe40000010100 */
[----:B------:R-:W-:Y:S02]  /*2cc0*/  FMUL.FTZ R245, R245, R21 ;  /* 0x00000015f5f57220 */ /* 0x000fe40000410000 */
[----:B------:R-:W-:Y:S02]  /*2cd0*/  FADD.FTZ R21, -R239, R7 ;  /* 0x00000007ef157221 */ /* 0x000fe40000010100 */
[----:B------:R-:W-:Y:S02]  /*2ce0*/  FMUL.FTZ R227, R227, R17 ;  /* 0x00000011e3e37220 */ /* 0x000fe40000410000 */
[----:B------:R-:W-:Y:S02]  /*2cf0*/  FMUL.FTZ R242, R242, R19 ;  /* 0x00000013f2f27220 */ /* 0x000fe40000410000 */
[C---:B------:R-:W-:Y:S02]  /*2d00*/  FADD.FTZ R23, -R239.reuse, R23 ;  /* 0x00000017ef177221 */ /* 0x040fe40000010100 */
[C---:B------:R-:W-:Y:S02]  /*2d10*/  FADD.FTZ R17, -R239.reuse, R34 ;  /* 0x00000022ef117221 */ /* 0x040fe40000010100 */
[----:B------:R-:W-:Y:S02]  /*2d20*/  FADD.FTZ R239, -R239, R35 ;  /* 0x00000023efef7221 */ /* 0x000fe40000010100 */
[----:B------:R-:W-:Y:S02]  /*2d30*/  FADD.FTZ R19, -R243, R9 ;  /* 0x00000009f3137221 */ /* 0x000fe40000010100 */
[----:B------:R-:W-:Y:S02]  /*2d40*/  FMUL.FTZ R233, R233, R22 ;  /* 0x00000016e9e97220 */ /* 0x000fe40000410000 */
[C---:B------:R-:W-:Y:S02]  /*2d50*/  FADD.FTZ R25, -R243.reuse, R25 ;  /* 0x00000019f3197221 */ /* 0x040fe40000010100 */
[C---:B------:R-:W-:Y:S02]  /*2d60*/  FADD.FTZ R22, -R243.reuse, R28 ;  /* 0x0000001cf3167221 */ /* 0x040fe40000010100 */
[----:B------:R-:W-:Y:S02]  /*2d70*/  FADD.FTZ R243, -R243, R29 ;  /* 0x0000001df3f37221 */ /* 0x000fe40000010100 */
[----:B------:R-:W-:Y:S02]  /*2d80*/  FMUL.FTZ R249, R249, R18 ;  /* 0x00000012f9f97220 */ /* 0x000fe40000410000 */
        /* <DEDUP_REMOVED lines=31> */
[----:B------:R-:W-:Y:S02]  /*2f80*/  IMAD.U32 R7, R5, -0x40, RZ ;  /* 0xffffffc005077824 */ /* 0x000fe400078e00ff */
[----:B------:R-:W-:Y:S01]  /*2f90*/  IMAD.MOV.U32 R6, RZ, RZ, c[0x0][0x194] ;  /* 0x00006500ff067624 */ /* 0x000fe200078e00ff */
[----:B------:R-:W-:Y:S02]  /*2fa0*/  SEL R4, R4, 0x2000, !P2 ;  /* 0x0000200004047807 */ /* 0x000fe40005000000 */
[C---:B------:R-:W-:Y:S03]  /*2fb0*/  LEA R224, P0, R7.reuse, R224, 0x1 ;  /* 0x000000e007e07211 */ /* 0x040fe600078008ff */
[--C-:B------:R-:W-:Y:S01]  /*2fc0*/  IMAD.IADD R214, R214, 0x1, R4.reuse ;  /* 0x00000001d6d67824 */ /* 0x100fe200078e0204 */
[----:B------:R-:W-:Y:S01]  /*2fd0*/  LEA.HI.X.SX32 R225, R7, R225, 0x1, P0 ;  /* 0x000000e107e17211 */ /* 0x000fe200000f0eff */
[----:B------:R-:W-:Y:S01]  /*2fe0*/  IMAD.IADD R173, R173, 0x1, R4 ;  /* 0x00000001adad7824 */ /* 0x000fe200078e0204 */
[C---:B------:R-:W-:Y:S03]  /*2ff0*/  LEA R8, P0, R5.reuse, R224, 0x6 ;  /* 0x000000e005087211 */ /* 0x040fe600078030ff */
[----:B------:R-:W-:Y:S01]  /*3000*/  @!PT LDS RZ, [RZ] ;  /* 0x00000000fffff984 */ /* 0x000fe20000000800 */
[----:B------:R-:W-:Y:S01]  /*3010*/  @!PT LDS RZ, [RZ] ;  /* 0x00000000fffff984 */ /* 0x000fe20000000800 */
[----:B------:R-:W-:Y:S01]  /*3020*/  @!PT LDS RZ, [RZ] ;  /* 0x00000000fffff984 */ /* 0x000fe20000000800 */
[----:B------:R1:W-:Y:S01]  /*3030*/  LDGSTS.E.BYPASS.LTC128B.128 [R214], [R224.64] ;  /* 0x00000000e0d67fae */ /* 0x0003e2000b901d58 */
[----:B------:R-:W-:Y:S05]  /*3040*/  LEA.HI.X R9, R5, R225, R6, 0x6, P0 ;  /* 0x000000e105097211 */ /* 0x000fea00000f3406 */
[----:B------:R1:W-:Y:S04]  /*3050*/  LDGSTS.E.BYPASS.LTC128B.128 [R214+0x1000], [R8.64] ;  /* 0x0100000008d67fae */ /* 0x0003e8000b901d58 */
[----:B------:R-:W0:Y:S02]  /*3060*/  LDGDEPBAR ;  /* 0x00000000000079af */ /* 0x000e240000000000 */
.L_x_192:
[----:B------:R-:W-:Y:S01]  /*3070*/  F2FP.PACK_AB R226, R226, R219 ;  /* 0x000000dbe2e2723e */ /* 0x000fe200000000ff */
[----:B------:R-:W-:Y:S01]  /*3080*/  IMAD.IADD R112, R175, 0x1, R170 ;  /* 0x00000001af707824 */ /* 0x000fe200078e02aa */
        /* <DEDUP_REMOVED lines=21> */
[----:B------:R-:W-:Y:S03]  /*31e0*/  F2FP.PACK_AB R246, R246, R30 ;  /* 0x0000001ef6f6723e */ /* 0x000fe600000000ff */
        /* <DEDUP_REMOVED lines=13> */
[----:B------:R-:W3:Y:S04]  /*32c0*/  LDSM.16.MT88.4 R16, [R112+0x4000] ;  /* 0x004000007010783b */ /* 0x000ee80000004200 */
        /* <DEDUP_REMOVED lines=59> */
.L_x_193:
[----:B------:R-:W-:Y:S04]  /*3680*/  LDSM.16.M88.4 R20, [R177] ;  /* 0x00000000b114783b */ /* 0x000fe80000000200 */
[----:B-1----:R-:W1:Y:S04]  /*3690*/  LDSM.16.MT88.4 R8, [R175+0x6000] ;  /* 0x00600000af08783b */ /* 0x002e680000004200 */
[----:B------:R-:W2:Y:S04]  /*36a0*/  LDSM.16.MT88.4 R16, [R112+0x6000] ;  /* 0x006000007010783b */ /* 0x000ea80000004200 */
[----:B------:R-:W-:Y:S04]  /*36b0*/  LDSM.16.M88.4 R24, [R3] ;  /* 0x000000000318783b */ /* 0x000fe80000000200 */
[----:B------:R-:W3:Y:S04]  /*36c0*/  LDSM.16.MT88.4 R28, [R175+0x6800] ;  /* 0x00680000af1c783b */ /* 0x000ee80000004200 */
[----:B------:R-:W4:Y:S04]  /*36d0*/  LDSM.16.MT88.4 R32, [R112+0x6800] ;  /* 0x006800007020783b */ /* 0x000f280000004200 */
[----:B------:R-:W-:Y:S04]  /*36e0*/  LDSM.16.M88.4 R100, [R2] ;  /* 0x000000000264783b */ /* 0x000fe80000000200 */
[----:B------:R-:W3:Y:S04]  /*36f0*/  LDSM.16.MT88.4 R104, [R175+0x7000] ;  /* 0x00700000af68783b */ /* 0x000ee80000004200 */
        /* <DEDUP_REMOVED lines=40> */
[----:B------:R-:W-:Y:S01]  /*3980*/  IMAD.U32 R101, RZ, RZ, UR19 ;  /* 0x00000013ff657e24 */ /* 0x000fe2000f8e00ff */
[C---:B----4-:R-:W-:Y:S08]  /*3990*/  HMMA.16816.F32 R4, R28.reuse, R104, R4 ;  /* 0x000000681c04723c */ /* 0x050ff00000001804 */
[C---:B------:R-:W-:Y:S08]  /*39a0*/  HMMA.16816.F32 R8, R28.reuse, R106, R8 ;  /* 0x0000006a1c08723c */ /* 0x040ff00000001808 */
[C---:B-1----:R-:W-:Y:S08]  /*39b0*/  HMMA.16816.F32 R12, R28.reuse, R20, R12 ;  /* 0x000000141c0c723c */ /* 0x042ff0000000180c */
[----:B------:R-:W-:Y:S07]  /*39c0*/  HMMA.16816.F32 R16, R28, R22, R16 ;  /* 0x000000161c10723c */ /* 0x000fee0000001810 */
[----:B------:R-:W-:Y:S01]  /*39d0*/  @P5 IADD3 R28, P0, R204, R193, RZ ;  /* 0x000000c1cc1c5210 */ /* 0x000fe20007f1e0ff */
[C---:B--2---:R-:W-:Y:S01]  /*39e0*/  HMMA.16816.F32 R4, R32.reuse, R108, R4 ;  /* 0x0000006c2004723c */ /* 0x044fe20000001804 */
[----:B------:R-:W-:Y:S04]  /*39f0*/  IMAD.U32 R31, RZ, RZ, UR17 ;  /* 0x00000011ff1f7e24 */ /* 0x000fe8000f8e00ff */
[----:B------:R-:W-:Y:S01]  /*3a00*/  @P5 IMAD.X R29, R205, 0x1, R192, P0 ;  /* 0x00000001cd1d5824 */ /* 0x000fe200000e06c0 */
[-C--:B------:R-:W-:Y:S02]  /*3a10*/  LEA R104, P2, R31, R220.reuse, 0x2 ;  /* 0x000000dc1f687211 */ /* 0x080fe400078410ff */
[C---:B------:R-:W-:Y:S02]  /*3a20*/  HMMA.16816.F32 R8, R32.reuse, R110, R8 ;  /* 0x0000006e2008723c */ /* 0x040fe40000001808 */
[----:B------:R1:W5:Y:S04]  /*3a30*/  @P5 LDG.E R213, [R28.64] ;  /* 0x000000181cd55981 */ /* 0x000368000c1e1900 */
[----:B------:R1:W5:Y:S02]  /*3a40*/  @P5 LDG.E R212, [R28.64+0x20] ;  /* 0x000020181cd45981 */ /* 0x000364000c1e1900 */
[C---:B---3--:R-:W-:Y:S02]  /*3a50*/  HMMA.16816.F32 R12, R32.reuse, R24, R12 ;  /* 0x00000018200c723c */ /* 0x048fe4000000180c */
[----:B------:R1:W5:Y:S04]  /*3a60*/  @P5 LDG.E R211, [R28.64+0x80] ;  /* 0x000080181cd35981 */ /* 0x000368000c1e1900 */
[----:B------:R1:W5:Y:S01]  /*3a70*/  @P5 LDG.E R210, [R28.64+0xa0] ;  /* 0x0000a0181cd25981 */ /* 0x000362000c1e1900 */
[----:B------:R-:W-:Y:S01]  /*3a80*/  IMAD.U32 R25, RZ, RZ, UR19 ;  /* 0x00000013ff197e24 */ /* 0x000fe2000f8e00ff */
[----:B------:R-:W-:Y:S02]  /*3a90*/  HMMA.16816.F32 R16, R32, R26, R16 ;  /* 0x0000001a2010723c */ /* 0x000fe40000001810 */
[----:B------:R2:W-:Y:S02]  /*3aa0*/  RED.E.ADD.F32.FTZ.RN.STRONG.GPU [R220.64], R4 ;  /* 0x00000004dc00798e */ /* 0x0005e4000c10e798 */
[-C--:B------:R-:W-:Y:S01]  /*3ab0*/  LEA R30, P0, R25, R220.reuse, 0x2 ;  /* 0x000000dc191e7211 */ /* 0x080fe200078010ff */
[----:B------:R-:W-:Y:S02]  /*3ac0*/  IMAD.U32 R25, RZ, RZ, UR17 ;  /* 0x00000011ff197e24 */ /* 0x000fe4000f8e00ff */
[----:B------:R-:W-:Y:S01]  /*3ad0*/  IMAD.U32 R35, RZ, RZ, UR18 ;  /* 0x00000012ff237e24 */ /* 0x000fe2000f8e00ff */
[-C--:B------:R-:W-:Y:S01]  /*3ae0*/  LEA.HI.X.SX32 R31, R101, R221.reuse, 0x2, P0 ;  /* 0x000000dd651f7211 */ /* 0x080fe200000f16ff */
[----:B------:R-:W-:Y:S03]  /*3af0*/  IMAD.U32 R33, RZ, RZ, UR18 ;  /* 0x00000012ff217e24 */ /* 0x000fe6000f8e00ff */
[-C--:B------:R-:W-:Y:S01]  /*3b00*/  LEA R102, P3, R35, R220.reuse, 0x2 ;  /* 0x000000dc23667211 */ /* 0x080fe200078610ff */
[----:B------:R3:W-:Y:S01]  /*3b10*/  RED.E.ADD.F32.FTZ.RN.STRONG.GPU [R30.64], R5 ;  /* 0x000000051e00798e */ /* 0x0007e2000c10e798 */
[----:B------:R-:W-:Y:S01]  /*3b20*/  IMAD.U32 R27, RZ, RZ, UR16 ;  /* 0x00000010ff1b7e24 */ /* 0x000fe2000f8e00ff */
[-C--:B------:R-:W-:Y:S01]  /*3b30*/  LEA.HI.X.SX32 R105, R25, R221.reuse, 0x2, P2 ;  /* 0x000000dd19697211 */ /* 0x080fe200010f16ff */
[----:B------:R-:W-:Y:S01]  /*3b40*/  IMAD.U32 R25, RZ, RZ, UR15 ;  /* 0x0000000fff197e24 */ /* 0x000fe2000f8e00ff */
[-C--:B------:R-:W-:Y:S01]  /*3b50*/  LEA.HI.X.SX32 R103, R33, R221.reuse, 0x2, P3 ;  /* 0x000000dd21677211 */ /* 0x080fe200018f16ff */
[----:B------:R-:W-:Y:S01]  /*3b60*/  IMAD.U32 R35, RZ, RZ, UR14 ;  /* 0x0000000eff237e24 */ /* 0x000fe2000f8e00ff */
[-C--:B------:R-:W-:Y:S01]  /*3b70*/  LEA R106, P0, R27, R220.reuse, 0x2 ;  /* 0x000000dc1b6a7211 */ /* 0x080fe200078010ff */
[----:B------:R-:W-:Y:S01]  /*3b80*/  IMAD.U32 R101, RZ, RZ, UR15 ;  /* 0x0000000fff657e24 */ /* 0x000fe2000f8e00ff */
[-C--:B------:R-:W-:Y:S01]  /*3b90*/  LEA R24, P3, R25, R220.reuse, 0x2 ;  /* 0x000000dc19187211 */ /* 0x080fe200078610ff */
[----:B------:R4:W-:Y:S01]  /*3ba0*/  RED.E.ADD.F32.FTZ.RN.STRONG.GPU [R102.64], R6 ;  /* 0x000000066600798e */ /* 0x0009e2000c10e798 */
[----:B-1----:R-:W-:Y:S01]  /*3bb0*/  IMAD.U32 R29, RZ, RZ, UR16 ;  /* 0x00000010ff1d7e24 */ /* 0x002fe2000f8e00ff */
[-C--:B------:R-:W-:Y:S01]  /*3bc0*/  LEA R28, P2, R35, R220.reuse, 0x2 ;  /* 0x000000dc231c7211 */ /* 0x080fe200078410ff */
[----:B------:R-:W-:Y:S01]  /*3bd0*/  IMAD.U32 R33, RZ, RZ, UR14 ;  /* 0x0000000eff217e24 */ /* 0x000fe2000f8e00ff */
[----:B------:R1:W-:Y:S01]  /*3be0*/  RED.E.ADD.F32.FTZ.RN.STRONG.GPU [R104.64], R7 ;  /* 0x000000076800798e */ /* 0x0003e2000c10e798 */
[-C--:B------:R-:W-:Y:S01]  /*3bf0*/  LEA.HI.X.SX32 R25, R101, R221.reuse, 0x2, P3 ;  /* 0x000000dd65197211 */ /* 0x080fe200018f16ff */
[----:B------:R-:W-:Y:S01]  /*3c00*/  IMAD.U32 R27, RZ, RZ, UR12 ;  /* 0x0000000cff1b7e24 */ /* 0x000fe2000f8e00ff */
[-C--:B------:R-:W-:Y:S01]  /*3c10*/  LEA.HI.X.SX32 R107, R29, R221.reuse, 0x2, P0 ;  /* 0x000000dd1d6b7211 */ /* 0x080fe200000f16ff */
[----:B------:R-:W-:Y:S02]  /*3c20*/  IMAD.U32 R29, RZ, RZ, UR13 ;  /* 0x0000000dff1d7e24 */ /* 0x000fe4000f8e00ff */
[----:B------:R-:W-:Y:S02]  /*3c30*/  IMAD.U32 R35, RZ, RZ, UR10 ;  /* 0x0000000aff237e24 */ /* 0x000fe4000f8e00ff */
[----:B------:R-:W-:Y:S01]  /*3c40*/  RED.E.ADD.F32.FTZ.RN.STRONG.GPU [R106.64], R8 ;  /* 0x000000086a00798e */ /* 0x000fe2000c10e798 */
[-C--:B--2---:R-:W-:Y:S01]  /*3c50*/  LEA R4, P0, R29, R220.reuse, 0x2 ;  /* 0x000000dc1d047211 */ /* 0x084fe200078010ff */
[----:B------:R-:W-:Y:S01]  /*3c60*/  IMAD.U32 R101, RZ, RZ, UR11 ;  /* 0x0000000bff657e24 */ /* 0x000fe2000f8e00ff */
[-C--:B------:R-:W-:Y:S01]  /*3c70*/  LEA.HI.X.SX32 R29, R33, R221.reuse, 0x2, P2 ;  /* 0x000000dd211d7211 */ /* 0x080fe200010f16ff */
[----:B------:R2:W-:Y:S01]  /*3c80*/  RED.E.ADD.F32.FTZ.RN.STRONG.GPU [R24.64], R9 ;  /* 0x000000091800798e */ /* 0x0005e2000c10e798 */
[----:B------:R-:W-:Y:S02]  /*3c90*/  IMAD.U32 R33, RZ, RZ, UR9 ;  /* 0x00000009ff217e24 */ /* 0x000fe4000f8e00ff */
[----:B---3--:R-:W-:Y:S01]  /*3ca0*/  IMAD.U32 R5, RZ, RZ, UR13 ;  /* 0x0000000dff057e24 */ /* 0x008fe2000f8e00ff */
[----:B------:R3:W-:Y:S02]  /*3cb0*/  RED.E.ADD.F32.FTZ.RN.STRONG.GPU [R28.64], R10 ;  /* 0x0000000a1c00798e */ /* 0x0007e4000c10e798 */
[-C--:B------:R-:W-:Y:S02]  /*3cc0*/  LEA R32, P3, R33, R220.reuse, 0x2 ;  /* 0x000000dc21207211 */ /* 0x080fe400078610ff */
[-C--:B------:R-:W-:Y:S02]  /*3cd0*/  LEA.HI.X.SX32 R5, R5, R221.reuse, 0x2, P0 ;  /* 0x000000dd05057211 */ /* 0x080fe400000f16ff */
[-C--:B----4-:R-:W-:Y:S01]  /*3ce0*/  LEA R6, P2, R27, R220.reuse, 0x2 ;  /* 0x000000dc1b067211 */ /* 0x090fe200078410ff */
[----:B------:R-:W-:Y:S02]  /*3cf0*/  IMAD.U32 R27, RZ, RZ, UR11 ;  /* 0x0000000bff1b7e24 */ /* 0x000fe4000f8e00ff */
[----:B------:R4:W-:Y:S01]  /*3d00*/  RED.E.ADD.F32.FTZ.RN.STRONG.GPU [R4.64], R11 ;  /* 0x0000000b0400798e */ /* 0x0009e2000c10e798 */
[----:B-1----:R-:W-:Y:S01]  /*3d10*/  IMAD.U32 R7, RZ, RZ, UR12 ;  /* 0x0000000cff077e24 */ /* 0x002fe2000f8e00ff */
[C---:B------:R-:W-:Y:S02]  /*3d20*/  IADD3 R104, R174.reuse, 0x40, RZ ;  /* 0x00000040ae687810 */ /* 0x040fe40007ffe0ff */
[----:B------:R-:W-:Y:S01]  /*3d30*/  RED.E.ADD.F32.FTZ.RN.STRONG.GPU [R220.64+0x80], R12 ;  /* 0x0000800cdc00798e */ /* 0x000fe2000c10e798 */
[-C--:B------:R-:W-:Y:S02]  /*3d40*/  LEA R26, P0, R27, R220.reuse, 0x2 ;  /* 0x000000dc1b1a7211 */ /* 0x080fe400078010ff */
[-C--:B------:R-:W-:Y:S01]  /*3d50*/  LEA.HI.X.SX32 R7, R7, R221.reuse, 0x2, P2 ;  /* 0x000000dd07077211 */ /* 0x080fe200010f16ff */
[----:B------:R1:W-:Y:S01]  /*3d60*/  RED.E.ADD.F32.FTZ.RN.STRONG.GPU [R30.64+0x80], R13 ;  /* 0x0000800d1e00798e */ /* 0x0003e2000c10e798 */
[-C--:B------:R-:W-:Y:S02]  /*3d70*/  LEA.HI.X.SX32 R27, R101, R221.reuse, 0x2, P0 ;  /* 0x000000dd651b7211 */ /* 0x080fe400000f16ff */
[----:B------:R-:W-:Y:S01]  /*3d80*/  @P1 IADD3 R104, R174, -0x40, RZ ;  /* 0xffffffc0ae681810 */ /* 0x000fe20007ffe0ff */
[----:B------:R-:W-:Y:S01]  /*3d90*/  RED.E.ADD.F32.FTZ.RN.STRONG.GPU [R6.64], R14 ;  /* 0x0000000e0600798e */ /* 0x000fe2000c10e798 */
[----:B--2---:R-:W-:Y:S02]  /*3da0*/  IMAD.U32 R9, RZ, RZ, UR7 ;  /* 0x00000007ff097e24 */ /* 0x004fe4000f8e00ff */
[----:B------:R-:W-:Y:S01]  /*3db0*/  IMAD.U32 R25, RZ, RZ, UR8 ;  /* 0x00000008ff197e24 */ /* 0x000fe2000f8e00ff */
[----:B------:R-:W-:Y:S01]  /*3dc0*/  RED.E.ADD.F32.FTZ.RN.STRONG.GPU [R26.64], R15 ;  /* 0x0000000f1a00798e */ /* 0x000fe2000c10e798 */
[----:B---3--:R-:W-:Y:S01]  /*3dd0*/  IMAD.U32 R29, RZ, RZ, UR10 ;  /* 0x0000000aff1d7e24 */ /* 0x008fe2000f8e00ff */
[-C--:B------:R-:W-:Y:S02]  /*3de0*/  LEA R28, P4, R35, R220.reuse, 0x2 ;  /* 0x000000dc231c7211 */ /* 0x080fe400078810ff */
[-C--:B------:R-:W-:Y:S01]  /*3df0*/  LEA R106, P0, R9, R220.reuse, 0x2 ;  /* 0x000000dc096a7211 */ /* 0x080fe200078010ff */
[----:B------:R-:W-:Y:S01]  /*3e00*/  LDSM.16.MT88.4 R20, [R104] ;  /* 0x000000006814783b */ /* 0x000fe20000004200 */
[-C--:B------:R-:W-:Y:S02]  /*3e10*/  LEA.HI.X.SX32 R29, R29, R221.reuse, 0x2, P4 ;  /* 0x000000dd1d1d7211 */ /* 0x080fe400020f16ff */
[----:B------:R-:W-:Y:S01]  /*3e20*/  LEA R100, P2, R25, R220, 0x2 ;  /* 0x000000dc19647211 */ /* 0x000fe200078410ff */
[----:B----4-:R-:W-:Y:S02]  /*3e30*/  IMAD.U32 R5, RZ, RZ, UR9 ;  /* 0x00000009ff057e24 */ /* 0x010fe4000f8e00ff */
[----:B------:R-:W-:Y:S01]  /*3e40*/  RED.E.ADD.F32.FTZ.RN.STRONG.GPU [R28.64], R16 ;  /* 0x000000101c00798e */ /* 0x000fe2000c10e798 */
[----:B------:R-:W-:Y:S01]  /*3e50*/  IMAD.U32 R11, RZ, RZ, UR7 ;  /* 0x00000007ff0b7e24 */ /* 0x000fe2000f8e00ff */
[----:B------:R-:W-:Y:S02]  /*3e60*/  ISETP.GT.AND P4, PT, R216, RZ, PT ;  /* 0x000000ffd800720c */ /* 0x000fe40003f84270 */
[-C--:B------:R-:W-:Y:S01]  /*3e70*/  LEA.HI.X.SX32 R33, R5, R221.reuse, 0x2, P3 ;  /* 0x000000dd05217211 */ /* 0x080fe200018f16ff */
[----:B------:R-:W-:Y:S01]  /*3e80*/  LDSM.16.MT88.4 R24, [R176+0xa800] ;  /* 0x00a80000b018783b */ /* 0x000fe20000004200 */
[-C--:B------:R-:W-:Y:S01]  /*3e90*/  LEA.HI.X.SX32 R107, R11, R221.reuse, 0x2, P0 ;  /* 0x000000dd0b6b7211 */ /* 0x080fe200000f16ff */
[----:B-1----:R-:W-:Y:S01]  /*3ea0*/  IMAD.U32 R13, RZ, RZ, UR8 ;  /* 0x00000008ff0d7e24 */ /* 0x002fe2000f8e00ff */
[----:B------:R-:W-:Y:S01]  /*3eb0*/  @P5 IADD3 R204, P3, R204, -0x100, RZ ;  /* 0xffffff00cccc5810 */ /* 0x000fe20007f7e0ff */
[----:B------:R-:W-:Y:S03]  /*3ec0*/  LDSM.16.MT88.4 R4, [R176+0xa000] ;  /* 0x00a00000b004783b */ /* 0x000fe60000004200 */
[----:B------:R-:W-:Y:S01]  /*3ed0*/  LEA.HI.X.SX32 R101, R13, R221, 0x2, P2 ;  /* 0x000000dd0d657211 */ /* 0x000fe200010f16ff */
[----:B------:R-:W1:Y:S01]  /*3ee0*/  LDSM.16.MT88.4 R8, [R174] ;  /* 0x00000000ae08783b */ /* 0x000e620000004200 */
[----:B------:R-:W-:Y:S02]  /*3ef0*/  @P5 IADD3 R206, P2, R206, -0x100, RZ ;  /* 0xffffff00cece5810 */ /* 0x000fe40007f5e0ff */
[----:B------:R-:W-:Y:S01]  /*3f00*/  @P5 IADD3.X R205, R205, -0x1, RZ, P3, !PT ;  /* 0xffffffffcdcd5810 */ /* 0x000fe20001ffe4ff */
[----:B------:R-:W-:Y:S01]  /*3f10*/  RED.E.ADD.F32.FTZ.RN.STRONG.GPU [R32.64], R17 ;  /* 0x000000112000798e */ /* 0x000fe2000c10e798 */
[----:B------:R-:W-:Y:S03]  /*3f20*/  @P5 IADD3.X R207, R207, -0x1, RZ, P2, !PT ;  /* 0xffffffffcfcf5810 */ /* 0x000fe600017fe4ff */
[----:B------:R-:W-:Y:S04]  /*3f30*/  RED.E.ADD.F32.FTZ.RN.STRONG.GPU [R100.64], R18 ;  /* 0x000000126400798e */ /* 0x000fe8000c10e798 */
[----:B------:R-:W2:Y:S04]  /*3f40*/  LDSM.16.MT88.4 R12, [R176+0xc000] ;  /* 0x00c00000b00c783b */ /* 0x000ea80000004200 */
[----:B------:R-:W-:Y:S04]  /*3f50*/  RED.E.ADD.F32.FTZ.RN.STRONG.GPU [R106.64], R19 ;  /* 0x000000136a00798e */ /* 0x000fe8000c10e798 */
[----:B------:R-:W3:Y:S04]  /*3f60*/  LDSM.16.MT88.4 R28, [R174+0x800] ;  /* 0x00080000ae1c783b */ /* 0x000ee80000004200 */
[----:B------:R-:W4:Y:S04]  /*3f70*/  LDSM.16.MT88.4 R32, [R176+0xc800] ;  /* 0x00c80000b020783b */ /* 0x000f280000004200 */
[----:B------:R-:W3:Y:S04]  /*3f80*/  LDSM.16.MT88.4 R100, [R104+0x800] ;  /* 0x000800006864783b */ /* 0x000ee80000004200 */
[----:B------:R-:W-:Y:S01]  /*3f90*/  LDSM.16.MT88.4 R16, [R176+0xd000] ;  /* 0x00d00000b010783b */ /* 0x000fe20000004200 */
[-C--:B-1----:R-:W-:Y:S08]  /*3fa0*/  HMMA.16816.F32 R68, R4, R8.reuse, R68 ;  /* 0x000000080444723c */ /* 0x082ff00000001844 */
[C---:B--2---:R-:W-:Y:S08]  /*3fb0*/  HMMA.16816.F32 R72, R12.reuse, R8, R72 ;  /* 0x000000080c48723c */ /* 0x044ff00000001848 */
[-C--:B------:R-:W-:Y:S08]  /*3fc0*/  HMMA.16816.F32 R76, R12, R10.reuse, R76 ;  /* 0x0000000a0c4c723c */ /* 0x080ff0000000184c */
[C---:B------:R-:W-:Y:S01]  /*3fd0*/  HMMA.16816.F32 R80, R4.reuse, R10, R80 ;  /* 0x0000000a0450723c */ /* 0x040fe20000001850 */
[----:B------:R-:W-:Y:S07]  /*3fe0*/  LDSM.16.MT88.4 R8, [R176+0xb000] ;  /* 0x00b00000b008783b */ /* 0x000fee0000004200 */
[-C--:B------:R-:W-:Y:S08]  /*3ff0*/  HMMA.16816.F32 R84, R4, R20.reuse, R84 ;  /* 0x000000140454723c */ /* 0x080ff00000001854 */
[C---:B------:R-:W-:Y:S08]  /*4000*/  HMMA.16816.F32 R88, R12.reuse, R20, R88 ;  /* 0x000000140c58723c */ /* 0x040ff00000001858 */
[-C--:B------:R-:W-:Y:S01]  /*4010*/  HMMA.16816.F32 R92, R12, R22.reuse, R92 ;  /* 0x000000160c5c723c */ /* 0x080fe2000000185c */
[----:B------:R-:W1:Y:S07]  /*4020*/  LDSM.16.MT88.4 R12, [R174+0x1000] ;  /* 0x00100000ae0c783b */ /* 0x000e6e0000004200 */
[----:B------:R-:W-:Y:S01]  /*4030*/  HMMA.16816.F32 R96, R4, R22, R96 ;  /* 0x000000160460723c */ /* 0x000fe20000001860 */
[----:B------:R-:W2:Y:S04]  /*4040*/  LDSM.16.MT88.4 R4, [R104+0x1000] ;  /* 0x001000006804783b */ /* 0x000ea80000004200 */
        /* <DEDUP_REMOVED lines=35> */
.L_x_191:
[----:B------:R-:W-:Y:S01]  /*4280*/  BAR.SYNC.DEFER_BLOCKING 0x0 ;  /* 0x0000000000007b1d */ /* 0x000fe20000010000 */
[----:B------:R-:W-:Y:S01]  /*4290*/  FMUL.FTZ R68, R68, c[0x0][0x2e0] ;  /* 0x0000b80044447a20 */ /* 0x000fe20000410000 */
[----:B------:R-:W-:Y:S01]  /*42a0*/  F2FP.PACK_AB R37, R37, R36 ;  /* 0x000000242525723e */ /* 0x000fe200000000ff */
[----:B------:R-:W-:Y:S01]  /*42b0*/  FMUL.FTZ R69, R69, c[0x0][0x2e0] ;  /* 0x0000b80045457a20 */ /* 0x000fe20000410000 */
[----:B------:R-:W-:Y:S01]  /*42c0*/  F2FP.PACK_AB R39, R39, R38 ;  /* 0x000000262727723e */ /* 0x000fe200000000ff */
[----:B------:R-:W-:Y:S01]  /*42d0*/  FMUL.FTZ R70, R70, c[0x0][0x2e0] ;  /* 0x0000b80046467a20 */ /* 0x000fe20000410000 */
[----:B------:R-:W4:Y:S01]  /*42e0*/  S2R R0, SR_CTAID.Y ;  /* 0x0000000000007919 */ /* 0x000f220000002600 */
        /* <DEDUP_REMOVED lines=19> */
[----:B------:R-:W-:Y:S01]  /*4420*/  STS [R194], R69 ;  /* 0x00000045c2007388 */ /* 0x000fe20000000800 */
[----:B------:R-:W-:Y:S01]  /*4430*/  FMUL.FTZ R77, R77, c[0x0][0x2e0] ;  /* 0x0000b8004d4d7a20 */ /* 0x000fe20000410000 */
[----:B------:R-:W-:Y:S01]  /*4440*/  F2FP.PACK_AB R75, R75, R74 ;  /* 0x0000004a4b4b723e */ /* 0x000fe200000000ff */
[----:B------:R-:W-:Y:S01]  /*4450*/  FMUL.FTZ R78, R78, c[0x0][0x2e0] ;  /* 0x0000b8004e4e7a20 */ /* 0x000fe20000410000 */
[----:B------:R-:W-:Y:S01]  /*4460*/  STS [R194+0x400], R71 ;  /* 0x00040047c2007388 */ /* 0x000fe20000000800 */
[----:B------:R-:W-:Y:S01]  /*4470*/  FMUL.FTZ R79, R79, c[0x0][0x2e0] ;  /* 0x0000b8004f4f7a20 */ /* 0x000fe20000410000 */
[----:B------:R-:W-:Y:S01]  /*4480*/  F2FP.PACK_AB R77, R77, R76 ;  /* 0x0000004c4d4d723e */ /* 0x000fe200000000ff */
[----:B------:R-:W-:Y:S01]  /*4490*/  FMUL.FTZ R84, R84, c[0x0][0x2e0] ;  /* 0x0000b80054547a20 */ /* 0x000fe20000410000 */
[----:B------:R-:W-:Y:S01]  /*44a0*/  STS [R198], R81 ;  /* 0x00000051c6007388 */ /* 0x000fe20000000800 */
        /* <DEDUP_REMOVED lines=30> */
[----:B------:R-:W-:Y:S01]  /*4690*/  IMAD R2, R183, c[0x0][0x3a0], RZ ;  /* 0x0000e800b7027a24 */ /* 0x000fe200078e02ff */
[----:B------:R-:W-:Y:S01]  /*46a0*/  STS [R203], R96 ;  /* 0x00000060cb007388 */ /* 0x000fe20000000800 */
[----:B------:R-:W-:Y:S01]  /*46b0*/  F2FP.PACK_AB R45, R45, R44 ;  /* 0x0000002c2d2d723e */ /* 0x000fe200000000ff */
[----:B------:R-:W-:Y:S01]  /*46c0*/  IMAD.WIDE.U32 R14, R189, c[0x0][0x3a0], RZ ;  /* 0x0000e800bd0e7a25 */ /* 0x000fe200078e00ff */
[----:B------:R-:W-:Y:S01]  /*46d0*/  F2FP.PACK_AB R94, R95, R94 ;  /* 0x0000005e5f5e723e */ /* 0x000fe200000000ff */
[----:B------:R-:W-:Y:S01]  /*46e0*/  STS [R203+0x400], R98 ;  /* 0x00040062cb007388 */ /* 0x000fe20000000800 */
[----:B------:R-:W-:Y:S01]  /*46f0*/  F2FP.PACK_AB R47, R47, R46 ;  /* 0x0000002e2f2f723e */ /* 0x000fe200000000ff */
[----:B------:R-:W-:Y:S01]  /*4700*/  IMAD R3, R189, c[0x0][0x3a4], R2 ;  /* 0x0000e900bd037a24 */ /* 0x000fe200078e0202 */
[----:B------:R-:W-:Y:S01]  /*4710*/  F2FP.PACK_AB R53, R53, R52 ;  /* 0x000000343535723e */ /* 0x000fe200000000ff */
[----:B------:R-:W-:Y:S01]  /*4720*/  IMAD R2, R183, c[0x0][0x3a8], RZ ;  /* 0x0000ea00b7027a24 */ /* 0x000fe200078e02ff */
[----:B------:R-:W-:Y:S01]  /*4730*/  STS [R196+0x2000], R89 ;  /* 0x00200059c4007388 */ /* 0x000fe20000000800 */
[----:B------:R-:W-:Y:S01]  /*4740*/  F2FP.PACK_AB R55, R55, R54 ;  /* 0x000000363737723e */ /* 0x000fe200000000ff */
[----:B------:R-:W-:Y:S01]  /*4750*/  IMAD.MOV.U32 R8, RZ, RZ, R190 ;  /* 0x000000ffff087224 */ /* 0x000fe200078e00be */
[----:B------:R-:W-:Y:S01]  /*4760*/  F2FP.PACK_AB R64, R65, R64 ;  /* 0x000000404140723e */ /* 0x000fe200000000ff */
[----:B------:R-:W-:Y:S01]  /*4770*/  STS [R196+0x2400], R91 ;  /* 0x0024005bc4007388 */ /* 0x000fe20000000800 */
[----:B------:R-:W-:Y:S01]  /*4780*/  IMAD R7, R189, c[0x0][0x3ac], R2 ;  /* 0x0000eb00bd077a24 */ /* 0x000fe200078e0202 */
[----:B------:R-:W-:Y:S01]  /*4790*/  F2FP.PACK_AB R66, R67, R66 ;  /* 0x000000424342723e */ /* 0x000fe200000000ff */
[----:B------:R-:W-:Y:S01]  /*47a0*/  IMAD.WIDE.U32 R12, R189, c[0x0][0x3a8], RZ ;  /* 0x0000ea00bd0c7a25 */ /* 0x000fe200078e00ff */
[----:B------:R-:W-:Y:S01]  /*47b0*/  STS [R203+0x2000], R92 ;  /* 0x0020005ccb007388 */ /* 0x000fe20000000800 */
[----:B------:R-:W-:Y:S01]  /*47c0*/  F2FP.PACK_AB R57, R57, R56 ;  /* 0x000000383939723e */ /* 0x000fe200000000ff */
[----:B------:R-:W-:Y:S01]  /*47d0*/  ULDC.64 UR8, c[0x0][0x3a0] ;  /* 0x0000e80000087ab9 */ /* 0x000fe20000000a00 */
[----:B------:R-:W-:Y:S01]  /*47e0*/  F2FP.PACK_AB R59, R59, R58 ;  /* 0x0000003a3b3b723e */ /* 0x000fe200000000ff */
[----:B------:R-:W-:Y:S01]  /*47f0*/  STS [R203+0x2400], R94 ;  /* 0x0024005ecb007388 */ /* 0x000fe20000000800 */
[----:B------:R-:W-:Y:S01]  /*4800*/  F2FP.PACK_AB R60, R61, R60 ;  /* 0x0000003c3d3c723e */ /* 0x000fe200000000ff */
[----:B------:R-:W-:Y:S01]  /*4810*/  USHF.L.U32 UR7, UR8, 0x6, URZ ;  /* 0x0000000608077899 */ /* 0x000fe2000800063f */
[----:B------:R-:W-:Y:S01]  /*4820*/  F2FP.PACK_AB R62, R63, R62 ;  /* 0x0000003e3f3e723e */ /* 0x000fe200000000ff */
[----:B------:R3:W-:Y:S01]  /*4830*/  STS [R194+0x4000], R37 ;  /* 0x00400025c2007388 */ /* 0x0007e20000000800 */
[----:B----4-:R-:W-:Y:S01]  /*4840*/  SHF.R.S32.HI R5, RZ, 0x1f, R0 ;  /* 0x0000001fff057819 */ /* 0x010fe20000011400 */
[----:B------:R-:W-:Y:S01]  /*4850*/  USHF.L.U64.HI UR10, UR8, UR4, UR9 ;  /* 0x00000004080a7299 */ /* 0x000fe20008010209 */
[----:B------:R-:W-:Y:S01]  /*4860*/  IADD3 R15, R15, R3, RZ ;  /* 0x000000030f0f7210 */ /* 0x000fe20007ffe0ff */
[----:B------:R4:W-:Y:S01]  /*4870*/  STS [R194+0x4400], R39 ;  /* 0x00440027c2007388 */ /* 0x0009e20000000800 */
[----:B------:R-:W-:Y:S01]  /*4880*/  SHF.R.S32.HI R9, RZ, 0x1f, R190 ;  /* 0x0000001fff097819 */ /* 0x000fe200000114be */
[----:B------:R-:W-:Y:S01]  /*4890*/  IMAD R3, R5, c[0x0][0x388], RZ ;  /* 0x0000e20005037a24 */ /* 0x000fe200078e02ff */
[----:B------:R-:W-:Y:S01]  /*48a0*/  IADD3 R13, R13, R7, RZ ;  /* 0x000000070d0d7210 */ /* 0x000fe20007ffe0ff */
[----:B------:R-:W2:Y:S01]  /*48b0*/  S2R R2, SR_CTAID.Z ;  /* 0x0000000000027919 */ /* 0x000ea20000002700 */
[----:B------:R-:W-:Y:S01]  /*48c0*/  IMAD R5, R5, c[0x0][0x390], RZ ;  /* 0x0000e40005057a24 */ /* 0x000fe200078e02ff */
[----:B------:R-:W-:Y:S01]  /*48d0*/  ULDC.64 UR8, c[0x0][0x3a8] ;  /* 0x0000ea0000087ab9 */ /* 0x000fe20000000a00 */
[----:B------:R-:W-:Y:S01]  /*48e0*/  IMAD.WIDE.U32 R10, R0, c[0x0][0x388], R8 ;  /* 0x0000e200000a7a25 */ /* 0x000fe200078e0008 */
[----:B------:R-:W-:Y:S01]  /*48f0*/  STS [R198+0x4000], R49 ;  /* 0x00400031c6007388 */ /* 0x000fe20000000800 */
[----:B------:R-:W-:-:S02]  /*4900*/  USHF.L.U32 UR11, UR8, 0x6, URZ ;  /* 0x00000006080b7899 */ /* 0x000fc4000800063f */
[C---:B------:R-:W-:Y:S01]  /*4910*/  IMAD R3, R0.reuse, c[0x0][0x38c], R3 ;  /* 0x0000e30000037a24 */ /* 0x040fe200078e0203 */
[----:B------:R-:W-:Y:S01]  /*4920*/  STS [R197+0x4000], R50 ;  /* 0x00400032c5007388 */ /* 0x000fe20000000800 */
[C---:B------:R-:W-:Y:S01]  /*4930*/  IMAD.WIDE.U32 R8, R0.reuse, c[0x0][0x390], R8 ;  /* 0x0000e40000087a25 */ /* 0x040fe200078e0008 */
[----:B------:R-:W-:Y:S01]  /*4940*/  MOV R18, R10 ;  /* 0x0000000a00127202 */ /* 0x000fe20000000f00 */
[----:B------:R-:W-:Y:S01]  /*4950*/  USHF.L.U64.HI UR9, UR8, UR4, UR9 ;  /* 0x0000000408097299 */ /* 0x000fe20008010209 */
[----:B------:R1:W-:Y:S01]  /*4960*/  STS [R194+0x6000], R41 ;  /* 0x00600029c2007388 */ /* 0x0003e20000000800 */
[----:B------:R-:W-:Y:S02]  /*4970*/  IMAD R0, R0, c[0x0][0x394], R5 ;  /* 0x0000e50000007a24 */ /* 0x000fe400078e0205 */
[----:B------:R-:W-:Y:S01]  /*4980*/  IMAD.IADD R19, R11, 0x1, R3 ;  /* 0x000000010b137824 */ /* 0x000fe200078e0203 */
[----:B------:R-:W-:Y:S01]  /*4990*/  STS [R194+0x6400], R43 ;  /* 0x0064002bc2007388 */ /* 0x000fe20000000800 */
[----:B------:R-:W-:-:S02]  /*49a0*/  IMAD.IADD R9, R9, 0x1, R0 ;  /* 0x0000000109097824 */ /* 0x000fc400078e0200 */
[----:B---3--:R-:W-:Y:S01]  /*49b0*/  IMAD R37, R201, c[0x0][0x3a0], RZ ;  /* 0x0000e800c9257a24 */ /* 0x008fe200078e02ff */
[----:B------:R3:W-:Y:S01]  /*49c0*/  STS [R198+0x6000], R45 ;  /* 0x0060002dc6007388 */ /* 0x0007e20000000800 */
[----:B----4-:R-:W-:-:S03]  /*49d0*/  IMAD.WIDE.U32 R38, R202, c[0x0][0x3a0], R14 ;  /* 0x0000e800ca267a25 */ /* 0x010fc600078e000e */
[----:B------:R4:W-:Y:S01]  /*49e0*/  STS [R198+0x6400], R47 ;  /* 0x0064002fc6007388 */ /* 0x0009e20000000800 */
[----:B--2---:R-:W-:Y:S01]  /*49f0*/  SHF.R.S32.HI R16, RZ, 0x1f, R2 ;  /* 0x0000001fff107819 */ /* 0x004fe20000011402 */
[----:B------:R-:W-:Y:S02]  /*4a00*/  IMAD.WIDE.U32 R8, R2, c[0x0][0x3c0], R8 ;  /* 0x0000f00002087a25 */ /* 0x000fe400078e0008 */
[----:B------:R-:W-:Y:S02]  /*4a10*/  STS [R196+0x4000], R53 ;  /* 0x00400035c4007388 */ /* 0x000fe40000000800 */
[C---:B------:R-:W-:Y:S02]  /*4a20*/  IMAD R11, R16.reuse, c[0x0][0x3b8], RZ ;  /* 0x0000ee00100b7a24 */ /* 0x040fe400078e02ff */
[----:B------:R-:W-:Y:S01]  /*4a30*/  STS [R196+0x4400], R55 ;  /* 0x00440037c4007388 */ /* 0x000fe20000000800 */
[----:B------:R-:W-:Y:S02]  /*4a40*/  IMAD R3, R16, c[0x0][0x3c0], RZ ;  /* 0x0000f00010037a24 */ /* 0x000fe400078e02ff */
[C---:B------:R-:W-:Y:S01]  /*4a50*/  IMAD R0, R2.reuse, c[0x0][0x3bc], R11 ;  /* 0x0000ef0002007a24 */ /* 0x040fe200078e020b */
[----:B------:R-:W-:Y:S01]  /*4a60*/  STS [R203+0x4000], R64 ;  /* 0x00400040cb007388 */ /* 0x000fe20000000800 */
[----:B------:R-:W-:-:S03]  /*4a70*/  IMAD.WIDE.U32 R10, R2, c[0x0][0x3b8], R18 ;  /* 0x0000ee00020a7a25 */ /* 0x000fc600078e0012 */
[----:B------:R-:W-:Y:S01]  /*4a80*/  STS [R203+0x4400], R66 ;  /* 0x00440042cb007388 */ /* 0x000fe20000000800 */
[----:B-1----:R-:W-:Y:S01]  /*4a90*/  IMAD.WIDE.U32 R40, R202, c[0x0][0x3a8], R12 ;  /* 0x0000ea00ca287a25 */ /* 0x002fe200078e000c */
[----:B------:R-:W-:Y:S02]  /*4aa0*/  IADD3 R0, R11, R0, RZ ;  /* 0x000000000b007210 */ /* 0x000fe40007ffe0ff */
[----:B------:R-:W-:Y:S01]  /*4ab0*/  STS [R196+0x6000], R57 ;  /* 0x00600039c4007388 */ /* 0x000fe20000000800 */
[----:B------:R-:W-:Y:S01]  /*4ac0*/  IMAD R3, R2, c[0x0][0x3c4], R3 ;  /* 0x0000f10002037a24 */ /* 0x000fe200078e0203 */
[----:B------:R-:W-:Y:S01]  /*4ad0*/  IADD3 R2, P1, R10, R38, RZ ;  /* 0x000000260a027210 */ /* 0x000fe20007f3e0ff */
[----:B------:R-:W-:Y:S01]  /*4ae0*/  IMAD R201, R201, c[0x0][0x3a8], RZ ;  /* 0x0000ea00c9c97a24 */ /* 0x000fe200078e02ff */
[----:B------:R-:W-:Y:S01]  /*4af0*/  STS [R196+0x6400], R59 ;  /* 0x0064003bc4007388 */ /* 0x000fe20000000800 */
[----:B------:R-:W-:Y:S01]  /*4b00*/  IADD3 R38, P0, R8, R40, RZ ;  /* 0x0000002808267210 */ /* 0x000fe20007f1e0ff */
[C---:B------:R-:W-:Y:S01]  /*4b10*/  IMAD R37, R202.reuse, c[0x0][0x3a4], R37 ;  /* 0x0000e900ca257a24 */ /* 0x040fe200078e0225 */
[----:B------:R-:W-:Y:S01]  /*4b20*/  IADD3 R3, R9, R3, RZ ;  /* 0x0000000309037210 */ /* 0x000fe20007ffe0ff */
[----:B------:R-:W-:Y:S01]  /*4b30*/  STS [R203+0x6000], R60 ;  /* 0x0060003ccb007388 */ /* 0x000fe20000000800 */
[----:B------:R-:W-:-:S02]  /*4b40*/  IMAD R36, R202, c[0x0][0x3ac], R201 ;  /* 0x0000eb00ca247a24 */ /* 0x000fc400078e02c9 */
[----:B------:R-:W-:Y:S01]  /*4b50*/  IADD3.X R37, R0, R39, R37, P1, !PT ;  /* 0x0000002700257210 */ /* 0x000fe20000ffe425 */
[----:B------:R-:W-:Y:S04]  /*4b60*/  STS [R203+0x6400], R62 ;  /* 0x0064003ecb007388 */ /* 0x000fe80000000800 */
[----:B------:R-:W-:Y:S01]  /*4b70*/  BAR.SYNC.DEFER_BLOCKING 0x0 ;  /* 0x0000000000007b1d */ /* 0x000fe20000010000 */
[----:B------:R-:W-:Y:S02]  /*4b80*/  LEA R40, P1, R2, c[0x0][0x340], 0x1 ;  /* 0x0000d00002287a11 */ /* 0x000fe400078208ff */
[----:B------:R-:W-:Y:S02]  /*4b90*/  IADD3.X R3, R3, R41, R36, P0, !PT ;  /* 0x0000002903037210 */ /* 0x000fe400007fe424 */
[----:B------:R-:W-:-:S02]  /*4ba0*/  LEA R36, P0, R38, c[0x0][0x348], 0x1 ;  /* 0x0000d20026247a11 */ /* 0x000fc400078008ff */
[----:B------:R-:W-:Y:S02]  /*4bb0*/  LEA.HI.X R41, R2, c[0x0][0x344], R37, 0x1, P1 ;  /* 0x0000d10002297a11 */ /* 0x000fe400008f0c25 */
[----:B------:R-:W-:Y:S02]  /*4bc0*/  IADD3 R2, P1, R40, UR7, RZ ;  /* 0x0000000728027c10 */ /* 0x000fe4000ff3e0ff */
[----:B------:R-:W-:Y:S02]  /*4bd0*/  LEA.HI.X R37, R38, c[0x0][0x34c], R3, 0x1, P0 ;  /* 0x0000d30026257a11 */ /* 0x000fe400000f0c03 */
[----:B------:R-:W-:Y:S02]  /*4be0*/  IADD3.X R3, R41, UR10, RZ, P1, !PT ;  /* 0x0000000a29037c10 */ /* 0x000fe40008ffe4ff */
[----:B------:R-:W-:Y:S02]  /*4bf0*/  IADD3 R38, P0, R36, UR11, RZ ;  /* 0x0000000b24267c10 */ /* 0x000fe4000ff1e0ff */
[----:B------:R-:W-:-:S02]  /*4c00*/  IADD3 R44, P1, R2, UR7, RZ ;  /* 0x00000007022c7c10 */ /* 0x000fc4000ff3e0ff */
[----:B------:R-:W-:Y:S02]  /*4c10*/  IADD3.X R39, R37, UR9, RZ, P0, !PT ;  /* 0x0000000925277c10 */ /* 0x000fe400087fe4ff */
[----:B---3--:R-:W-:Y:S02]  /*4c20*/  IADD3.X R45, R3, UR10, RZ, P1, !PT ;  /* 0x0000000a032d7c10 */ /* 0x008fe40008ffe4ff */
[----:B------:R-:W-:Y:S01]  /*4c30*/  IADD3 R46, P0, R38, UR11, RZ ;  /* 0x0000000b262e7c10 */ /* 0x000fe2000ff1e0ff */
[----:B------:R-:W1:Y:S01]  /*4c40*/  LDS.128 R4, [R215+0x6000] ;  /* 0x00600000d7047984 */ /* 0x000e620000000c00 */
[----:B------:R-:W-:Y:S02]  /*4c50*/  IADD3 R42, P1, R44, UR7, RZ ;  /* 0x000000072c2a7c10 */ /* 0x000fe4000ff3e0ff */
[----:B----4-:R-:W-:Y:S01]  /*4c60*/  IADD3.X R47, R39, UR9, RZ, P0, !PT ;  /* 0x00000009272f7c10 */ /* 0x010fe200087fe4ff */
[----:B------:R-:W2:Y:S01]  /*4c70*/  LDS.128 R28, [R215+0x7000] ;  /* 0x00700000d71c7984 */ /* 0x000ea20000000c00 */
[----:B------:R-:W-:-:S03]  /*4c80*/  IADD3.X R43, R45, UR10, RZ, P1, !PT ;  /* 0x0000000a2d2b7c10 */ /* 0x000fc60008ffe4ff */
[----:B------:R-:W3:Y:S04]  /*4c90*/  LDS.128 R24, [R215+0x8000] ;  /* 0x00800000d7187984 */ /* 0x000ee80000000c00 */
[----:B------:R-:W4:Y:S04]  /*4ca0*/  LDS.128 R20, [R215+0x9000] ;  /* 0x00900000d7147984 */ /* 0x000f280000000c00 */
[----:B------:R-:W4:Y:S04]  /*4cb0*/  LDS.128 R16, [R215+0xa000] ;  /* 0x00a00000d7107984 */ /* 0x000f280000000c00 */
[----:B------:R-:W4:Y:S04]  /*4cc0*/  LDS.128 R12, [R215+0xb000] ;  /* 0x00b00000d70c7984 */ /* 0x000f280000000c00 */
[----:B------:R-:W4:Y:S04]  /*4cd0*/  LDS.128 R8, [R215+0xc000] ;  /* 0x00c00000d7087984 */ /* 0x000f280000000c00 */
[----:B------:R-:W4:Y:S04]  /*4ce0*/  LDS.128 R32, [R215+0xd000] ;  /* 0x00d00000d7207984 */ /* 0x000f280000000c00 */
[----:B-1----:R1:W-:Y:S04]  /*4cf0*/  STG.E.128 [R40.64], R4 ;  /* 0x0000000428007986 */ /* 0x0023e8000c101d18 */
[----:B--2---:R2:W-:Y:S04]  /*4d00*/  STG.E.128 [R2.64], R28 ;  /* 0x0000001c02007986 */ /* 0x0045e8000c101d18 */
[----:B---3--:R2:W-:Y:S04]  /*4d10*/  STG.E.128 [R44.64], R24 ;  /* 0x000000182c007986 */ /* 0x0085e8000c101d18 */
[----:B----4-:R2:W-:Y:S04]  /*4d20*/  STG.E.128 [R42.64], R20 ;  /* 0x000000142a007986 */ /* 0x0105e8000c101d18 */
[----:B------:R2:W-:Y:S04]  /*4d30*/  STG.E.128 [R36.64], R16 ;  /* 0x0000001024007986 */ /* 0x0005e8000c101d18 */
[----:B------:R2:W-:Y:S04]  /*4d40*/  STG.E.128 [R38.64], R12 ;  /* 0x0000000c26007986 */ /* 0x0005e8000c101d18 */
[----:B------:R2:W-:Y:S01]  /*4d50*/  STG.E.128 [R46.64], R8 ;  /* 0x000000082e007986 */ /* 0x0005e2000c101d18 */
[----:B-1----:R-:W-:-:S04]  /*4d60*/  IADD3 R4, P0, R46, UR11, RZ ;  /* 0x0000000b2e047c10 */ /* 0x002fc8000ff1e0ff */
[----:B------:R-:W-:-:S05]  /*4d70*/  IADD3.X R5, R47, UR9, RZ, P0, !PT ;  /* 0x000000092f057c10 */ /* 0x000fca00087fe4ff */
[----:B------:R2:W-:Y:S04]  /*4d80*/  STG.E.128 [R4.64], R32 ;  /* 0x0000002004007986 */ /* 0x0005e8000c101d18 */
.L_x_188:
[----:B------:R-:W-:Y:S02]  /*4d90*/  ULDC UR7, c[0x0][0x218] ;  /* 0x0000860000077ab9 */ /* 0x000fe40000000800 */
[----:B------:R-:W-:-:S04]  /*4da0*/  UIADD3 UR7, UR7, 0x7f, URZ ;  /* 0x0000007f07077890 */ /* 0x000fc8000fffe03f */
[----:B------:R-:W-:-:S04]  /*4db0*/  USHF.R.S32.HI UR8, URZ, 0x1f, UR7 ;  /* 0x0000001f3f087899 */ /* 0x000fc80008011407 */
[----:B------:R-:W-:-:S03]  /*4dc0*/  ULEA.HI UR8, UR8, UR7, URZ, 0x7 ;  /* 0x0000000708087291 */ /* 0x000fc6000f8f383f */
[----:B------:R-:W-:Y:S02]  /*4dd0*/  ULDC UR7, c[0x0][0xc] ;  /* 0x0000030000077ab9 */ /* 0x000fe40000000800 */
[----:B------:R-:W-:Y:S02]  /*4de0*/  UIADD3 UR22, UR22, UR7, URZ ;  /* 0x0000000716167290 */ /* 0x000fe4000fffe03f */
[----:B------:R-:W-:-:S04]  /*4df0*/  USHF.R.S32.HI UR8, URZ, 0x7, UR8 ;  /* 0x000000073f087899 */ /* 0x000fc80008011408 */
[----:B------:R-:W-:-:S06]  /*4e00*/  UISETP.GE.AND UP0, UPT, UR22, UR8, UPT ;  /* 0x000000081600728c */ /* 0x000fcc000bf06270 */
[----:B------:R-:W-:-:S13]  /*4e10*/  PLOP3.LUT P0, PT, PT, PT, UP0, 0x80, 0x0 ;  /* 0x000000000000781c */ /* 0x000fda0003f0f008 */
[----:B------:R-:W-:Y:S01]  /*4e20*/  @P0 CALL.REL.NOINC `(.L_x_195) ;  /* 0x0000001000000944 */ /* 0x000fe20003c00000 */
[----:B------:R-:W-:Y:S05]  /*4e30*/  BRA `(.L_x_196) ;  /* 0xffffbb4000007947 */ /* 0x000fea000383ffff */
.L_x_195:
[----:B------:R-:W-:Y:S05]  /*4e40*/  EXIT ;  /* 0x000000000000794d */ /* 0x000fea0003800000 */
.L_x_197:
        /* <DEDUP_REMOVED lines=11> */
.L_x_2454:


//--------------------- .text._ZN5flash44flash_bwd_dq_dk_dv_loop_seqk_parallel_kernelI23Flash_bwd_kernel_traitsILi64ELi64ELi128ELi8ELi2ELi4ELi4ELb1ELb0EN7cutlass6half_tE19Flash_kernel_traitsILi64ELi64ELi128ELi8ES3_EELb0ELb0ELb0ELb1ELb0ELb0ELb0EEEvNS_16Flash_bwd_paramsE --------------------------
	.section	.text._ZN5flash44flash_bwd_dq_dk_dv_loop_seqk_parallel_kernelI23Flash_bwd_kernel_traitsILi64ELi64ELi128ELi8ELi2ELi4ELi4ELb1ELb0EN7cutlass6half_tE19Flash_kernel_traitsILi64ELi64ELi128ELi8ES3_EELb0ELb0ELb0ELb1ELb0ELb0ELb0EEEvNS_16Flash_bwd_paramsE,"ax",@progbits
	.sectioninfo	@"SHI_REGISTERS=255"
	.align	128
        .global         _ZN5flash44flash_bwd_dq_dk_dv_loop_seqk_parallel_kernelI23Flash_bwd_kernel_traitsILi64ELi64ELi128ELi8ELi2ELi4ELi4ELb1ELb0EN7cutlass6half_tE19Flash_kernel_traitsILi64ELi64ELi128ELi8ES3_EELb0ELb0ELb0ELb1ELb0ELb0ELb0EEEvNS_16Flash_bwd_paramsE
        .type           _ZN5flash44flash_bwd_dq_dk_dv_loop_seqk_parallel_kernelI23Flash_bwd_kernel_traitsILi64ELi64ELi128ELi8ELi2ELi4ELi4ELb1ELb0EN7cutlass6half_tE19Flash_kernel_traitsILi64ELi64ELi128ELi8ES3_EELb0ELb0ELb0ELb1ELb0ELb0ELb0EEEvNS_16Flash_bwd_paramsE,@function
        .size           _ZN5flash44flash_bwd_dq_dk_dv_loop_seqk_parallel_kernelI23Flash_bwd_kernel_traitsILi64ELi64ELi128ELi8ELi2ELi4ELi4ELb1ELb0EN7cutlass6half_tE19Flash_kernel_traitsILi64ELi64ELi128ELi8ES3_EELb0ELb0ELb0ELb1ELb0ELb0ELb0EEEvNS_16Flash_bwd_paramsE,(.L_x_2455 - _ZN5flash44flash_bwd_dq_dk_dv_loop_seqk_parallel_kernelI23Flash_bwd_kernel_traitsILi64ELi64ELi128ELi8ELi2ELi4ELi4ELb1ELb0EN7cutlass6half_tE19Flash_kernel_traitsILi64ELi64ELi128ELi8ES3_EELb0ELb0ELb0ELb1ELb0ELb0ELb0EEEvNS_16Flash_bwd_paramsE)
        .other          _ZN5flash44flash_bwd_dq_dk_dv_loop_seqk_parallel_kernelI23Flash_bwd_kernel_traitsILi64ELi64ELi128ELi8ELi2ELi4ELi4ELb1ELb0EN7cutlass6half_tE19Flash_kernel_traitsILi64ELi64ELi128ELi8ES3_EELb0ELb0ELb0ELb1ELb0ELb0ELb0EEEvNS_16Flash_bwd_paramsE,@"STO_CUDA_ENTRY STV_DEFAULT"
_ZN5flash44flash_bwd_dq_dk_dv_loop_seqk_parallel_kernelI23Flash_bwd_kernel_traitsILi64ELi64ELi128ELi8ELi2ELi4ELi4ELb1ELb0EN7cutlass6half_tE19Flash_kernel_traitsILi64ELi64ELi128ELi8ES3_EELb0ELb0ELb0ELb1ELb0ELb0ELb0EEEvNS_16Flash_bwd_paramsE:
.text._ZN5flash44flash_bwd_dq_dk_dv_loop_seqk_parallel_kernelI23Flash_bwd_kernel_traitsILi64ELi64ELi128ELi8ELi2ELi4ELi4ELb1ELb0EN7cutlass6half_tE19Flash_kernel_traitsILi64ELi64ELi128ELi8ES3_EELb0ELb0ELb0ELb1ELb0ELb0ELb0EEEvNS_16Flash_bwd_paramsE:
        /* <DEDUP_REMOVED lines=11> */
[----:B------:R-:W-:Y:S02]  /*00b0*/  ULDC.64 UR20, c[0x0][0x118] ;  /* 0x0000460000147ab9 */ /* 0x000fe40000000a00 */
[----:B------:R-:W2:Y:S01]  /*00c0*/  S2R R182, SR_CTAID.Y ;  /* 0x0000000000b67919 */ /* 0x000ea20000002600 */
[----:B------:R-:W-:-:S03]  /*00d0*/  ULDC UR4, c[0x0][0x1c0] ;  /* 0x0000700000047ab9 */ /* 0x000fc60000000800 */
[----:B------:R-:W3:Y:S01]  /*00e0*/  S2R R216, SR_CTAID.Z ;  /* 0x0000000000d87919 */ /* 0x000ee20000002700 */
[----:B-1----:R-:W-:Y:S01]  /*00f0*/  SHF.R.S32.HI R8, RZ, 0x1f, R7 ;  /* 0x0000001fff087819 */ /* 0x002fe20000011407 */
[----:B------:R-:W-:-:S03]  /*0100*/  IMAD.SHL.U32 R173, R7, 0x2, RZ ;  /* 0x0000000207ad7824 */ /* 0x000fc600078e00ff */
[CC--:B------:R-:W-:Y:S02]  /*0110*/  LEA.HI R4, R8.reuse, R7.reuse, RZ, 0x4 ;  /* 0x0000000708047211 */ /* 0x0c0fe400078f20ff */
[CC--:B------:R-:W-:Y:S02]  /*0120*/  LEA.HI R15, R8.reuse, R7.reuse, RZ, 0x3 ;  /* 0x00000007080f7211 */ /* 0x0c0fe400078f18ff */
[----:B------:R-:W-:Y:S02]  /*0130*/  SHF.R.S32.HI R3, RZ, 0x4, R4 ;  /* 0x00000004ff037819 */ /* 0x000fe40000011404 */
[----:B------:R-:W-:Y:S02]  /*0140*/  LEA.HI R9, R8, R7, RZ, 0x5 ;  /* 0x0000000708097211 */ /* 0x000fe400078f28ff */
[----:B------:R-:W-:Y:S02]  /*0150*/  LEA.HI R0, R4, R3, RZ, 0x1 ;  /* 0x0000000304007211 */ /* 0x000fe400078f08ff */
[----:B------:R-:W-:-:S02]  /*0160*/  LOP3.LUT R2, R15, 0xfffffff8, RZ, 0xc0, !PT ;  /* 0xfffffff80f027812 */ /* 0x000fc400078ec0ff */
[----:B------:R-:W-:Y:S02]  /*0170*/  LOP3.LUT R0, R0, 0xfffffffe, RZ, 0xc0, !PT ;  /* 0xfffffffe00007812 */ /* 0x000fe400078ec0ff */
[----:B------:R-:W-:Y:S02]  /*0180*/  SHF.R.S32.HI R178, RZ, 0x3, R15 ;  /* 0x00000003ffb27819 */ /* 0x000fe4000001140f */
[--C-:B------:R-:W-:Y:S01]  /*0190*/  SHF.R.S32.HI R176, RZ, 0x5, R9.reuse ;  /* 0x00000005ffb07819 */ /* 0x100fe20000011409 */
[----:B------:R-:W-:Y:S01]  /*01a0*/  IMAD.IADD R0, R3, 0x1, -R0 ;  /* 0x0000000103007824 */ /* 0x000fe200078e0a00 */
[----:B------:R-:W-:Y:S01]  /*01b0*/  SHF.R.S32.HI R11, RZ, 0x1f, R9 ;  /* 0x0000001fff0b7819 */ /* 0x000fe20000011409 */
[----:B------:R-:W-:Y:S01]  /*01c0*/  IMAD.IADD R3, R7, 0x1, -R2 ;  /* 0x0000000107037824 */ /* 0x000fe200078e0a02 */
[----:B------:R-:W-:Y:S01]  /*01d0*/  LEA.HI R10, R8, R7, RZ, 0x2 ;  /* 0x00000007080a7211 */ /* 0x000fe200078f10ff */
[----:B------:R-:W-:Y:S01]  /*01e0*/  IMAD.SHL.U32 R13, R178, 0x40, RZ ;  /* 0x00000040b20d7824 */ /* 0x000fe200078e00ff */
[----:B------:R-:W-:Y:S01]  /*01f0*/  LEA.HI R2, R11, R176, RZ, 0x2 ;  /* 0x000000b00b027211 */ /* 0x000fe200078f10ff */
[C---:B------:R-:W-:Y:S01]  /*0200*/  IMAD.SHL.U32 R180, R3.reuse, 0x8, RZ ;  /* 0x0000000803b47824 */ /* 0x040fe200078e00ff */
[--C-:B------:R-:W-:Y:S01]  /*0210*/  SHF.R.S32.HI R12, RZ, 0x2, R10.reuse ;  /* 0x00000002ff0c7819 */ /* 0x100fe2000001140a */
[----:B------:R-:W-:Y:S01]  /*0220*/  IMAD.SHL.U32 R166, R3, 0x40, RZ ;  /* 0x0000004003a67824 */ /* 0x000fe200078e00ff */
[----:B------:R-:W-:-:S02]  /*0230*/  SHF.R.S32.HI R5, RZ, 0x1f, R10 ;  /* 0x0000001fff057819 */ /* 0x000fc4000001140a */
[----:B------:R-:W-:Y:S02]  /*0240*/  LOP3.LUT R11, R2, 0xfffffffc, RZ, 0xc0, !PT ;  /* 0xfffffffc020b7812 */ /* 0x000fe400078ec0ff */
[----:B------:R-:W-:Y:S02]  /*0250*/  LOP3.LUT R13, R13, 0x1c0, RZ, 0xc0, !PT ;  /* 0x000001c00d0d7812 */ /* 0x000fe400078ec0ff */
[----:B------:R-:W-:Y:S02]  /*0260*/  LEA.HI R5, R5, R12, RZ, 0x3 ;  /* 0x0000000c05057211 */ /* 0x000fe400078f18ff */
[C---:B------:R-:W-:Y:S02]  /*0270*/  LOP3.LUT P4, RZ, R3.reuse, 0x2, RZ, 0xc0, !PT ;  /* 0x0000000203ff7812 */ /* 0x040fe4000788c0ff */
[----:B------:R-:W-:Y:S01]  /*0280*/  LOP3.LUT P3, RZ, R3, 0x4, RZ, 0xc0, !PT ;  /* 0x0000000403ff7812 */ /* 0x000fe2000786c0ff */
[----:B------:R-:W-:Y:S01]  /*0290*/  IMAD.IADD R3, R176, 0x1, -R11 ;  /* 0x00000001b0037824 */ /* 0x000fe200078e0a0b */
[----:B------:R-:W-:-:S02]  /*02a0*/  SHF.R.U32.HI R177, RZ, 0x3, R13 ;  /* 0x00000003ffb17819 */ /* 0x000fc4000001160d */
[----:B------:R-:W-:Y:S01]  /*02b0*/  LOP3.LUT R6, R13, 0x38, R180, 0xf8, !PT ;  /* 0x000000380d067812 */ /* 0x000fe200078ef8b4 */
[----:B------:R-:W-:Y:S01]  /*02c0*/  IMAD.SHL.U32 R11, R3, 0x10, RZ ;  /* 0x00000010030b7824 */ /* 0x000fe200078e00ff */
[----:B------:R-:W-:Y:S02]  /*02d0*/  LOP3.LUT R5, R5, 0xfffffff8, RZ, 0xc0, !PT ;  /* 0xfffffff805057812 */ /* 0x000fe400078ec0ff */
[----:B------:R-:W-:Y:S02]  /*02e0*/  LOP3.LUT R177, R6, R177, RZ, 0x3c, !PT ;  /* 0x000000b106b17212 */ /* 0x000fe400078e3cff */
[----:B------:R-:W-:Y:S01]  /*02f0*/  LOP3.LUT R166, R166, 0x1c0, RZ, 0xc0, !PT ;  /* 0x000001c0a6a67812 */ /* 0x000fe200078ec0ff */
[----:B------:R-:W-:Y:S01]  /*0300*/  IMAD.IADD R5, R12, 0x1, -R5 ;  /* 0x000000010c057824 */ /* 0x000fe200078e0a05 */
[----:B------:R-:W-:Y:S02]  /*0310*/  LEA.HI R6, R8, R7, RZ, 0x6 ;  /* 0x0000000708067211 */ /* 0x000fe400078f30ff */
[----:B------:R-:W-:-:S02]  /*0320*/  LOP3.LUT R167, R166, 0x8, R15, 0xf8, !PT ;  /* 0x00000008a6a77812 */ /* 0x000fc400078ef80f */
[----:B------:R-:W-:Y:S01]  /*0330*/  LOP3.LUT R12, R166, 0x30, R11, 0xf8, !PT ;  /* 0x00000030a60c7812 */ /* 0x000fe200078ef80b */
[----:B------:R-:W-:Y:S01]  /*0340*/  IMAD.SHL.U32 R11, R0, 0x200, RZ ;  /* 0x00000200000b7824 */ /* 0x000fe200078e00ff */
[----:B------:R-:W-:Y:S02]  /*0350*/  LOP3.LUT R4, R4, 0xfffffff0, RZ, 0xc0, !PT ;  /* 0xfffffff004047812 */ /* 0x000fe400078ec0ff */
[----:B------:R-:W-:Y:S02]  /*0360*/  SHF.R.S32.HI R6, RZ, 0x6, R6 ;  /* 0x00000006ff067819 */ /* 0x000fe40000011406 */
[----:B------:R-:W-:Y:S01]  /*0370*/  SHF.R.U32.HI R166, RZ, 0x3, R166 ;  /* 0x00000003ffa67819 */ /* 0x000fe200000116a6 */
[----:B------:R-:W-:Y:S01]  /*0380*/  IMAD.IADD R17, R7, 0x1, -R4 ;  /* 0x0000000107117824 */ /* 0x000fe200078e0a04 */
[----:B------:R-:W-:Y:S01]  /*0390*/  LOP3.LUT R10, R10, 0x7ffffffc, RZ, 0xc0, !PT ;  /* 0x7ffffffc0a0a7812 */ /* 0x000fe200078ec0ff */
[C---:B------:R-:W-:Y:S01]  /*03a0*/  IMAD R14, R6.reuse, 0x800, R11 ;  /* 0x00000800060e7824 */ /* 0x040fe200078e020b */
[----:B------:R-:W-:Y:S01]  /*03b0*/  LOP3.LUT R167, R167, R166, RZ, 0x3c, !PT ;  /* 0x000000a6a7a77212 */ /* 0x000fe200078e3cff */
[----:B------:R-:W-:Y:S01]  /*03c0*/  IMAD R177, R6, 0x200, R177 ;  /* 0x0000020006b17824 */ /* 0x000fe200078e02b1 */
[----:B------:R-:W-:Y:S01]  /*03d0*/  SHF.R.S32.HI R2, RZ, 0x1f, R17 ;  /* 0x0000001fff027819 */ /* 0x000fe20000011411 */
[----:B------:R-:W-:Y:S01]  /*03e0*/  IMAD.IADD R10, R7, 0x1, -R10 ;  /* 0x00000001070a7824 */ /* 0x000fe200078e0a0a */
[----:B------:R-:W-:Y:S01]  /*03f0*/  LOP3.LUT R12, R12, 0x8, R15, 0xf8, !PT ;  /* 0x000000080c0c7812 */ /* 0x000fe200078ef80f */
[----:B------:R-:W-:Y:S01]  /*0400*/  IMAD.IADD R167, R14, 0x1, R167 ;  /* 0x000000010ea77824 */ /* 0x000fe200078e02a7 */
[----:B------:R-:W-:Y:S01]  /*0410*/  LOP3.LUT R14, R9, 0xffffffe0, RZ, 0xc0, !PT ;  /* 0xffffffe0090e7812 */ /* 0x000fe200078ec0ff */
[----:B------:R-:W-:Y:S01]  /*0420*/  IMAD.SHL.U32 R183, R177, 0x2, RZ ;  /* 0x00000002b1b77824 */ /* 0x000fe200078e00ff */
[----:B------:R-:W-:Y:S01]  /*0430*/  LEA.HI R8, R8, R7, RZ, 0x7 ;  /* 0x0000000708087211 */ /* 0x000fe200078f38ff */
[----:B------:R-:W-:Y:S01]  /*0440*/  IMAD.SHL.U32 R167, R167, 0x2, RZ ;  /* 0x00000002a7a77824 */ /* 0x000fe200078e00ff */
[----:B------:R-:W-:Y:S01]  /*0450*/  LEA.HI R2, R2, R17, RZ, 0x3 ;  /* 0x0000001102027211 */ /* 0x000fe200078f18ff */
[----:B------:R-:W-:Y:S01]  /*0460*/  IMAD.IADD R175, R7, 0x1, -R14 ;  /* 0x0000000107af7824 */ /* 0x000fe200078e0a0e */
[----:B------:R-:W-:-:S02]  /*0470*/  LOP3.LUT R166, R11, R12, R166, 0xf6, !PT ;  /* 0x0000000c0ba67212 */ /* 0x000fc400078ef6a6 */
[----:B------:R-:W-:Y:S01]  /*0480*/  SHF.R.S32.HI R7, RZ, 0x7, R8 ;  /* 0x00000007ff077819 */ /* 0x000fe20000011408 */
[----:B------:R-:W-:Y:S01]  /*0490*/  IMAD.SHL.U32 R8, R6, 0x20, RZ ;  /* 0x0000002006087824 */ /* 0x000fe200078e00ff */
[----:B------:R-:W-:Y:S01]  /*04a0*/  LEA.HI R11, R9, R176, RZ, 0x1 ;  /* 0x000000b0090b7211 */ /* 0x000fe200078f08ff */
[----:B------:R-:W-:Y:S01]  /*04b0*/  IMAD.SHL.U32 R9, R5, 0x40, RZ ;  /* 0x0000004005097824 */ /* 0x000fe200078e00ff */
[----:B------:R-:W-:Y:S01]  /*04c0*/  LOP3.LUT R4, R2, 0xfffffff8, RZ, 0xc0, !PT ;  /* 0xfffffff802047812 */ /* 0x000fe200078ec0ff */
[----:B------:R-:W-:Y:S01]  /*04d0*/  IMAD.SHL.U32 R187, R7, 0x8, RZ ;  /* 0x0000000807bb7824 */ /* 0x000fe200078e00ff */
[----:B------:R-:W-:Y:S01]  /*04e0*/  LOP3.LUT R13, R5, 0x1, RZ, 0xc0, !PT ;  /* 0x00000001050d7812 */ /* 0x000fe200078ec0ff */
[----:B------:R-:W-:Y:S01]  /*04f0*/  IMAD.SHL.U32 R6, R10, 0x2, RZ ;  /* 0x000000020a067824 */ /* 0x000fe200078e00ff */
[----:B------:R-:W-:Y:S01]  /*0500*/  LOP3.LUT R9, R9, 0x1c0, RZ, 0xc0, !PT ;  /* 0x000001c009097812 */ /* 0x000fe200078ec0ff */
[----:B------:R-:W-:Y:S01]  /*0510*/  IMAD.IADD R4, R17, 0x1, -R4 ;  /* 0x0000000111047824 */ /* 0x000fe200078e0a04 */
[----:B------:R-:W-:Y:S01]  /*0520*/  ISETP.NE.U32.AND P0, PT, R13, 0x1, PT ;  /* 0x000000010d00780c */ /* 0x000fe20003f05070 */
[--C-:B------:R-:W-:Y:S01]  /*0530*/  IMAD R188, R7, 0x1000, R6.reuse ;  /* 0x0000100007bc7824 */ /* 0x100fe200078e0206 */
[----:B------:R-:W-:Y:S01]  /*0540*/  LOP3.LUT R11, R11, 0xfffffffe, RZ, 0xc0, !PT ;  /* 0xfffffffe0b0b7812 */ /* 0x000fe200078ec0ff */
[----:B------:R-:W-:Y:S01]  /*0550*/  IMAD.SHL.U32 R10, R0, 0x10, RZ ;  /* 0x00000010000a7824 */ /* 0x000fe200078e00ff */
[----:B------:R-:W-:Y:S01]  /*0560*/  LOP3.LUT R187, R187, 0x8, RZ, 0xc0, !PT ;  /* 0x00000008bbbb7812 */ /* 0x000fe200078ec0ff */
[----:B------:R-:W-:Y:S01]  /*0570*/  IMAD.SHL.U32 R4, R4, 0x40, RZ ;  /* 0x0000004004047824 */ /* 0x000fe200078e00ff */
[----:B------:R-:W-:Y:S01]  /*0580*/  LOP3.LUT R173, R8, 0x6, R173, 0xf8, !PT ;  /* 0x0000000608ad7812 */ /* 0x000fe200078ef8ad */
[----:B------:R-:W-:Y:S01]  /*0590*/  IMAD R6, R3, 0x400, R6 ;  /* 0x0000040003067824 */ /* 0x000fe200078e0206 */
[----:B------:R-:W-:Y:S01]  /*05a0*/  LOP3.LUT R7, R9, 0x20, R8, 0xf8, !PT ;  /* 0x0000002009077812 */ /* 0x000fe200078ef808 */
[----:B------:R-:W-:Y:S01]  /*05b0*/  IMAD.SHL.U32 R166, R166, 0x2, RZ ;  /* 0x00000002a6a67824 */ /* 0x000fe200078e00ff */
[----:B------:R-:W-:-:S02]  /*05c0*/  SHF.R.U32.HI R8, RZ, 0x3, R9 ;  /* 0x00000003ff087819 */ /* 0x000fc40000011609 */
[----:B------:R-:W-:Y:S01]  /*05d0*/  R2P PR, R5, 0x6 ;  /* 0x0000000605007804 */ /* 0x000fe20000000000 */
[----:B------:R-:W-:Y:S01]  /*05e0*/  IMAD.IADD R5, R176, 0x1, -R11 ;  /* 0x00000001b0057824 */ /* 0x000fe200078e0a0b */
[----:B------:R-:W-:Y:S02]  /*05f0*/  LOP3.LUT R169, R187, 0x10, R10, 0xf8, !PT ;  /* 0x00000010bba97812 */ /* 0x000fe400078ef80a */
[----:B------:R-:W-:Y:S01]  /*0600*/  LOP3.LUT R7, R7, R8, RZ, 0x3c, !PT ;  /* 0x0000000807077212 */ /* 0x000fe200078e3cff */
[----:B------:R-:W-:Y:S01]  /*0610*/  IMAD R188, R5, 0x400, R188 ;  /* 0x0000040005bc7824 */ /* 0x000fe200078e02bc */
[----:B------:R-:W-:Y:S01]  /*0620*/  LOP3.LUT R187, R8, R9, R187, 0x1e, !PT ;  /* 0x0000000908bb7212 */ /* 0x000fe200078e1ebb */
[----:B------:R-:W-:Y:S01]  /*0630*/  IMAD.SHL.U32 R9, R0, 0x8, RZ ;  /* 0x0000000800097824 */ /* 0x000fe200078e00ff */
[----:B------:R-:W-:Y:S01]  /*0640*/  LOP3.LUT R8, R4, 0x1c0, RZ, 0xc0, !PT ;  /* 0x000001c004087812 */ /* 0x000fe200078ec0ff */
[----:B------:R-:W-:Y:S01]  /*0650*/  IMAD.SHL.U32 R0, R2, 0x40, RZ ;  /* 0x0000004002007824 */ /* 0x000fe200078e00ff */
[----:B------:R-:W-:Y:S01]  /*0660*/  SHF.R.S32.HI R4, RZ, 0x1f, R175 ;  /* 0x0000001fff047819 */ /* 0x000fe200000114af */
[----:B------:R-:W-:Y:S01]  /*0670*/  IMAD.IADD R188, R7, 0x1, R188 ;  /* 0x0000000107bc7824 */ /* 0x000fe200078e02bc */
[----:B------:R-:W-:Y:S01]  /*0680*/  SHF.R.U32.HI R7, RZ, 0x3, R8 ;  /* 0x00000003ff077819 */ /* 0x000fe20000011608 */
[----:B------:R-:W-:Y:S01]  /*0690*/  IMAD.IADD R187, R6, 0x1, R187 ;  /* 0x0000000106bb7824 */ /* 0x000fe200078e02bb */
[----:B------:R-:W-:Y:S01]  /*06a0*/  LEA.HI R4, R4, R175, RZ, 0x2 ;  /* 0x000000af04047211 */ /* 0x000fe200078f10ff */
[----:B------:R-:W-:Y:S01]  /*06b0*/  IMAD.SHL.U32 R188, R188, 0x2, RZ ;  /* 0x00000002bcbc7824 */ /* 0x000fe200078e00ff */
[----:B------:R-:W-:-:S02]  /*06c0*/  LOP3.LUT R0, R0, 0xfffffe00, RZ, 0xc0, !PT ;  /* 0xfffffe0000007812 */ /* 0x000fc400078ec0ff */
[----:B------:R-:W-:Y:S02]  /*06d0*/  SHF.R.S32.HI R4, RZ, 0x2, R4 ;  /* 0x00000002ff047819 */ /* 0x000fe40000011404 */
[----:B------:R-:W-:Y:S01]  /*06e0*/  LOP3.LUT R2, R8, 0x8, R9, 0xf8, !PT ;  /* 0x0000000808027812 */ /* 0x000fe200078ef809 */
[----:B------:R-:W-:Y:S01]  /*06f0*/  IMAD R3, R3, 0x400, R0 ;  /* 0x0000040003037824 */ /* 0x000fe200078e0200 */
[----:B------:R-:W-:Y:S01]  /*0700*/  LOP3.LUT R169, R7, R169, R8, 0x1e, !PT ;  /* 0x000000a907a97212 */ /* 0x000fe200078e1e08 */
[C---:B------:R-:W-:Y:S01]  /*0710*/  IMAD R174, R5.reuse, 0x10, R4 ;  /* 0x0000001005ae7824 */ /* 0x040fe200078e0204 */
[----:B------:R-:W-:Y:S01]  /*0720*/  LOP3.LUT R2, R2, R7, RZ, 0x3c, !PT ;  /* 0x0000000702027212 */ /* 0x000fe200078e3cff */
[----:B------:R-:W-:Y:S01]  /*0730*/  IMAD R5, R5, 0x400, R0 ;  /* 0x0000040005057824 */ /* 0x000fe200078e0200 */
[----:B------:R-:W-:Y:S01]  /*0740*/  LOP3.LUT R169, R169, R0, RZ, 0xfc, !PT ;  /* 0x00000000a9a97212 */ /* 0x000fe200078efcff */
[----:B------:R-:W-:Y:S01]  /*0750*/  IMAD.MOV.U32 R0, RZ, RZ, 0x20 ;  /* 0x00000020ff007424 */ /* 0x000fe200078e00ff */
[----:B------:R-:W-:Y:S01]  /*0760*/  LEA R187, R187, 0x6000, 0x1 ;  /* 0x00006000bbbb7811 */ /* 0x000fe200078e08ff */
[----:B------:R-:W-:Y:S01]  /*0770*/  IMAD.IADD R170, R5, 0x1, R2 ;  /* 0x0000000105aa7824 */ /* 0x000fe200078e0202 */
[----:B------:R-:W-:Y:S01]  /*0780*/  SEL R160, R160, 0xffffffc0, !P3 ;  /* 0xffffffc0a0a07807 */ /* 0x000fe20005800000 */
[----:B------:R-:W-:Y:S01]  /*0790*/  IMAD.IADD R168, R2, 0x1, R3 ;  /* 0x0000000102a87824 */ /* 0x000fe200078e0203 */
[----:B------:R-:W-:Y:S01]  /*07a0*/  SEL R3, R0, 0xffffffe0, !P4 ;  /* 0xffffffe000037807 */ /* 0x000fe20006000000 */
[----:B------:R-:W-:Y:S01]  /*07b0*/  IMAD.MOV.U32 R5, RZ, RZ, -0x10 ;  /* 0xfffffff0ff057424 */ /* 0x000fe200078e00ff */
[----:B------:R-:W-:Y:S01]  /*07c0*/  IADD3 R186, R174, -0x40, RZ ;  /* 0xffffffc0aeba7810 */ /* 0x000fe20007ffe0ff */
[C---:B------:R-:W-:Y:S01]  /*07d0*/  IMAD.IADD R160, R167.reuse, 0x1, R160 ;  /* 0x00000001a7a07824 */ /* 0x040fe200078e02a0 */
[----:B------:R-:W-:Y:S01]  /*07e0*/  SEL R0, R0, 0xffffffe0, !P1 ;  /* 0xffffffe000007807 */ /* 0x000fe20004800000 */
[----:B------:R-:W-:Y:S01]  /*07f0*/  IMAD.IADD R161, R167, 0x1, R3 ;  /* 0x00000001a7a17824 */ /* 0x000fe200078e0203 */
[----:B------:R-:W-:Y:S01]  /*0800*/  IADD3 R189, R187, 0x40, RZ ;  /* 0x00000040bbbd7810 */ /* 0x000fe20007ffe0ff */
[----:B------:R-:W-:Y:S01]  /*0810*/  IMAD.IADD R3, R3, 0x1, R160 ;  /* 0x0000000103037824 */ /* 0x000fe200078e02a0 */
        /* <DEDUP_REMOVED lines=12> */
[----:B------:R-:W-:-:S02]  /*08e0*/  LEA R168, R168, 0xa000, 0x1 ;  /* 0x0000a000a8a87811 */ /* 0x000fc400078e08ff */
[----:B--23--:R-:W-:Y:S02]  /*08f0*/  @P1 IADD3 R190, R187, 0x3e0, RZ ;  /* 0x000003e0bbbe1810 */ /* 0x00cfe40007ffe0ff */
.L_x_266:
[----:B-1----:R-:W1:Y:S01]  /*0900*/  LDC.U8 R0, c[0x0][0x312] ;  /* 0x0000c480ff007b82 */ /* 0x002e620000000000 */
[----:B------:R-:W-:Y:S01]  /*0910*/  ISETP.NE.U32.AND P3, PT, RZ, c[0x0][0x250], PT ;  /* 0x00009400ff007a0c */ /* 0x000fe20003f65070 */
[----:B--2---:R-:W-:Y:S01]  /*0920*/  IMAD.SHL.U32 R4, R182, 0x4, RZ ;  /* 0x00000004b6047824 */ /* 0x004fe200078e00ff */
[----:B------:R-:W-:Y:S01]  /*0930*/  ISETP.NE.U32.AND P0, PT, RZ, c[0x0][0x240], PT ;  /* 0x00009000ff007a0c */ /* 0x000fe20003f05070 */
[----:B------:R-:W-:Y:S01]  /*0940*/  IMAD.MOV.U32 R29, RZ, RZ, -0x1 ;  /* 0xffffffffff1d7424 */ /* 0x000fe200078e00ff */
[----:B------:R-:W-:Y:S02]  /*0950*/  ISETP.NE.AND.EX P3, PT, RZ, c[0x0][0x254], PT, P3 ;  /* 0x00009500ff007a0c */ /* 0x000fe40003f65330 */
[----:B------:R-:W-:Y:S02]  /*0960*/  SHF.R.S32.HI R5, RZ, 0x1f, R182 ;  /* 0x0000001fff057819 */ /* 0x000fe400000114b6 */
[----:B------:R-:W-:Y:S02]  /*0970*/  ISETP.NE.AND.EX P0, PT, RZ, c[0x0][0x244], PT, P0 ;  /* 0x00009100ff007a0c */ /* 0x000fe40003f05300 */
[----:B------:R-:W-:-:S02]  /*0980*/  ISETP.EQ.U32.AND P5, PT, RZ, c[0x0][0x248], PT ;  /* 0x00009200ff007a0c */ /* 0x000fc40003fa2070 */
[----:B------:R-:W-:Y:S02]  /*0990*/  SHF.L.U64.HI R2, R182, 0x2, R5 ;  /* 0x00000002b6027819 */ /* 0x000fe40000010205 */
[----:B------:R-:W-:Y:S02]  /*09a0*/  IADD3 R10, P1, R4, c[0x0][0x240], RZ ;  /* 0x00009000040a7a10 */ /* 0x000fe40007f3e0ff */
[----:B-1----:R-:W-:Y:S02]  /*09b0*/  ISETP.NE.AND P4, PT, R0, RZ, PT ;  /* 0x000000ff0000720c */ /* 0x002fe40003f85270 */
[----:B------:R-:W-:Y:S02]  /*09c0*/  IADD3.X R11, R2, c[0x0][0x244], RZ, P1, !PT ;  /* 0x00009100020b7a10 */ /* 0x000fe40000ffe4ff */
[----:B------:R-:W-:Y:S02]  /*09d0*/  ISETP.EQ.OR.EX P5, PT, RZ, c[0x0][0x24c], !P4, P5 ;  /* 0x00009300ff007a0c */ /* 0x000fe400067a2750 */
[C---:B------:R-:W-:Y:S01]  /*09e0*/  @P3 IADD3 R8, P1, R4.reuse, c[0x0][0x250], RZ ;  /* 0x0000940004083a10 */ /* 0x040fe20007f3e0ff */
[----:B------:R-:W-:Y:S01]  /*09f0*/  IMAD.MOV.U32 R208, RZ, RZ, RZ ;  /* 0x000000ffffd07224 */ /* 0x000fe200078e00ff */
[----:B------:R-:W-:Y:S01]  /*0a00*/  IADD3 R6, P2, R4, c[0x0][0x248], RZ ;  /* 0x0000920004067a10 */ /* 0x000fe20007f5e0ff */
[----:B------:R-:W-:Y:S01]  /*0a10*/  IMAD.MOV.U32 R211, RZ, RZ, -0x1 ;  /* 0xffffffffffd37424 */ /* 0x000fe200078e00ff */
[----:B------:R-:W2:Y:S01]  /*0a20*/  @P0 LDG.E R29, [R10.64] ;  /* 0x000000140a1d0981 */ /* 0x000ea2000c1e1900 */
[----:B------:R-:W-:-:S02]  /*0a30*/  @P3 IADD3.X R9, R2, c[0x0][0x254], RZ, P1, !PT ;  /* 0x0000950002093a10 */ /* 0x000fc40000ffe4ff */
        /* <DEDUP_REMOVED lines=13> */
.L_x_198:
        /* <DEDUP_REMOVED lines=21> */
[----:B------:R-:W-:-:S03]  /*0c60*/  LEA.HI R19, R19, R0, RZ, 0x6 ;  /* 0x0000000013137211 */ /* 0x000fc600078f30ff */
[----:B------:R-:W-:Y:S01]  /*0c70*/  @P2 IMAD.IADD R7, R208, 0x1, R211 ;  /* 0x00000001d0072824 */ /* 0x000fe200078e02d3 */
[----:B------:R-:W-:Y:S01]  /*0c80*/  LOP3.LUT R17, R19, 0xffffffc0, RZ, 0xc0, !PT ;  /* 0xffffffc013117812 */ /* 0x000fe200078ec0ff */
[----:B------:R-:W-:Y:S01]  /*0c90*/  IMAD R0, R29, c[0x0][0x194], RZ ;  /* 0x000065001d007a24 */ /* 0x000fe200078e02ff */
[----:B------:R-:W-:Y:S01]  /*0ca0*/  SEL R18, R14, R12, !P1 ;  /* 0x0000000c0e127207 */ /* 0x000fe20004800000 */
[----:B------:R-:W-:Y:S01]  /*0cb0*/  @P2 IMAD.WIDE.U32 R10, R7, c[0x0][0x198], RZ ;  /* 0x00006600070a2a25 */ /* 0x000fe200078e00ff */
[----:B------:R-:W-:-:S03]  /*0cc0*/  IADD3 R17, R17, -0x40, RZ ;  /* 0xffffffc011117810 */ /* 0x000fc60007ffe0ff */
[----:B------:R-:W-:Y:S01]  /*0cd0*/  IMAD.IADD R16, R15, 0x1, R16 ;  /* 0x000000010f107824 */ /* 0x000fe200078e0210 */
[----:B------:R-:W-:Y:S01]  /*0ce0*/  @P1 IADD3 R16, R13, R0, RZ ;  /* 0x000000000d101210 */ /* 0x000fe20007ffe0ff */
[----:B------:R-:W-:Y:S01]  /*0cf0*/  @P2 IMAD R7, R7, c[0x0][0x19c], R11 ;  /* 0x0000670007072a24 */ /* 0x000fe200078e020b */
[----:B------:R-:W-:Y:S01]  /*0d00*/  SHF.R.S32.HI R15, RZ, 0x1f, R17 ;  /* 0x0000001fff0f7819 */ /* 0x000fe20000011411 */
[----:B------:R-:W-:Y:S01]  /*0d10*/  @P2 IMAD.MOV.U32 R8, RZ, RZ, R10 ;  /* 0x000000ffff082224 */ /* 0x000fe200078e000a */
[----:B------:R-:W-:Y:S05]  /*0d20*/  @P2 BRA `(.L_x_200) ;  /* 0x000000a000002947 */ /* 0x000fea0003800000 */
[----:B------:R-:W-:Y:S01]  /*0d30*/  SHF.R.S32.HI R7, RZ, 0x1f, R208 ;  /* 0x0000001fff077819 */ /* 0x000fe200000114d0 */
[----:B------:R-:W-:-:S04]  /*0d40*/  IMAD.WIDE.U32 R10, R208, c[0x0][0x198], RZ ;  /* 0x00006600d00a7a25 */ /* 0x000fc800078e00ff */
[----:B------:R-:W-:-:S04]  /*0d50*/  IMAD R7, R7, c[0x0][0x198], RZ ;  /* 0x0000660007077a24 */ /* 0x000fc800078e02ff */
[----:B------:R-:W-:Y:S02]  /*0d60*/  IMAD R0, R208, c[0x0][0x19c], R7 ;  /* 0x00006700d0007a24 */ /* 0x000fe400078e0207 */
[----:B------:R-:W-:-:S03]  /*0d70*/  IMAD R7, R5, c[0x0][0x180], RZ ;  /* 0x0000600005077a24 */ /* 0x000fc600078e02ff */
[----:B------:R-:W-:Y:S01]  /*0d80*/  IADD3 R11, R11, R0, RZ ;  /* 0x000000000b0b7210 */ /* 0x000fe20007ffe0ff */
[----:B------:R-:W-:-:S04]  /*0d90*/  IMAD R7, R182, c[0x0][0x184], R7 ;  /* 0x00006100b6077a24 */ /* 0x000fc800078e0207 */
[----:B------:R-:W-:-:S05]  /*0da0*/  IMAD.WIDE.U32 R10, R182, c[0x0][0x180], R10 ;  /* 0x00006000b60a7a25 */ /* 0x000fca00078e000a */
[----:B------:R-:W-:Y:S02]  /*0db0*/  IADD3 R7, R11, R7, RZ ;  /* 0x000000070b077210 */ /* 0x000fe40007ffe0ff */
[----:B------:R-:W-:Y:S02]  /*0dc0*/  MOV R8, R10 ;  /* 0x0000000a00087202 */ /* 0x000fe40000000f00 */
.L_x_200:
[----:B------:R-:W-:-:S05]  /*0dd0*/  @P2 IADD3 R10, R208, R211, RZ ;  /* 0x000000d3d00a2210 */ /* 0x000fca0007ffe0ff */
[----:B------:R-:W-:-:S04]  /*0de0*/  @P2 IMAD.WIDE.U32 R12, R10, c[0x0][0x1a0], RZ ;  /* 0x000068000a0c2a25 */ /* 0x000fc800078e00ff */
[----:B------:R-:W-:Y:S01]  /*0df0*/  @P2 IMAD R10, R10, c[0x0][0x1a4], R13 ;  /* 0x000069000a0a2a24 */ /* 0x000fe200078e020d */
        /* <DEDUP_REMOVED lines=10> */
.L_x_201:
[----:B------:R-:W-:Y:S01]  /*0ea0*/  IABS R2, c[0x0][0x1c8] ;  /* 0x0000720000027a13 */ /* 0x000fe20000000000 */
[----:B------:R-:W1:Y:S01]  /*0eb0*/  LDC.U8 R4, c[0x0][0x328] ;  /* 0x0000ca00ff047b82 */ /* 0x000e620000000000 */
[----:B------:R-:W-:Y:S01]  /*0ec0*/  IABS R22, R216 ;  /* 0x000000d800167213 */ /* 0x000fe20000000000 */
[----:B------:R-:W-:Y:S01]  /*0ed0*/  @P1 IMAD.WIDE.U32 R26, R29, c[0x0][0x370], RZ ;  /* 0x0000dc001d1a1a25 */ /* 0x000fe200078e00ff */
[----:B------:R-:W2:Y:S01]  /*0ee0*/  I2F.RP R6, R2 ;  /* 0x0000000200067306 */ /* 0x000ea20000209400 */
[----:B------:R-:W-:Y:S01]  /*0ef0*/  LOP3.LUT R14, R216, c[0x0][0x1c8], RZ, 0x3c, !PT ;  /* 0x00007200d80e7a12 */ /* 0x000fe200078e3cff */
[----:B------:R-:W-:Y:S01]  /*0f00*/  ULDC UR12, c[0x0][0x22c] ;  /* 0x00008b00000c7ab9 */ /* 0x000fe20000000800 */
[----:B------:R-:W-:Y:S01]  /*0f10*/  @!P1 IMAD R13, R5, c[0x0][0x368], RZ ;  /* 0x0000da00050d9a24 */ /* 0x000fe200078e02ff */
[----:B------:R-:W-:Y:S01]  /*0f20*/  SHF.L.U32 R30, R182, 0x7, RZ ;  /* 0x00000007b61e7819 */ /* 0x000fe200000006ff */
[----:B------:R-:W-:Y:S01]  /*0f30*/  ULDC UR5, c[0x0][0x1c0] ;  /* 0x0000700000057ab9 */ /* 0x000fe20000000800 */
[----:B------:R-:W-:Y:S01]  /*0f40*/  ISETP.GE.AND P3, PT, R14, RZ, PT ;  /* 0x000000ff0e00720c */ /* 0x000fe20003f66270 */
[----:B------:R-:W-:Y:S01]  /*0f50*/  @!P1 IMAD R13, R182, c[0x0][0x36c], R13 ;  /* 0x0000db00b60d9a24 */ /* 0x000fe200078e020d */
[----:B------:R-:W-:Y:S01]  /*0f60*/  SEL R30, R30, RZ, P0 ;  /* 0x000000ff1e1e7207 */ /* 0x000fe20000000000 */
[----:B------:R-:W-:Y:S01]  /*0f70*/  @P1 IMAD R27, R29, c[0x0][0x374], R27 ;  /* 0x0000dd001d1b1a24 */ /* 0x000fe200078e021b */
[----:B------:R-:W-:Y:S01]  /*0f80*/  UIMAD.WIDE UR6, UR12, UR5, URZ ;  /* 0x000000050c0672a5 */ /* 0x000fe2000f8e023f */
[----:B------:R-:W-:Y:S01]  /*0f90*/  IMAD.WIDE.U32 R24, R182, c[0x0][0x224], RZ ;  /* 0x00008900b6187a25 */ /* 0x000fe200078e00ff */
[----:B------:R-:W-:Y:S01]  /*0fa0*/  SHF.R.S32.HI R217, RZ, 0x1f, R216 ;  /* 0x0000001fffd97819 */ /* 0x000fe200000114d8 */
[----:B--2---:R-:W2:Y:S04]  /*0fb0*/  MUFU.RCP R20, R6 ;  /* 0x0000000600147308 */ /* 0x004ea80000001000 */
[----:B------:R-:W-:Y:S01]  /*0fc0*/  IMAD.WIDE.U32 R32, R24, UR6, RZ ;  /* 0x0000000618207c25 */ /* 0x000fe2000f8e00ff */
[----:B-1----:R-:W-:-:S02]  /*0fd0*/  ISETP.NE.AND P2, PT, R4, RZ, PT ;  /* 0x000000ff0400720c */ /* 0x002fc40003f45270 */
[----:B--2---:R-:W-:-:S04]  /*0fe0*/  IADD3 R20, R20, 0xffffffe, RZ ;  /* 0x0ffffffe14147810 */ /* 0x004fc80007ffe0ff */
[----:B------:R-:W1:Y:S02]  /*0ff0*/  F2I.FTZ.U32.TRUNC.NTZ R21, R20 ;  /* 0x0000001400157305 */ /* 0x000e64000021f000 */
[----:B-1----:R-:W-:Y:S01]  /*1000*/  IADD3 R0, RZ, -R21, RZ ;  /* 0x80000015ff007210 */ /* 0x002fe20007ffe0ff */
[----:B------:R-:W-:-:S04]  /*1010*/  IMAD.MOV.U32 R20, RZ, RZ, RZ ;  /* 0x000000ffff147224 */ /* 0x000fc800078e00ff */
[----:B------:R-:W-:Y:S01]  /*1020*/  IMAD R11, R0, R2, RZ ;  /* 0x00000002000b7224 */ /* 0x000fe200078e02ff */
[----:B------:R-:W-:-:S03]  /*1030*/  MOV R0, c[0x0][0x224] ;  /* 0x0000890000007a02 */ /* 0x000fc60000000f00 */
[----:B------:R-:W-:Y:S01]  /*1040*/  IMAD.HI.U32 R11, R21, R11, R20 ;  /* 0x0000000b150b7227 */ /* 0x000fe200078e0014 */
[----:B------:R-:W-:Y:S02]  /*1050*/  SHF.R.S32.HI R23, RZ, 0x1f, R0 ;  /* 0x0000001fff177819 */ /* 0x000fe40000011400 */
[----:B------:R-:W1:Y:S01]  /*1060*/  LDC.U8 R0, c[0x0][0x3d0] ;  /* 0x0000f400ff007b82 */ /* 0x000e620000000000 */
[----:B------:R-:W-:-:S04]  /*1070*/  @!P1 IMAD.WIDE.U32 R20, R182, c[0x0][0x368], RZ ;  /* 0x0000da00b6149a25 */ /* 0x000fc800078e00ff */
[----:B------:R-:W-:Y:S01]  /*1080*/  IMAD.HI.U32 R6, R11, R22, RZ ;  /* 0x000000160b067227 */ /* 0x000fe200078e00ff */
[----:B------:R-:W-:-:S03]  /*1090*/  @!P1 IADD3 R27, R21, R13, RZ ;  /* 0x0000000d151b9210 */ /* 0x000fc60007ffe0ff */
[----:B------:R-:W-:Y:S02]  /*10a0*/  IMAD.MOV R11, RZ, RZ, -R6 ;  /* 0x000000ffff0b7224 */ /* 0x000fe400078e0a06 */
[----:B------:R-:W-:Y:S02]  /*10b0*/  @!P1 IMAD.MOV.U32 R26, RZ, RZ, R20 ;  /* 0x000000ffff1a9224 */ /* 0x000fe400078e0014 */
[----:B------:R-:W-:Y:S01]  /*10c0*/  IMAD R11, R2, R11, R22 ;  /* 0x0000000b020b7224 */ /* 0x000fe200078e0216 */
[----:B------:R-:W2:Y:S01]  /*10d0*/  S2R R20, SR_CTAID.X ;  /* 0x0000000000147919 */ /* 0x000ea20000002500 */
[----:B------:R-:W-:Y:S01]  /*10e0*/  IMAD R14, R23, R182, RZ ;  /* 0x000000b6170e7224 */ /* 0x000fe200078e02ff */
[----:B------:R-:W-:Y:S02]  /*10f0*/  SHF.L.U64.HI R22, R182, 0x7, R5 ;  /* 0x00000007b6167819 */ /* 0x000fe40000010205 */
[----:B------:R-:W-:Y:S01]  /*1100*/  ISETP.GT.U32.AND P4, PT, R2, R11, PT ;  /* 0x0000000b0200720c */ /* 0x000fe20003f84070 */
[----:B------:R-:W-:Y:S01]  /*1110*/  IMAD R13, R5, c[0x0][0x224], R14 ;  /* 0x00008900050d7a24 */ /* 0x000fe200078e020e */
[----:B------:R-:W-:-:S02]  /*1120*/  SEL R22, R22, RZ, P0 ;  /* 0x000000ff16167207 */ /* 0x000fc40000000000 */
[----:B------:R-:W-:Y:S01]  /*1130*/  IADD3 R30, P0, R17, R30, RZ ;  /* 0x0000001e111e7210 */ /* 0x000fe20007f1e0ff */
[----:B------:R-:W-:Y:S02]  /*1140*/  IMAD.IADD R4, R25, 0x1, R13 ;  /* 0x0000000119047824 */ /* 0x000fe400078e020d */
[----:B------:R-:W-:Y:S02]  /*1150*/  IMAD R13, R24, UR7, RZ ;  /* 0x00000007180d7c24 */ /* 0x000fe4000f8e02ff */
[----:B------:R-:W-:Y:S01]  /*1160*/  IMAD.X R22, R15, 0x1, R22, P0 ;  /* 0x000000010f167824 */ /* 0x000fe200000e0616 */
[----:B-1----:R-:W-:Y:S01]  /*1170*/  ISETP.NE.AND P0, PT, R0, RZ, PT ;  /* 0x000000ff0000720c */ /* 0x002fe20003f05270 */
[----:B------:R-:W-:Y:S02]  /*1180*/  IMAD R13, R4, UR6, R13 ;  /* 0x00000006040d7c24 */ /* 0x000fe4000f8e020d */
[-C--:B------:R-:W-:Y:S01]  /*1190*/  @!P4 IADD3 R11, R11, -R2.reuse, RZ ;  /* 0x800000020b0bc210 */ /* 0x080fe20007ffe0ff */
[----:B------:R-:W-:Y:S01]  /*11a0*/  @P2 IMAD R4, R182, c[0x0][0x214], RZ ;  /* 0x00008500b6042a24 */ /* 0x000fe200078e02ff */
[----:B------:R-:W-:Y:S01]  /*11b0*/  @!P4 IADD3 R6, R6, 0x1, RZ ;  /* 0x000000010606c810 */ /* 0x000fe20007ffe0ff */
[----:B------:R-:W-:Y:S01]  /*11c0*/  IMAD.WIDE.U32 R24, R29, UR6, RZ ;  /* 0x000000061d187c25 */ /* 0x000fe2000f8e00ff */
[----:B------:R-:W-:-:S02]  /*11d0*/  ISETP.GE.U32.AND P5, PT, R11, R2, PT ;  /* 0x000000020b00720c */ /* 0x000fc40003fa6070 */
[----:B------:R-:W-:Y:S01]  /*11e0*/  ISETP.NE.AND P4, PT, RZ, c[0x0][0x1c8], PT ;  /* 0x00007200ff007a0c */ /* 0x000fe20003f85270 */
[----:B------:R-:W-:Y:S01]  /*11f0*/  IMAD R11, R30, UR7, RZ ;  /* 0x000000071e0b7c24 */ /* 0x000fe2000f8e02ff */
[----:B------:R-:W-:Y:S01]  /*1200*/  @P2 SEL R21, R4, R29, !P1 ;  /* 0x0000001d04152207 */ /* 0x000fe20004800000 */
[----:B------:R-:W-:Y:S01]  /*1210*/  IMAD R2, R29, UR7, RZ ;  /* 0x000000071d027c24 */ /* 0x000fe2000f8e02ff */
[----:B------:R-:W-:Y:S01]  /*1220*/  SEL R14, R32, R24, !P1 ;  /* 0x00000018200e7207 */ /* 0x000fe20004800000 */
[----:B------:R-:W-:Y:S01]  /*1230*/  IMAD R11, R22, UR6, R11 ;  /* 0x00000006160b7c24 */ /* 0x000fe2000f8e020b */
[----:B------:R-:W-:Y:S01]  /*1240*/  IADD3 R13, R33, R13, RZ ;  /* 0x0000000d210d7210 */ /* 0x000fe20007ffe0ff */
[----:B--2---:R-:W-:-:S04]  /*1250*/  IMAD.WIDE.U32 R22, R20, c[0x0][0x3d8], RZ ;  /* 0x0000f60014167a25 */ /* 0x004fc800078e00ff */
[----:B------:R-:W-:Y:S01]  /*1260*/  @P5 IADD3 R6, R6, 0x1, RZ ;  /* 0x0000000106065810 */ /* 0x000fe20007ffe0ff */
[----:B------:R-:W-:Y:S02]  /*1270*/  IMAD R20, R20, c[0x0][0x3dc], R23 ;  /* 0x0000f70014147a24 */ /* 0x000fe400078e0217 */
[----:B------:R-:W-:Y:S01]  /*1280*/  IMAD R23, R216, c[0x0][0x22c], RZ ;  /* 0x00008b00d8177a24 */ /* 0x000fe200078e02ff */
[----:B------:R-:W-:Y:S01]  /*1290*/  @!P3 IADD3 R6, -R6, RZ, RZ ;  /* 0x000000ff0606b210 */ /* 0x000fe20007ffe1ff */
[----:B------:R-:W-:Y:S01]  /*12a0*/  IMAD.WIDE.U32 R30, R30, UR6, RZ ;  /* 0x000000061e1e7c25 */ /* 0x000fe2000f8e00ff */
[----:B------:R-:W-:Y:S02]  /*12b0*/  @!P4 LOP3.LUT R6, RZ, c[0x0][0x1c8], RZ, 0x33, !PT ;  /* 0x00007200ff06ca12 */ /* 0x000fe400078e33ff */
[----:B------:R-:W-:Y:S01]  /*12c0*/  SEL R20, R20, RZ, P0 ;  /* 0x000000ff14147207 */ /* 0x000fe20000000000 */
[----:B------:R-:W-:Y:S01]  /*12d0*/  @!P2 IMAD R0, R182, c[0x0][0x1c0], R216 ;  /* 0x00007000b600aa24 */ /* 0x000fe200078e02d8 */
[----:B------:R-:W-:Y:S01]  /*12e0*/  IADD3 R11, R31, R11, RZ ;  /* 0x0000000b1f0b7210 */ /* 0x000fe20007ffe0ff */
[----:B------:R-:W-:Y:S01]  /*12f0*/  @P2 IMAD R24, R216, c[0x0][0x234], R21 ;  /* 0x00008d00d8182a24 */ /* 0x000fe200078e0215 */
[----:B------:R-:W-:Y:S01]  /*1300*/  SEL R21, R22, RZ, P0 ;  /* 0x000000ff16157207 */ /* 0x000fe20000000000 */
[----:B------:R-:W-:Y:S01]  /*1310*/  @P1 IMAD.IADD R13, R25, 0x1, R2 ;  /* 0x00000001190d1824 */ /* 0x000fe200078e0202 */
[----:B------:R-:W-:Y:S01]  /*1320*/  SHF.R.S32.HI R2, RZ, 0x1f, R9 ;  /* 0x0000001fff027819 */ /* 0x000fe20000011409 */
[----:B------:R-:W-:Y:S01]  /*1330*/  @!P2 IMAD R24, R0, c[0x0][0x214], RZ ;  /* 0x000085000018aa24 */ /* 0x000fe200078e02ff */
[----:B------:R-:W-:-:S02]  /*1340*/  SHF.R.S32.HI R22, RZ, 0x1f, R23 ;  /* 0x0000001fff167819 */ /* 0x000fc40000011417 */
        /* <DEDUP_REMOVED lines=9> */
.L_x_202:
[----:B------:R-:W-:-:S04]  /*13e0*/  IMAD R28, R182, c[0x0][0x1c0], R216 ;  /* 0x00007000b61c7a24 */ /* 0x000fc800078e02d8 */
[----:B------:R-:W-:Y:S02]  /*13f0*/  IMAD R28, R28, c[0x0][0x224], RZ ;  /* 0x000089001c1c7a24 */ /* 0x000fe400078e02ff */
.L_x_203:
[----:B------:R-:W-:Y:S01]  /*1400*/  IADD3 R32, P1, R180, R26, RZ ;  /* 0x0000001ab4207210 */ /* 0x000fe20007f3e0ff */
[----:B------:R-:W-:Y:S01]  /*1410*/  UIMAD UR12, UR12, UR4, URZ ;  /* 0x000000040c0c72a4 */ /* 0x000fe2000f8e023f */
[----:B------:R-:W-:Y:S01]  /*1420*/  SHF.R.S32.HI R181, RZ, 0x1f, R180 ;  /* 0x0000001fffb57819 */ /* 0x000fe200000114b4 */
[----:B------:R-:W-:Y:S01]  /*1430*/  IMAD R26, R15, c[0x0][0x370], RZ ;  /* 0x0000dc000f1a7a24 */ /* 0x000fe200078e02ff */
[----:B------:R-:W-:Y:S01]  /*1440*/  SHF.R.S32.HI R0, RZ, 0x1f, R178 ;  /* 0x0000001fff007819 */ /* 0x000fe200000114b2 */
[----:B------:R-:W-:Y:S01]  /*1450*/  USHF.L.U32 UR8, UR12, 0x6, URZ ;  /* 0x000000060c087899 */ /* 0x000fe2000800063f */
[----:B------:R-:W-:Y:S01]  /*1460*/  IADD3 R24, R17, R24, RZ ;  /* 0x0000001811187210 */ /* 0x000fe20007ffe0ff */
[----:B------:R-:W-:Y:S01]  /*1470*/  IMAD.X R33, R181, 0x1, R27, P1 ;  /* 0x00000001b5217824 */ /* 0x000fe200008e061b */
[----:B------:R-:W-:Y:S01]  /*1480*/  IADD3 R25, P1, R178, R17, RZ ;  /* 0x00000011b2197210 */ /* 0x000fe20007f3e0ff */
[----:B------:R-:W-:Y:S01]  /*1490*/  USHF.R.S32.HI UR5, URZ, 0x1f, UR8 ;  /* 0x0000001f3f057899 */ /* 0x000fe20008011408 */
[C---:B------:R-:W-:Y:S01]  /*14a0*/  IMAD R26, R17.reuse, c[0x0][0x374], R26 ;  /* 0x0000dd00111a7a24 */ /* 0x040fe200078e021a */
[----:B------:R-:W-:Y:S01]  /*14b0*/  IADD3 R23, P4, P3, R30, UR8, R23 ;  /* 0x000000081e177c10 */ /* 0x000fe2000fb9e017 */
[----:B------:R-:W-:Y:S01]  /*14c0*/  IMAD.WIDE.U32 R32, R17, c[0x0][0x370], R32 ;  /* 0x0000dc0011207a25 */ /* 0x000fe200078e0020 */
[----:B------:R-:W-:Y:S01]  /*14d0*/  IADD3.X R15, R0, R15, RZ, P1, !PT ;  /* 0x0000000f000f7210 */ /* 0x000fe20000ffe4ff */
[----:B------:R-:W-:Y:S01]  /*14e0*/  BSSY B1, `(.L_x_199) ;  /* 0x0000651000017945 */ /* 0x000fe20003800000 */
[----:B------:R-:W-:Y:S01]  /*14f0*/  IADD3.X R11, R11, UR5, R22, P4, P3 ;  /* 0x000000050b0b7c10 */ /* 0x000fe2000a7e6416 */
[----:B------:R-:W-:Y:S01]  /*1500*/  IMAD.IADD R33, R33, 0x1, R26 ;  /* 0x0000000121217824 */ /* 0x000fe200078e021a */
[----:B------:R-:W-:Y:S01]  /*1510*/  IADD3 R14, P2, P1, R21, R23, R14 ;  /* 0x00000017150e7210 */ /* 0x000fe2000795e00e */
        /* <DEDUP_REMOVED lines=21> */
[----:B------:R-:W-:Y:S01]  /*1670*/  IMAD R13, R178, c[0x0][0x374], R13 ;  /* 0x0000dd00b20d7a24 */ /* 0x000fe200078e020d */
        /* <DEDUP_REMOVED lines=22> */
[----:B------:R-:W-:Y:S01]  /*17e0*/  P2R R13, PR, RZ, 0x4 ;  /* 0x00000004ff0d7803 */ /* 0x000fe20000000000 */
[----:B------:R-:W-:Y:S02]  /*17f0*/  IMAD.MOV.U32 R197, RZ, RZ, R24 ;  /* 0x000000ffffc57224 */ /* 0x000fe400078e0018 */
[----:B------:R-:W-:Y:S01]  /*1800*/  IMAD.MOV.U32 R196, RZ, RZ, R25 ;  /* 0x000000ffffc47224 */ /* 0x000fe200078e0019 */
[----:B------:R-:W-:Y:S01]  /*1810*/  IADD3.X R19, R10, R19, R15, P0, !PT ;  /* 0x000000130a137210 */ /* 0x000fe200007fe40f */
[----:B------:R-:W-:Y:S01]  /*1820*/  IMAD R15, R4, c[0x0][0x1b8], RZ ;  /* 0x00006e00040f7a24 */ /* 0x000fe200078e02ff */
[----:B------:R-:W-:-:S03]  /*1830*/  IADD3 R10, R207, -R12, RZ ;  /* 0x8000000ccf0a7210 */ /* 0x000fc60007ffe0ff */
[----:B------:R-:W-:Y:S01]  /*1840*/  IMAD R15, R6, c[0x0][0x1bc], R15 ;  /* 0x00006f00060f7a24 */ /* 0x000fe200078e020f */
[----:B------:R-:W-:Y:S01]  /*1850*/  ISETP.NE.AND P1, PT, R10, 0x1, PT ;  /* 0x000000010a00780c */ /* 0x000fe20003f25270 */
[----:B------:R-:W-:Y:S01]  /*1860*/  IMAD.WIDE.U32 R18, R6, c[0x0][0x1b8], R18 ;  /* 0x00006e0006127a25 */ /* 0x000fe200078e0012 */
[----:B------:R1:W-:Y:S04]  /*1870*/  @P2 STS.128 [R183+0xa000], RZ ;  /* 0x00a000ffb7002388 */ /* 0x0003e80000000c00 */
[----:B------:R-:W-:Y:S01]  /*1880*/  IADD3 R15, R19, R15, RZ ;  /* 0x0000000f130f7210 */ /* 0x000fe20007ffe0ff */
        /* <DEDUP_REMOVED lines=15> */
.L_x_206:
[----:B------:R-:W-:Y:S05]  /*1980*/  BSYNC B0 ;  /* 0x0000000000007941 */ /* 0x000fea0003800000 */
.L_x_205:
        /* <DEDUP_REMOVED lines=8> */
[----:B---3--:R-:W-:Y:S02]  /*1a10*/  IADD3 R17, P0, R178, 0x20, RZ ;  /* 0x00000020b2117810 */ /* 0x008fe40007f1e0ff */
        /* <DEDUP_REMOVED lines=12> */
.L_x_208:
[----:B------:R-:W-:Y:S05]  /*1ae0*/  BSYNC B0 ;  /* 0x0000000000007941 */ /* 0x000fea0003800000 */
.L_x_207:
        /* <DEDUP_REMOVED lines=21> */
.L_x_210:
[----:B------:R-:W-:Y:S05]  /*1c40*/  BSYNC B0 ;  /* 0x0000000000007941 */ /* 0x000fea0003800000 */
.L_x_209:
        /* <DEDUP_REMOVED lines=21> */
.L_x_212:
[----:B------:R-:W-:Y:S05]  /*1da0*/  BSYNC B0 ;  /* 0x0000000000007941 */ /* 0x000fea0003800000 */
.L_x_211:
        /* <DEDUP_REMOVED lines=13> */
.L_x_214:
[----:B------:R-:W-:Y:S05]  /*1e80*/  BSYNC B0 ;  /* 0x0000000000007941 */ /* 0x000fea0003800000 */
.L_x_213:
[----:B------:R-:W-:Y:S01]  /*1e90*/  ISETP.GE.AND P2, PT, R10, R11, PT ;  /* 0x0000000b0a00720c */ /* 0x000fe20003f46270 */
[----:B------:R-:W-:-:S12]  /*1ea0*/  BSSY B0, `(.L_x_215) ;  /* 0x000000e000007945 */ /* 0x000fd80003800000 */
[----:B------:R1:W-:Y:S01]  /*1eb0*/  @P2 STS.128 [R183+0x5000], RZ ;  /* 0x005000ffb7002388 */ /* 0x0003e20000000c00 */
[----:B------:R-:W-:Y:S05]  /*1ec0*/  @P2 BRA `(.L_x_216) ;  /* 0x000000b000002947 */ /* 0x000fea0003800000 */
[----:B------:R-:W-:-:S13]  /*1ed0*/  ISETP.GE.AND P0, PT, R180, c[0x0][0x220], PT ;  /* 0x00008800b4007a0c */ /* 0x000fda0003f06270 */
[----:B------:R1:W-:Y:S01]  /*1ee0*/  @P0 STS.128 [R183+0x5000], RZ ;  /* 0x005000ffb7000388 */ /* 0x0003e20000000c00 */
[----:B------:R-:W-:Y:S05]  /*1ef0*/  @P0 BRA `(.L_x_216) ;  /* 0x0000008000000947 */ /* 0x000fea0003800000 */
[----:B---3--:R-:W-:Y:S02]  /*1f00*/  IMAD.MOV.U32 R17, RZ, RZ, c[0x0][0x370] ;  /* 0x0000dc00ff117624 */ /* 0x008fe400078e00ff */
[----:B------:R-:W-:-:S03]  /*1f10*/  IMAD.MOV.U32 R15, RZ, RZ, c[0x0][0x374] ;  /* 0x0000dd00ff0f7624 */ /* 0x000fc600078e00ff */
[----:B------:R-:W-:-:S04]  /*1f20*/  LEA R14, P0, R17, R218, 0x6 ;  /* 0x000000da110e7211 */ /* 0x000fc800078030ff */
[----:B------:R-:W-:-:S05]  /*1f30*/  LEA.HI.X R15, R17, R219, R15, 0x6, P0 ;  /* 0x000000db110f7211 */ /* 0x000fca00000f340f */
[----:B------:R-:W-:Y:S01]  /*1f40*/  @!PT LDS RZ, [RZ] ;  /* 0x00000000fffff984 */ /* 0x000fe20000000800 */
[----:B------:R-:W-:Y:S01]  /*1f50*/  @!PT LDS RZ, [RZ] ;  /* 0x00000000fffff984 */ /* 0x000fe20000000800 */
[----:B------:R-:W-:Y:S01]  /*1f60*/  @!PT LDS RZ, [RZ] ;  /* 0x00000000fffff984 */ /* 0x000fe20000000800 */
[----:B------:R3:W-:Y:S04]  /*1f70*/  LDGSTS.E.BYPASS.LTC128B.128 [R183+0x5000], [R14.64] ;  /* 0x050000000eb77fae */ /* 0x0007e8000b901d54 */
.L_x_216:
[----:B------:R-:W-:Y:S05]  /*1f80*/  BSYNC B0 ;  /* 0x0000000000007941 */ /* 0x000fea0003800000 */
.L_x_215:
        /* <DEDUP_REMOVED lines=19> */
.L_x_218:
[----:B------:R-:W-:Y:S05]  /*20c0*/  BSYNC B0 ;  /* 0x0000000000007941 */ /* 0x000fea0003800000 */
.L_x_217:
        /* <DEDUP_REMOVED lines=20> */
.L_x_220:
[----:B------:R-:W-:Y:S05]  /*2210*/  BSYNC B0 ;  /* 0x0000000000007941 */ /* 0x000fea0003800000 */
.L_x_219:
[C---:B------:R-:W-:Y:S01]  /*2220*/  IADD3 R10, R174.reuse, 0x28, RZ ;  /* 0x00000028ae0a7810 */ /* 0x040fe20007ffe0ff */
[----:B------:R-:W-:Y:S01]  /*2230*/  IMAD.SHL.U32 R12, R174, 0x4, RZ ;  /* 0x00000004ae0c7824 */ /* 0x000fe200078e00ff */
[----:B------:R-:W-:Y:S01]  /*2240*/  ISETP.NE.AND P3, PT, R13, RZ, PT ;  /* 0x000000ff0d00720c */ /* 0x000fe20003f65270 */
[----:B------:R-:W-:Y:S01]  /*2250*/  IMAD.MOV.U32 R204, RZ, RZ, 0x7f800000 ;  /* 0x7f800000ffcc7424 */ /* 0x000fe200078e00ff */
[----:B------:R-:W-:Y:S02]  /*2260*/  ISETP.GE.AND P2, PT, R10, R11, PT ;  /* 0x0000000b0a00720c */ /* 0x000fe40003f46270 */
[----:B------:R-:W-:Y:S01]  /*2270*/  SHF.R.S32.HI R13, RZ, 0x1f, R10 ;  /* 0x0000001fff0d7819 */ /* 0x000fe2000001140a */
[----:B------:R-:W-:Y:S01]  /*2280*/  IMAD.MOV.U32 R203, RZ, RZ, 0x7f800000 ;  /* 0x7f800000ffcb7424 */ /* 0x000fe200078e00ff */
[----:B---3--:R-:W-:-:S09]  /*2290*/  SHF.L.U64.HI R15, R174, 0x2, R179 ;  /* 0x00000002ae0f7819 */ /* 0x008fd200000102b3 */
        /* <DEDUP_REMOVED lines=32> */
[----:B---3--:R-:W-:-:S04]  /*24a0*/  IMAD.WIDE.U32 R12, R178, c[0x0][0x198], R6 ;  /* 0x00006600b20c7a25 */ /* 0x008fc800078e0006 */
        /* <DEDUP_REMOVED lines=8> */
.L_x_222:
[----:B------:R-:W-:Y:S05]  /*2530*/  BSYNC B0 ;  /* 0x0000000000007941 */ /* 0x000fea0003800000 */
.L_x_221:
        /* <DEDUP_REMOVED lines=9> */
[----:B---3--:R-:W-:-:S04]  /*25d0*/  IMAD.WIDE.U32 R12, R4, c[0x0][0x198], R6 ;  /* 0x00006600040c7a25 */ /* 0x008fc800078e0006 */
        /* <DEDUP_REMOVED lines=9> */
.L_x_224:
[----:B------:R-:W-:Y:S05]  /*2670*/  BSYNC B0 ;  /* 0x0000000000007941 */ /* 0x000fea0003800000 */
.L_x_223:
        /* <DEDUP_REMOVED lines=19> */
.L_x_226:
[----:B------:R-:W-:Y:S05]  /*27b0*/  BSYNC B0 ;  /* 0x0000000000007941 */ /* 0x000fea0003800000 */
.L_x_225:
        /* <DEDUP_REMOVED lines=10> */
[----:B---3--:R-:W-:Y:S01]  /*2860*/  IMAD R11, R0, c[0x0][0x198], RZ ;  /* 0x00006600000b7a24 */ /* 0x008fe200078e02ff */
        /* <DEDUP_REMOVED lines=8> */
.L_x_228:
[----:B------:R-:W-:Y:S05]  /*28f0*/  BSYNC B0 ;  /* 0x0000000000007941 */ /* 0x000fea0003800000 */
.L_x_227:
[----:B------:R-:W0:Y:S01]  /*2900*/  LDGDEPBAR ;  /* 0x00000000000079af */ /* 0x000e220000000000 */
[----:B------:R-:W-:-:S04]  /*2910*/  ISETP.NE.U32.AND P4, PT, RZ, c[0x0][0x318], PT ;  /* 0x0000c600ff007a0c */ /* 0x000fc80003f85070 */
[----:B------:R-:W-:-:S13]  /*2920*/  ISETP.NE.AND.EX P4, PT, RZ, c[0x0][0x31c], PT, P4 ;  /* 0x0000c700ff007a0c */ /* 0x000fda0003f85340 */
[----:B------:R-:W-:-:S04]  /*2930*/  @P4 IMAD R5, R5, c[0x0][0x320], RZ ;  /* 0x0000c80005054a24 */ /* 0x000fc800078e02ff */
[----:B------:R-:W-:Y:S01]  /*2940*/  @P4 IMAD R0, R182, c[0x0][0x324], R5 ;  /* 0x0000c900b6004a24 */ /* 0x000fe200078e0205 */
[----:B------:R-:W-:-:S04]  /*2950*/  DEPBAR.LE SB0, 0x1 ;  /* 0x000080400000791a */ /* 0x000fc80000000000 */
[----:B------:R-:W-:Y:S01]  /*2960*/  BAR.SYNC.DEFER_BLOCKING 0x0 ;  /* 0x0000000000007b1d */ /* 0x000fe20000010000 */
[----:B------:R-:W-:-:S04]  /*2970*/  @P4 IMAD.WIDE.U32 R4, R182, c[0x0][0x320], R216 ;  /* 0x0000c800b6044a25 */ /* 0x000fc800078e00d8 */
[----:B------:R-:W-:Y:S01]  /*2980*/  @P4 IMAD.IADD R0, R5, 0x1, R0 ;  /* 0x0000000105004824 */ /* 0x000fe200078e0200 */
[----:B---3--:R-:W-:-:S04]  /*2990*/  @P4 LEA R10, P0, R4, c[0x0][0x318], 0x2 ;  /* 0x0000c600040a4a11 */ /* 0x008fc800078010ff */
[----:B------:R-:W-:-:S05]  /*29a0*/  @P4 LEA.HI.X R11, R4, c[0x0][0x31c], R0, 0x2, P0 ;  /* 0x0000c700040b4a11 */ /* 0x000fca00000f1400 */
[----:B------:R-:W3:Y:S01]  /*29b0*/  @P4 LDG.E R0, [R10.64] ;  /* 0x000000140a004981 */ /* 0x000ee2000c1e1900 */
[----:B------:R-:W-:Y:S01]  /*29c0*/  USHF.L.U32 UR17, UR12, 0x4, URZ ;  /* 0x000000040c117899 */ /* 0x000fe2000800063f */
[----:B------:R-:W-:Y:S01]  /*29d0*/  IADD3 R4, R9, 0x80, RZ ;  /* 0x0000008009047810 */ /* 0x000fe20007ffe0ff */
[----:B------:R-:W-:Y:S01]  /*29e0*/  USHF.L.U32 UR18, UR12, 0x3, URZ ;  /* 0x000000030c127899 */ /* 0x000fe2000800063f */
[----:B------:R-:W1:Y:S01]  /*29f0*/  S2R R5, SR_TID.X ;  /* 0x0000000000057919 */ /* 0x000e620000002100 */
[----:B------:R-:W-:Y:S01]  /*2a00*/  UIADD3 UR11, UR17, 0x20, URZ ;  /* 0x00000020110b7890 */ /* 0x000fe2000fffe03f */
[----:B------:R-:W-:Y:S01]  /*2a10*/  IMAD.MOV.U32 R201, RZ, RZ, RZ ;  /* 0x000000ffffc97224 */ /* 0x000fe200078e00ff */
[----:B------:R-:W-:Y:S01]  /*2a20*/  ISETP.GE.AND P2, PT, R4, R209, PT ;  /* 0x000000d10400720c */ /* 0x000fe20003f46270 */
[----:B------:R2:W4:Y:S01]  /*2a30*/  LDSM.16.M88.4 R128, [R167+0xa000] ;  /* 0x00a00000a780783b */ /* 0x0005220000000200 */
[----:B------:R-:W-:Y:S01]  /*2a40*/  UIADD3 UR10, UR18, UR11, URZ ;  /* 0x0000000b120a7290 */ /* 0x000fe2000fffe03f */
[----:B------:R-:W-:Y:S01]  /*2a50*/  IMAD R9, R184, 0x80, R173 ;  /* 0x00000080b8097824 */ /* 0x000fe200078e02ad */
[----:B------:R-:W-:Y:S01]  /*2a60*/  CS2R R94, SRZ ;  /* 0x00000000005e7805 */ /* 0x000fe2000001ff00 */
[----:B------:R2:W2:Y:S01]  /*2a70*/  LDSM.16.M88.4 R132, [R167+0xa800] ;  /* 0x00a80000a784783b */ /* 0x0004a20000000200 */
[----:B------:R-:W-:Y:S01]  /*2a80*/  IMAD.MOV.U32 R163, RZ, RZ, 0x20 ;  /* 0x00000020ffa37424 */ /* 0x000fe200078e00ff */
[----:B------:R-:W-:Y:S01]  /*2a90*/  UIADD3 UR9, UR18, UR10, URZ ;  /* 0x0000000a12097290 */ /* 0x000fe2000fffe03f */
[----:B------:R-:W-:Y:S01]  /*2aa0*/  IADD3 R194, -R194, R174, -R9 ;  /* 0x000000aec2c27210 */ /* 0x000fe20007ffe909 */
[----:B------:R2:W2:Y:S01]  /*2ab0*/  LDSM.16.M88.4 R136, [R161+0xa000] ;  /* 0x00a00000a188783b */ /* 0x0004a20000000200 */
[----:B------:R-:W-:Y:S01]  /*2ac0*/  IMAD.MOV.U32 R171, RZ, RZ, 0x40 ;  /* 0x00000040ffab7424 */ /* 0x000fe200078e00ff */
[----:B------:R-:W-:Y:S01]  /*2ad0*/  UIADD3 UR7, UR18, UR9, URZ ;  /* 0x0000000912077290 */ /* 0x000fe2000fffe03f */
[----:B------:R-:W-:Y:S01]  /*2ae0*/  IMAD.SHL.U32 R162, R170, 0x2, RZ ;  /* 0x00000002aaa27824 */ /* 0x000fe200078e00ff */
[----:B------:R2:W2:Y:S01]  /*2af0*/  LDSM.16.M88.4 R140, [R161+0xa800] ;  /* 0x00a80000a18c783b */ /* 0x0004a20000000200 */
[----:B------:R-:W-:Y:S01]  /*2b00*/  IMAD.MOV.U32 R200, RZ, RZ, R206 ;  /* 0x000000ffffc87224 */ /* 0x000fe200078e00ce */
[----:B------:R-:W-:Y:S01]  /*2b10*/  UIADD3 UR6, UR18, UR7, URZ ;  /* 0x0000000712067290 */ /* 0x000fe2000fffe03f */
[----:B------:R-:W-:Y:S01]  /*2b20*/  CS2R R92, SRZ ;  /* 0x00000000005c7805 */ /* 0x000fe2000001ff00 */
[----:B------:R2:W2:Y:S01]  /*2b30*/  LDSM.16.M88.4 R144, [R160+0xa000] ;  /* 0x00a00000a090783b */ /* 0x0004a20000000200 */
[----:B------:R-:W-:Y:S01]  /*2b40*/  CS2R R98, SRZ ;  /* 0x0000000000627805 */ /* 0x000fe2000001ff00 */
[----:B------:R-:W-:Y:S01]  /*2b50*/  CS2R R96, SRZ ;  /* 0x0000000000607805 */ /* 0x000fe2000001ff00 */
[----:B------:R-:W-:Y:S01]  /*2b60*/  CS2R R90, SRZ ;  /* 0x00000000005a7805 */ /* 0x000fe2000001ff00 */
[----:B-1----:R-:W-:Y:S01]  /*2b70*/  SHF.R.S32.HI R2, RZ, 0x1f, R5 ;  /* 0x0000001fff027819 */ /* 0x002fe20000011405 */
[----:B------:R1:W1:Y:S01]  /*2b80*/  LDSM.16.M88.4 R148, [R160+0xa800] ;  /* 0x00a80000a094783b */ /* 0x0002620000000200 */
[----:B------:R-:W-:Y:S01]  /*2b90*/  CS2R R88, SRZ ;  /* 0x0000000000587805 */ /* 0x000fe2000001ff00 */
[----:B------:R-:W-:Y:S01]  /*2ba0*/  CS2R R86, SRZ ;  /* 0x0000000000567805 */ /* 0x000fe2000001ff00 */
[----:B------:R-:W-:Y:S01]  /*2bb0*/  LEA.HI R2, R2, R5, RZ, 0x4 ;  /* 0x0000000502027211 */ /* 0x000fe200078f20ff */
[----:B------:R1:W1:Y:S01]  /*2bc0*/  LDSM.16.M88.4 R152, [R3+0xa000] ;  /* 0x00a000000398783b */ /* 0x0002620000000200 */
[----:B------:R-:W-:Y:S01]  /*2bd0*/  CS2R R84, SRZ ;  /* 0x0000000000547805 */ /* 0x000fe2000001ff00 */
[----:B------:R-:W-:Y:S01]  /*2be0*/  CS2R R78, SRZ ;  /* 0x00000000004e7805 */ /* 0x000fe2000001ff00 */
[----:B------:R-:W-:Y:S01]  /*2bf0*/  LOP3.LUT R2, R2, 0xfffffff0, RZ, 0xc0, !PT ;  /* 0xfffffff002027812 */ /* 0x000fe200078ec0ff */
[----:B------:R1:W1:Y:S01]  /*2c00*/  LDSM.16.M88.4 R156, [R3+0xa800] ;  /* 0x00a80000039c783b */ /* 0x0002620000000200 */
[----:B------:R-:W-:Y:S01]  /*2c10*/  CS2R R76, SRZ ;  /* 0x00000000004c7805 */ /* 0x000fe2000001ff00 */
[----:B------:R-:W-:Y:S01]  /*2c20*/  CS2R R82, SRZ ;  /* 0x0000000000527805 */ /* 0x000fe2000001ff00 */
[----:B------:R-:W-:Y:S01]  /*2c30*/  CS2R R80, SRZ ;  /* 0x0000000000507805 */ /* 0x000fe2000001ff00 */
[----:B------:R-:W-:Y:S01]  /*2c40*/  IMAD.IADD R2, R5, 0x1, -R2 ;  /* 0x0000000105027824 */ /* 0x000fe200078e0a02 */
[----:B------:R-:W-:Y:S01]  /*2c50*/  CS2R R74, SRZ ;  /* 0x00000000004a7805 */ /* 0x000fe2000001ff00 */
[----:B------:R-:W3:Y:S01]  /*2c60*/  @P4 MUFU.RCP R5, c[0x0][0x238] ;  /* 0x00008e0000054b08 */ /* 0x000ee20000001000 */
[----:B------:R-:W-:Y:S01]  /*2c70*/  CS2R R72, SRZ ;  /* 0x0000000000487805 */ /* 0x000fe2000001ff00 */
[----:B------:R-:W-:Y:S01]  /*2c80*/  CS2R R70, SRZ ;  /* 0x0000000000467805 */ /* 0x000fe2000001ff00 */
[----:B------:R-:W-:Y:S01]  /*2c90*/  SHF.R.S32.HI R7, RZ, 0x1f, R2 ;  /* 0x0000001fff077819 */ /* 0x000fe20000011402 */
        /* <DEDUP_REMOVED lines=17> */
[C---:B------:R-:W-:Y:S01]  /*2db0*/  LOP3.LUT P0, RZ, R7.reuse, 0x2, RZ, 0xc0, !PT ;  /* 0x0000000207ff7812 */ /* 0x040fe2000780c0ff */
[----:B------:R-:W-:Y:S01]  /*2dc0*/  CS2R R40, SRZ ;  /* 0x0000000000287805 */ /* 0x000fe2000001ff00 */
[----:B------:R-:W-:Y:S01]  /*2dd0*/  LOP3.LUT P3, RZ, R7, 0x4, RZ, 0xc0, !PT ;  /* 0x0000000407ff7812 */ /* 0x000fe2000786c0ff */
[----:B------:R-:W-:Y:S01]  /*2de0*/  CS2R R38, SRZ ;  /* 0x0000000000267805 */ /* 0x000fe2000001ff00 */
[----:B------:R-:W-:Y:S01]  /*2df0*/  SEL R163, R163, 0xffffffe0, !P0 ;  /* 0xffffffe0a3a37807 */ /* 0x000fe20004000000 */
[----:B------:R-:W-:Y:S01]  /*2e00*/  CS2R R36, SRZ ;  /* 0x0000000000247805 */ /* 0x000fe2000001ff00 */
[----:B------:R-:W-:Y:S01]  /*2e10*/  IMAD.IADD R194, R194, 0x1, R209 ;  /* 0x00000001c2c27824 */ /* 0x000fe200078e02d1 */
[----:B------:R-:W-:Y:S01]  /*2e20*/  SEL R171, R171, 0xffffffc0, !P3 ;  /* 0xffffffc0abab7807 */ /* 0x000fe20005800000 */
[C---:B------:R-:W-:Y:S01]  /*2e30*/  IMAD.SHL.U32 R213, R174.reuse, 0x4, RZ ;  /* 0x00000004aed57824 */ /* 0x040fe200078e00ff */
[----:B------:R-:W-:Y:S01]  /*2e40*/  SHF.L.U64.HI R212, R174, 0x2, R179 ;  /* 0x00000002aed47819 */ /* 0x000fe200000102b3 */
[----:B------:R-:W-:Y:S01]  /*2e50*/  IMAD.MOV.U32 R214, RZ, RZ, 0x40 ;  /* 0x00000040ffd67424 */ /* 0x000fe200078e00ff */
[----:B------:R-:W-:Y:S01]  /*2e60*/  UIMAD UR16, UR12, 0x18, URZ ;  /* 0x000000180c1078a4 */ /* 0x000fe2000f8e023f */
[----:B------:R-:W-:Y:S01]  /*2e70*/  IMAD.IADD R2, R163, 0x1, R162 ;  /* 0x00000001a3027824 */ /* 0x000fe200078e02a2 */
[----:B------:R-:W-:-:S02]  /*2e80*/  USHF.L.U32 UR15, UR12, 0x5, URZ ;  /* 0x000000050c0f7899 */ /* 0x000fc4000800063f */
[----:B------:R-:W-:Y:S02]  /*2e90*/  UIMAD UR14, UR12, 0x28, URZ ;  /* 0x000000280c0e78a4 */ /* 0x000fe4000f8e023f */
[----:B------:R-:W-:Y:S02]  /*2ea0*/  UIMAD UR13, UR12, 0x30, URZ ;  /* 0x000000300c0d78a4 */ /* 0x000fe4000f8e023f */
[----:B------:R-:W-:Y:S02]  /*2eb0*/  UIADD3 UR8, -UR8, URZ, URZ ;  /* 0x0000003f08087290 */ /* 0x000fe4000fffe13f */
[----:B------:R-:W-:Y:S02]  /*2ec0*/  UIMAD UR12, UR12, 0x38, URZ ;  /* 0x000000380c0c78a4 */ /* 0x000fe4000f8e023f */
[----:B------:R-:W-:Y:S01]  /*2ed0*/  UIADD3 UR5, UR18, UR6, URZ ;  /* 0x0000000612057290 */ /* 0x000fe2000fffe03f */
[----:B---3--:R-:W-:Y:S01]  /*2ee0*/  @P4 FMUL.FTZ R201, R0, R5 ;  /* 0x0000000500c94220 */ /* 0x008fe20000410000 */
[----:B------:R-:W-:-:S02]  /*2ef0*/  IADD3 R0, R169, 0x1000, RZ ;  /* 0x00001000a9007810 */ /* 0x000fc40007ffe0ff */
[----:B------:R-:W-:Y:S02]  /*2f00*/  IADD3 R5, R170, 0x1000, RZ ;  /* 0x00001000aa057810 */ /* 0x000fe40007ffe0ff */
[----:B------:R-:W-:Y:S01]  /*2f10*/  SEL R165, R0, R169, !P1 ;  /* 0x000000a900a57207 */ /* 0x000fe20004800000 */
[----:B------:R-:W-:Y:S01]  /*2f20*/  IMAD.IADD R0, R168, 0x1, R163 ;  /* 0x00000001a8007824 */ /* 0x000fe200078e02a3 */
[----:B------:R-:W-:-:S03]  /*2f30*/  SEL R164, R5, R170, !P1 ;  /* 0x000000aa05a47207 */ /* 0x000fc60004800000 */
[----:B------:R-:W-:Y:S02]  /*2f40*/  IMAD.SHL.U32 R165, R165, 0x2, RZ ;  /* 0x00000002a5a57824 */ /* 0x000fe400078e00ff */
[----:B-12-4-:R-:W-:-:S04]  /*2f50*/  IMAD.SHL.U32 R164, R164, 0x2, RZ ;  /* 0x00000002a4a47824 */ /* 0x016fc800078e00ff */
.L_x_231:
[----:B------:R-:W0:Y:S01]  /*2f60*/  LDGDEPBAR ;  /* 0x00000000000079af */ /* 0x000e220000000000 */
[----:B------:R-:W-:Y:S02]  /*2f70*/  IADD3 R172, R164, R163, RZ ;  /* 0x000000a3a4ac7210 */ /* 0x000fe40007ffe0ff */
[C---:B------:R-:W-:Y:S02]  /*2f80*/  LEA R215, R207.reuse, R194, 0x6 ;  /* 0x000000c2cfd77211 */ /* 0x040fe400078e30ff */
[----:B------:R-:W-:Y:S02]  /*2f90*/  ISETP.GE.AND P6, PT, R207, 0x1, PT ;  /* 0x00000001cf00780c */ /* 0x000fe40003fc6270 */
[C---:B------:R-:W-:Y:S02]  /*2fa0*/  IADD3 R249, R215.reuse, 0x8, RZ ;  /* 0x00000008d7f97810 */ /* 0x040fe40007ffe0ff */
[----:B------:R-:W-:Y:S02]  /*2fb0*/  IADD3 R232, R215, 0x20, RZ ;  /* 0x00000020d7e87810 */ /* 0x000fe40007ffe0ff */
[----:B------:R-:W-:Y:S02]  /*2fc0*/  ISETP.GE.AND P1, PT, R249, RZ, PT ;  /* 0x000000fff900720c */ /* 0x000fe40003f26270 */
[C---:B------:R-:W-:Y:S02]  /*2fd0*/  IADD3 R228, R215.reuse, 0x28, RZ ;  /* 0x00000028d7e47810 */ /* 0x040fe40007ffe0ff */
[C---:B------:R-:W-:Y:S02]  /*2fe0*/  IADD3 R238, R215.reuse, -0x1, RZ ;  /* 0xffffffffd7ee7810 */ /* 0x040fe40007ffe0ff */
[----:B------:R-:W-:Y:S02]  /*2ff0*/  IABS R224, R215 ;  /* 0x000000d700e07213 */ /* 0x000fe40000000000 */
[----:B------:R-:W-:Y:S02]  /*3000*/  ISETP.GE.AND P0, PT, R238, RZ, PT ;  /* 0x000000ffee00720c */ /* 0x000fe40003f06270 */
[C---:B------:R-:W-:Y:S01]  /*3010*/  IADD3 R246, R215.reuse, 0x18, RZ ;  /* 0x00000018d7f67810 */ /* 0x040fe20007ffe0ff */
[----:B------:R1:W-:Y:S01]  /*3020*/  I2F R236, R224 ;  /* 0x000000e000ec7306 */ /* 0x0003e20000201400 */
[C---:B------:R-:W-:Y:S02]  /*3030*/  IADD3 R250, R215.reuse, 0x7, RZ ;  /* 0x00000007d7fa7810 */ /* 0x040fe40007ffe0ff */
[C---:B------:R-:W-:Y:S02]  /*3040*/  @!P1 IADD3 R249, -R215.reuse, -0x8, RZ ;  /* 0xfffffff8d7f99810 */ /* 0x040fe40007ffe1ff */
[----:B------:R-:W-:Y:S02]  /*3050*/  ISETP.GE.AND P1, PT, R232, RZ, PT ;  /* 0x000000ffe800720c */ /* 0x000fe40003f26270 */
[C---:B------:R-:W-:Y:S02]  /*3060*/  IADD3 R240, R215.reuse, -0x8, RZ ;  /* 0xfffffff8d7f07810 */ /* 0x040fe40007ffe0ff */
[C---:B------:R-:W-:Y:S01]  /*3070*/  IADD3 R234, R215.reuse, 0x1f, RZ ;  /* 0x0000001fd7ea7810 */ /* 0x040fe20007ffe0ff */
[----:B------:R-:W-:Y:S01]  /*3080*/  I2F R249, R249 ;  /* 0x000000f900f97306 */ /* 0x000fe20000201400 */
[C---:B------:R-:W-:Y:S02]  /*3090*/  @!P0 IADD3 R238, -R215.reuse, 0x1, RZ ;  /* 0x00000001d7ee8810 */ /* 0x040fe40007ffe1ff */
[----:B------:R-:W-:Y:S02]  /*30a0*/  ISETP.GE.AND P0, PT, R250, RZ, PT ;  /* 0x000000fffa00720c */ /* 0x000fe40003f06270 */
[C---:B------:R-:W-:Y:S02]  /*30b0*/  IADD3 R230, R215.reuse, 0x27, RZ ;  /* 0x00000027d7e67810 */ /* 0x040fe40007ffe0ff */
[C---:B------:R-:W-:Y:S02]  /*30c0*/  IADD3 R248, R215.reuse, 0x17, RZ ;  /* 0x00000017d7f87810 */ /* 0x040fe40007ffe0ff */
[C---:B------:R-:W-:Y:S01]  /*30d0*/  @!P1 IADD3 R232, -R215.reuse, -0x20, RZ ;  /* 0xffffffe0d7e89810 */ /* 0x040fe20007ffe1ff */
[----:B------:R-:W2:Y:S01]  /*30e0*/  I2F R238, R238 ;  /* 0x000000ee00ee7306 */ /* 0x000ea20000201400 */
[----:B------:R-:W-:Y:S02]  /*30f0*/  ISETP.GE.AND P1, PT, R228, RZ, PT ;  /* 0x000000ffe400720c */ /* 0x000fe40003f26270 */
[C---:B------:R-:W-:Y:S02]  /*3100*/  IADD3 R242, R215.reuse, -0x9, RZ ;  /* 0xfffffff7d7f27810 */ /* 0x040fe40007ffe0ff */
[C---:B-1----:R-:W-:Y:S02]  /*3110*/  IADD3 R224, R215.reuse, -0x10, RZ ;  /* 0xfffffff0d7e07810 */ /* 0x042fe40007ffe0ff */
[C---:B------:R-:W-:Y:S02]  /*3120*/  @!P0 IADD3 R250, -R215.reuse, -0x7, RZ ;  /* 0xfffffff9d7fa8810 */ /* 0x040fe40007ffe1ff */
[----:B------:R-:W-:Y:S01]  /*3130*/  ISETP.GE.AND P0, PT, R234, RZ, PT ;  /* 0x000000ffea00720c */ /* 0x000fe20003f06270 */
[----:B------:R-:W-:Y:S01]  /*3140*/  I2F R232, R232 ;  /* 0x000000e800e87306 */ /* 0x000fe20000201400 */
[C---:B------:R-:W-:Y:S02]  /*3150*/  IADD3 R252, R215.reuse, 0x10, RZ ;  /* 0x00000010d7fc7810 */ /* 0x040fe40007ffe0ff */
[C---:B------:R-:W-:Y:S02]  /*3160*/  IADD3 R225, R215.reuse, -0x11, RZ ;  /* 0xffffffefd7e17810 */ /* 0x040fe40007ffe0ff */
[C---:B------:R-:W-:Y:S02]  /*3170*/  @!P1 IADD3 R228, -R215.reuse, -0x28, RZ ;  /* 0xffffffd8d7e49810 */ /* 0x040fe40007ffe1ff */
[----:B------:R-:W-:Y:S02]  /*3180*/  ISETP.GE.AND P1, PT, R246, RZ, PT ;  /* 0x000000fff600720c */ /* 0x000fe40003f26270 */
[C---:B------:R-:W-:Y:S01]  /*3190*/  IADD3 R226, R215.reuse, -0x18, RZ ;  /* 0xffffffe8d7e27810 */ /* 0x040fe20007ffe0ff */
[----:B------:R-:W1:Y:S01]  /*31a0*/  I2F R250, R250 ;  /* 0x000000fa00fa7306 */ /* 0x000e620000201400 */
[C---:B------:R-:W-:Y:S02]  /*31b0*/  IADD3 R227, R215.reuse, 0xf, RZ ;  /* 0x0000000fd7e37810 */ /* 0x040fe40007ffe0ff */
[C---:B------:R-:W-:Y:S02]  /*31c0*/  @!P0 IADD3 R234, -R215.reuse, -0x1f, RZ ;  /* 0xffffffe1d7ea8810 */ /* 0x040fe40007ffe1ff */
[----:B------:R-:W-:Y:S02]  /*31d0*/  ISETP.GE.AND P0, PT, R230, RZ, PT ;  /* 0x000000ffe600720c */ /* 0x000fe40003f06270 */
[----:B------:R-:W-:Y:S03]  /*31e0*/  ISETP.GE.AND P4, PT, R226, RZ, PT ;  /* 0x000000ffe200720c */ /* 0x000fe60003f86270 */
[C---:B------:R-:W-:Y:S01]  /*31f0*/  @!P1 IADD3 R246, -R215.reuse, -0x18, RZ ;  /* 0xffffffe8d7f69810 */ /* 0x040fe20007ffe1ff */
[----:B------:R-:W-:Y:S01]  /*3200*/  I2F R234, R234 ;  /* 0x000000ea00ea7306 */ /* 0x000fe20000201400 */
[----:B------:R-:W-:Y:S06]  /*3210*/  ISETP.GE.AND P1, PT, R240, RZ, PT ;  /* 0x000000fff000720c */ /* 0x000fec0003f26270 */
[C---:B------:R-:W-:Y:S02]  /*3220*/  @!P0 IADD3 R230, -R215.reuse, -0x27, RZ ;  /* 0xffffffd9d7e68810 */ /* 0x040fe40007ffe1ff */
[----:B------:R-:W-:Y:S01]  /*3230*/  ISETP.GE.AND P0, PT, R248, RZ, PT ;  /* 0x000000fff800720c */ /* 0x000fe20003f06270 */
[----:B------:R-:W-:Y:S01]  /*3240*/  I2F R246, R246 ;  /* 0x000000f600f67306 */ /* 0x000fe20000201400 */
[C---:B------:R-:W-:Y:S03]  /*3250*/  @!P4 IADD3 R226, -R215.reuse, 0x18, RZ ;  /* 0x00000018d7e2c810 */ /* 0x040fe60007ffe1ff */
[C---:B------:R-:W-:Y:S02]  /*3260*/  @!P1 IADD3 R240, -R215.reuse, 0x8, RZ ;  /* 0x00000008d7f09810 */ /* 0x040fe40007ffe1ff */
[----:B------:R-:W-:Y:S04]  /*3270*/  ISETP.GE.AND P1, PT, R224, RZ, PT ;  /* 0x000000ffe000720c */ /* 0x000fe80003f26270 */
[----:B------:R-:W3:Y:S02]  /*3280*/  I2F R230, R230 ;  /* 0x000000e600e67306 */ /* 0x000ee40000201400 */
[C---:B------:R-:W-:Y:S02]  /*3290*/  @!P0 IADD3 R248, -R215.reuse, -0x17, RZ ;  /* 0xffffffe9d7f88810 */ /* 0x040fe40007ffe1ff */
[----:B------:R-:W-:Y:S05]  /*32a0*/  ISETP.GE.AND P0, PT, R242, RZ, PT ;  /* 0x000000fff200720c */ /* 0x000fea0003f06270 */
[C---:B------:R-:W-:Y:S01]  /*32b0*/  @!P1 IADD3 R224, -R215.reuse, 0x10, RZ ;  /* 0x00000010d7e09810 */ /* 0x040fe20007ffe1ff */
[----:B------:R-:W-:Y:S01]  /*32c0*/  I2F R248, R248 ;  /* 0x000000f800f87306 */ /* 0x000fe20000201400 */
[----:B------:R-:W-:Y:S06]  /*32d0*/  ISETP.GE.AND P1, PT, R252, RZ, PT ;  /* 0x000000fffc00720c */ /* 0x000fec0003f26270 */
[----:B------:R-:W-:Y:S02]  /*32e0*/  @!P0 IADD3 R242, -R215, 0x9, RZ ;  /* 0x00000009d7f28810 */ /* 0x000fe40007ffe1ff */
[----:B------:R-:W-:Y:S01]  /*32f0*/  ISETP.GE.AND P0, PT, R225, RZ, PT ;  /* 0x000000ffe100720c */ /* 0x000fe20003f06270 */
[----:B------:R-:W-:Y:S04]  /*3300*/  I2F R240, R240 ;  /* 0x000000f000f07306 */ /* 0x000fe80000201400 */
[C---:B------:R-:W-:Y:S06]  /*3310*/  @!P1 IADD3 R252, -R215.reuse, -0x10, RZ ;  /* 0xfffffff0d7fc9810 */ /* 0x040fec0007ffe1ff */
[----:B------:R-:W-:Y:S02]  /*3320*/  I2F R242, R242 ;  /* 0x000000f200f27306 */ /* 0x000fe40000201400 */
[----:B------:R-:W-:Y:S02]  /*3330*/  @!P0 IADD3 R225, -R215, 0x11, RZ ;  /* 0x00000011d7e18810 */ /* 0x000fe40007ffe1ff */
[----:B------:R-:W-:Y:S06]  /*3340*/  ISETP.GE.AND P0, PT, R227, RZ, PT ;  /* 0x000000ffe300720c */ /* 0x000fec0003f06270 */
[----:B------:R-:W-:Y:S07]  /*3350*/  I2F R252, R252 ;  /* 0x000000fc00fc7306 */ /* 0x000fee0000201400 */
[C---:B------:R-:W-:Y:S02]  /*3360*/  @!P0 IADD3 R227, -R215.reuse, -0xf, RZ ;  /* 0xfffffff1d7e38810 */ /* 0x040fe40007ffe1ff */
[----:B-----5:R-:W-:Y:S01]  /*3370*/  FSETP.NEU.FTZ.AND P0, PT, R204, -INF , PT ;  /* 0xff800000cc00780b */ /* 0x020fe20003f1d000 */
[----:B------:R-:W4:Y:S01]  /*3380*/  I2F R228, R228 ;  /* 0x000000e400e47306 */ /* 0x000f220000201400 */
[----:B------:R-:W-:Y:S04]  /*3390*/  DEPBAR.LE SB0, 0x0 ;  /* 0x000080000000791a */ /* 0x000fe80000000000 */
[----:B------:R-:W-:Y:S08]  /*33a0*/  BAR.SYNC.DEFER_BLOCKING 0x0 ;  /* 0x0000000000007b1d */ /* 0x000ff00000010000 */
[----:B------:R-:W-:Y:S08]  /*33b0*/  LDSM.16.M88.4 R100, [R164] ;  /* 0x00000000a464783b */ /* 0x000ff00000000200 */
[----:B------:R-:W1:Y:S08]  /*33c0*/  LDSM.16.M88.4 R104, [R167+0x6000] ;  /* 0x00600000a768783b */ /* 0x000e700000000200 */
[----:B------:R-:W2:Y:S08]  /*33d0*/  LDSM.16.M88.4 R108, [R164+0x1000] ;  /* 0x00100000a46c783b */ /* 0x000eb00000000200 */
[----:B------:R-:W3:Y:S08]  /*33e0*/  LDSM.16.M88.4 R112, [R167+0x6800] ;  /* 0x00680000a770783b */ /* 0x000ef00000000200 */
[----:B------:R-:W-:Y:S08]  /*33f0*/  LDSM.16.M88.4 R116, [R172] ;  /* 0x00000000ac74783b */ /* 0x000ff00000000200 */
[----:B------:R-:W3:Y:S01]  /*3400*/  LDSM.16.M88.4 R120, [R161+0x6000] ;  /* 0x00600000a178783b */ /* 0x000ee20000000200 */
[-C--:B-1----:R-:W-:Y:S07]  /*3410*/  HMMA.16816.F32 R4, R100, R104.reuse, RZ ;  /* 0x000000686404723c */ /* 0x082fee00000018ff */
[----:B------:R-:W1:Y:S01]  /*3420*/  LDSM.16.M88.4 R124, [R172+0x1000] ;  /* 0x00100000ac7c783b */ /* 0x000e620000000200 */
[C---:B--2---:R-:W-:Y:S08]  /*3430*/  HMMA.16816.F32 R8, R108.reuse, R104, RZ ;  /* 0x000000686c08723c */ /* 0x044ff000000018ff */
[-C--:B------:R-:W-:Y:S08]  /*3440*/  HMMA.16816.F32 R12, R108, R106.reuse, RZ ;  /* 0x0000006a6c0c723c */ /* 0x080ff000000018ff */
[C---:B------:R-:W-:Y:S08]  /*3450*/  HMMA.16816.F32 R16, R100.reuse, R106, RZ ;  /* 0x0000006a6410723c */ /* 0x040ff000000018ff */
[-C--:B---3--:R-:W-:Y:S08]  /*3460*/  HMMA.16816.F32 R20, R100, R112.reuse, RZ ;  /* 0x000000706414723c */ /* 0x088ff000000018ff */
[C---:B------:R-:W-:Y:S08]  /*3470*/  HMMA.16816.F32 R24, R108.reuse, R112, RZ ;  /* 0x000000706c18723c */ /* 0x040ff000000018ff */
[-C--:B------:R-:W-:Y:S01]  /*3480*/  HMMA.16816.F32 R28, R108, R114.reuse, RZ ;  /* 0x000000726c1c723c */ /* 0x080fe200000018ff */
[----:B------:R-:W-:Y:S07]  /*3490*/  LDSM.16.M88.4 R108, [R160+0x6000] ;  /* 0x00600000a06c783b */ /* 0x000fee0000000200 */
[----:B------:R-:W-:Y:S01]  /*34a0*/  HMMA.16816.F32 R32, R100, R114, RZ ;  /* 0x000000726420723c */ /* 0x000fe200000018ff */
[----:B------:R-:W2:Y:S07]  /*34b0*/  LDSM.16.M88.4 R100, [R161+0x6800] ;  /* 0x00680000a164783b */ /* 0x000eae0000000200 */
[-C--:B------:R-:W-:Y:S08]  /*34c0*/  HMMA.16816.F32 R4, R116, R120.reuse, R4 ;  /* 0x000000787404723c */ /* 0x080ff00000001804 */
[C---:B-1----:R-:W-:Y:S01]  /*34d0*/  HMMA.16816.F32 R8, R124.reuse, R120, R8 ;  /* 0x000000787c08723c */ /* 0x042fe20000001808 */
[----:B------:R1:W-:Y:S06]  /*34e0*/  I2F R121, R224 ;  /* 0x000000e000797306 */ /* 0x0003ec0000201400 */
[-C--:B------:R-:W-:Y:S01]  /*34f0*/  IADD3 R120, R164, R171.reuse, RZ ;  /* 0x000000aba4787210 */ /* 0x080fe20007ffe0ff */
[-C--:B------:R-:W-:Y:S01]  /*3500*/  HMMA.16816.F32 R12, R124, R122.reuse, R12 ;  /* 0x0000007a7c0c723c */ /* 0x080fe2000000180c */
[----:B------:R-:W-:Y:S03]  /*3510*/  IADD3 R171, R172, R171, RZ ;  /* 0x000000abacab7210 */ /* 0x000fe60007ffe0ff */
[----:B------:R-:W3:Y:S04]  /*3520*/  LDSM.16.M88.4 R104, [R120] ;  /* 0x000000007868783b */ /* 0x000ee80000000200 */
[C---:B------:R-:W-:Y:S01]  /*3530*/  HMMA.16816.F32 R16, R116.reuse, R122, R16 ;  /* 0x0000007a7410723c */ /* 0x040fe20000001810 */
[----:B------:R4:W-:Y:S03]  /*3540*/  I2F R122, R226 ;  /* 0x000000e2007a7306 */ /* 0x0009e60000201400 */
[----:B------:R-:W3:Y:S04]  /*3550*/  LDSM.16.M88.4 R112, [R120+0x1000] ;  /* 0x001000007870783b */ /* 0x000ee80000000200 */
[-C--:B--2---:R-:W-:Y:S01]  /*3560*/  HMMA.16816.F32 R20, R116, R100.reuse, R20 ;  /* 0x000000647414723c */ /* 0x084fe20000001814 */
[C---:B-1----:R-:W-:Y:S04]  /*3570*/  IADD3 R224, R215.reuse, -0x19, RZ ;  /* 0xffffffe7d7e07810 */ /* 0x042fe80007ffe0ff */
[----:B------:R-:W-:Y:S03]  /*3580*/  ISETP.GE.AND P1, PT, R224, RZ, PT ;  /* 0x000000ffe000720c */ /* 0x000fe60003f26270 */
[C---:B------:R-:W-:Y:S08]  /*3590*/  HMMA.16816.F32 R24, R124.reuse, R100, R24 ;  /* 0x000000647c18723c */ /* 0x040ff00000001818 */
[-C--:B------:R-:W-:Y:S01]  /*35a0*/  HMMA.16816.F32 R28, R124, R102.reuse, R28 ;  /* 0x000000667c1c723c */ /* 0x080fe2000000181c */
[----:B----4-:R-:W-:Y:S03]  /*35b0*/  FMUL.FTZ R226, R202, 1.4426950216293334961 ;  /* 0x3fb8aa3bcae27820 */ /* 0x010fe60000410000 */
[----:B------:R-:W-:Y:S01]  /*35c0*/  @!P1 IADD3 R224, -R215, 0x19, RZ ;  /* 0x00000019d7e09810 */ /* 0x000fe20007ffe1ff */
[----:B------:R-:W-:Y:S03]  /*35d0*/  FMUL.FTZ R215, R204, 1.4426950216293334961 ;  /* 0x3fb8aa3bccd77820 */ /* 0x000fe60000410000 */
[----:B------:R-:W-:Y:S01]  /*35e0*/  HMMA.16816.F32 R32, R116, R102, R32 ;  /* 0x000000667420723c */ /* 0x000fe20000001820 */
[----:B------:R-:W1:Y:S01]  /*35f0*/  LDSM.16.M88.4 R100, [R160+0x6800] ;  /* 0x00680000a064783b */ /* 0x000e620000000200 */
[----:B------:R-:W-:Y:S02]  /*3600*/  I2F R123, R224 ;  /* 0x000000e0007b7306 */ /* 0x000fe40000201400 */
[----:B------:R-:W-:Y:S02]  /*3610*/  FSEL R172, R215, RZ, P0 ;  /* 0x000000ffd7ac7208 */ /* 0x000fe40000000000 */
[----:B------:R-:W-:Y:S02]  /*3620*/  FSETP.NEU.FTZ.AND P0, PT, R205, -INF , PT ;  /* 0xff800000cd00780b */ /* 0x000fe40003f1d000 */
[-C--:B---3--:R-:W-:Y:S01]  /*3630*/  HMMA.16816.F32 R4, R104, R108.reuse, R4 ;  /* 0x0000006c6804723c */ /* 0x088fe20000001804 */
[----:B------:R-:W-:Y:S07]  /*3640*/  LDSM.16.M88.4 R116, [R3+0x6000] ;  /* 0x006000000374783b */ /* 0x000fee0000000200 */
[C---:B------:R-:W-:Y:S08]  /*3650*/  HMMA.16816.F32 R8, R112.reuse, R108, R8 ;  /* 0x0000006c7008723c */ /* 0x040ff00000001808 */
[-C--:B------:R-:W-:Y:S08]  /*3660*/  HMMA.16816.F32 R12, R112, R110.reuse, R12 ;  /* 0x0000006e700c723c */ /* 0x080ff0000000180c */
[C---:B------:R-:W-:Y:S01]  /*3670*/  HMMA.16816.F32 R16, R104.reuse, R110, R16 ;  /* 0x0000006e6810723c */ /* 0x040fe20000001810 */
[----:B------:R-:W2:Y:S07]  /*3680*/  LDSM.16.M88.4 R108, [R171] ;  /* 0x00000000ab6c783b */ /* 0x000eae0000000200 */
[-C--:B-1----:R-:W-:Y:S08]  /*3690*/  HMMA.16816.F32 R20, R104, R100.reuse, R20 ;  /* 0x000000646814723c */ /* 0x082ff00000001814 */
[C---:B------:R-:W-:Y:S08]  /*36a0*/  HMMA.16816.F32 R24, R112.reuse, R100, R24 ;  /* 0x000000647018723c */ /* 0x040ff00000001818 */
[-C--:B------:R-:W-:Y:S01]  /*36b0*/  HMMA.16816.F32 R28, R112, R102.reuse, R28 ;  /* 0x00000066701c723c */ /* 0x080fe2000000181c */
[----:B------:R1:W3:Y:S06]  /*36c0*/  I2F R114, R225 ;  /* 0x000000e100727306 */ /* 0x0002ec0000201400 */
[----:B------:R-:W-:Y:S01]  /*36d0*/  LEA R113, R184, R173, 0x7 ;  /* 0x000000adb8717211 */ /* 0x000fe200078e38ff */
[----:B------:R-:W-:Y:S01]  /*36e0*/  HMMA.16816.F32 R32, R104, R102, R32 ;  /* 0x000000666820723c */ /* 0x000fe20000001820 */
[----:B------:R4:W3:Y:S02]  /*36f0*/  LDSM.16.M88.4 R100, [R171+0x1000] ;  /* 0x00100000ab64783b */ /* 0x0008e40000000200 */
[CC--:B------:R-:W-:Y:S02]  /*3700*/  @P2 ISETP.GE.AND P1, PT, R113.reuse, R209.reuse, PT ;  /* 0x000000d17100220c */ /* 0x0c0fe40003f26270 */
[C---:B------:R-:W-:Y:S03]  /*3710*/  @P2 IADD3 R244, R113.reuse, 0x1, RZ ;  /* 0x0000000171f42810 */ /* 0x040fe60007ffe0ff */
[-C--:B--2---:R-:W-:Y:S01]  /*3720*/  HMMA.16816.F32 R4, R108, R116.reuse, R4 ;  /* 0x000000746c04723c */ /* 0x084fe20000001804 */
[----:B------:R-:W2:Y:S01]  /*3730*/  LDSM.16.M88.4 R104, [R3+0x6800] ;  /* 0x006800000368783b */ /* 0x000ea20000000200 */
[----:B------:R-:W-:Y:S02]  /*3740*/  @P2 ISETP.GE.AND P4, PT, R244, R209, PT ;  /* 0x000000d1f400220c */ /* 0x000fe40003f86270 */
[----:B------:R-:W-:Y:S01]  /*3750*/  @P2 IADD3 R244, R113, 0x9, RZ ;  /* 0x0000000971f42810 */ /* 0x000fe20007ffe0ff */
[----:B-1----:R-:W-:Y:S01]  /*3760*/  FMUL.FTZ R225, R205, 1.4426950216293334961 ;  /* 0x3fb8aa3bcde17820 */ /* 0x002fe20000410000 */
[----:B----4-:R-:W1:Y:S11]  /*3770*/  I2F R171, R227 ;  /* 0x000000e300ab7306 */ /* 0x010e760000201400 */
[----:B------:R-:W-:Y:S07]  /*3780*/  @!UPT UIADD3 URZ, URZ, URZ, URZ ;  /* 0x0000003f3f3ff290 */ /* 0x000fee000fffe03f */
[-C--:B------:R-:W-:Y:S02]  /*3790*/  FFMA.FTZ R5, R238, -R201.reuse, R5 ;  /* 0x800000c9ee057223 */ /* 0x080fe40000010005 */
[-C--:B------:R-:W-:Y:S02]  /*37a0*/  FFMA.FTZ R6, R249, -R201.reuse, R6 ;  /* 0x800000c9f9067223 */ /* 0x080fe40000010006 */
[-C--:B------:R-:W-:Y:S01]  /*37b0*/  FFMA.FTZ R7, R250, -R201.reuse, R7 ;  /* 0x800000c9fa077223 */ /* 0x080fe20000010007 */
[----:B------:R-:W-:Y:S01]  /*37c0*/  @P2 FSEL R5, R5, -INF , !P4 ;  /* 0xff80000005052808 */ /* 0x000fe20006000000 */
[-C--:B------:R-:W-:Y:S01]  /*37d0*/  FFMA.FTZ R4, R236, -R201.reuse, R4 ;  /* 0x800000c9ec047223 */ /* 0x080fe20000010004 */
[----:B------:R-:W-:Y:S01]  /*37e0*/  @P2 FSEL R6, R6, -INF , !P1 ;  /* 0xff80000006062808 */ /* 0x000fe20004800000 */
[C---:B---3--:R-:W-:Y:S02]  /*37f0*/  HMMA.16816.F32 R8, R100.reuse, R116, R8 ;  /* 0x000000746408723c */ /* 0x048fe40000001808 */
[----:B------:R-:W-:Y:S01]  /*3800*/  FFMA.FTZ R224, R5, c[0x0][0x23c], -R172 ;  /* 0x00008f0005e07a23 */ /* 0x000fe200000108ac */
[----:B------:R-:W-:Y:S02]  /*3810*/  FSEL R5, R225, RZ, P0 ;  /* 0x000000ffe1057208 */ /* 0x000fe40000000000 */
[----:B------:R-:W-:Y:S02]  /*3820*/  FSETP.NEU.FTZ.AND P0, PT, R202, -INF , PT ;  /* 0xff800000ca00780b */ /* 0x000fe40003f1d000 */
[----:B------:R-:W-:Y:S01]  /*3830*/  @P2 FSEL R7, R7, -INF , !P4 ;  /* 0xff80000007072808 */ /* 0x000fe20006000000 */
[----:B------:R-:W-:Y:S01]  /*3840*/  MUFU.EX2 R224, R224 ;  /* 0x000000e000e07308 */ /* 0x000fe20000000800 */
[-C--:B------:R-:W-:Y:S03]  /*3850*/  HMMA.16816.F32 R12, R100, R118.reuse, R12 ;  /* 0x00000076640c723c */ /* 0x080fe6000000180c */
[--C-:B------:R-:W-:Y:S01]  /*3860*/  FFMA.FTZ R231, R6, c[0x0][0x23c], -R5.reuse ;  /* 0x00008f0006e77a23 */ /* 0x100fe20000010805 */
[----:B------:R-:W-:Y:S01]  /*3870*/  FSEL R6, R226, RZ, P0 ;  /* 0x000000ffe2067208 */ /* 0x000fe20000000000 */
[----:B------:R-:W-:Y:S01]  /*3880*/  FFMA.FTZ R229, R7, c[0x0][0x23c], -R5 ;  /* 0x00008f0007e57a23 */ /* 0x000fe20000010805 */
[----:B------:R-:W-:Y:S02]  /*3890*/  FSETP.NEU.FTZ.AND P0, PT, R203, -INF , PT ;  /* 0xff800000cb00780b */ /* 0x000fe40003f1d000 */
[C---:B------:R-:W-:Y:S01]  /*38a0*/  HMMA.16816.F32 R16, R108.reuse, R118, R16 ;  /* 0x000000766c10723c */ /* 0x040fe20000001810 */
[----:B------:R-:W-:Y:S03]  /*38b0*/  MUFU.EX2 R226, R229 ;  /* 0x000000e500e27308 */ /* 0x000fe60000000800 */
[----:B------:R-:W-:Y:S03]  /*38c0*/  @P2 FSEL R4, R4, -INF , !P1 ;  /* 0xff80000004042808 */ /* 0x000fe60004800000 */
[-C--:B------:R-:W-:Y:S01]  /*38d0*/  FFMA.FTZ R11, R230, -R201.reuse, R11 ;  /* 0x800000c9e60b7223 */ /* 0x080fe2000001000b */
[-C--:B--2---:R-:W-:Y:S03]  /*38e0*/  HMMA.16816.F32 R20, R108, R104.reuse, R20 ;  /* 0x000000686c14723c */ /* 0x084fe60000001814 */
[----:B------:R2:W-:Y:S01]  /*38f0*/  MUFU.EX2 R225, R231 ;  /* 0x000000e700e17308 */ /* 0x0005e20000000800 */
[-C--:B------:R-:W-:Y:S01]  /*3900*/  FFMA.FTZ R10, R228, -R201.reuse, R10 ;  /* 0x800000c9e40a7223 */ /* 0x080fe2000001000a */
[----:B------:R-:W-:Y:S01]  /*3910*/  @P2 FSEL R11, R11, -INF , !P4 ;  /* 0xff8000000b0b2808 */ /* 0x000fe20006000000 */
[----:B------:R-:W-:Y:S01]  /*3920*/  FMUL.FTZ R228, R203, 1.4426950216293334961 ;  /* 0x3fb8aa3bcbe47820 */ /* 0x000fe20000410000 */
[----:B------:R-:W-:Y:S01]  /*3930*/  @P2 IADD3 R230, R113, 0x8, RZ ;  /* 0x0000000871e62810 */ /* 0x000fe20007ffe0ff */
[-C--:B------:R-:W-:Y:S01]  /*3940*/  FFMA.FTZ R8, R232, -R201.reuse, R8 ;  /* 0x800000c9e8087223 */ /* 0x080fe20000010008 */
[C---:B------:R-:W-:Y:S03]  /*3950*/  HMMA.16816.F32 R24, R100.reuse, R104, R24 ;  /* 0x000000686418723c */ /* 0x040fe60000001818 */
[-C--:B------:R-:W-:Y:S01]  /*3960*/  FFMA.FTZ R9, R234, -R201.reuse, R9 ;  /* 0x800000c9ea097223 */ /* 0x080fe20000010009 */
[----:B------:R-:W-:Y:S01]  /*3970*/  FSEL R7, R228, RZ, P0 ;  /* 0x000000ffe4077208 */ /* 0x000fe20000000000 */
[----:B------:R-:W-:Y:S01]  /*3980*/  FFMA.FTZ R13, R248, -R201, R13 ;  /* 0x800000c9f80d7223 */ /* 0x000fe2000001000d */
[----:B------:R-:W-:Y:S01]  /*3990*/  @P2 ISETP.GE.AND P0, PT, R230, R209, PT ;  /* 0x000000d1e600220c */ /* 0x000fe20003f06270 */
[-C--:B------:R-:W-:Y:S01]  /*39a0*/  FFMA.FTZ R19, R238, -R201.reuse, R19 ;  /* 0x800000c9ee137223 */ /* 0x080fe20000010013 */
[----:B------:R-:W-:Y:S01]  /*39b0*/  @P2 FSEL R8, R8, -INF , !P1 ;  /* 0xff80000008082808 */ /* 0x000fe20004800000 */
[----:B------:R-:W-:Y:S01]  /*39c0*/  FFMA.FTZ R233, R11, c[0x0][0x23c], -R7 ;  /* 0x00008f000be97a23 */ /* 0x000fe20000010807 */
[-C--:B------:R-:W-:Y:S02]  /*39d0*/  HMMA.16816.F32 R28, R100, R106.reuse, R28 ;  /* 0x0000006a641c723c */ /* 0x080fe4000000181c */
[----:B------:R-:W-:Y:S01]  /*39e0*/  @P2 IADD3 R238, R113, 0x10, RZ ;  /* 0x0000001071ee2810 */ /* 0x000fe20007ffe0ff */
[----:B------:R3:W-:Y:S01]  /*39f0*/  MUFU.EX2 R230, R233 ;  /* 0x000000e900e67308 */ /* 0x0007e20000000800 */
[----:B------:R-:W-:Y:S01]  /*3a00*/  @P2 FSEL R10, R10, -INF , !P1 ;  /* 0xff8000000a0a2808 */ /* 0x000fe20004800000 */
[----:B------:R-:W-:Y:S01]  /*3a10*/  FFMA.FTZ R15, R234, -R201, R15 ;  /* 0x800000c9ea0f7223 */ /* 0x000fe2000001000f */
[----:B------:R-:W-:Y:S01]  /*3a20*/  @P2 ISETP.GE.AND P1, PT, R244, R209, PT ;  /* 0x000000d1f400220c */ /* 0x000fe20003f26270 */
[-C--:B------:R-:W-:Y:S01]  /*3a30*/  FFMA.FTZ R17, R242, -R201.reuse, R17 ;  /* 0x800000c9f2117223 */ /* 0x080fe20000010011 */
[----:B------:R-:W-:Y:S01]  /*3a40*/  @P2 FSEL R9, R9, -INF , !P4 ;  /* 0xff80000009092808 */ /* 0x000fe20006000000 */
[-C--:B------:R-:W-:Y:S01]  /*3a50*/  FFMA.FTZ R14, R232, -R201.reuse, R14 ;  /* 0x800000c9e80e7223 */ /* 0x080fe2000001000e */
[----:B------:R-:W-:Y:S02]  /*3a60*/  HMMA.16816.F32 R32, R108, R106, R32 ;  /* 0x0000006a6c20723c */ /* 0x000fe40000001820 */
[----:B------:R-:W-:Y:S01]  /*3a70*/  @P2 FSEL R19, R19, -INF , !P1 ;  /* 0xff80000013132808 */ /* 0x000fe20004800000 */
[----:B--2---:R-:W-:Y:S01]  /*3a80*/  FFMA.FTZ R231, R9, c[0x0][0x23c], -R6 ;  /* 0x00008f0009e77a23 */ /* 0x004fe20000010806 */
[----:B------:R-:W-:Y:S01]  /*3a90*/  @P2 FSEL R13, R13, -INF , !P1 ;  /* 0xff8000000d0d2808 */ /* 0x000fe20004800000 */
[----:B------:R-:W-:Y:S01]  /*3aa0*/  FFMA.FTZ R21, R114, -R201, R21 ;  /* 0x800000c972157223 */ /* 0x000fe20000010015 */
[----:B------:R-:W-:Y:S01]  /*3ab0*/  @P2 FSEL R17, R17, -INF , !P1 ;  /* 0xff80000011112808 */ /* 0x000fe20004800000 */
[----:B------:R2:W-:Y:S01]  /*3ac0*/  MUFU.EX2 R228, R231 ;  /* 0x000000e700e47308 */ /* 0x0005e20000000800 */
[----:B------:R-:W-:Y:S01]  /*3ad0*/  FFMA.FTZ R241, R19, c[0x0][0x23c], -R5 ;  /* 0x00008f0013f17a23 */ /* 0x000fe20000010805 */
[----:B------:R-:W-:Y:S02]  /*3ae0*/  @P2 FSEL R15, R15, -INF , !P1 ;  /* 0xff8000000f0f2808 */ /* 0x000fe40004800000 */
[----:B------:R-:W-:Y:S01]  /*3af0*/  @P2 ISETP.GE.AND P1, PT, R238, R209, PT ;  /* 0x000000d1ee00220c */ /* 0x000fe20003f26270 */
[-C--:B------:R-:W-:Y:S01]  /*3b00*/  FFMA.FTZ R20, R121, -R201.reuse, R20 ;  /* 0x800000c979147223 */ /* 0x080fe20000010014 */
[----:B------:R-:W-:Y:S01]  /*3b10*/  @P2 IADD3 R244, R113, 0x11, RZ ;  /* 0x0000001171f42810 */ /* 0x000fe20007ffe0ff */
[-C--:B------:R-:W-:Y:S01]  /*3b20*/  FFMA.FTZ R28, R249, -R201.reuse, R28 ;  /* 0x800000c9f91c7223 */ /* 0x080fe2000001001c */
[----:B------:R-:W-:Y:S01]  /*3b30*/  @P2 FSEL R14, R14, -INF , !P0 ;  /* 0xff8000000e0e2808 */ /* 0x000fe20004000000 */
[-C--:B-1----:R-:W-:Y:S01]  /*3b40*/  FFMA.FTZ R25, R171, -R201.reuse, R25 ;  /* 0x800000c9ab197223 */ /* 0x082fe20000010019 */
[----:B------:R1:W-:Y:S01]  /*3b50*/  MUFU.EX2 R238, R241 ;  /* 0x000000f100ee7308 */ /* 0x0003e20000000800 */
[----:B------:R-:W-:Y:S01]  /*3b60*/  FFMA.FTZ R12, R246, -R201, R12 ;  /* 0x800000c9f60c7223 */ /* 0x000fe2000001000c */
[----:B------:R-:W-:Y:S01]  /*3b70*/  @P2 ISETP.GE.AND P4, PT, R244, R209, PT ;  /* 0x000000d1f400220c */ /* 0x000fe20003f86270 */
[-C--:B------:R-:W-:Y:S01]  /*3b80*/  FFMA.FTZ R16, R240, -R201.reuse, R16 ;  /* 0x800000c9f0107223 */ /* 0x080fe20000010010 */
[----:B------:R-:W-:Y:S01]  /*3b90*/  @P2 FSEL R20, R20, -INF , !P1 ;  /* 0xff80000014142808 */ /* 0x000fe20004800000 */
[-C--:B------:R-:W-:Y:S01]  /*3ba0*/  FFMA.FTZ R18, R236, -R201.reuse, R18 ;  /* 0x800000c9ec127223 */ /* 0x080fe20000010012 */
[----:B------:R-:W-:Y:S01]  /*3bb0*/  @P2 FSEL R12, R12, -INF , !P0 ;  /* 0xff8000000c0c2808 */ /* 0x000fe20004000000 */
[--C-:B---3--:R-:W-:Y:S01]  /*3bc0*/  FFMA.FTZ R233, R14, c[0x0][0x23c], -R7.reuse ;  /* 0x00008f000ee97a23 */ /* 0x108fe20000010807 */
[----:B------:R-:W-:Y:S01]  /*3bd0*/  @P2 IADD3 R14, R113, 0x18, RZ ;  /* 0x00000018710e2810 */ /* 0x000fe20007ffe0ff */
[----:B------:R-:W-:Y:S01]  /*3be0*/  FFMA.FTZ R229, R10, c[0x0][0x23c], -R7 ;  /* 0x00008f000ae57a23 */ /* 0x000fe20000010807 */
[----:B------:R-:W-:Y:S01]  /*3bf0*/  @P2 FSEL R16, R16, -INF , !P0 ;  /* 0xff80000010102808 */ /* 0x000fe20004000000 */
[-C--:B------:R-:W-:Y:S01]  /*3c00*/  FFMA.FTZ R22, R240, -R201.reuse, R22 ;  /* 0x800000c9f0167223 */ /* 0x080fe20000010016 */
[----:B------:R-:W-:Y:S01]  /*3c10*/  @P2 FSEL R18, R18, -INF , !P0 ;  /* 0xff80000012122808 */ /* 0x000fe20004000000 */
[----:B------:R-:W-:Y:S01]  /*3c20*/  MUFU.EX2 R233, R233 ;  /* 0x000000e900e97308 */ /* 0x000fe20000000800 */
[----:B------:R-:W-:Y:S01]  /*3c30*/  IADD3 R10, P0, R213, R198, RZ ;  /* 0x000000c6d50a7210 */ /* 0x000fe20007f1e0ff */
[-C--:B------:R-:W-:Y:S01]  /*3c40*/  FFMA.FTZ R24, R252, -R201.reuse, R24 ;  /* 0x800000c9fc187223 */ /* 0x080fe20000010018 */
[----:B------:R-:W-:Y:S01]  /*3c50*/  @P2 FSEL R22, R22, -INF , !P1 ;  /* 0xff80000016162808 */ /* 0x000fe20004800000 */
[----:B------:R-:W-:Y:S01]  /*3c60*/  FFMA.FTZ R26, R246, -R201, R26 ;  /* 0x800000c9f61a7223 */ /* 0x000fe2000001001a */
[----:B------:R-:W-:Y:S01]  /*3c70*/  IADD3.X R11, R212, R199, RZ, P0, !PT ;  /* 0x000000c7d40b7210 */ /* 0x000fe200007fe4ff */
[----:B------:R-:W-:Y:S01]  /*3c80*/  FFMA.FTZ R29, R250, -R201, R29 ;  /* 0x800000c9fa1d7223 */ /* 0x000fe2000001001d */
[-C--:B------:R-:W-:Y:S01]  /*3c90*/  @P2 ISETP.GE.AND P0, PT, R14, R209.reuse, PT ;  /* 0x000000d10e00220c */ /* 0x080fe20003f06270 */
[----:B------:R-:W-:Y:S01]  /*3ca0*/  FFMA.FTZ R215, R4, c[0x0][0x23c], -R172 ;  /* 0x00008f0004d77a23 */ /* 0x000fe200000108ac */
[----:B------:R-:W-:Y:S01]  /*3cb0*/  @P2 IADD3 R14, R113, 0x19, RZ ;  /* 0x00000019710e2810 */ /* 0x000fe20007ffe0ff */
[--C-:B------:R-:W-:Y:S01]  /*3cc0*/  FFMA.FTZ R227, R8, c[0x0][0x23c], -R6.reuse ;  /* 0x00008f0008e37a23 */ /* 0x100fe20000010806 */
[----:B------:R-:W-:Y:S01]  /*3cd0*/  @P2 FSEL R24, R24, -INF , !P1 ;  /* 0xff80000018182808 */ /* 0x000fe20004800000 */
[--C-:B--2---:R-:W-:Y:S01]  /*3ce0*/  FFMA.FTZ R231, R12, c[0x0][0x23c], -R6.reuse ;  /* 0x00008f000ce77a23 */ /* 0x104fe20000010806 */
[----:B------:R-:W-:Y:S01]  /*3cf0*/  @P2 FSEL R26, R26, -INF , !P1 ;  /* 0xff8000001a1a2808 */ /* 0x000fe20004800000 */
[----:B------:R-:W-:Y:S01]  /*3d00*/  FFMA.FTZ R232, R13, c[0x0][0x23c], -R6 ;  /* 0x00008f000de87a23 */ /* 0x000fe20000010806 */
[----:B------:R-:W-:Y:S01]  /*3d10*/  @P2 ISETP.GE.AND P1, PT, R14, R209, PT ;  /* 0x000000d10e00220c */ /* 0x000fe20003f26270 */
[--C-:B------:R-:W-:Y:S01]  /*3d20*/  FFMA.FTZ R235, R16, c[0x0][0x23c], -R172.reuse ;  /* 0x00008f0010eb7a23 */ /* 0x100fe200000108ac */
[----:B------:R-:W-:Y:S01]  /*3d30*/  @P2 FSEL R25, R25, -INF , !P4 ;  /* 0xff80000019192808 */ /* 0x000fe20006000000 */
[----:B------:R-:W-:Y:S01]  /*3d40*/  FFMA.FTZ R236, R17, c[0x0][0x23c], -R172 ;  /* 0x00008f0011ec7a23 */ /* 0x000fe200000108ac */
[----:B------:R-:W-:Y:S01]  /*3d50*/  @P2 FSEL R28, R28, -INF , !P0 ;  /* 0xff8000001c1c2808 */ /* 0x000fe20004000000 */
[----:B------:R-:W-:Y:S01]  /*3d60*/  FFMA.FTZ R237, R18, c[0x0][0x23c], -R5 ;  /* 0x00008f0012ed7a23 */ /* 0x000fe20000010805 */
[----:B------:R-:W-:Y:S01]  /*3d70*/  @P2 FSEL R29, R29, -INF , !P1 ;  /* 0xff8000001d1d2808 */ /* 0x000fe20004800000 */
[--C-:B------:R-:W-:Y:S01]  /*3d80*/  FFMA.FTZ R245, R24, c[0x0][0x23c], -R6.reuse ;  /* 0x00008f0018f57a23 */ /* 0x100fe20000010806 */
[----:B-1----:R1:W2:Y:S01]  /*3d90*/  LDG.E R241, [R10.64] ;  /* 0x000000140af17981 */ /* 0x0022a2000c1e1900 */
[--C-:B------:R-:W-:Y:S01]  /*3da0*/  FFMA.FTZ R246, R25, c[0x0][0x23c], -R6.reuse ;  /* 0x00008f0019f67a23 */ /* 0x100fe20000010806 */
[----:B------:R-:W3:Y:S01]  /*3db0*/  MUFU.EX2 R215, R215 ;  /* 0x000000d700d77308 */ /* 0x000ee20000000800 */
[--C-:B------:R-:W-:Y:S01]  /*3dc0*/  FFMA.FTZ R250, R28, c[0x0][0x23c], -R6.reuse ;  /* 0x00008f001cfa7a23 */ /* 0x100fe20000010806 */
[----:B------:R1:W4:Y:S01]  /*3dd0*/  LDG.E R244, [R10.64+0x20] ;  /* 0x000020140af47981 */ /* 0x000322000c1e1900 */
[----:B------:R-:W-:Y:S01]  /*3de0*/  FFMA.FTZ R6, R29, c[0x0][0x23c], -R6 ;  /* 0x00008f001d067a23 */ /* 0x000fe20000010806 */
[----:B------:R-:W-:Y:S01]  /*3df0*/  @P2 FSEL R21, R21, -INF , !P4 ;  /* 0xff80000015152808 */ /* 0x000fe20006000000 */
[-C--:B------:R-:W-:Y:S01]  /*3e00*/  FFMA.FTZ R30, R252, -R201.reuse, R30 ;  /* 0x800000c9fc1e7223 */ /* 0x080fe2000001001e */
[----:B------:R1:W2:Y:S01]  /*3e10*/  LDG.E R247, [R10.64+0x80] ;  /* 0x000080140af77981 */ /* 0x0002a2000c1e1900 */
[-C--:B------:R-:W-:Y:S02]  /*3e20*/  FFMA.FTZ R34, R121, -R201.reuse, R34 ;  /* 0x800000c979227223 */ /* 0x080fe40000010022 */
[-C--:B------:R-:W-:Y:S01]  /*3e30*/  FFMA.FTZ R23, R242, -R201.reuse, R23 ;  /* 0x800000c9f2177223 */ /* 0x080fe20000010017 */
[----:B------:R1:W2:Y:S01]  /*3e40*/  LDG.E R249, [R10.64+0xa0] ;  /* 0x0000a0140af97981 */ /* 0x0002a2000c1e1900 */
[----:B------:R1:W-:Y:S01]  /*3e50*/  MUFU.EX2 R252, R6 ;  /* 0x0000000600fc7308 */ /* 0x0003e20000000800 */
[-C--:B------:R-:W-:Y:S01]  /*3e60*/  FFMA.FTZ R32, R122, -R201.reuse, R32 ;  /* 0x800000c97a207223 */ /* 0x080fe20000010020 */
[----:B------:R-:W-:Y:S01]  /*3e70*/  @P2 FSEL R34, R34, -INF , !P0 ;  /* 0xff80000022222808 */ /* 0x000fe20004000000 */
[-C--:B------:R-:W-:Y:S01]  /*3e80*/  FFMA.FTZ R33, R123, -R201.reuse, R33 ;  /* 0x800000c97b217223 */ /* 0x080fe20000010021 */
[----:B------:R-:W-:Y:S01]  /*3e90*/  @P2 FSEL R23, R23, -INF , !P4 ;  /* 0xff80000017172808 */ /* 0x000fe20006000000 */
[-C--:B------:R-:W-:Y:S01]  /*3ea0*/  FFMA.FTZ R31, R171, -R201.reuse, R31 ;  /* 0x800000c9ab1f7223 */ /* 0x080fe2000001001f */
[----:B------:R-:W-:Y:S01]  /*3eb0*/  @P2 FSEL R32, R32, -INF , !P0 ;  /* 0xff80000020202808 */ /* 0x000fe20004000000 */
[-C--:B------:R-:W-:Y:S01]  /*3ec0*/  FFMA.FTZ R27, R248, -R201.reuse, R27 ;  /* 0x800000c9f81b7223 */ /* 0x080fe2000001001b */
[----:B------:R-:W-:Y:S01]  /*3ed0*/  @P2 FSEL R33, R33, -INF , !P1 ;  /* 0xff80000021212808 */ /* 0x000fe20004800000 */
[----:B------:R-:W-:Y:S01]  /*3ee0*/  FFMA.FTZ R35, R114, -R201, R35 ;  /* 0x800000c972237223 */ /* 0x000fe20000010023 */
[----:B------:R-:W-:Y:S01]  /*3ef0*/  MUFU.EX2 R235, R235 ;  /* 0x000000eb00eb7308 */ /* 0x000fe20000000800 */
[----:B------:R-:W-:Y:S01]  /*3f00*/  FFMA.FTZ R234, R15, c[0x0][0x23c], -R7 ;  /* 0x00008f000fea7a23 */ /* 0x000fe20000010807 */
[----:B------:R-:W-:Y:S01]  /*3f10*/  @P2 FSEL R27, R27, -INF , !P4 ;  /* 0xff8000001b1b2808 */ /* 0x000fe20006000000 */
[--C-:B------:R-:W-:Y:S01]  /*3f20*/  FFMA.FTZ R239, R20, c[0x0][0x23c], -R172.reuse ;  /* 0x00008f0014ef7a23 */ /* 0x100fe200000108ac */
[----:B---3--:R-:W-:Y:S01]  /*3f30*/  F2FP.PACK_AB R9, R224, R215 ;  /* 0x000000d7e009723e */ /* 0x008fe200000000ff */
[--C-:B------:R-:W-:Y:S01]  /*3f40*/  FFMA.FTZ R240, R21, c[0x0][0x23c], -R172.reuse ;  /* 0x00008f0015f07a23 */ /* 0x100fe200000108ac */
[----:B------:R-:W-:Y:S01]  /*3f50*/  @P2 FSEL R30, R30, -INF , !P0 ;  /* 0xff8000001e1e2808 */ /* 0x000fe20004000000 */
[--C-:B------:R-:W-:Y:S01]  /*3f60*/  FFMA.FTZ R242, R22, c[0x0][0x23c], -R5.reuse ;  /* 0x00008f0016f27a23 */ /* 0x100fe20000010805 */
[----:B------:R-:W-:Y:S01]  /*3f70*/  @P2 FSEL R31, R31, -INF , !P1 ;  /* 0xff8000001f1f2808 */ /* 0x000fe20004800000 */
[--C-:B------:R-:W-:Y:S01]  /*3f80*/  FFMA.FTZ R243, R23, c[0x0][0x23c], -R5.reuse ;  /* 0x00008f0017f37a23 */ /* 0x100fe20000010805 */
[----:B------:R-:W3:Y:S01]  /*3f90*/  MUFU.EX2 R236, R236 ;  /* 0x000000ec00ec7308 */ /* 0x000ee20000000800 */
[--C-:B------:R-:W-:Y:S01]  /*3fa0*/  FFMA.FTZ R123, R32, c[0x0][0x23c], -R172.reuse ;  /* 0x00008f00207b7a23 */ /* 0x100fe200000108ac */
[----:B------:R3:W-:Y:S01]  /*3fb0*/  STS [R188+0xe000], R9 ;  /* 0x00e00009bc007388 */ /* 0x0007e20000000800 */
[----:B------:R-:W-:Y:S01]  /*3fc0*/  FFMA.FTZ R172, R33, c[0x0][0x23c], -R172 ;  /* 0x00008f0021ac7a23 */ /* 0x000fe200000108ac */
[----:B-1----:R-:W-:Y:S01]  /*3fd0*/  F2FP.PACK_AB R11, R226, R225 ;  /* 0x000000e1e20b723e */ /* 0x002fe200000000ff */
[----:B------:R-:W-:Y:S01]  /*3fe0*/  FFMA.FTZ R6, R34, c[0x0][0x23c], -R5 ;  /* 0x00008f0022067a23 */ /* 0x000fe20000010805 */
[----:B------:R-:W-:Y:S01]  /*3ff0*/  @P2 FSEL R35, R35, -INF , !P1 ;  /* 0xff80000023232808 */ /* 0x000fe20004800000 */
[--C-:B------:R-:W-:Y:S02]  /*4000*/  FFMA.FTZ R248, R26, c[0x0][0x23c], -R7.reuse ;  /* 0x00008f001af87a23 */ /* 0x100fe40000010807 */
[----:B------:R-:W-:Y:S01]  /*4010*/  STS [R188+0xe400], R11 ;  /* 0x00e4000bbc007388 */ /* 0x000fe20000000800 */
[----:B------:R-:W1:Y:S01]  /*4020*/  MUFU.EX2 R237, R237 ;  /* 0x000000ed00ed7308 */ /* 0x000e620000000800 */
[--C-:B------:R-:W-:Y:S02]  /*4030*/  FFMA.FTZ R251, R27, c[0x0][0x23c], -R7.reuse ;  /* 0x00008f001bfb7a23 */ /* 0x100fe40000010807 */
[--C-:B------:R-:W-:Y:S02]  /*4040*/  FFMA.FTZ R122, R30, c[0x0][0x23c], -R7.reuse ;  /* 0x00008f001e7a7a23 */ /* 0x100fe40000010807 */
[----:B------:R-:W-:Y:S02]  /*4050*/  FFMA.FTZ R7, R31, c[0x0][0x23c], -R7 ;  /* 0x00008f001f077a23 */ /* 0x000fe40000010807 */
[----:B------:R-:W-:Y:S03]  /*4060*/  FFMA.FTZ R5, R35, c[0x0][0x23c], -R5 ;  /* 0x00008f0023057a23 */ /* 0x000fe60000010805 */
[----:B------:R-:W1:Y:S01]  /*4070*/  MUFU.EX2 R227, R227 ;  /* 0x000000e300e37308 */ /* 0x000e620000000800 */
[----:B---3--:R-:W-:Y:S05]  /*4080*/  F2FP.PACK_AB R33, R236, R235 ;  /* 0x000000ebec21723e */ /* 0x008fea00000000ff */
[----:B------:R-:W-:Y:S04]  /*4090*/  STS [R193+0xe000], R33 ;  /* 0x00e00021c1007388 */ /* 0x000fe80000000800 */
[----:B------:R-:W3:Y:S01]  /*40a0*/  MUFU.EX2 R229, R229 ;  /* 0x000000e500e57308 */ /* 0x000ee20000000800 */
[----:B-1----:R-:W-:Y:S05]  /*40b0*/  F2FP.PACK_AB R34, R238, R237 ;  /* 0x000000edee22723e */ /* 0x002fea00000000ff */
[----:B------:R-:W-:Y:S04]  /*40c0*/  STS [R193+0xe400], R34 ;  /* 0x00e40022c1007388 */ /* 0x000fe80000000800 */
[----:B------:R-:W-:Y:S01]  /*40d0*/  MUFU.EX2 R231, R231 ;  /* 0x000000e700e77308 */ /* 0x000fe20000000800 */
[----:B------:R-:W-:Y:S05]  /*40e0*/  F2FP.PACK_AB R171, R228, R227 ;  /* 0x000000e3e4ab723e */ /* 0x000fea00000000ff */
[----:B------:R1:W-:Y:S04]  /*40f0*/  STS [R188+0xf000], R171 ;  /* 0x00f000abbc007388 */ /* 0x0003e80000000800 */
[----:B------:R-:W1:Y:S01]  /*4100*/  MUFU.EX2 R232, R232 ;  /* 0x000000e800e87308 */ /* 0x000e620000000800 */
[----:B---3--:R-:W-:Y:S05]  /*4110*/  F2FP.PACK_AB R35, R230, R229 ;  /* 0x000000e5e623723e */ /* 0x008fea00000000ff */
[----:B------:R-:W-:Y:S04]  /*4120*/  STS [R188+0xf400], R35 ;  /* 0x00f40023bc007388 */ /* 0x000fe80000000800 */
[----:B------:R-:W3:Y:S10]  /*4130*/  MUFU.EX2 R234, R234 ;  /* 0x000000ea00ea7308 */ /* 0x000ef40000000800 */
[----:B------:R3:W-:Y:S01]  /*4140*/  MUFU.EX2 R125, R6 ;  /* 0x00000006007d7308 */ /* 0x0007e20000000800 */
[----:B-1----:R-:W-:Y:S05]  /*4150*/  F2FP.PACK_AB R10, R232, R231 ;  /* 0x000000e7e80a723e */ /* 0x002fea00000000ff */
[----:B------:R-:W-:Y:S04]  /*4160*/  STS [R193+0xf000], R10 ;  /* 0x00f0000ac1007388 */ /* 0x000fe80000000800 */
        /* <DEDUP_REMOVED lines=8> */
[----:B------:R3:W-:Y:S10]  /*41f0*/  MUFU.EX2 R127, R7 ;  /* 0x00000007007f7308 */ /* 0x0007f40000000800 */
[----:B------:R-:W-:Y:S10]  /*4200*/  MUFU.EX2 R123, R123 ;  /* 0x0000007b007b7308 */ /* 0x000ff40000000800 */
[----:B------:R-:W1:Y:S01]  /*4210*/  MUFU.EX2 R172, R172 ;  /* 0x000000ac00ac7308 */ /* 0x000e620000000800 */
[----:B---3--:R-:W-:Y:S05]  /*4220*/  F2FP.PACK_AB R7, R243, R242 ;  /* 0x000000f2f307723e */ /* 0x008fea00000000ff */
[----:B------:R-:W-:Y:S04]  /*4230*/  STS [R192+0xe400], R7 ;  /* 0x00e40007c0007388 */ /* 0x000fe80000000800 */
[----:B------:R1:W3:Y:S10]  /*4240*/  MUFU.EX2 R126, R5 ;  /* 0x00000005007e7308 */ /* 0x0002f40000000800 */
[----:B------:R-:W-:Y:S10]  /*4250*/  MUFU.EX2 R245, R245 ;  /* 0x000000f500f57308 */ /* 0x000ff40000000800 */
[----:B------:R-:W3:Y:S01]  /*4260*/  MUFU.EX2 R246, R246 ;  /* 0x000000f600f67308 */ /* 0x000ee20000000800 */
[----:B-1----:R-:W-:Y:S02]  /*4270*/  F2FP.PACK_AB R5, R172, R123 ;  /* 0x0000007bac05723e */ /* 0x002fe400000000ff */
[----:B---3--:R-:W-:Y:S03]  /*4280*/  F2FP.PACK_AB R171, R126, R125 ;  /* 0x0000007d7eab723e */ /* 0x008fe600000000ff */
[----:B------:R-:W-:Y:S04]  /*4290*/  STS [R210+0xe000], R5 ;  /* 0x00e00005d2007388 */ /* 0x000fe80000000800 */
[----:B------:R-:W-:Y:S01]  /*42a0*/  MUFU.EX2 R248, R248 ;  /* 0x000000f800f87308 */ /* 0x000fe20000000800 */
[----:B------:R1:W-:Y:S09]  /*42b0*/  STS [R210+0xe400], R171 ;  /* 0x00e400abd2007388 */ /* 0x0003f20000000800 */
[----:B------:R-:W3:Y:S01]  /*42c0*/  MUFU.EX2 R251, R251 ;  /* 0x000000fb00fb7308 */ /* 0x000ee20000000800 */
[----:B------:R-:W-:Y:S05]  /*42d0*/  F2FP.PACK_AB R17, R246, R245 ;  /* 0x000000f5f611723e */ /* 0x000fea00000000ff */
[----:B------:R-:W-:Y:S04]  /*42e0*/  STS [R192+0xf000], R17 ;  /* 0x00f00011c0007388 */ /* 0x000fe80000000800 */
[----:B------:R-:W3:Y:S01]  /*42f0*/  MUFU.EX2 R250, R250 ;  /* 0x000000fa00fa7308 */ /* 0x000ee20000000800 */
[----:B-1----:R-:W-:Y:S09]  /*4300*/  SEL R171, R214, 0xffffffc0, !P3 ;  /* 0xffffffc0d6ab7807 */ /* 0x002ff20005800000 */
[----:B------:R-:W1:Y:S01]  /*4310*/  MUFU.EX2 R122, R122 ;  /* 0x0000007a007a7308 */ /* 0x000e620000000800 */
[----:B------:R-:W-:Y:S02]  /*4320*/  IADD3 R121, R171, R162, RZ ;  /* 0x000000a2ab797210 */ /* 0x000fe40007ffe0ff */
[----:B---3--:R-:W-:Y:S02]  /*4330*/  F2FP.PACK_AB R34, R251, R248 ;  /* 0x000000f8fb22723e */ /* 0x008fe400000000ff */
[----:B------:R-:W-:Y:S03]  /*4340*/  IADD3 R120, R171, R2, RZ ;  /* 0x00000002ab787210 */ /* 0x000fe60007ffe0ff */
[----:B------:R-:W-:Y:S01]  /*4350*/  STS [R192+0xf400], R34 ;  /* 0x00f40022c0007388 */ /* 0x000fe20000000800 */
[----:B------:R-:W-:Y:S05]  /*4360*/  F2FP.PACK_AB R35, R252, R250 ;  /* 0x000000fafc23723e */ /* 0x000fea00000000ff */
[----:B------:R-:W-:Y:S01]  /*4370*/  STS [R210+0xf000], R35 ;  /* 0x00f00023d2007388 */ /* 0x000fe20000000800 */
[----:B-1----:R-:W-:Y:S05]  /*4380*/  F2FP.PACK_AB R33, R127, R122 ;  /* 0x0000007a7f21723e */ /* 0x002fea00000000ff */
[----:B------:R-:W-:Y:S04]  /*4390*/  STS [R210+0xf400], R33 ;  /* 0x00f40021d2007388 */ /* 0x000fe80000000800 */
[----:B------:R-:W1:Y:S08]  /*43a0*/  LDSM.16.M88.4 R100, [R162+0x4000] ;  /* 0x00400000a264783b */ /* 0x000e700000000200 */
[----:B------:R-:W3:Y:S08]  /*43b0*/  LDSM.16.M88.4 R104, [R162+0x5000] ;  /* 0x00500000a268783b */ /* 0x000ef00000000200 */
[----:B------:R-:W2:Y:S08]  /*43c0*/  LDSM.16.M88.4 R108, [R2+0x4000] ;  /* 0x00400000026c783b */ /* 0x000eb00000000200 */
[----:B------:R-:W2:Y:S08]  /*43d0*/  LDSM.16.M88.4 R112, [R2+0x5000] ;  /* 0x005000000270783b */ /* 0x000eb00000000200 */
[----:B------:R-:W-:Y:S01]  /*43e0*/  LDSM.16.M88.4 R116, [R121+0x5000] ;  /* 0x005000007974783b */ /* 0x000fe20000000200 */
[-C--:B-1----:R-:W-:Y:S08]  /*43f0*/  HMMA.16816.F32 R4, R100, R128.reuse, RZ ;  /* 0x000000806404723c */ /* 0x082ff000000018ff */
[C---:B---3--:R-:W-:Y:S08]  /*4400*/  HMMA.16816.F32 R8, R104.reuse, R128, RZ ;  /* 0x000000806808723c */ /* 0x048ff000000018ff */
[-C--:B------:R-:W-:Y:S08]  /*4410*/  HMMA.16816.F32 R12, R104, R130.reuse, RZ ;  /* 0x00000082680c723c */ /* 0x080ff000000018ff */
[C---:B------:R-:W-:Y:S08]  /*4420*/  HMMA.16816.F32 R16, R100.reuse, R130, RZ ;  /* 0x000000826410723c */ /* 0x040ff000000018ff */
[-C--:B------:R-:W-:Y:S08]  /*4430*/  HMMA.16816.F32 R20, R100, R132.reuse, RZ ;  /* 0x000000846414723c */ /* 0x080ff000000018ff */
[C---:B------:R-:W-:Y:S08]  /*4440*/  HMMA.16816.F32 R24, R104.reuse, R132, RZ ;  /* 0x000000846818723c */ /* 0x040ff000000018ff */
[-C--:B------:R-:W-:Y:S01]  /*4450*/  HMMA.16816.F32 R28, R104, R134.reuse, RZ ;  /* 0x00000086681c723c */ /* 0x080fe200000018ff */
[----:B------:R-:W1:Y:S07]  /*4460*/  LDSM.16.M88.4 R104, [R121+0x4000] ;  /* 0x004000007968783b */ /* 0x000e6e0000000200 */
[----:B------:R-:W-:Y:S01]  /*4470*/  HMMA.16816.F32 R32, R100, R134, RZ ;  /* 0x000000866420723c */ /* 0x000fe200000018ff */
[----:B------:R-:W3:Y:S07]  /*4480*/  LDSM.16.M88.4 R100, [R120+0x4000] ;  /* 0x004000007864783b */ /* 0x000eee0000000200 */
[-C--:B--2---:R-:W-:Y:S08]  /*4490*/  HMMA.16816.F32 R4, R108, R136.reuse, R4 ;  /* 0x000000886c04723c */ /* 0x084ff00000001804 */
[C---:B------:R-:W-:Y:S08]  /*44a0*/  HMMA.16816.F32 R8, R112.reuse, R136, R8 ;  /* 0x000000887008723c */ /* 0x040ff00000001808 */
[-C--:B------:R-:W-:Y:S08]  /*44b0*/  HMMA.16816.F32 R12, R112, R138.reuse, R12 ;  /* 0x0000008a700c723c */ /* 0x080ff0000000180c */
[C---:B------:R-:W-:Y:S08]  /*44c0*/  HMMA.16816.F32 R16, R108.reuse, R138, R16 ;  /* 0x0000008a6c10723c */ /* 0x040ff00000001810 */
[-C--:B------:R-:W-:Y:S08]  /*44d0*/  HMMA.16816.F32 R20, R108, R140.reuse, R20 ;  /* 0x0000008c6c14723c */ /* 0x080ff00000001814 */
[C---:B------:R-:W-:Y:S08]  /*44e0*/  HMMA.16816.F32 R24, R112.reuse, R140, R24 ;  /* 0x0000008c7018723c */ /* 0x040ff00000001818 */
[-C--:B------:R-:W-:Y:S01]  /*44f0*/  HMMA.16816.F32 R28, R112, R142.reuse, R28 ;  /* 0x0000008e701c723c */ /* 0x080fe2000000181c */
[----:B------:R-:W2:Y:S07]  /*4500*/  LDSM.16.M88.4 R112, [R120+0x5000] ;  /* 0x005000007870783b */ /* 0x000eae0000000200 */
        /* <DEDUP_REMOVED lines=9> */
[-C--:B---3--:R-:W-:Y:S08]  /*45a0*/  HMMA.16816.F32 R4, R100, R152.reuse, R4 ;  /* 0x000000986404723c */ /* 0x088ff00000001804 */
[C---:B--2---:R-:W-:Y:S08]  /*45b0*/  HMMA.16816.F32 R8, R112.reuse, R152, R8 ;  /* 0x000000987008723c */ /* 0x044ff00000001808 */
[-C--:B------:R-:W-:Y:S08]  /*45c0*/  HMMA.16816.F32 R12, R112, R154.reuse, R12 ;  /* 0x0000009a700c723c */ /* 0x080ff0000000180c */
[----:B------:R-:W-:Y:S01]  /*45d0*/  FADD.FTZ R5, -R241, R5 ;  /* 0x00000005f1057221 */ /* 0x000fe20000010100 */
[C---:B------:R-:W-:Y:S03]  /*45e0*/  HMMA.16816.F32 R16, R100.reuse, R154, R16 ;  /* 0x0000009a6410723c */ /* 0x040fe60000001810 */
[----:B------:R-:W-:Y:S02]  /*45f0*/  FMUL.FTZ R224, R224, R5 ;  /* 0x00000005e0e07220 */ /* 0x000fe40000410000 */
[C---:B----4-:R-:W-:Y:S02]  /*4600*/  FADD.FTZ R6, -R244.reuse, R6 ;  /* 0x00000006f4067221 */ /* 0x050fe40000010100 */
[C---:B------:R-:W-:Y:S01]  /*4610*/  FADD.FTZ R7, -R244.reuse, R7 ;  /* 0x00000007f4077221 */ /* 0x040fe20000010100 */
[-C--:B------:R-:W-:Y:S01]  /*4620*/  HMMA.16816.F32 R20, R100, R156.reuse, R20 ;  /* 0x0000009c6414723c */ /* 0x080fe20000001814 */
[----:B------:R-:W-:Y:S03]  /*4630*/  FMUL.FTZ R225, R225, R6 ;  /* 0x00000006e1e17220 */ /* 0x000fe60000410000 */
[----:B------:R-:W-:Y:S02]  /*4640*/  FADD.FTZ R9, -R247, R9 ;  /* 0x00000009f7097221 */ /* 0x000fe40000010100 */
[----:B------:R-:W-:Y:S02]  /*4650*/  FADD.FTZ R121, -R241, R4 ;  /* 0x00000004f1797221 */ /* 0x000fe40000010100 */
[----:B------:R-:W-:Y:S01]  /*4660*/  FADD.FTZ R13, -R247, R13 ;  /* 0x0000000df70d7221 */ /* 0x000fe20000010100 */
[C---:B------:R-:W-:Y:S03]  /*4670*/  HMMA.16816.F32 R24, R112.reuse, R156, R24 ;  /* 0x0000009c7018723c */ /* 0x040fe60000001818 */
[C---:B------:R-:W-:Y:S02]  /*4680*/  FADD.FTZ R14, -R249.reuse, R14 ;  /* 0x0000000ef90e7221 */ /* 0x040fe40000010100 */
[----:B------:R-:W-:Y:S02]  /*4690*/  FADD.FTZ R15, -R249, R15 ;  /* 0x0000000ff90f7221 */ /* 0x000fe40000010100 */
[C---:B------:R-:W-:Y:S01]  /*46a0*/  FADD.FTZ R18, -R244.reuse, R18 ;  /* 0x00000012f4127221 */ /* 0x040fe20000010100 */
[-C--:B------:R-:W-:Y:S01]  /*46b0*/  HMMA.16816.F32 R28, R112, R158.reuse, R28 ;  /* 0x0000009e701c723c */ /* 0x080fe2000000181c */
[C---:B------:R-:W-:Y:S03]  /*46c0*/  FADD.FTZ R19, -R244.reuse, R19 ;  /* 0x00000013f4137221 */ /* 0x040fe60000010100 */
[C---:B------:R-:W-:Y:S02]  /*46d0*/  FADD.FTZ R17, -R241.reuse, R17 ;  /* 0x00000011f1117221 */ /* 0x040fe40000010100 */
[C---:B------:R-:W-:Y:S02]  /*46e0*/  FADD.FTZ R106, -R241.reuse, R16 ;  /* 0x00000010f16a7221 */ /* 0x040fe40000010100 */
[----:B------:R-:W-:Y:S01]  /*46f0*/  FADD.FTZ R5, -R241, R20 ;  /* 0x00000014f1057221 */ /* 0x000fe20000010100 */
[----:B------:R-:W-:Y:S03]  /*4700*/  HMMA.16816.F32 R32, R100, R158, R32 ;  /* 0x0000009e6420723c */ /* 0x000fe60000001820 */
[----:B------:R-:W-:Y:S02]  /*4710*/  FMUL.FTZ R239, R239, R5 ;  /* 0x00000005efef7220 */ /* 0x000fe40000410000 */
[C---:B------:R-:W-:Y:S02]  /*4720*/  FADD.FTZ R5, -R244.reuse, R22 ;  /* 0x00000016f4057221 */ /* 0x040fe40000010100 */
[----:B------:R-:W-:Y:S02]  /*4730*/  FADD.FTZ R6, -R244, R23 ;  /* 0x00000017f4067221 */ /* 0x000fe40000010100 */
[----:B------:R-:W-:Y:S03]  /*4740*/  FMUL.FTZ R242, R242, R5 ;  /* 0x00000005f2f27220 */ /* 0x000fe60000410000 */
[----:B------:R-:W-:Y:S02]  /*4750*/  FMUL.FTZ R243, R243, R6 ;  /* 0x00000006f3f37220 */ /* 0x000fe40000410000 */
[C---:B------:R-:W-:Y:S02]  /*4760*/  FADD.FTZ R6, -R247.reuse, R12 ;  /* 0x0000000cf7067221 */ /* 0x040fe40000010100 */
[C---:B------:R-:W-:Y:S02]  /*4770*/  FADD.FTZ R25, -R247.reuse, R25 ;  /* 0x00000019f7197221 */ /* 0x040fe40000010100 */
[----:B------:R-:W-:Y:S02]  /*4780*/  FADD.FTZ R5, -R247, R28 ;  /* 0x0000001cf7057221 */ /* 0x000fe40000010100 */
[----:B------:R-:W-:Y:S02]  /*4790*/  FMUL.FTZ R236, R236, R17 ;  /* 0x00000011ecec7220 */ /* 0x000fe40000410000 */
[----:B------:R-:W-:Y:S02]  /*47a0*/  FADD.FTZ R21, -R241, R21 ;  /* 0x00000015f1157221 */ /* 0x000fe40000010100 */
[C---:B------:R-:W-:Y:S02]  /*47b0*/  FADD.FTZ R34, -R244.reuse, R34 ;  /* 0x00000022f4227221 */ /* 0x040fe40000010100 */
[----:B------:R-:W-:Y:S02]  /*47c0*/  FADD.FTZ R244, -R244, R35 ;  /* 0x00000023f4f47221 */ /* 0x000fe40000010100 */
[----:B------:R-:W-:Y:S02]  /*47d0*/  FADD.FTZ R35, -R247, R8 ;  /* 0x00000008f7237221 */ /* 0x000fe40000010100 */
[----:B------:R-:W-:Y:S02]  /*47e0*/  FADD.FTZ R17, -R241, R32 ;  /* 0x00000020f1117221 */ /* 0x000fe40000010100 */
[----:B------:R-:W-:Y:S02]  /*47f0*/  FMUL.FTZ R227, R227, R35 ;  /* 0x00000023e3e37220 */ /* 0x000fe40000410000 */
[C---:B------:R-:W-:Y:S02]  /*4800*/  FADD.FTZ R35, -R247.reuse, R24 ;  /* 0x00000018f7237221 */ /* 0x040fe40000010100 */
[----:B------:R-:W-:Y:S02]  /*4810*/  FADD.FTZ R247, -R247, R29 ;  /* 0x0000001df7f77221 */ /* 0x000fe40000010100 */
[----:B------:R-:W-:Y:S02]  /*4820*/  FMUL.FTZ R245, R245, R35 ;  /* 0x00000023f5f57220 */ /* 0x000fe40000410000 */
[----:B------:R-:W-:Y:S02]  /*4830*/  FMUL.FTZ R247, R252, R247 ;  /* 0x000000f7fcf77220 */ /* 0x000fe40000410000 */
        /* <DEDUP_REMOVED lines=38> */
[C---:B------:R-:W-:Y:S01]  /*4aa0*/  LEA R220, P0, R5.reuse, R220, 0x1 ;  /* 0x000000dc05dc7211 */ /* 0x040fe200078008ff */
        /* <DEDUP_REMOVED lines=24> */
.L_x_229:
        /* <DEDUP_REMOVED lines=106> */
.L_x_230:
        /* <DEDUP_REMOVED lines=310> */
.L_x_232:
        /* <DEDUP_REMOVED lines=15> */
.L_x_233:
        /* <DEDUP_REMOVED lines=12> */
[----:B------:R-:W-:Y:S02]  /*67e0*/  IADD3 R46, P0, R34, R40, RZ ;  /* 0x00000028222e7210 */ /* 0x000fe40007f1e0ff */
[----:B------:R-:W-:Y:S01]  /*67f0*/  SHF.R.S32.HI R39, RZ, 0x1f, R178 ;  /* 0x0000001fff277819 */ /* 0x000fe200000114b2 */
[----:B------:R-:W-:-:S05]  /*6800*/  IMAD R33, R38, c[0x0][0x3a4], R33 ;  /* 0x0000e90026217a24 */ /* 0x000fca00078e0221 */
        /* <DEDUP_REMOVED lines=15> */
[----:B------:R-:W-:-:S04]  /*6900*/  IMAD R43, R39, c[0x0][0x3a0], RZ ;  /* 0x0000e800272b7a24 */ /* 0x000fc800078e02ff */
[----:B------:R-:W-:-:S04]  /*6910*/  IMAD.WIDE.U32 R48, R178, c[0x0][0x3a0], R40 ;  /* 0x0000e800b2307a25 */ /* 0x000fc800078e0028 */
[----:B------:R-:W-:Y:S01]  /*6920*/  IMAD R40, R178, c[0x0][0x3a4], R43 ;  /* 0x0000e900b2287a24 */ /* 0x000fe200078e022b */
[----:B------:R-:W-:-:S04]  /*6930*/  LEA R42, P0, R48, c[0x0][0x340], 0x1 ;  /* 0x0000d000302a7a11 */ /* 0x000fc800078008ff */
[----:B------:R-:W-:-:S04]  /*6940*/  IADD3 R40, R49, R40, RZ ;  /* 0x0000002831287210 */ /* 0x000fc80007ffe0ff */
[----:B------:R-:W-:-:S05]  /*6950*/  LEA.HI.X R43, R48, c[0x0][0x344], R40, 0x1, P0 ;  /* 0x0000d100302b7a11 */ /* 0x000fca00000f0c28 */
[----:B----4-:R4:W-:Y:S02]  /*6960*/  STG.E.128 [R42.64], R32 ;  /* 0x000000202a007986 */ /* 0x0109e4000c101d14 */
.L_x_235:
[----:B------:R-:W-:Y:S05]  /*6970*/  BSYNC B0 ;  /* 0x0000000000007941 */ /* 0x000fea0003800000 */
.L_x_234:
        /* <DEDUP_REMOVED lines=14> */
.L_x_237:
[----:B------:R-:W-:Y:S05]  /*6a60*/  BSYNC B0 ;  /* 0x0000000000007941 */ /* 0x000fea0003800000 */
.L_x_236:
        /* <DEDUP_REMOVED lines=14> */
.L_x_239:
[----:B------:R-:W-:Y:S05]  /*6b50*/  BSYNC B0 ;  /* 0x0000000000007941 */ /* 0x000fea0003800000 */
.L_x_238:
        /* <DEDUP_REMOVED lines=14> */
.L_x_241:
[----:B------:R-:W-:Y:S05]  /*6c40*/  BSYNC B0 ;  /* 0x0000000000007941 */ /* 0x000fea0003800000 */
.L_x_240:
[----:B------:R-:W-:Y:S01]  /*6c50*/  IMAD.WIDE.U32 R44, R38, c[0x0][0x3a8], R44 ;  /* 0x0000ea00262c7a25 */ /* 0x000fe200078e002c */
[----:B------:R-:W-:Y:S03]  /*6c60*/  BSSY B0, `(.L_x_242) ;  /* 0x0000012000007945 */ /* 0x000fe60003800000 */
[----:B------:R-:W-:Y:S01]  /*6c70*/  IMAD R37, R37, c[0x0][0x3a8], RZ ;  /* 0x0000ea0025257a24 */ /* 0x000fe200078e02ff */
[----:B------:R-:W-:Y:S01]  /*6c80*/  IADD3 R24, P0, R2, R44, RZ ;  /* 0x0000002c02187210 */ /* 0x000fe20007f1e0ff */
[----:B--2---:R-:W-:Y:S02]  /*6c90*/  IMAD R21, R36, c[0x0][0x3c0], RZ ;  /* 0x0000f00024157a24 */ /* 0x004fe400078e02ff */
        /* <DEDUP_REMOVED lines=14> */
.L_x_243:
[----:B------:R-:W-:Y:S05]  /*6d80*/  BSYNC B0 ;  /* 0x0000000000007941 */ /* 0x000fea0003800000 */
.L_x_242:
        /* <DEDUP_REMOVED lines=12> */
.L_x_245:
[----:B------:R-:W-:Y:S05]  /*6e50*/  BSYNC B0 ;  /* 0x0000000000007941 */ /* 0x000fea0003800000 */
.L_x_244:
        /* <DEDUP_REMOVED lines=12> */
.L_x_247:
[----:B------:R-:W-:Y:S05]  /*6f20*/  BSYNC B0 ;  /* 0x0000000000007941 */ /* 0x000fea0003800000 */
.L_x_246:
        /* <DEDUP_REMOVED lines=12> */
.L_x_204:
        /* <DEDUP_REMOVED lines=16> */
.L_x_249:
        /* <DEDUP_REMOVED lines=15> */
.L_x_250:
        /* <DEDUP_REMOVED lines=26> */
.L_x_252:
[----:B------:R-:W-:Y:S05]  /*7380*/  BSYNC B0 ;  /* 0x0000000000007941 */ /* 0x000fea0003800000 */
.L_x_251:
        /* <DEDUP_REMOVED lines=14> */
.L_x_254:
[----:B------:R-:W-:Y:S05]  /*7470*/  BSYNC B0 ;  /* 0x0000000000007941 */ /* 0x000fea0003800000 */
.L_x_253:
        /* <DEDUP_REMOVED lines=14> */
.L_x_256:
[----:B------:R-:W-:Y:S05]  /*7560*/  BSYNC B0 ;  /* 0x0000000000007941 */ /* 0x000fea0003800000 */
.L_x_255:
        /* <DEDUP_REMOVED lines=14> */
.L_x_258:
[----:B------:R-:W-:Y:S05]  /*7650*/  BSYNC B0 ;  /* 0x0000000000007941 */ /* 0x000fea0003800000 */
.L_x_257:
        /* <DEDUP_REMOVED lines=13> */
[----:B--2---:R-:W-:-:S04]  /*7730*/  IMAD.WIDE.U32 R12, R178, c[0x0][0x3a8], R8 ;  /* 0x0000ea00b20c7a25 */ /* 0x004fc800078e0008 */
[----:B------:R-:W-:Y:S01]  /*7740*/  IMAD R0, R178, c[0x0][0x3ac], R5 ;  /* 0x0000eb00b2007a24 */ /* 0x000fe200078e0205 */
[----:B------:R-:W-:-:S04]  /*7750*/  LEA R4, P0, R12, c[0x0][0x348], 0x1 ;  /* 0x0000d2000c047a11 */ /* 0x000fc800078008ff */
[----:B------:R-:W-:-:S04]  /*7760*/  IADD3 R0, R0, R13, RZ ;  /* 0x0000000d00007210 */ /* 0x000fc80007ffe0ff */
[----:B------:R-:W-:-:S05]  /*7770*/  LEA.HI.X R5, R12, c[0x0][0x34c], R0, 0x1, P0 ;  /* 0x0000d3000c057a11 */ /* 0x000fca00000f0c00 */
[----:B------:R2:W-:Y:S02]  /*7780*/  STG.E.128 [R4.64], RZ ;  /* 0x000000ff04007986 */ /* 0x0005e4000c101d14 */
.L_x_260:
[----:B------:R-:W-:Y:S05]  /*7790*/  BSYNC B0 ;  /* 0x0000000000007941 */ /* 0x000fea0003800000 */
.L_x_259:
        /* <DEDUP_REMOVED lines=12> */
.L_x_262:
[----:B------:R-:W-:Y:S05]  /*7860*/  BSYNC B0 ;  /* 0x0000000000007941 */ /* 0x000fea0003800000 */
.L_x_261:
        /* <DEDUP_REMOVED lines=12> */
.L_x_264:
[----:B------:R-:W-:Y:S05]  /*7930*/  BSYNC B0 ;  /* 0x0000000000007941 */ /* 0x000fea0003800000 */
.L_x_263:
        /* <DEDUP_REMOVED lines=11> */
.L_x_248:
[----:B------:R-:W-:Y:S05]  /*79f0*/  BSYNC B1 ;  /* 0x0000000000017941 */ /* 0x000fea0003800000 */
.L_x_199:
        /* <DEDUP_REMOVED lines=9> */
.L_x_265:
[----:B------:R-:W-:Y:S05]  /*7a90*/  EXIT ;  /* 0x000000000000794d */ /* 0x000fea0003800000 */
.L_x_267:
        /* <DEDUP_REMOVED lines=14> */
.L_x_2455:


//--------------------- .text._ZN5flash44flash_bwd_dq_dk_dv_loop_seqk_parallel_kernelI23Flash_bwd_kernel_traitsILi64ELi64ELi128ELi8ELi2ELi4ELi4ELb1ELb0EN7cutlass6half_tE19Flash_kernel_traitsILi64ELi64ELi128ELi8ES3_EELb0ELb0ELb1ELb0ELb0ELb1ELb0EEEvNS_16Flash_bwd_paramsE --------------------------
	.section	.text._ZN5flash44flash_bwd_dq_dk_dv_loop_seqk_parallel_kernelI23Flash_bwd_kernel_traitsILi64ELi64ELi128ELi8ELi2ELi4ELi4ELb1ELb0EN7cutlass6half_tE19Flash_kernel_traitsILi64ELi64ELi128ELi8ES3_EELb0ELb0ELb1ELb0ELb0ELb1ELb0EEEvNS_16Flash_bwd_paramsE,"ax",@progbits
	.sectioninfo	@"SHI_REGISTERS=252"
	.align	128
        .global         _ZN5flash44flash_bwd_dq_dk_dv_loop_seqk_parallel_kernelI23Flash_bwd_kernel_traitsILi64ELi64ELi128ELi8ELi2ELi4ELi4ELb1ELb0EN7cutlass6half_tE19Flash_kernel_traitsILi64ELi64ELi128ELi8ES3_EELb0ELb0ELb1ELb0ELb0ELb1ELb0EEEvNS_16Flash_bwd_paramsE
        .type           _ZN5flash44flash_bwd_dq_dk_dv_loop_seqk_parallel_kernelI23Flash_bwd_kernel_traitsILi64ELi64ELi128ELi8ELi2ELi4ELi4ELb1ELb0EN7cutlass6half_tE19Flash_kernel_traitsILi64ELi64ELi128ELi8ES3_EELb0ELb0ELb1ELb0ELb0ELb1ELb0EEEvNS_16Flash_bwd_paramsE,@function
        .size           _ZN5flash44flash_bwd_dq_dk_dv_loop_seqk_parallel_kernelI23Flash_bwd_kernel_traitsILi64ELi64ELi128ELi8ELi2ELi4ELi4ELb1ELb0EN7cutlass6half_tE19Flash_kernel_traitsILi64ELi64ELi128ELi8ES3_EELb0ELb0ELb1ELb0ELb0ELb1ELb0EEEvNS_16Flash_bwd_paramsE,(.L_x_2456 - _ZN5flash44flash_bwd_dq_dk_dv_loop_seqk_parallel_kernelI23Flash_bwd_kernel_traitsILi64ELi64ELi128ELi8ELi2ELi4ELi4ELb1ELb0EN7cutlass6half_tE19Flash_kernel_traitsILi64ELi64ELi128ELi8ES3_EELb0ELb0ELb1ELb0ELb0ELb1ELb0EEEvNS_16Flash_bwd_paramsE)
        .other          _ZN5flash44flash_bwd_dq_dk_dv_loop_seqk_parallel_kernelI23Flash_bwd_kernel_traitsILi64ELi64ELi128ELi8ELi2ELi4ELi4ELb1ELb0EN7cutlass6half_tE19Flash_kernel_traitsILi64ELi64ELi128ELi8ES3_EELb0ELb0ELb1ELb0ELb0ELb1ELb0EEEvNS_16Flash_bwd_paramsE,@"STO_CUDA_ENTRY STV_DEFAULT"
_ZN5flash44flash_bwd_dq_dk_dv_loop_seqk_parallel_kernelI23Flash_bwd_kernel_traitsILi64ELi64ELi128ELi8ELi2ELi4ELi4ELb1ELb0EN7cutlass6half_tE19Flash_kernel_traitsILi64ELi64ELi128ELi8ES3_EELb0ELb0ELb1ELb0ELb0ELb1ELb0EEEvNS_16Flash_bwd_paramsE:
.text._ZN5flash44flash_bwd_dq_dk_dv_loop_seqk_parallel_kernelI23Flash_bwd_kernel_traitsILi64ELi64ELi128ELi8ELi2ELi4ELi4ELb1ELb0EN7cutlass6half_tE19Flash_kernel_traitsILi64ELi64ELi128ELi8ES3_EELb0ELb0ELb1ELb0ELb0ELb1ELb0EEEvNS_16Flash_bwd_paramsE:
        /* <DEDUP_REMOVED lines=143> */
.L_x_314:
[----:B-1--4-:R-:W1:Y:S01]  /*08f0*/  LDC.U8 R4, c[0x0][0x312] ;  /* 0x0000c480ff047b82 */ /* 0x012e620000000000 */
[----:B------:R-:W-:Y:S01]  /*0900*/  ISETP.NE.U32.AND P3, PT, RZ, c[0x0][0x250], PT ;  /* 0x00009400ff007a0c */ /* 0x000fe20003f65070 */
[----:B------:R-:W-:Y:S01]  /*0910*/  IMAD.SHL.U32 R5, R182, 0x4, RZ ;  /* 0x00000004b6057824 */ /* 0x000fe200078e00ff */
[----:B------:R-:W-:Y:S01]  /*0920*/  ISETP.NE.U32.AND P2, PT, RZ, c[0x0][0x240], PT ;  /* 0x00009000ff007a0c */ /* 0x000fe20003f45070 */
[----:B------:R-:W-:Y:S01]  /*0930*/  IMAD.MOV.U32 R16, RZ, RZ, -0x1 ;  /* 0xffffffffff107424 */ /* 0x000fe200078e00ff */
[----:B------:R-:W-:-:S02]  /*0940*/  ISETP.NE.AND.EX P3, PT, RZ, c[0x0][0x254], PT, P3 ;  /* 0x00009500ff007a0c */ /* 0x000fc40003f65330 */
[----:B------:R-:W-:Y:S02]  /*0950*/  SHF.R.S32.HI R6, RZ, 0x1f, R182 ;  /* 0x0000001fff067819 */ /* 0x000fe400000114b6 */
[----:B------:R-:W-:Y:S02]  /*0960*/  ISETP.NE.AND.EX P2, PT, RZ, c[0x0][0x244], PT, P2 ;  /* 0x00009100ff007a0c */ /* 0x000fe40003f45320 */
[----:B------:R-:W-:Y:S02]  /*0970*/  SHF.L.U64.HI R0, R182, 0x2, R6 ;  /* 0x00000002b6007819 */ /* 0x000fe40000010206 */
[----:B------:R-:W-:Y:S02]  /*0980*/  IADD3 R224, P0, R5, c[0x0][0x240], RZ ;  /* 0x0000900005e07a10 */ /* 0x000fe40007f1e0ff */
[----:B------:R-:W-:Y:S02]  /*0990*/  ISETP.EQ.U32.AND P5, PT, RZ, c[0x0][0x248], PT ;  /* 0x00009200ff007a0c */ /* 0x000fe40003fa2070 */
[----:B------:R-:W-:-:S02]  /*09a0*/  IADD3.X R225, R0, c[0x0][0x244], RZ, P0, !PT ;  /* 0x0000910000e17a10 */ /* 0x000fc400007fe4ff */
[C---:B---3--:R-:W-:Y:S02]  /*09b0*/  @P3 IADD3 R10, P0, R5.reuse, c[0x0][0x250], RZ ;  /* 0x00009400050a3a10 */ /* 0x048fe40007f1e0ff */
        /* <DEDUP_REMOVED lines=20> */
.L_x_268:
        /* <DEDUP_REMOVED lines=13> */
[----:B------:R-:W-:Y:S01]  /*0bd0*/  IADD3 R4, R224, 0x80, R196 ;  /* 0x00000080e0047810 */ /* 0x000fe20007ffe0c4 */
        /* <DEDUP_REMOVED lines=38> */
.L_x_270:
        /* <DEDUP_REMOVED lines=16> */
.L_x_271:
        /* <DEDUP_REMOVED lines=11> */
[----:B------:R-:W-:Y:S01]  /*0ff0*/  IMAD.WIDE.U32 R28, R182, c[0x0][0x224], RZ ;  /* 0x00008900b61c7a25 */ /* 0x000fe200078e00ff */
[----:B------:R-:W-:-:S02]  /*1000*/  ISETP.GE.AND P4, PT, R22, RZ, PT ;  /* 0x000000ff1600720c */ /* 0x000fc40003f86270 */
[----:B------:R-:W-:Y:S01]  /*1010*/  SHF.L.U32 R34, R182, 0x7, RZ ;  /* 0x00000007b6227819 */ /* 0x000fe200000006ff */
[----:B------:R-:W-:Y:S02]  /*1020*/  IMAD R15, R15, R182, RZ ;  /* 0x000000b60f0f7224 */ /* 0x000fe400078e02ff */
[----:B------:R-:W-:Y:S01]  /*1030*/  IMAD.WIDE R22, R208, c[0x0][0x1c0], RZ ;  /* 0x00007000d0167a25 */ /* 0x000fe200078e02ff */
[----:B------:R-:W-:Y:S01]  /*1040*/  SEL R34, R34, RZ, P2 ;  /* 0x000000ff22227207 */ /* 0x000fe20001000000 */
[----:B--2---:R-:W2:Y:S02]  /*1050*/  MUFU.RCP R4, R4 ;  /* 0x0000000400047308 */ /* 0x004ea40000001000 */
        /* <DEDUP_REMOVED lines=40> */
[----:B------:R-:W-:Y:S02]  /*12e0*/  SEL R18, R28, R14, !P1 ;  /* 0x0000000e1c127207 */ /* 0x000fe40004800000 */
[----:B--2---:R-:W-:Y:S01]  /*12f0*/  ISETP.NE.AND P2, PT, R5, RZ, PT ;  /* 0x000000ff0500720c */ /* 0x004fe20003f45270 */
[----:B------:R-:W-:Y:S01]  /*1300*/  @P1 IMAD.IADD R17, R15, 0x1, R7 ;  /* 0x000000010f111824 */ /* 0x000fe200078e0207 */
[----:B------:R-:W-:Y:S01]  /*1310*/  SHF.R.S32.HI R7, RZ, 0x1f, R196 ;  /* 0x0000001fff077819 */ /* 0x000fe200000114c4 */
[----:B-1----:R-:W-:Y:S01]  /*1320*/  IMAD.WIDE.U32 R14, R4, c[0x0][0x3d8], RZ ;  /* 0x0000f600040e7a25 */ /* 0x002fe200078e00ff */
[----:B------:R-:W-:-:S03]  /*1330*/  IADD3 R26, R35, R26, RZ ;  /* 0x0000001a231a7210 */ /* 0x000fc60007ffe0ff */
[----:B------:R-:W-:Y:S01]  /*1340*/  IMAD R23, R4, c[0x0][0x3dc], R15 ;  /* 0x0000f70004177a24 */ /* 0x000fe200078e020f */
[----:B------:R-:W-:Y:S01]  /*1350*/  SEL R24, R14, RZ, P2 ;  /* 0x000000ff0e187207 */ /* 0x000fe20001000000 */
[--C-:B------:R-:W-:Y:S01]  /*1360*/  @!P3 IMAD R4, R182, c[0x0][0x1c0], R203.reuse ;  /* 0x00007000b604ba24 */ /* 0x100fe200078e02cb */
[----:B------:R-:W-:Y:S02]  /*1370*/  @P6 IADD3 R9, R9, 0x1, RZ ;  /* 0x0000000109096810 */ /* 0x000fe40007ffe0ff */
[----:B------:R-:W-:Y:S01]  /*1380*/  SHF.R.S32.HI R14, RZ, 0x1f, R203 ;  /* 0x0000001fff0e7819 */ /* 0x000fe200000114cb */
[----:B------:R-:W-:Y:S01]  /*1390*/  @!P3 IMAD R32, R4, c[0x0][0x214], RZ ;  /* 0x000085000420ba24 */ /* 0x000fe200078e02ff */
[----:B------:R-:W-:Y:S02]  /*13a0*/  @!P4 IADD3 R9, -R9, RZ, RZ ;  /* 0x000000ff0909c210 */ /* 0x000fe40007ffe1ff */
[----:B------:R-:W-:Y:S02]  /*13b0*/  @!P5 LOP3.LUT R9, RZ, c[0x0][0x1c8], RZ, 0x33, !PT ;  /* 0x00007200ff09da12 */ /* 0x000fe400078e33ff */
[----:B------:R-:W-:-:S02]  /*13c0*/  SHF.R.S32.HI R15, RZ, 0x1f, R27 ;  /* 0x0000001fff0f7819 */ /* 0x000fc4000001141b */
[----:B------:R-:W-:Y:S02]  /*13d0*/  SEL R23, R23, RZ, P2 ;  /* 0x000000ff17177207 */ /* 0x000fe40001000000 */
        /* <DEDUP_REMOVED lines=9> */
.L_x_272:
[----:B------:R-:W-:-:S04]  /*1470*/  IMAD R28, R182, c[0x0][0x1c0], R203 ;  /* 0x00007000b61c7a24 */ /* 0x000fc800078e02cb */
[----:B------:R-:W-:Y:S02]  /*1480*/  IMAD R28, R28, c[0x0][0x224], RZ ;  /* 0x000089001c1c7a24 */ /* 0x000fe400078e02ff */
.L_x_273:
        /* <DEDUP_REMOVED lines=83> */
.L_x_275:
        /* <DEDUP_REMOVED lines=15> */
.L_x_276:
[----:B------:R-:W-:Y:S01]  /*1ab0*/  IMAD R222, R184, -0x80, R222 ;  /* 0xffffff80b8de7824 */ /* 0x000fe200078e02de */
[----:B------:R-:W-:Y:S01]  /*1ac0*/  BSSY B0, `(.L_x_277) ;  /* 0x0000015000007945 */ /* 0x000fe20003800000 */
[----:B------:R-:W-:Y:S02]  /*1ad0*/  IMAD R6, R7, c[0x0][0x3a0], RZ ;  /* 0x0000e80007067a24 */ /* 0x000fe400078e02ff */
[----:B------:R-:W-:Y:S01]  /*1ae0*/  IMAD.WIDE.U32 R10, R196, c[0x0][0x3a0], R180 ;  /* 0x0000e800c40a7a25 */ /* 0x000fe200078e00b4 */
[----:B------:R-:W-:-:S03]  /*1af0*/  ISETP.GE.AND P3, PT, R178, R222, PT ;  /* 0x000000deb200720c */ /* 0x000fc60003f66270 */
[----:B------:R-:W-:Y:S01]  /*1b00*/  IMAD R6, R196, c[0x0][0x3a4], R6 ;  /* 0x0000e900c4067a24 */ /* 0x000fe200078e0206 */
[----:B------:R-:W-:Y:S01]  /*1b10*/  IADD3 R10, P0, R9, R10, RZ ;  /* 0x0000000a090a7210 */ /* 0x000fe20007f1e0ff */
[----:B------:R-:W-:-:S03]  /*1b20*/  IMAD R9, R14, c[0x0][0x3b8], RZ ;  /* 0x0000ee000e097a24 */ /* 0x000fc600078e02ff */
[----:B------:R-:W-:Y:S01]  /*1b30*/  IADD3.X R11, R8, R11, R6, P0, !PT ;  /* 0x0000000b080b7210 */ /* 0x000fe200007fe406 */
[----:B------:R-:W-:-:S04]  /*1b40*/  IMAD R6, R203, c[0x0][0x3bc], R9 ;  /* 0x0000ef00cb067a24 */ /* 0x000fc800078e0209 */
        /* <DEDUP_REMOVED lines=12> */
.L_x_278:
[----:B------:R-:W-:Y:S05]  /*1c10*/  BSYNC B0 ;  /* 0x0000000000007941 */ /* 0x000fea0003800000 */
.L_x_277:
[----:B------:R-:W-:Y:S01]  /*1c20*/  IADD3 R8, R178, 0x20, RZ ;  /* 0x00000020b2087810 */ /* 0x000fe20007ffe0ff */
[----:B------:R-:W-:Y:S03]  /*1c30*/  BSSY B0, `(.L_x_279) ;  /* 0x000000e000007945 */ /* 0x000fe60003800000 */
[----:B------:R-:W-:-:S13]  /*1c40*/  ISETP.GE.AND P2, PT, R8, R222, PT ;  /* 0x000000de0800720c */ /* 0x000fda0003f46270 */
        /* <DEDUP_REMOVED lines=12> */
.L_x_280:
[----:B------:R-:W-:Y:S05]  /*1d10*/  BSYNC B0 ;  /* 0x0000000000007941 */ /* 0x000fea0003800000 */
.L_x_279:
        /* <DEDUP_REMOVED lines=15> */
.L_x_282:
[----:B------:R-:W-:Y:S05]  /*1e10*/  BSYNC B0 ;  /* 0x0000000000007941 */ /* 0x000fea0003800000 */
.L_x_281:
        /* <DEDUP_REMOVED lines=14> */
.L_x_284:
[----:B------:R-:W-:Y:S05]  /*1f00*/  BSYNC B0 ;  /* 0x0000000000007941 */ /* 0x000fea0003800000 */
.L_x_283:
        /* <DEDUP_REMOVED lines=20> */
.L_x_286:
[----:B------:R-:W-:Y:S05]  /*2050*/  BSYNC B0 ;  /* 0x0000000000007941 */ /* 0x000fea0003800000 */
.L_x_285:
        /* <DEDUP_REMOVED lines=13> */
.L_x_288:
[----:B------:R-:W-:Y:S05]  /*2130*/  BSYNC B0 ;  /* 0x0000000000007941 */ /* 0x000fea0003800000 */
.L_x_287:
        /* <DEDUP_REMOVED lines=13> */
.L_x_290:
[----:B------:R-:W-:Y:S05]  /*2210*/  BSYNC B0 ;  /* 0x0000000000007941 */ /* 0x000fea0003800000 */
.L_x_289:
        /* <DEDUP_REMOVED lines=13> */
.L_x_274:
[----:B------:R-:W-:Y:S01]  /*22f0*/  IMAD R14, R7, c[0x0][0x1a0], RZ ;  /* 0x00006800070e7a24 */ /* 0x000fe200078e02ff */
[----:B------:R-:W-:Y:S01]  /*2300*/  MOV R173, 0x40 ;  /* 0x0000004000ad7802 */ /* 0x000fe20000000f00 */
[----:B------:R-:W-:Y:S01]  /*2310*/  IMAD.WIDE.U32 R16, R196, c[0x0][0x1a0], R180 ;  /* 0x00006800c4107a25 */ /* 0x000fe200078e00b4 */
[----:B------:R-:W-:Y:S01]  /*2320*/  @P2 BAR.SYNC.DEFER_BLOCKING 0x0 ;  /* 0x0000000000002b1d */ /* 0x000fe20000010000 */
[----:B------:R-:W-:Y:S02]  /*2330*/  MOV R216, 0x7f800000 ;  /* 0x7f80000000d87802 */ /* 0x000fe40000000f00 */
[----:B------:R-:W-:Y:S01]  /*2340*/  IMAD R6, R184, -0x80, R222 ;  /* 0xffffff80b8067824 */ /* 0x000fe200078e02de */
[----:B------:R-:W-:Y:S01]  /*2350*/  IADD3 R20, P0, R13, R16, RZ ;  /* 0x000000100d147210 */ /* 0x000fe20007f1e0ff */
[----:B------:R-:W-:Y:S01]  /*2360*/  IMAD R14, R196, c[0x0][0x1a4], R14 ;  /* 0x00006900c40e7a24 */ /* 0x000fe200078e020e */
[----:B------:R-:W-:Y:S01]  /*2370*/  IADD3 R13, R178, 0x40, RZ ;  /* 0x00000040b20d7810 */ /* 0x000fe20007ffe0ff */
[----:B------:R-:W-:Y:S01]  /*2380*/  IMAD R15, R8, c[0x0][0x1b8], RZ ;  /* 0x00006e00080f7a24 */ /* 0x000fe200078e02ff */
[----:B------:R-:W-:Y:S01]  /*2390*/  ISETP.GE.AND P6, PT, R178, R6, PT ;  /* 0x00000006b200720c */ /* 0x000fe20003fc6270 */
[----:B------:R-:W-:Y:S01]  /*23a0*/  IMAD.WIDE.U32 R26, R173, c[0x0][0x370], RZ ;  /* 0x0000dc00ad1a7a25 */ /* 0x000fe200078e00ff */
[----:B------:R-:W-:-:S02]  /*23b0*/  IADD3.X R21, R12, R17, R14, P0, !PT ;  /* 0x000000110c157210 */ /* 0x000fc400007fe40e */
[----:B------:R-:W-:Y:S01]  /*23c0*/  IADD3 R12, R178, 0x20, RZ ;  /* 0x00000020b20c7810 */ /* 0x000fe20007ffe0ff */
[----:B------:R-:W-:Y:S01]  /*23d0*/  IMAD R15, R9, c[0x0][0x1bc], R15 ;  /* 0x00006f00090f7a24 */ /* 0x000fe200078e020f */
[-C--:B------:R-:W-:Y:S01]  /*23e0*/  ISETP.GE.AND P4, PT, R13, R6.reuse, PT ;  /* 0x000000060d00720c */ /* 0x080fe20003f86270 */
[----:B------:R-:W-:Y:S01]  /*23f0*/  IMAD.WIDE.U32 R20, R9, c[0x0][0x1b8], R20 ;  /* 0x00006e0009147a25 */ /* 0x000fe200078e0014 */
[-C--:B------:R-:W-:Y:S02]  /*2400*/  ISETP.GE.AND P5, PT, R12, R6.reuse, PT ;  /* 0x000000060c00720c */ /* 0x080fe40003fa6270 */
[C---:B------:R-:W-:Y:S01]  /*2410*/  IADD3 R13, R178.reuse, 0x60, RZ ;  /* 0x00000060b20d7810 */ /* 0x040fe20007ffe0ff */
[----:B------:R-:W-:Y:S02]  /*2420*/  IMAD.IADD R21, R21, 0x1, R15 ;  /* 0x0000000115157824 */ /* 0x000fe400078e020f */
[----:B------:R-:W-:Y:S01]  /*2430*/  @!P6 IMAD R14, R5, c[0x0][0x1a0], RZ ;  /* 0x00006800050eea24 */ /* 0x000fe200078e02ff */
[----:B------:R-:W-:Y:S01]  /*2440*/  ISETP.GE.AND P3, PT, R13, R6, PT ;  /* 0x000000060d00720c */ /* 0x000fe20003f66270 */
[C---:B------:R-:W-:Y:S01]  /*2450*/  @!P6 IMAD.WIDE.U32 R22, R178.reuse, c[0x0][0x1a0], R20 ;  /* 0x00006800b216ea25 */ /* 0x040fe200078e0014 */
[----:B------:R1:W-:Y:S03]  /*2460*/  @P6 STS.128 [R183+0xa000], RZ ;  /* 0x00a000ffb7006388 */ /* 0x0003e60000000c00 */
[----:B------:R-:W-:Y:S01]  /*2470*/  @!P6 IMAD R14, R178, c[0x0][0x1a4], R14 ;  /* 0x00006900b20eea24 */ /* 0x000fe200078e020e */
        /* <DEDUP_REMOVED lines=12> */
[----:B------:R-:W-:Y:S01]  /*2540*/  @!P5 IMAD.MOV.U32 R22, RZ, RZ, R20 ;  /* 0x000000ffff16d224 */ /* 0x000fe200078e0014 */
[----:B------:R-:W-:Y:S01]  /*2550*/  @!P4 IADD3.X R14, RZ, R5, RZ, P1, !PT ;  /* 0x00000005ff0ec210 */ /* 0x000fe20000ffe4ff */
[----:B------:R-:W-:Y:S01]  /*2560*/  @!P5 IMAD R17, R16, c[0x0][0x1a4], R17 ;  /* 0x000069001011da24 */ /* 0x000fe200078e0211 */
[----:B------:R-:W-:Y:S01]  /*2570*/  ISETP.GE.AND P1, PT, R12, R6, PT ;  /* 0x000000060c00720c */ /* 0x000fe20003f26270 */
[----:B------:R-:W-:Y:S01]  /*2580*/  @!P3 IMAD.X R12, RZ, RZ, R5, P0 ;  /* 0x000000ffff0cb224 */ /* 0x000fe200000e0605 */
[----:B------:R-:W-:Y:S01]  /*2590*/  @!PT LDS RZ, [RZ] ;  /* 0x00000000fffff984 */ /* 0x000fe20000000800 */
[----:B------:R-:W-:Y:S01]  /*25a0*/  @!PT LDS RZ, [RZ] ;  /* 0x00000000fffff984 */ /* 0x000fe20000000800 */
[----:B------:R-:W-:Y:S01]  /*25b0*/  @!PT LDS RZ, [RZ] ;  /* 0x00000000fffff984 */ /* 0x000fe20000000800 */
[----:B------:R2:W-:Y:S01]  /*25c0*/  @!P6 LDGSTS.E.BYPASS.LTC128B.128 [R183+0xa000], [R18.64] ;  /* 0x0a00000012b7efae */ /* 0x0005e2000b901d46 */
[----:B------:R-:W-:-:S03]  /*25d0*/  @!P5 IMAD.WIDE.U32 R22, R16, c[0x0][0x1a0], R22 ;  /* 0x000068001016da25 */ /* 0x000fc600078e0016 */
[----:B------:R1:W-:Y:S01]  /*25e0*/  @P5 STS.128 [R183+0xb000], RZ ;  /* 0x00b000ffb7005388 */ /* 0x0003e20000000c00 */
[----:B------:R-:W-:Y:S01]  /*25f0*/  @!P4 IMAD R14, R14, c[0x0][0x1a0], RZ ;  /* 0x000068000e0eca24 */ /* 0x000fe200078e02ff */
[----:B------:R-:W-:Y:S01]  /*2600*/  @!P5 LEA R16, P0, R22, c[0x0][0x170], 0x1 ;  /* 0x00005c001610da11 */ /* 0x000fe200078008ff */
[----:B------:R-:W-:Y:S02]  /*2610*/  @!P3 IMAD R12, R12, c[0x0][0x1a0], RZ ;  /* 0x000068000c0cba24 */ /* 0x000fe400078e02ff */
[----:B------:R-:W-:Y:S02]  /*2620*/  @!P5 IMAD.IADD R17, R23, 0x1, R17 ;  /* 0x000000011711d824 */ /* 0x000fe400078e0211 */
[C---:B------:R-:W-:Y:S02]  /*2630*/  @!P4 IMAD R14, R15.reuse, c[0x0][0x1a4], R14 ;  /* 0x000069000f0eca24 */ /* 0x040fe400078e020e */
[----:B------:R-:W-:Y:S01]  /*2640*/  @!P4 IMAD.WIDE.U32 R24, R15, c[0x0][0x1a0], R24 ;  /* 0x000068000f18ca25 */ /* 0x000fe200078e0018 */
[----:B------:R-:W-:-:S03]  /*2650*/  @!P5 LEA.HI.X R17, R22, c[0x0][0x174], R17, 0x1, P0 ;  /* 0x00005d001611da11 */ /* 0x000fc600000f0c11 */
[C---:B------:R-:W-:Y:S02]  /*2660*/  @!P3 IMAD R12, R13.reuse, c[0x0][0x1a4], R12 ;  /* 0x000069000d0cba24 */ /* 0x040fe400078e020c */
[----:B------:R-:W-:Y:S01]  /*2670*/  @!P3 IMAD.WIDE.U32 R20, R13, c[0x0][0x1a0], R20 ;  /* 0x000068000d14ba25 */ /* 0x000fe200078e0014 */
[----:B------:R-:W-:Y:S01]  /*2680*/  @!PT LDS RZ, [RZ] ;  /* 0x00000000fffff984 */ /* 0x000fe20000000800 */
[----:B------:R-:W-:Y:S01]  /*2690*/  @!PT LDS RZ, [RZ] ;  /* 0x00000000fffff984 */ /* 0x000fe20000000800 */
[----:B------:R-:W-:Y:S01]  /*26a0*/  @!PT LDS RZ, [RZ] ;  /* 0x00000000fffff984 */ /* 0x000fe20000000800 */
[----:B------:R3:W-:Y:S03]  /*26b0*/  @!P5 LDGSTS.E.BYPASS.LTC128B.128 [R183+0xb000], [R16.64] ;  /* 0x0b00000010b7dfae */ /* 0x0007e6000b901d46 */
[----:B------:R-:W-:Y:S01]  /*26c0*/  @!P4 IMAD.IADD R13, R25, 0x1, R14 ;  /* 0x00000001190dc824 */ /* 0x000fe200078e020e */
[C---:B------:R-:W-:Y:S01]  /*26d0*/  @!P4 LEA R14, P0, R24.reuse, c[0x0][0x170], 0x1 ;  /* 0x00005c00180eca11 */ /* 0x040fe200078008ff */
[----:B------:R-:W-:Y:S01]  /*26e0*/  @!P3 IMAD.IADD R12, R21, 0x1, R12 ;  /* 0x00000001150cb824 */ /* 0x000fe200078e020c */
[----:B------:R1:W-:Y:S01]  /*26f0*/  @P4 STS.128 [R183+0xc000], RZ ;  /* 0x00c000ffb7004388 */ /* 0x0003e20000000c00 */
[----:B------:R-:W-:Y:S01]  /*2700*/  IMAD.WIDE.U32 R22, R173, c[0x0][0x190], RZ ;  /* 0x00006400ad167a25 */ /* 0x000fe200078e00ff */
[----:B------:R-:W-:-:S02]  /*2710*/  @!P4 LEA.HI.X R15, R24, c[0x0][0x174], R13, 0x1, P0 ;  /* 0x00005d00180fca11 */ /* 0x000fc400000f0c0d */
[C---:B------:R-:W-:Y:S01]  /*2720*/  @!P3 LEA R24, P0, R20.reuse, c[0x0][0x170], 0x1 ;  /* 0x00005c001418ba11 */ /* 0x040fe200078008ff */
[----:B------:R-:W-:Y:S01]  /*2730*/  IMAD R7, R7, c[0x0][0x198], RZ ;  /* 0x0000660007077a24 */ /* 0x000fe200078e02ff */
[----:B------:R-:W-:Y:S01]  /*2740*/  LEA.HI R13, R221, R221, RZ, 0x1 ;  /* 0x000000dddd0d7211 */ /* 0x000fe200078f08ff */
[----:B------:R-:W-:Y:S01]  /*2750*/  @!PT LDS RZ, [RZ] ;  /* 0x00000000fffff984 */ /* 0x000fe20000000800 */
[----:B------:R-:W-:Y:S01]  /*2760*/  @!PT LDS RZ, [RZ] ;  /* 0x00000000fffff984 */ /* 0x000fe20000000800 */
[----:B------:R-:W-:Y:S01]  /*2770*/  @!PT LDS RZ, [RZ] ;  /* 0x00000000fffff984 */ /* 0x000fe20000000800 */
[----:B------:R4:W-:Y:S01]  /*2780*/  @!P4 LDGSTS.E.BYPASS.LTC128B.128 [R183+0xc000], [R14.64] ;  /* 0x0c0000000eb7cfae */ /* 0x0009e2000b901d46 */
[----:B------:R-:W-:Y:S01]  /*2790*/  @!P3 LEA.HI.X R25, R20, c[0x0][0x174], R12, 0x1, P0 ;  /* 0x00005d001419ba11 */ /* 0x000fe200000f0c0c */
[----:B------:R-:W-:Y:S01]  /*27a0*/  IMAD R12, R173, c[0x0][0x374], RZ ;  /* 0x0000dd00ad0c7a24 */ /* 0x000fe200078e02ff */
[----:B------:R-:W-:Y:S01]  /*27b0*/  @!P1 IADD3 R20, P0, R232, R26, RZ ;  /* 0x0000001ae8149210 */ /* 0x000fe20007f1e0ff */
[----:B------:R-:W-:Y:S01]  /*27c0*/  IMAD R7, R196, c[0x0][0x19c], R7 ;  /* 0x00006700c4077a24 */ /* 0x000fe200078e0207 */
[----:B------:R-:W-:Y:S01]  /*27d0*/  LOP3.LUT R13, R13, 0xfffffffe, RZ, 0xc0, !PT ;  /* 0xfffffffe0d0d7812 */ /* 0x000fe200078ec0ff */
[----:B------:R1:W-:Y:S01]  /*27e0*/  @P3 STS.128 [R183+0xd000], RZ ;  /* 0x00d000ffb7003388 */ /* 0x0003e20000000c00 */
        /* <DEDUP_REMOVED lines=11> */
[----:B------:R-:W0:Y:S01]  /*28a0*/  LDGDEPBAR ;  /* 0x00000000000079af */ /* 0x000e220000000000 */
[----:B------:R-:W-:-:S02]  /*28b0*/  IMAD.MOV.U32 R218, RZ, RZ, 0x7f800000 ;  /* 0x7f800000ffda7424 */ /* 0x000fc400078e00ff */
[----:B------:R-:W-:Y:S01]  /*28c0*/  IADD3.X R27, R10, R27, R7, P0, !PT ;  /* 0x0000001b0a1b7210 */ /* 0x000fe200007fe407 */
[----:B------:R-:W-:Y:S01]  /*28d0*/  IMAD R7, R8, c[0x0][0x1b0], RZ ;  /* 0x00006c0008077a24 */ /* 0x000fe200078e02ff */
[----:B------:R-:W-:Y:S01]  /*28e0*/  ISETP.GE.AND P0, PT, R178, R6, PT ;  /* 0x00000006b200720c */ /* 0x000fe20003f06270 */
[----:B------:R-:W-:Y:S01]  /*28f0*/  IMAD.MOV.U32 R219, RZ, RZ, 0x7f800000 ;  /* 0x7f800000ffdb7424 */ /* 0x000fe200078e00ff */
[----:B------:R-:W-:Y:S01]  /*2900*/  ISETP.NE.AND P2, PT, R13, 0x1, PT ;  /* 0x000000010d00780c */ /* 0x000fe20003f45270 */
[----:B------:R-:W-:Y:S01]  /*2910*/  IMAD R7, R9, c[0x0][0x1b4], R7 ;  /* 0x00006d0009077a24 */ /* 0x000fe200078e0207 */
[----:B------:R-:W-:Y:S01]  /*2920*/  IADD3 R8, R177, 0x1000, RZ ;  /* 0x00001000b1087810 */ /* 0x000fe20007ffe0ff */
[----:B------:R-:W-:-:S03]  /*2930*/  IMAD.WIDE.U32 R26, R9, c[0x0][0x1b0], R26 ;  /* 0x00006c00091a7a25 */ /* 0x000fc600078e001a */
[----:B------:R-:W-:Y:S01]  /*2940*/  SEL R8, R8, R177, !P2 ;  /* 0x000000b108087207 */ /* 0x000fe20005000000 */
[----:B------:R-:W-:Y:S01]  /*2950*/  @!P6 IMAD.MOV.U32 R12, RZ, RZ, R26 ;  /* 0x000000ffff0ce224 */ /* 0x000fe200078e001a */
[----:B------:R-:W-:Y:S01]  /*2960*/  IADD3 R13, R27, R7, RZ ;  /* 0x000000071b0d7210 */ /* 0x000fe20007ffe0ff */
[----:B------:R-:W-:Y:S01]  /*2970*/  IMAD.MOV.U32 R217, RZ, RZ, 0x7f800000 ;  /* 0x7f800000ffd97424 */ /* 0x000fe200078e00ff */
[-C--:B---3--:R-:W-:Y:S01]  /*2980*/  @!P5 MOV R16, R26.reuse ;  /* 0x0000001a0010d202 */ /* 0x088fe20000000f00 */
[----:B------:R-:W-:Y:S01]  /*2990*/  IMAD.SHL.U32 R220, R8, 0x2, RZ ;  /* 0x0000000208dc7824 */ /* 0x000fe200078e00ff */
[----:B------:R1:W-:Y:S01]  /*29a0*/  @P0 STS.128 [R183+0x4000], RZ ;  /* 0x004000ffb7000388 */ /* 0x0003e20000000c00 */
[----:B------:R-:W-:Y:S01]  /*29b0*/  @!P6 IMAD R8, R5, c[0x0][0x198], RZ ;  /* 0x000066000508ea24 */ /* 0x000fe200078e02ff */
[----:B--2---:R-:W-:Y:S01]  /*29c0*/  @!P3 MOV R18, R26 ;  /* 0x0000001a0012b202 */ /* 0x004fe20000000f00 */
[C---:B----4-:R-:W-:Y:S01]  /*29d0*/  @!P6 IMAD.WIDE.U32 R14, R178.reuse, c[0x0][0x198], R12 ;  /* 0x00006600b20eea25 */ /* 0x050fe200078e000c */
[----:B------:R-:W-:Y:S01]  /*29e0*/  @!PT LDS RZ, [RZ] ;  /* 0x00000000fffff984 */ /* 0x000fe20000000800 */
[----:B------:R-:W-:Y:S01]  /*29f0*/  @!PT LDS RZ, [RZ] ;  /* 0x00000000fffff984 */ /* 0x000fe20000000800 */
[----:B------:R-:W-:Y:S01]  /*2a00*/  @!PT LDS RZ, [RZ] ;  /* 0x00000000fffff984 */ /* 0x000fe20000000800 */
[----:B------:R1:W-:Y:S03]  /*2a10*/  @!P0 LDGSTS.E.BYPASS.LTC128B.128 [R183+0x4000], [R232.64] ;  /* 0x04000000e8b78fae */ /* 0x0003e6000b901d46 */
[----:B------:R-:W-:Y:S01]  /*2a20*/  @!P6 IMAD R7, R178, c[0x0][0x19c], R8 ;  /* 0x00006700b207ea24 */ /* 0x000fe200078e0208 */
[----:B------:R1:W-:Y:S01]  /*2a30*/  @P1 STS.128 [R183+0x5000], RZ ;  /* 0x005000ffb7001388 */ /* 0x0003e20000000c00 */
[----:B------:R-:W-:-:S02]  /*2a40*/  @!P5 IMAD.MOV.U32 R17, RZ, RZ, R13 ;  /* 0x000000ffff11d224 */ /* 0x000fc400078e000d */
[----:B------:R-:W-:Y:S01]  /*2a50*/  @!P6 IMAD.IADD R7, R15, 0x1, R7 ;  /* 0x000000010f07e824 */ /* 0x000fe200078e0207 */
[----:B------:R-:W-:Y:S01]  /*2a60*/  @!PT LDS RZ, [RZ] ;  /* 0x00000000fffff984 */ /* 0x000fe20000000800 */
[----:B------:R-:W-:Y:S01]  /*2a70*/  @!PT LDS RZ, [RZ] ;  /* 0x00000000fffff984 */ /* 0x000fe20000000800 */
[----:B------:R-:W-:Y:S01]  /*2a80*/  @!PT LDS RZ, [RZ] ;  /* 0x00000000fffff984 */ /* 0x000fe20000000800 */
[----:B------:R1:W-:Y:S01]  /*2a90*/  @!P1 LDGSTS.E.BYPASS.LTC128B.128 [R183+0x5000], [R20.64] ;  /* 0x0500000014b79fae */ /* 0x0003e2000b901d46 */
[----:B------:R-:W-:-:S03]  /*2aa0*/  @!P3 IMAD.MOV.U32 R19, RZ, RZ, R13 ;  /* 0x000000ffff13b224 */ /* 0x000fc600078e000d */
[----:B------:R1:W-:Y:S04]  /*2ab0*/  @P0 STS [R220], RZ ;  /* 0x000000ffdc000388 */ /* 0x0003e80000000800 */
[----:B------:R1:W-:Y:S04]  /*2ac0*/  @P0 STS [R220+0x4], RZ ;  /* 0x000004ffdc000388 */ /* 0x0003e80000000800 */
[----:B------:R1:W-:Y:S04]  /*2ad0*/  @P0 STS [R220+0x8], RZ ;  /* 0x000008ffdc000388 */ /* 0x0003e80000000800 */
[----:B------:R1:W-:Y:S04]  /*2ae0*/  @P0 STS [R220+0xc], RZ ;  /* 0x00000cffdc000388 */ /* 0x0003e80000000800 */
[----:B------:R-:W-:Y:S01]  /*2af0*/  @!PT LDS RZ, [RZ] ;  /* 0x00000000fffff984 */ /* 0x000fe20000000800 */
[----:B------:R-:W-:Y:S01]  /*2b00*/  @!PT LDS RZ, [RZ] ;  /* 0x00000000fffff984 */ /* 0x000fe20000000800 */
[----:B------:R-:W-:Y:S01]  /*2b10*/  @!PT LDS RZ, [RZ] ;  /* 0x00000000fffff984 */ /* 0x000fe20000000800 */
[----:B------:R1:W-:Y:S01]  /*2b20*/  @!P0 LDGSTS.E.BYPASS.LTC128B.128 [R220], [R234.64] ;  /* 0x00000000eadc8fae */ /* 0x0003e2000b901d46 */
[----:B------:R-:W-:-:S03]  /*2b30*/  @!P5 IADD3 R9, P0, R178, 0x20, RZ ;  /* 0x00000020b209d810 */ /* 0x000fc60007f1e0ff */
[----:B------:R1:W-:Y:S02]  /*2b40*/  @P1 STS [R220+0x1000], RZ ;  /* 0x001000ffdc001388 */ /* 0x0003e40000000800 */
[----:B------:R-:W-:Y:S01]  /*2b50*/  @!P5 IMAD.X R8, RZ, RZ, R5, P0 ;  /* 0x000000ffff08d224 */ /* 0x000fe200000e0605 */
[C---:B------:R-:W-:Y:S01]  /*2b60*/  @!P6 LEA R10, P0, R14.reuse, c[0x0][0x168], 0x1 ;  /* 0x00005a000e0aea11 */ /* 0x040fe200078008ff */
[C---:B------:R-:W-:Y:S01]  /*2b70*/  @!P5 IMAD.WIDE.U32 R16, R9.reuse, c[0x0][0x198], R16 ;  /* 0x000066000910da25 */ /* 0x040fe200078e0010 */
[----:B------:R1:W-:Y:S02]  /*2b80*/  @P1 STS [R220+0x1004], RZ ;  /* 0x001004ffdc001388 */ /* 0x0003e40000000800 */
[----:B------:R-:W-:Y:S01]  /*2b90*/  @!P6 LEA.HI.X R11, R14, c[0x0][0x16c], R7, 0x1, P0 ;  /* 0x00005b000e0bea11 */ /* 0x000fe200000f0c07 */
[----:B------:R-:W-:Y:S01]  /*2ba0*/  @!P5 IMAD R8, R8, c[0x0][0x198], RZ ;  /* 0x000066000808da24 */ /* 0x000fe200078e02ff */
[----:B------:R-:W-:Y:S01]  /*2bb0*/  @!P4 IADD3 R7, P0, R178, 0x40, RZ ;  /* 0x00000040b207c810 */ /* 0x000fe20007f1e0ff */
[----:B------:R1:W-:Y:S02]  /*2bc0*/  @P1 STS [R220+0x1008], RZ ;  /* 0x001008ffdc001388 */ /* 0x0003e40000000800 */
[----:B------:R-:W-:-:S02]  /*2bd0*/  @!P5 IMAD R8, R9, c[0x0][0x19c], R8 ;  /* 0x000067000908da24 */ /* 0x000fc400078e0208 */
[----:B------:R-:W-:Y:S01]  /*2be0*/  @!P4 IMAD.X R9, RZ, RZ, R5, P0 ;  /* 0x000000ffff09c224 */ /* 0x000fe200000e0605 */
[C---:B------:R-:W-:Y:S01]  /*2bf0*/  @!P5 LEA R14, P0, R16.reuse, c[0x0][0x168], 0x1 ;  /* 0x00005a00100eda11 */ /* 0x040fe200078008ff */
[----:B------:R-:W-:Y:S01]  /*2c00*/  @!P5 IMAD.IADD R8, R17, 0x1, R8 ;  /* 0x000000011108d824 */ /* 0x000fe200078e0208 */
[----:B------:R1:W-:Y:S01]  /*2c10*/  @P1 STS [R220+0x100c], RZ ;  /* 0x00100cffdc001388 */ /* 0x0003e20000000800 */
[----:B------:R-:W-:Y:S02]  /*2c20*/  @!P4 IMAD R9, R9, c[0x0][0x198], RZ ;  /* 0x000066000909ca24 */ /* 0x000fe400078e02ff */
[----:B------:R-:W-:Y:S01]  /*2c30*/  @!P4 IMAD.MOV.U32 R17, RZ, RZ, R13 ;  /* 0x000000ffff11c224 */ /* 0x000fe200078e000d */
[----:B------:R-:W-:Y:S01]  /*2c40*/  @!P5 LEA.HI.X R15, R16, c[0x0][0x16c], R8, 0x1, P0 ;  /* 0x00005b00100fda11 */ /* 0x000fe200000f0c08 */
[----:B------:R-:W-:Y:S01]  /*2c50*/  @!P4 IMAD R9, R7, c[0x0][0x19c], R9 ;  /* 0x000067000709ca24 */ /* 0x000fe200078e0209 */
[----:B------:R-:W-:Y:S01]  /*2c60*/  @!P3 IADD3 R8, P0, R178, 0x60, RZ ;  /* 0x00000060b208b810 */ /* 0x000fe20007f1e0ff */
[----:B------:R-:W-:Y:S01]  /*2c70*/  @!PT LDS RZ, [RZ] ;  /* 0x00000000fffff984 */ /* 0x000fe20000000800 */
[----:B------:R-:W-:Y:S01]  /*2c80*/  @!PT LDS RZ, [RZ] ;  /* 0x00000000fffff984 */ /* 0x000fe20000000800 */
[----:B------:R-:W-:Y:S01]  /*2c90*/  @!PT LDS RZ, [RZ] ;  /* 0x00000000fffff984 */ /* 0x000fe20000000800 */
[----:B------:R1:W-:Y:S01]  /*2ca0*/  @!P1 LDGSTS.E.BYPASS.LTC128B.128 [R220+0x1000], [R22.64] ;  /* 0x0100000016dc9fae */ /* 0x0003e2000b901d46 */
[----:B------:R-:W-:-:S03]  /*2cb0*/  @!P4 MOV R16, R26 ;  /* 0x0000001a0010c202 */ /* 0x000fc60000000f00 */
[----:B------:R-:W-:Y:S01]  /*2cc0*/  @!P3 IMAD.X R5, RZ, RZ, R5, P0 ;  /* 0x000000ffff05b224 */ /* 0x000fe200000e0605 */
[----:B------:R1:W-:Y:S01]  /*2cd0*/  @P6 STS.128 [R183+0x6000], RZ ;  /* 0x006000ffb7006388 */ /* 0x0003e20000000c00 */
[----:B------:R-:W-:Y:S01]  /*2ce0*/  @!P4 IMAD.WIDE.U32 R16, R7, c[0x0][0x198], R16 ;  /* 0x000066000710ca25 */ /* 0x000fe200078e0010 */
[----:B------:R-:W-:Y:S02]  /*2cf0*/  IADD3 R7, R176, 0x8, RZ ;  /* 0x00000008b0077810 */ /* 0x000fe40007ffe0ff */
[----:B------:R-:W-:Y:S01]  /*2d00*/  @!PT LDS RZ, [RZ] ;  /* 0x00000000fffff984 */ /* 0x000fe20000000800 */
[----:B------:R-:W-:Y:S01]  /*2d10*/  @!PT LDS RZ, [RZ] ;  /* 0x00000000fffff984 */ /* 0x000fe20000000800 */
[----:B------:R-:W-:Y:S01]  /*2d20*/  @!PT LDS RZ, [RZ] ;  /* 0x00000000fffff984 */ /* 0x000fe20000000800 */
[----:B------:R2:W-:Y:S01]  /*2d30*/  @!P6 LDGSTS.E.BYPASS.LTC128B.128 [R183+0x6000], [R10.64] ;  /* 0x060000000ab7efae */ /* 0x0005e2000b901d46 */
[----:B------:R-:W-:Y:S01]  /*2d40*/  @!P3 IMAD R5, R5, c[0x0][0x198], RZ ;  /* 0x000066000505ba24 */ /* 0x000fe200078e02ff */
[----:B------:R-:W-:Y:S01]  /*2d50*/  @!P4 LEA R12, P0, R16, c[0x0][0x168], 0x1 ;  /* 0x00005a00100cca11 */ /* 0x000fe200078008ff */
[----:B------:R-:W-:Y:S01]  /*2d60*/  @!P4 IMAD.IADD R9, R17, 0x1, R9 ;  /* 0x000000011109c824 */ /* 0x000fe200078e0209 */
[----:B------:R1:W-:Y:S01]  /*2d70*/  @P5 STS.128 [R183+0x7000], RZ ;  /* 0x007000ffb7005388 */ /* 0x0003e20000000c00 */
[C---:B------:R-:W-:Y:S01]  /*2d80*/  @!P3 IMAD R5, R8.reuse, c[0x0][0x19c], R5 ;  /* 0x000067000805ba24 */ /* 0x040fe200078e0205 */
[-C--:B------:R-:W-:Y:S01]  /*2d90*/  ISETP.GE.AND P1, PT, R7, R6.reuse, PT ;  /* 0x000000060700720c */ /* 0x080fe20003f26270 */
[----:B------:R-:W-:Y:S01]  /*2da0*/  @!P3 IMAD.WIDE.U32 R18, R8, c[0x0][0x198], R18 ;  /* 0x000066000812ba25 */ /* 0x000fe200078e0012 */
[----:B------:R-:W-:Y:S01]  /*2db0*/  @!P4 LEA.HI.X R13, R16, c[0x0][0x16c], R9, 0x1, P0 ;  /* 0x00005b00100dca11 */ /* 0x000fe200000f0c09 */
[----:B------:R-:W-:Y:S01]  /*2dc0*/  @!PT LDS RZ, [RZ] ;  /* 0x00000000fffff984 */ /* 0x000fe20000000800 */
[----:B------:R-:W-:Y:S01]  /*2dd0*/  @!PT LDS RZ, [RZ] ;  /* 0x00000000fffff984 */ /* 0x000fe20000000800 */
[----:B------:R-:W-:Y:S01]  /*2de0*/  @!PT LDS RZ, [RZ] ;  /* 0x00000000fffff984 */ /* 0x000fe20000000800 */
[----:B------:R1:W-:Y:S01]  /*2df0*/  @!P5 LDGSTS.E.BYPASS.LTC128B.128 [R183+0x7000], [R14.64] ;  /* 0x070000000eb7dfae */ /* 0x0003e2000b901d46 */
[C---:B------:R-:W-:Y:S01]  /*2e00*/  IADD3 R8, R176.reuse, 0x28, RZ ;  /* 0x00000028b0087810 */ /* 0x040fe20007ffe0ff */
[----:B------:R-:W-:Y:S01]  /*2e10*/  @!P3 IMAD.IADD R5, R19, 0x1, R5 ;  /* 0x000000011305b824 */ /* 0x000fe200078e0205 */
[----:B------:R-:W-:Y:S01]  /*2e20*/  IADD3 R7, R176, 0x20, RZ ;  /* 0x00000020b0077810 */ /* 0x000fe20007ffe0ff */
[----:B------:R1:W-:Y:S01]  /*2e30*/  @P4 STS.128 [R183+0x8000], RZ ;  /* 0x008000ffb7004388 */ /* 0x0003e20000000c00 */
[----:B------:R-:W-:-:S02]  /*2e40*/  ISETP.GE.AND P5, PT, R8, R6, PT ;  /* 0x000000060800720c */ /* 0x000fc40003fa6270 */
[----:B------:R-:W-:Y:S01]  /*2e50*/  ISETP.GE.AND P6, PT, R7, R6, PT ;  /* 0x000000060700720c */ /* 0x000fe20003fc6270 */
[----:B------:R-:W-:Y:S01]  /*2e60*/  @!PT LDS RZ, [RZ] ;  /* 0x00000000fffff984 */ /* 0x000fe20000000800 */
[----:B------:R-:W-:Y:S01]  /*2e70*/  @!PT LDS RZ, [RZ] ;  /* 0x00000000fffff984 */ /* 0x000fe20000000800 */
[----:B------:R-:W-:Y:S01]  /*2e80*/  @!PT LDS RZ, [RZ] ;  /* 0x00000000fffff984 */ /* 0x000fe20000000800 */
[----:B------:R1:W-:Y:S01]  /*2e90*/  @!P4 LDGSTS.E.BYPASS.LTC128B.128 [R183+0x8000], [R12.64] ;  /* 0x080000000cb7cfae */ /* 0x0003e2000b901d46 */
[----:B------:R-:W-:-:S03]  /*2ea0*/  SHF.L.U64.HI R7, R176, 0x2, R179 ;  /* 0x00000002b0077819 */ /* 0x000fc600000102b3 */
[----:B------:R1:W-:Y:S01]  /*2eb0*/  @P3 STS.128 [R183+0x9000], RZ ;  /* 0x009000ffb7003388 */ /* 0x0003e20000000c00 */
[----:B--2---:R-:W-:-:S04]  /*2ec0*/  @!P3 LEA R10, P0, R18, c[0x0][0x168], 0x1 ;  /* 0x00005a00120aba11 */ /* 0x004fc800078008ff */
[----:B------:R-:W-:Y:S02]  /*2ed0*/  @!P3 LEA.HI.X R11, R18, c[0x0][0x16c], R5, 0x1, P0 ;  /* 0x00005b00120bba11 */ /* 0x000fe400000f0c05 */
[C---:B------:R-:W-:Y:S01]  /*2ee0*/  ISETP.GE.AND P0, PT, R176.reuse, R6, PT ;  /* 0x00000006b000720c */ /* 0x040fe20003f06270 */
[----:B------:R-:W-:Y:S01]  /*2ef0*/  IMAD.SHL.U32 R6, R176, 0x4, RZ ;  /* 0x00000004b0067824 */ /* 0x000fe200078e00ff */
[----:B------:R-:W-:Y:S01]  /*2f00*/  SHF.R.S32.HI R5, RZ, 0x1f, R8 ;  /* 0x0000001fff057819 */ /* 0x000fe20000011408 */
[----:B------:R-:W-:Y:S01]  /*2f10*/  @!PT LDS RZ, [RZ] ;  /* 0x00000000fffff984 */ /* 0x000fe20000000800 */
[----:B------:R-:W-:Y:S01]  /*2f20*/  @!PT LDS RZ, [RZ] ;  /* 0x00000000fffff984 */ /* 0x000fe20000000800 */
[----:B------:R-:W-:Y:S01]  /*2f30*/  @!PT LDS RZ, [RZ] ;  /* 0x00000000fffff984 */ /* 0x000fe20000000800 */
[----:B------:R2:W-:Y:S03]  /*2f40*/  @!P3 LDGSTS.E.BYPASS.LTC128B.128 [R183+0x9000], [R10.64] ;  /* 0x090000000ab7bfae */ /* 0x0005e6000b901d46 */
[----:B------:R-:W-:Y:S01]  /*2f50*/  IADD3 R6, P4, R6, R200, RZ ;  /* 0x000000c806067210 */ /* 0x000fe20007f9e0ff */
[----:B------:R-:W0:Y:S03]  /*2f60*/  LDGDEPBAR ;  /* 0x00000000000079af */ /* 0x000e260000000000 */
[----:B------:R-:W-:-:S05]  /*2f70*/  IADD3.X R7, R7, R199, RZ, P4, !PT ;  /* 0x000000c707077210 */ /* 0x000fca00027fe4ff */
[----:B------:R1:W5:Y:S04]  /*2f80*/  @!P0 LDG.E R218, [R6.64] ;  /* 0x0000000606da8981 */ /* 0x000368000c1e1900 */
[----:B------:R1:W5:Y:S04]  /*2f90*/  @!P1 LDG.E R219, [R6.64+0x20] ;  /* 0x0000200606db9981 */ /* 0x000368000c1e1900 */
[----:B------:R1:W5:Y:S01]  /*2fa0*/  @!P6 LDG.E R216, [R6.64+0x80] ;  /* 0x0000800606d8e981 */ /* 0x000362000c1e1900 */
[----:B--2---:R-:W-:Y:S01]  /*2fb0*/  @!P5 LEA R10, P3, R8, R200, 0x2 ;  /* 0x000000c8080ad211 */ /* 0x004fe200078610ff */
[----:B------:R-:W-:-:S04]  /*2fc0*/  DEPBAR.LE SB0, 0x1 ;  /* 0x000080400000791a */ /* 0x000fc80000000000 */
[----:B------:R-:W-:-:S05]  /*2fd0*/  @!P5 LEA.HI.X R11, R8, R199, R5, 0x2, P3 ;  /* 0x000000c7080bd211 */ /* 0x000fca00018f1405 */
[----:B------:R1:W5:Y:S04]  /*2fe0*/  @!P5 LDG.E R217, [R10.64] ;  /* 0x000000060ad9d981 */ /* 0x000368000c1e1900 */
[----:B------:R-:W-:Y:S01]  /*2ff0*/  BAR.SYNC.DEFER_BLOCKING 0x0 ;  /* 0x0000000000007b1d */ /* 0x000fe20000010000 */
[----:B------:R-:W-:-:S04]  /*3000*/  LEA.HI R0, R0, R4, RZ, 0x4 ;  /* 0x0000000400007211 */ /* 0x000fc800078f20ff */
[----:B------:R-:W-:Y:S02]  /*3010*/  LOP3.LUT R0, R0, 0xfffffff0, RZ, 0xc0, !PT ;  /* 0xfffffff000007812 */ /* 0x000fe400078ec0ff */
[----:B------:R-:W-:-:S03]  /*3020*/  SHF.L.U32 R213, R208, 0x4, RZ ;  /* 0x00000004d0d57819 */ /* 0x000fc600000006ff */
[----:B------:R-:W-:Y:S01]  /*3030*/  IMAD.IADD R4, R4, 0x1, -R0 ;  /* 0x0000000104047824 */ /* 0x000fe200078e0a00 */
[----:B------:R-:W-:Y:S01]  /*3040*/  IADD3 R207, R213, 0x20, RZ ;  /* 0x00000020d5cf7810 */ /* 0x000fe20007ffe0ff */
        /* <DEDUP_REMOVED lines=9> */
[----:B------:R-:W-:-:S03]  /*30e0*/  IMAD.SHL.U32 R214, R208, 0x8, RZ ;  /* 0x00000008d0d67824 */ /* 0x000fc600078e00ff */
[----:B------:R-:W-:Y:S01]  /*30f0*/  LEA.HI R0, R0, R4, RZ, 0x3 ;  /* 0x0000000400007211 */ /* 0x000fe200078f18ff */
[----:B------:R-:W-:-:S03]  /*3100*/  IMAD.IADD R206, R214, 0x1, R207 ;  /* 0x00000001d6ce7824 */ /* 0x000fc600078e02cf */
[----:B------:R-:W-:Y:S02]  /*3110*/  LOP3.LUT R0, R0, 0xfffffff8, RZ, 0xc0, !PT ;  /* 0xfffffff800007812 */ /* 0x000fe400078ec0ff */
[----:B------:R-:W-:Y:S02]  /*3120*/  IADD3 R205, R214, R206, RZ ;  /* 0x000000ced6cd7210 */ /* 0x000fe40007ffe0ff */
[----:B------:R-:W-:Y:S01]  /*3130*/  IADD3 R0, R4, -R0, RZ ;  /* 0x8000000004007210 */ /* 0x000fe20007ffe0ff */
[----:B------:R-:W-:Y:S01]  /*3140*/  IMAD.MOV.U32 R165, RZ, RZ, 0x20 ;  /* 0x00000020ffa57424 */ /* 0x000fe200078e00ff */
[----:B------:R-:W-:Y:S01]  /*3150*/  IADD3 R167, R172, 0x1000, RZ ;  /* 0x00001000aca77810 */ /* 0x000fe20007ffe0ff */
[----:B------:R-:W-:Y:S01]  /*3160*/  IMAD.IADD R204, R214, 0x1, R205 ;  /* 0x00000001d6cc7824 */ /* 0x000fe200078e02cd */
[----:B------:R-:W-:Y:S02]  /*3170*/  LOP3.LUT P0, RZ, R0, 0x2, RZ, 0xc0, !PT ;  /* 0x0000000200ff7812 */ /* 0x000fe4000780c0ff */
[----:B------:R-:W-:-:S02]  /*3180*/  IADD3 R166, R171, 0x1000, RZ ;  /* 0x00001000aba67810 */ /* 0x000fc40007ffe0ff */
[----:B------:R-:W-:Y:S01]  /*3190*/  IADD3 R194, R196, R224, RZ ;  /* 0x000000e0c4c27210 */ /* 0x000fe20007ffe0ff */
[----:B------:R-:W-:Y:S01]  /*31a0*/  IMAD.IADD R228, R214, 0x1, R204 ;  /* 0x00000001d6e47824 */ /* 0x000fe200078e02cc */
[----:B------:R-:W-:Y:S02]  /*31b0*/  SEL R167, R167, R172, !P2 ;  /* 0x000000aca7a77207 */ /* 0x000fe40005000000 */
[----:B------:R-:W-:Y:S02]  /*31c0*/  LOP3.LUT P1, RZ, R0, 0x4, RZ, 0xc0, !PT ;  /* 0x0000000400ff7812 */ /* 0x000fe4000782c0ff */
[----:B------:R-:W-:Y:S02]  /*31d0*/  IADD3 R194, -R222, 0x80, R194 ;  /* 0x00000080dec27810 */ /* 0x000fe40007ffe1c2 */
[----:B------:R-:W-:Y:S02]  /*31e0*/  SEL R166, R166, R171, !P2 ;  /* 0x000000aba6a67207 */ /* 0x000fe40005000000 */
[----:B------:R-:W-:Y:S01]  /*31f0*/  SEL R165, R165, 0xffffffe0, !P0 ;  /* 0xffffffe0a5a57807 */ /* 0x000fe20004000000 */
[C---:B------:R-:W-:Y:S01]  /*3200*/  IMAD R212, R208.reuse, 0x18, RZ ;  /* 0x00000018d0d47824 */ /* 0x040fe200078e02ff */
[----:B------:R-:W-:Y:S01]  /*3210*/  CS2R R94, SRZ ;  /* 0x00000000005e7805 */ /* 0x000fe2000001ff00 */
[C---:B------:R-:W-:Y:S01]  /*3220*/  IMAD.SHL.U32 R211, R208.reuse, 0x20, RZ ;  /* 0x00000020d0d37824 */ /* 0x040fe200078e00ff */
[----:B------:R-:W-:Y:S01]  /*3230*/  CS2R R92, SRZ ;  /* 0x00000000005c7805 */ /* 0x000fe2000001ff00 */
[C---:B------:R-:W-:Y:S01]  /*3240*/  IMAD R210, R208.reuse, 0x28, RZ ;  /* 0x00000028d0d27824 */ /* 0x040fe200078e02ff */
[----:B------:R-:W-:Y:S01]  /*3250*/  CS2R R98, SRZ ;  /* 0x0000000000627805 */ /* 0x000fe2000001ff00 */
[C---:B------:R-:W-:Y:S01]  /*3260*/  IMAD R209, R208.reuse, 0x30, RZ ;  /* 0x00000030d0d17824 */ /* 0x040fe200078e02ff */
[----:B------:R-:W-:Y:S01]  /*3270*/  CS2R R96, SRZ ;  /* 0x0000000000607805 */ /* 0x000fe2000001ff00 */
[----:B------:R-:W-:Y:S01]  /*3280*/  IMAD.MOV R198, RZ, RZ, -R198 ;  /* 0x000000ffffc67224 */ /* 0x000fe200078e0ac6 */
[----:B------:R-:W-:Y:S01]  /*3290*/  CS2R R90, SRZ ;  /* 0x00000000005a7805 */ /* 0x000fe2000001ff00 */
[----:B------:R-:W-:Y:S01]  /*32a0*/  IMAD R208, R208, 0x38, RZ ;  /* 0x00000038d0d07824 */ /* 0x000fe200078e02ff */
[----:B------:R-:W-:Y:S01]  /*32b0*/  CS2R R88, SRZ ;  /* 0x0000000000587805 */ /* 0x000fe2000001ff00 */
[----:B------:R-:W-:Y:S01]  /*32c0*/  IMAD.MOV.U32 R215, RZ, RZ, c[0x0][0x2e4] ;  /* 0x0000b900ffd77624 */ /* 0x000fe200078e00ff */
        /* <DEDUP_REMOVED lines=26> */
[----:B------:R-:W-:Y:S01]  /*3470*/  IADD3 R194, R194, -c[0x0][0x2e8], RZ ;  /* 0x8000ba00c2c27a10 */ /* 0x000fe20007ffe0ff */
[----:B------:R-:W-:Y:S01]  /*3480*/  IMAD.SHL.U32 R167, R167, 0x2, RZ ;  /* 0x00000002a7a77824 */ /* 0x000fe200078e00ff */
[----:B------:R-:W-:Y:S01]  /*3490*/  SHF.L.U32 R166, R166, 0x1, RZ ;  /* 0x00000001a6a67819 */ /* 0x000fe200000006ff */
[----:B------:R-:W-:Y:S01]  /*34a0*/  IMAD.SHL.U32 R229, R176, 0x4, RZ ;  /* 0x00000004b0e57824 */ /* 0x000fe200078e00ff */
[----:B------:R-:W-:Y:S01]  /*34b0*/  SEL R173, R173, 0xffffffc0, !P1 ;  /* 0xffffffc0adad7807 */ /* 0x000fe20004800000 */
[----:B------:R-:W-:Y:S01]  /*34c0*/  IMAD.IADD R227, R214, 0x1, R228 ;  /* 0x00000001d6e37824 */ /* 0x000fe200078e02e4 */
[----:B------:R-:W-:-:S02]  /*34d0*/  SHF.L.U64.HI R230, R176, 0x2, R179 ;  /* 0x00000002b0e67819 */ /* 0x000fc400000102b3 */
[----:B-1234-:R-:W-:Y:S02]  /*34e0*/  IADD3 R0, R169, R165, RZ ;  /* 0x000000a5a9007210 */ /* 0x01efe40007ffe0ff */
.L_x_296:
        /* <DEDUP_REMOVED lines=8> */
[----:B------:R-:W1:Y:S05]  /*3570*/  LDSM.16.M88.4 R16, [R170+0x6000] ;  /* 0x00600000aa10783b */ /* 0x000e6a0000000200 */
[----:B------:R-:W2:Y:S05]  /*3580*/  LDSM.16.M88.4 R28, [R167+0x1000] ;  /* 0x00100000a71c783b */ /* 0x000eaa0000000200 */
[----:B-----5:R1:W5:Y:S05]  /*3590*/  LDG.E R240, [R4.64] ;  /* 0x0000000604f07981 */ /* 0x02036a000c1e1900 */
[----:B------:R1:W5:Y:S05]  /*35a0*/  LDG.E R239, [R4.64+0x20] ;  /* 0x0000200604ef7981 */ /* 0x00036a000c1e1900 */
[----:B------:R1:W5:Y:S05]  /*35b0*/  LDG.E R238, [R4.64+0x80] ;  /* 0x0000800604ee7981 */ /* 0x00036a000c1e1900 */
[----:B------:R1:W5:Y:S05]  /*35c0*/  LDG.E R237, [R4.64+0xa0] ;  /* 0x0000a00604ed7981 */ /* 0x00036a000c1e1900 */
[----:B------:R-:W3:Y:S05]  /*35d0*/  LDSM.16.M88.4 R100, [R170+0x6800] ;  /* 0x00680000aa64783b */ /* 0x000eea0000000200 */
[----:B------:R-:W-:Y:S05]  /*35e0*/  LDSM.16.M88.4 R104, [R174] ;  /* 0x00000000ae68783b */ /* 0x000fea0000000200 */
[----:B------:R-:W4:Y:S05]  /*35f0*/  LDSM.16.M88.4 R108, [R164+0x6000] ;  /* 0x00600000a46c783b */ /* 0x000f2a0000000200 */
[----:B------:R-:W4:Y:S01]  /*3600*/  LDSM.16.M88.4 R112, [R174+0x1000] ;  /* 0x00100000ae70783b */ /* 0x000f220000000200 */
[-C--:B-1----:R-:W-:Y:S04]  /*3610*/  HMMA.16816.F32 R4, R32, R16.reuse, RZ ;  /* 0x000000102004723c */ /* 0x082fe800000018ff */
[----:B------:R-:W1:Y:S05]  /*3620*/  LDSM.16.M88.4 R116, [R164+0x6800] ;  /* 0x00680000a474783b */ /* 0x000e6a0000000200 */
[----:B------:R-:W-:Y:S01]  /*3630*/  LDSM.16.M88.4 R120, [R3+0x6000] ;  /* 0x006000000378783b */ /* 0x000fe20000000200 */
[C---:B--2---:R-:W-:Y:S04]  /*3640*/  HMMA.16816.F32 R8, R28.reuse, R16, RZ ;  /* 0x000000101c08723c */ /* 0x044fe800000018ff */
[----:B------:R-:W-:Y:S04]  /*3650*/  LDSM.16.M88.4 R128, [R3+0x6800] ;  /* 0x006800000380783b */ /* 0x000fe80000000200 */
[-C--:B------:R-:W-:Y:S08]  /*3660*/  HMMA.16816.F32 R12, R28, R18.reuse, RZ ;  /* 0x000000121c0c723c */ /* 0x080ff000000018ff */
[C---:B------:R-:W-:Y:S08]  /*3670*/  HMMA.16816.F32 R16, R32.reuse, R18, RZ ;  /* 0x000000122010723c */ /* 0x040ff000000018ff */
[-C--:B---3--:R-:W-:Y:S08]  /*3680*/  HMMA.16816.F32 R20, R32, R100.reuse, RZ ;  /* 0x000000642014723c */ /* 0x088ff000000018ff */
[C---:B------:R-:W-:Y:S08]  /*3690*/  HMMA.16816.F32 R24, R28.reuse, R100, RZ ;  /* 0x000000641c18723c */ /* 0x040ff000000018ff */
[-C--:B------:R-:W-:Y:S08]  /*36a0*/  HMMA.16816.F32 R28, R28, R102.reuse, RZ ;  /* 0x000000661c1c723c */ /* 0x080ff000000018ff */
[----:B------:R-:W-:Y:S01]  /*36b0*/  HMMA.16816.F32 R32, R32, R102, RZ ;  /* 0x000000662020723c */ /* 0x000fe200000018ff */
[----:B------:R-:W2:Y:S05]  /*36c0*/  LDSM.16.M88.4 R100, [R124] ;  /* 0x000000007c64783b */ /* 0x000eaa0000000200 */
[----:B------:R-:W3:Y:S02]  /*36d0*/  LDSM.16.M88.4 R124, [R124+0x1000] ;  /* 0x001000007c7c783b */ /* 0x000ee40000000200 */
[-C--:B----4-:R-:W-:Y:S08]  /*36e0*/  HMMA.16816.F32 R4, R104, R108.reuse, R4 ;  /* 0x0000006c6804723c */ /* 0x090ff00000001804 */
        /* <DEDUP_REMOVED lines=11> */
[-C--:B--2---:R-:W-:Y:S03]  /*37a0*/  HMMA.16816.F32 R4, R100, R120.reuse, R4 ;  /* 0x000000786404723c */ /* 0x084fe60000001804 */
[----:B------:R-:W2:Y:S05]  /*37b0*/  LDSM.16.M88.4 R112, [R112+0x1000] ;  /* 0x001000007070783b */ /* 0x000eaa0000000200 */
[C---:B---3--:R-:W-:Y:S07]  /*37c0*/  HMMA.16816.F32 R8, R124.reuse, R120, R8 ;  /* 0x000000787c08723c */ /* 0x048fee0000001808 */
        /* <DEDUP_REMOVED lines=30> */
.L_x_292:
        /* <DEDUP_REMOVED lines=128> */
.L_x_293:
        /* <DEDUP_REMOVED lines=224> */
[C---:B------:R-:W-:Y:S03]  /*4fb0*/  IMAD.U32 R4, R5.reuse, -0x40, RZ ;  /* 0xffffffc005047824 */ /* 0x040fe600078e00ff */
[----:B------:R-:W-:Y:S02]  /*4fc0*/  SEL R6, R6, 0x2000, !P2 ;  /* 0x0000200006067807 */ /* 0x000fe40005000000 */
[----:B------:R-:W-:Y:S03]  /*4fd0*/  LEA R234, P0, R4, R234, 0x1 ;  /* 0x000000ea04ea7211 */ /* 0x000fe600078008ff */
[--C-:B------:R-:W-:Y:S01]  /*4fe0*/  IMAD.IADD R220, R220, 0x1, R6.reuse ;  /* 0x00000001dcdc7824 */ /* 0x100fe200078e0206 */
[----:B------:R-:W-:Y:S01]  /*4ff0*/  LEA.HI.X.SX32 R235, R4, R235, 0x1, P0 ;  /* 0x000000eb04eb7211 */ /* 0x000fe200000f0eff */
[----:B------:R-:W-:Y:S01]  /*5000*/  IMAD.MOV.U32 R4, RZ, RZ, c[0x0][0x194] ;  /* 0x00006500ff047624 */ /* 0x000fe200078e00ff */
[----:B------:R-:W-:Y:S01]  /*5010*/  LEA R8, P0, R5, R234, 0x6 ;  /* 0x000000ea05087211 */ /* 0x000fe200078030ff */
        /* <DEDUP_REMOVED lines=8> */
.L_x_294:
        /* <DEDUP_REMOVED lines=88> */
[C---:B------:R-:W-:Y:S05]  /*5620*/  IMAD.U32 R4, R5.reuse, -0x40, RZ ;  /* 0xffffffc005047824 */ /* 0x040fea00078e00ff */
        /* <DEDUP_REMOVED lines=11> */
.L_x_295:
        /* <DEDUP_REMOVED lines=61> */
[----:B------:R-:W-:Y:S01]  /*5ab0*/  IMAD.MOV.U32 R22, RZ, RZ, R231 ;  /* 0x000000ffff167224 */ /* 0x000fe200078e00e7 */
[C---:B---3--:R-:W-:Y:S01]  /*5ac0*/  HMMA.16816.F32 R4, R28.reuse, R32, R4 ;  /* 0x000000201c04723c */ /* 0x048fe20000001804 */
[----:B------:R1:W5:Y:S04]  /*5ad0*/  @P6 LDG.E R218, [R20.64] ;  /* 0x0000000614da6981 */ /* 0x000368000c1e1900 */
[----:B------:R1:W5:Y:S01]  /*5ae0*/  @P6 LDG.E R219, [R20.64+0x20] ;  /* 0x0000200614db6981 */ /* 0x000362000c1e1900 */
[----:B------:R-:W-:Y:S02]  /*5af0*/  IMAD.MOV.U32 R23, RZ, RZ, R236 ;  /* 0x000000ffff177224 */ /* 0x000fe400078e00ec */
[C---:B------:R-:W-:Y:S01]  /*5b00*/  HMMA.16816.F32 R8, R28.reuse, R34, R8 ;  /* 0x000000221c08723c */ /* 0x040fe20000001808 */
[----:B------:R-:W-:Y:S04]  /*5b10*/  LDSM.16.MT88.4 R32, [R168+0xc800] ;  /* 0x00c80000a820783b */ /* 0x000fe80000004200 */
[----:B------:R1:W5:Y:S03]  /*5b20*/  @P6 LDG.E R216, [R20.64+0x80] ;  /* 0x0000800614d86981 */ /* 0x000366000c1e1900 */
[C---:B--2---:R-:W-:Y:S01]  /*5b30*/  HMMA.16816.F32 R12, R28.reuse, R24, R12 ;  /* 0x000000181c0c723c */ /* 0x044fe2000000180c */
[----:B------:R1:W5:Y:S06]  /*5b40*/  @P6 LDG.E R217, [R20.64+0xa0] ;  /* 0x0000a00614d96981 */ /* 0x00036c000c1e1900 */
[CC--:B------:R-:W-:Y:S01]  /*5b50*/  LEA R24, P2, R214.reuse, R22.reuse, 0x2 ;  /* 0x00000016d6187211 */ /* 0x0c0fe200078410ff */
[----:B------:R-:W-:Y:S01]  /*5b60*/  HMMA.16816.F32 R16, R28, R26, R16 ;  /* 0x0000001a1c10723c */ /* 0x000fe20000001810 */
[----:B------:R2:W-:Y:S03]  /*5b70*/  RED.E.ADD.F32.FTZ.RN.STRONG.GPU [R22.64], R4 ;  /* 0x000000041600798e */ /* 0x0005e6000c10e786 */
[-C--:B------:R-:W-:Y:S01]  /*5b80*/  LEA.HI.X.SX32 R25, R214, R23.reuse, 0x2, P2 ;  /* 0x00000017d6197211 */ /* 0x080fe200010f16ff */
[----:B------:R-:W-:Y:S04]  /*5b90*/  LDSM.16.MT88.4 R28, [R168+0xa800] ;  /* 0x00a80000a81c783b */ /* 0x000fe80000004200 */
[----:B------:R3:W-:Y:S03]  /*5ba0*/  RED.E.ADD.F32.FTZ.RN.STRONG.GPU [R24.64], R5 ;  /* 0x000000051800798e */ /* 0x0007e6000c10e786 */
[CC--:B-1----:R-:W-:Y:S04]  /*5bb0*/  LEA R20, P0, R213.reuse, R22.reuse, 0x2 ;  /* 0x00000016d5147211 */ /* 0x0c2fe800078010ff */
[-C--:B------:R-:W-:Y:S02]  /*5bc0*/  LEA.HI.X.SX32 R21, R213, R23.reuse, 0x2, P0 ;  /* 0x00000017d5157211 */ /* 0x080fe400000f16ff */
[CC--:B------:R-:W-:Y:S03]  /*5bd0*/  LEA R26, P0, R211.reuse, R22.reuse, 0x2 ;  /* 0x00000016d31a7211 */ /* 0x0c0fe600078010ff */
[----:B------:R1:W-:Y:S01]  /*5be0*/  RED.E.ADD.F32.FTZ.RN.STRONG.GPU [R20.64], R6 ;  /* 0x000000061400798e */ /* 0x0003e2000c10e786 */
[CC--:B--2---:R-:W-:Y:S02]  /*5bf0*/  LEA R4, P2, R212.reuse, R22.reuse, 0x2 ;  /* 0x00000016d4047211 */ /* 0x0c4fe400078410ff */
[-C--:B------:R-:W-:Y:S02]  /*5c00*/  LEA.HI.X.SX32 R27, R211, R23.reuse, 0x2, P0 ;  /* 0x00000017d31b7211 */ /* 0x080fe400000f16ff */
        /* <DEDUP_REMOVED lines=13> */
[CC--:B------:R-:W-:Y:S01]  /*5ce0*/  LEA R8, P2, R228.reuse, R22.reuse, 0x2 ;  /* 0x00000016e4087211 */ /* 0x0c0fe200078410ff */
[----:B------:R3:W-:Y:S04]  /*5cf0*/  RED.E.ADD.F32.FTZ.RN.STRONG.GPU [R4.64], R11 ;  /* 0x0000000b0400798e */ /* 0x0007e8000c10e786 */
[----:B------:R-:W-:Y:S04]  /*5d00*/  RED.E.ADD.F32.FTZ.RN.STRONG.GPU [R22.64+0x80], R12 ;  /* 0x0000800c1600798e */ /* 0x000fe8000c10e786 */
[----:B------:R-:W-:Y:S01]  /*5d10*/  RED.E.ADD.F32.FTZ.RN.STRONG.GPU [R24.64+0x80], R13 ;  /* 0x0000800d1800798e */ /* 0x000fe2000c10e786 */
[CC--:B-1----:R-:W-:Y:S02]  /*5d20*/  LEA R20, P4, R205.reuse, R22.reuse, 0x2 ;  /* 0x00000016cd147211 */ /* 0x0c2fe400078810ff */
[-C--:B------:R-:W-:Y:S02]  /*5d30*/  LEA.HI.X.SX32 R9, R228, R23.reuse, 0x2, P2 ;  /* 0x00000017e4097211 */ /* 0x080fe400010f16ff */
[----:B------:R-:W-:Y:S02]  /*5d40*/  LEA.HI.X.SX32 R21, R205, R23, 0x2, P4 ;  /* 0x00000017cd157211 */ /* 0x000fe400020f16ff */
[----:B------:R-:W-:Y:S02]  /*5d50*/  ISETP.GT.AND P4, PT, R221, R195, PT ;  /* 0x000000c3dd00720c */ /* 0x000fe40003f84270 */
[----:B------:R-:W-:Y:S02]  /*5d60*/  @P6 IADD3 R202, P2, R202, -0x100, RZ ;  /* 0xffffff00caca6810 */ /* 0x000fe40007f5e0ff */
        /* <DEDUP_REMOVED lines=9> */
[----:B------:R-:W-:Y:S02]  /*5e00*/  @P6 IADD3.X R201, R201, -0x1, RZ, P2, !PT ;  /* 0xffffffffc9c96810 */ /* 0x000fe400017fe4ff */
[----:B------:R-:W-:Y:S01]  /*5e10*/  @P6 IADD3.X R199, R199, -0x1, RZ, P3, !PT ;  /* 0xffffffffc7c76810 */ /* 0x000fe20001ffe4ff */
[----:B------:R-:W-:Y:S04]  /*5e20*/  RED.E.ADD.F32.FTZ.RN.STRONG.GPU [R20.64], R16 ;  /* 0x000000101400798e */ /* 0x000fe8000c10e786 */
        /* <DEDUP_REMOVED lines=169> */
.L_x_297:
        /* <DEDUP_REMOVED lines=13> */
.L_x_298:
[----:B------:R-:W-:Y:S01]  /*6990*/  BAR.SYNC.DEFER_BLOCKING 0x0 ;  /* 0x0000000000007b1d */ /* 0x000fe20000010000 */
[----:B------:R-:W-:Y:S01]  /*69a0*/  SHF.R.S32.HI R38, RZ, 0x1f, R196 ;  /* 0x0000001fff267819 */ /* 0x000fe200000114c4 */
[----:B------:R-:W-:Y:S01]  /*69b0*/  IMAD R222, R184, -0x80, R222 ;  /* 0xffffff80b8de7824 */ /* 0x000fe200078e02de */
[----:B------:R-:W-:Y:S02]  /*69c0*/  SHF.R.S32.HI R43, RZ, 0x1f, R180 ;  /* 0x0000001fff2b7819 */ /* 0x000fe400000114b4 */
[----:B------:R-:W-:Y:S01]  /*69d0*/  MOV R42, R180 ;  /* 0x000000b4002a7202 */ /* 0x000fe20000000f00 */
[----:B------:R-:W-:Y:S01]  /*69e0*/  IMAD R34, R38, c[0x0][0x3a0], RZ ;  /* 0x0000e80026227a24 */ /* 0x000fe200078e02ff */
[----:B------:R-:W-:Y:S01]  /*69f0*/  ISETP.GE.AND P4, PT, R178, R222, PT ;  /* 0x000000deb200720c */ /* 0x000fe20003f86270 */
[----:B------:R-:W-:Y:S01]  /*6a00*/  BSSY B0, `(.L_x_299) ;  /* 0x000001d000007945 */ /* 0x000fe20003800000 */
        /* <DEDUP_REMOVED lines=8> */
[C---:B------:R-:W-:Y:S02]  /*6a90*/  IMAD R41, R203.reuse, c[0x0][0x3bc], R41 ;  /* 0x0000ef00cb297a24 */ /* 0x040fe400078e0229 */
[----:B------:R-:W-:Y:S01]  /*6aa0*/  IMAD.WIDE.U32 R44, R203, c[0x0][0x3b8], R44 ;  /* 0x0000ee00cb2c7a25 */ /* 0x000fe200078e002c */
[----:B------:R1:W3:Y:S04]  /*6ab0*/  LDS.128 R24, [R183+0x8000] ;  /* 0x00800000b7187984 */ /* 0x0002e80000000c00 */
[----:B------:R1:W4:Y:S01]  /*6ac0*/  LDS.128 R20, [R183+0x9000] ;  /* 0x00900000b7147984 */ /* 0x0003220000000c00 */
[----:B------:R-:W-:-:S03]  /*6ad0*/  IADD3 R41, R41, R45, RZ ;  /* 0x0000002d29297210 */ /* 0x000fc60007ffe0ff */
        /* <DEDUP_REMOVED lines=15> */
.L_x_300:
[----:B------:R-:W-:Y:S05]  /*6bd0*/  BSYNC B0 ;  /* 0x0000000000007941 */ /* 0x000fea0003800000 */
.L_x_299:
[----:B----4-:R-:W-:Y:S01]  /*6be0*/  IADD3 R32, R178, 0x20, RZ ;  /* 0x00000020b2207810 */ /* 0x010fe20007ffe0ff */
        /* <DEDUP_REMOVED lines=14> */
.L_x_302:
[----:B------:R-:W-:Y:S05]  /*6cd0*/  BSYNC B0 ;  /* 0x0000000000007941 */ /* 0x000fea0003800000 */
.L_x_301:
[----:B--2---:R-:W-:Y:S01]  /*6ce0*/  IADD3 R28, R178, 0x40, RZ ;  /* 0x00000040b21c7810 */ /* 0x004fe20007ffe0ff */
        /* <DEDUP_REMOVED lines=14> */
.L_x_304:
[----:B------:R-:W-:Y:S05]  /*6dd0*/  BSYNC B0 ;  /* 0x0000000000007941 */ /* 0x000fea0003800000 */
.L_x_303:
[----:B--23--:R-:W-:Y:S01]  /*6de0*/  IADD3 R24, R178, 0x60, RZ ;  /* 0x00000060b2187810 */ /* 0x00cfe20007ffe0ff */
        /* <DEDUP_REMOVED lines=14> */
.L_x_306:
[----:B------:R-:W-:Y:S05]  /*6ed0*/  BSYNC B0 ;  /* 0x0000000000007941 */ /* 0x000fea0003800000 */
.L_x_305:
        /* <DEDUP_REMOVED lines=20> */
.L_x_308:
[----:B------:R-:W-:Y:S05]  /*7020*/  BSYNC B0 ;  /* 0x0000000000007941 */ /* 0x000fea0003800000 */
.L_x_307:
        /* <DEDUP_REMOVED lines=13> */
.L_x_310:
[----:B------:R-:W-:Y:S05]  /*7100*/  BSYNC B0 ;  /* 0x0000000000007941 */ /* 0x000fea0003800000 */
.L_x_309:
        /* <DEDUP_REMOVED lines=13> */
.L_x_312:
[----:B------:R-:W-:Y:S05]  /*71e0*/  BSYNC B0 ;  /* 0x0000000000007941 */ /* 0x000fea0003800000 */
.L_x_311:
        /* <DEDUP_REMOVED lines=12> */
.L_x_291:
[----:B------:R-:W-:Y:S05]  /*72b0*/  BSYNC B1 ;  /* 0x0000000000017941 */ /* 0x000fea0003800000 */
.L_x_269:
        /* <DEDUP_REMOVED lines=9> */
.L_x_313:
[----:B------:R-:W-:Y:S05]  /*7350*/  EXIT ;  /* 0x000000000000794d */ /* 0x000fea0003800000 */
.L_x_315:
        /* <DEDUP_REMOVED lines=10> */
.L_x_2456:


//--------------------- .text._ZN5flash44flash_bwd_dq_dk_dv_loop_seqk_parallel_kernelI23Flash_bwd_kernel_traitsILi64ELi64ELi128ELi8ELi2ELi4ELi4ELb1ELb0EN7cutlass6half_tE19Flash_kernel_traitsILi64ELi64ELi128ELi8ES3_EELb0ELb0ELb1ELb1ELb0ELb0ELb0EEEvNS_16Flash_bwd_paramsE --------------------------
	.section	.text._ZN5flash44flash_bwd_dq_dk_dv_loop_seqk_parallel_kernelI23Flash_bwd_kernel_traitsILi64ELi64ELi128ELi8ELi2ELi4ELi4ELb1ELb0EN7cutlass6half_tE19Flash_kernel_traitsILi64ELi64ELi128ELi8ES3_EELb0ELb0ELb1ELb1ELb0ELb0ELb0EEEvNS_16Flash_bwd_paramsE,"ax",@progbits
	.sectioninfo	@"SHI_REGISTERS=255"
	.align	128
        .global         _ZN5flash44flash_bwd_dq_dk_dv_loop_seqk_parallel_kernelI23Flash_bwd_kernel_traitsILi64ELi64ELi128ELi8ELi2ELi4ELi4ELb1ELb0EN7cutlass6half_tE19Flash_kernel_traitsILi64ELi64ELi128ELi8ES3_EELb0ELb0ELb1ELb1ELb0ELb0ELb0EEEvNS_16Flash_bwd_paramsE
        .type           _ZN5flash44flash_bwd_dq_dk_dv_loop_seqk_parallel_kernelI23Flash_bwd_kernel_traitsILi64ELi64ELi128ELi8ELi2ELi4ELi4ELb1ELb0EN7cutlass6half_tE19Flash_kernel_traitsILi64ELi64ELi128ELi8ES3_EELb0ELb0ELb1ELb1ELb0ELb0ELb0EEEvNS_16Flash_bwd_paramsE,@function
        .size           _ZN5flash44flash_bwd_dq_dk_dv_loop_seqk_parallel_kernelI23Flash_bwd_kernel_traitsILi64ELi64ELi128ELi8ELi2ELi4ELi4ELb1ELb0EN7cutlass6half_tE19Flash_kernel_traitsILi64ELi64ELi128ELi8ES3_EELb0ELb0ELb1ELb1ELb0ELb0ELb0EEEvNS_16Flash_bwd_paramsE,(.L_x_2457 - _ZN5flash44flash_bwd_dq_dk_dv_loop_seqk_parallel_kernelI23Flash_bwd_kernel_traitsILi64ELi64ELi128ELi8ELi2ELi4ELi4ELb1ELb0EN7cutlass6half_tE19Flash_kernel_traitsILi64ELi64ELi128ELi8ES3_EELb0ELb0ELb1ELb1ELb0ELb0ELb0EEEvNS_16Flash_bwd_paramsE)
        .other          _ZN5flash44flash_bwd_dq_dk_dv_loop_seqk_parallel_kernelI23Flash_bwd_kernel_traitsILi64ELi64ELi128ELi8ELi2ELi4ELi4ELb1ELb0EN7cutlass6half_tE19Flash_kernel_traitsILi64ELi64ELi128ELi8ES3_EELb0ELb0ELb1ELb1ELb0ELb0ELb0EEEvNS_16Flash_bwd_paramsE,@"STO_CUDA_ENTRY STV_DEFAULT"
_ZN5flash44flash_bwd_dq_dk_dv_loop_seqk_parallel_kernelI23Flash_bwd_kernel_traitsILi64ELi64ELi128ELi8ELi2ELi4ELi4ELb1ELb0EN7cutlass6half_tE19Flash_kernel_traitsILi64ELi64ELi128ELi8ES3_EELb0ELb0ELb1ELb1ELb0ELb0ELb0EEEvNS_16Flash_bwd_paramsE:
.text._ZN5flash44flash_bwd_dq_dk_dv_loop_seqk_parallel_kernelI23Flash_bwd_kernel_traitsILi64ELi64ELi128ELi8ELi2ELi4ELi4ELb1ELb0EN7cutlass6half_tE19Flash_kernel_traitsILi64ELi64ELi128ELi8ES3_EELb0ELb0ELb1ELb1ELb0ELb0ELb0EEEvNS_16Flash_bwd_paramsE:
        /* <DEDUP_REMOVED lines=10> */
[----:B------:R-:W-:Y:S01]  /*00a0*/  IMAD.MOV.U32 R192, RZ, RZ, -0x10 ;  /* 0xfffffff0ffc07424 */ /* 0x000fe200078e00ff */
[----:B------:R-:W-:Y:S02]  /*00b0*/  ULDC.64 UR6, c[0x0][0x118] ;  /* 0x0000460000067ab9 */ /* 0x000fe40000000a00 */
[----:B------:R-:W2:Y:S01]  /*00c0*/  S2R R226, SR_CTAID.Z ;  /* 0x0000000000e27919 */ /* 0x000ea20000002700 */
[----:B-1----:R-:W-:Y:S01]  /*00d0*/  SHF.R.S32.HI R15, RZ, 0x1f, R10 ;  /* 0x0000001fff0f7819 */ /* 0x002fe2000001140a */
[----:B------:R-:W-:-:S03]  /*00e0*/  IMAD.SHL.U32 R235, R10, 0x2, RZ ;  /* 0x000000020aeb7824 */ /* 0x000fc600078e00ff */
[CC--:B------:R-:W-:Y:S02]  /*00f0*/  LEA.HI R4, R15.reuse, R10.reuse, RZ, 0x5 ;  /* 0x0000000a0f047211 */ /* 0x0c0fe400078f28ff */
[----:B------:R-:W-:Y:S02]  /*0100*/  LEA.HI R9, R15, R10, RZ, 0x4 ;  /* 0x0000000a0f097211 */ /* 0x000fe400078f20ff */
[--C-:B------:R-:W-:Y:S02]  /*0110*/  SHF.R.S32.HI R6, RZ, 0x5, R4.reuse ;  /* 0x00000005ff067819 */ /* 0x100fe40000011404 */
[----:B------:R-:W-:Y:S02]  /*0120*/  SHF.R.S32.HI R0, RZ, 0x1f, R4 ;  /* 0x0000001fff007819 */ /* 0x000fe40000011404 */
[-C--:B------:R-:W-:Y:S02]  /*0130*/  LEA.HI R2, R4, R6.reuse, RZ, 0x1 ;  /* 0x0000000604027211 */ /* 0x080fe400078f08ff */
[----:B------:R-:W-:-:S02]  /*0140*/  LEA.HI R0, R0, R6, RZ, 0x2 ;  /* 0x0000000600007211 */ /* 0x000fc400078f10ff */
[----:B------:R-:W-:Y:S02]  /*0150*/  LEA.HI R17, R15, R10, RZ, 0x2 ;  /* 0x0000000a0f117211 */ /* 0x000fe400078f10ff */
[----:B------:R-:W-:Y:S02]  /*0160*/  SHF.R.S32.HI R7, RZ, 0x4, R9 ;  /* 0x00000004ff077819 */ /* 0x000fe40000011409 */
[----:B------:R-:W-:Y:S02]  /*0170*/  LOP3.LUT R2, R2, 0xfffffffe, RZ, 0xc0, !PT ;  /* 0xfffffffe02027812 */ /* 0x000fe400078ec0ff */
[----:B------:R-:W-:Y:S02]  /*0180*/  LOP3.LUT R0, R0, 0xfffffffc, RZ, 0xc0, !PT ;  /* 0xfffffffc00007812 */ /* 0x000fe400078ec0ff */
[--C-:B------:R-:W-:Y:S01]  /*0190*/  SHF.R.S32.HI R8, RZ, 0x2, R17.reuse ;  /* 0x00000002ff087819 */ /* 0x100fe20000011411 */
[C---:B------:R-:W-:Y:S01]  /*01a0*/  IMAD.IADD R14, R6.reuse, 0x1, -R2 ;  /* 0x00000001060e7824 */ /* 0x040fe200078e0a02 */
[----:B------:R-:W-:Y:S01]  /*01b0*/  SHF.R.S32.HI R3, RZ, 0x1f, R17 ;  /* 0x0000001fff037819 */ /* 0x000fe20000011411 */
[----:B------:R-:W-:Y:S01]  /*01c0*/  IMAD.IADD R159, R6, 0x1, -R0 ;  /* 0x00000001069f7824 */ /* 0x000fe200078e0a00 */
[----:B------:R-:W-:-:S02]  /*01d0*/  LEA.HI R5, R9, R7, RZ, 0x1 ;  /* 0x0000000709057211 */ /* 0x000fc400078f08ff */
[----:B------:R-:W-:Y:S02]  /*01e0*/  LEA.HI R3, R3, R8, RZ, 0x3 ;  /* 0x0000000803037211 */ /* 0x000fe400078f18ff */
[----:B------:R-:W-:Y:S02]  /*01f0*/  LOP3.LUT R2, R4, 0xffffffe0, RZ, 0xc0, !PT ;  /* 0xffffffe004027812 */ /* 0x000fe400078ec0ff */
[----:B------:R-:W-:Y:S02]  /*0200*/  LOP3.LUT R0, R5, 0xfffffffe, RZ, 0xc0, !PT ;  /* 0xfffffffe05007812 */ /* 0x000fe400078ec0ff */
[----:B------:R-:W-:Y:S01]  /*0210*/  LEA.HI R16, R15, R10, RZ, 0x3 ;  /* 0x0000000a0f107211 */ /* 0x000fe200078f18ff */
[----:B------:R-:W-:Y:S01]  /*0220*/  IMAD.IADD R2, R10, 0x1, -R2 ;  /* 0x000000010a027824 */ /* 0x000fe200078e0a02 */
[----:B------:R-:W-:Y:S01]  /*0230*/  LOP3.LUT R3, R3, 0xfffffff8, RZ, 0xc0, !PT ;  /* 0xfffffff803037812 */ /* 0x000fe200078ec0ff */
[----:B------:R-:W-:Y:S01]  /*0240*/  IMAD.IADD R12, R7, 0x1, -R0 ;  /* 0x00000001070c7824 */ /* 0x000fe200078e0a00 */
[----:B------:R-:W-:-:S02]  /*0250*/  SHF.R.S32.HI R217, RZ, 0x3, R16 ;  /* 0x00000003ffd97819 */ /* 0x000fc40000011410 */
[----:B------:R-:W-:Y:S01]  /*0260*/  LOP3.LUT R0, R16, 0xfffffff8, RZ, 0xc0, !PT ;  /* 0xfffffff810007812 */ /* 0x000fe200078ec0ff */
[----:B------:R-:W-:Y:S01]  /*0270*/  IMAD.IADD R8, R8, 0x1, -R3 ;  /* 0x0000000108087824 */ /* 0x000fe200078e0a03 */
[----:B------:R-:W-:Y:S01]  /*0280*/  SHF.R.S32.HI R5, RZ, 0x1f, R2 ;  /* 0x0000001fff057819 */ /* 0x000fe20000011402 */
[----:B------:R-:W-:Y:S01]  /*0290*/  IMAD.SHL.U32 R4, R217, 0x40, RZ ;  /* 0x00000040d9047824 */ /* 0x000fe200078e00ff */
[----:B------:R-:W-:Y:S01]  /*02a0*/  LOP3.LUT R3, R9, 0xfffffff0, RZ, 0xc0, !PT ;  /* 0xfffffff009037812 */ /* 0x000fe200078ec0ff */
[C---:B------:R-:W-:Y:S01]  /*02b0*/  IMAD.IADD R0, R10.reuse, 0x1, -R0 ;  /* 0x000000010a007824 */ /* 0x040fe200078e0a00 */
[----:B------:R-:W-:Y:S02]  /*02c0*/  LEA.HI R232, R5, R2, RZ, 0x2 ;  /* 0x0000000205e87211 */ /* 0x000fe400078f10ff */
[----:B------:R-:W-:Y:S01]  /*02d0*/  LEA.HI R6, R15, R10, RZ, 0x6 ;  /* 0x0000000a0f067211 */ /* 0x000fe200078f30ff */
[----:B------:R-:W-:Y:S01]  /*02e0*/  IMAD.IADD R2, R10, 0x1, -R3 ;  /* 0x000000010a027824 */ /* 0x000fe200078e0a03 */
[----:B------:R-:W-:Y:S01]  /*02f0*/  LOP3.LUT R3, R4, 0x1c0, RZ, 0xc0, !PT ;  /* 0x000001c004037812 */ /* 0x000fe200078ec0ff */
[C---:B------:R-:W-:Y:S01]  /*0300*/  IMAD.SHL.U32 R204, R0.reuse, 0x8, RZ ;  /* 0x0000000800cc7824 */ /* 0x040fe200078e00ff */
[----:B------:R-:W-:-:S02]  /*0310*/  LOP3.LUT P4, RZ, R0, 0x2, RZ, 0xc0, !PT ;  /* 0x0000000200ff7812 */ /* 0x000fc4000788c0ff */
[----:B------:R-:W-:Y:S02]  /*0320*/  SHF.R.U32.HI R4, RZ, 0x3, R3 ;  /* 0x00000003ff047819 */ /* 0x000fe40000011603 */
[C---:B------:R-:W-:Y:S01]  /*0330*/  LOP3.LUT P3, RZ, R0.reuse, 0x4, RZ, 0xc0, !PT ;  /* 0x0000000400ff7812 */ /* 0x040fe2000786c0ff */
[----:B------:R-:W-:Y:S01]  /*0340*/  IMAD.SHL.U32 R0, R0, 0x40, RZ ;  /* 0x0000004000007824 */ /* 0x000fe200078e00ff */
[----:B------:R-:W-:Y:S02]  /*0350*/  LOP3.LUT R3, R3, 0x38, R204, 0xf8, !PT ;  /* 0x0000003803037812 */ /* 0x000fe400078ef8cc */
[----:B------:R-:W-:Y:S02]  /*0360*/  SHF.R.S32.HI R5, RZ, 0x1f, R2 ;  /* 0x0000001fff057819 */ /* 0x000fe40000011402 */
[----:B------:R-:W-:Y:S01]  /*0370*/  LOP3.LUT R9, R3, R4, RZ, 0x3c, !PT ;  /* 0x0000000403097212 */ /* 0x000fe200078e3cff */
[----:B------:R-:W-:Y:S01]  /*0380*/  IMAD.SHL.U32 R4, R159, 0x10, RZ ;  /* 0x000000109f047824 */ /* 0x000fe200078e00ff */
[----:B------:R-:W-:-:S02]  /*0390*/  LOP3.LUT R0, R0, 0x1c0, RZ, 0xc0, !PT ;  /* 0x000001c000007812 */ /* 0x000fc400078ec0ff */
[----:B------:R-:W-:Y:S01]  /*03a0*/  LEA.HI R13, R5, R2, RZ, 0x3 ;  /* 0x00000002050d7211 */ /* 0x000fe200078f18ff */
[----:B------:R-:W-:Y:S01]  /*03b0*/  IMAD.SHL.U32 R5, R12, 0x200, RZ ;  /* 0x000002000c057824 */ /* 0x000fe200078e00ff */
[C---:B------:R-:W-:Y:S02]  /*03c0*/  LOP3.LUT R161, R0.reuse, 0x8, R16, 0xf8, !PT ;  /* 0x0000000800a17812 */ /* 0x040fe400078ef810 */
[----:B------:R-:W-:Y:S02]  /*03d0*/  LOP3.LUT R7, R13, 0xfffffff8, RZ, 0xc0, !PT ;  /* 0xfffffff80d077812 */ /* 0x000fe400078ec0ff */
[----:B------:R-:W-:Y:S02]  /*03e0*/  LOP3.LUT R4, R0, 0x30, R4, 0xf8, !PT ;  /* 0x0000003000047812 */ /* 0x000fe400078ef804 */
[----:B------:R-:W-:Y:S01]  /*03f0*/  SHF.R.S32.HI R3, RZ, 0x6, R6 ;  /* 0x00000006ff037819 */ /* 0x000fe20000011406 */
[----:B------:R-:W-:Y:S01]  /*0400*/  IMAD.IADD R11, R2, 0x1, -R7 ;  /* 0x00000001020b7824 */ /* 0x000fe200078e0a07 */
[----:B------:R-:W-:-:S02]  /*0410*/  SHF.R.U32.HI R0, RZ, 0x3, R0 ;  /* 0x00000003ff007819 */ /* 0x000fc40000011600 */
[----:B------:R-:W-:Y:S01]  /*0420*/  LOP3.LUT R6, R8, 0x1, RZ, 0xc0, !PT ;  /* 0x0000000108067812 */ /* 0x000fe200078ec0ff */
[----:B------:R-:W-:Y:S01]  /*0430*/  IMAD R2, R3, 0x800, R5 ;  /* 0x0000080003027824 */ /* 0x000fe200078e0205 */
[----:B------:R-:W-:Y:S01]  /*0440*/  LOP3.LUT R161, R161, R0, RZ, 0x3c, !PT ;  /* 0x00000000a1a17212 */ /* 0x000fe200078e3cff */
[C---:B------:R-:W-:Y:S01]  /*0450*/  IMAD R250, R3.reuse, 0x200, R9 ;  /* 0x0000020003fa7824 */ /* 0x040fe200078e0209 */
[----:B------:R-:W-:Y:S01]  /*0460*/  ISETP.NE.U32.AND P0, PT, R6, 0x1, PT ;  /* 0x000000010600780c */ /* 0x000fe20003f05070 */
[----:B------:R-:W-:Y:S01]  /*0470*/  IMAD.SHL.U32 R3, R3, 0x20, RZ ;  /* 0x0000002003037824 */ /* 0x000fe200078e00ff */
[----:B------:R-:W-:Y:S01]  /*0480*/  LOP3.LUT R4, R4, 0x8, R16, 0xf8, !PT ;  /* 0x0000000804047812 */ /* 0x000fe200078ef810 */
[----:B------:R-:W-:Y:S01]  /*0490*/  IMAD.IADD R161, R2, 0x1, R161 ;  /* 0x0000000102a17824 */ /* 0x000fe200078e02a1 */
[----:B------:R-:W-:Y:S01]  /*04a0*/  LEA.HI R7, R15, R10, RZ, 0x7 ;  /* 0x0000000a0f077211 */ /* 0x000fe200078f38ff */
[----:B------:R-:W-:Y:S01]  /*04b0*/  IMAD.SHL.U32 R9, R11, 0x40, RZ ;  /* 0x000000400b097824 */ /* 0x000fe200078e00ff */
[----:B------:R-:W-:Y:S01]  /*04c0*/  LOP3.LUT R6, R17, 0x7ffffffc, RZ, 0xc0, !PT ;  /* 0x7ffffffc11067812 */ /* 0x000fe200078ec0ff */
[----:B------:R-:W-:Y:S01]  /*04d0*/  IMAD.SHL.U32 R161, R161, 0x2, RZ ;  /* 0x00000002a1a17824 */ /* 0x000fe200078e00ff */
[----:B------:R-:W-:Y:S01]  /*04e0*/  LOP3.LUT R5, R5, R4, R0, 0xf6, !PT ;  /* 0x0000000405057212 */ /* 0x000fe200078ef600 */
[----:B------:R-:W-:Y:S01]  /*04f0*/  IMAD.SHL.U32 R196, R250, 0x2, RZ ;  /* 0x00000002fac47824 */ /* 0x000fe200078e00ff */
[----:B------:R-:W-:Y:S01]  /*0500*/  SHF.R.S32.HI R2, RZ, 0x7, R7 ;  /* 0x00000007ff027819 */ /* 0x000fe20000011407 */
[----:B------:R-:W-:Y:S01]  /*0510*/  IMAD.IADD R0, R10, 0x1, -R6 ;  /* 0x000000010a007824 */ /* 0x000fe200078e0a06 */
[C---:B------:R-:W-:Y:S01]  /*0520*/  R2P PR, R8.reuse, 0x6 ;  /* 0x0000000608007804 */ /* 0x040fe20000000000 */
[----:B------:R-:W-:Y:S01]  /*0530*/  IMAD.SHL.U32 R6, R8, 0x40, RZ ;  /* 0x0000004008067824 */ /* 0x000fe200078e00ff */
[----:B------:R-:W-:Y:S01]  /*0540*/  LOP3.LUT R235, R3, 0x6, R235, 0xf8, !PT ;  /* 0x0000000603eb7812 */ /* 0x000fe200078ef8eb */
[----:B------:R-:W-:Y:S01]  /*0550*/  IMAD.SHL.U32 R4, R2, 0x8, RZ ;  /* 0x0000000802047824 */ /* 0x000fe200078e00ff */
[----:B------:R-:W-:Y:S01]  /*0560*/  SHF.R.S32.HI R232, RZ, 0x2, R232 ;  /* 0x00000002ffe87819 */ /* 0x000fe200000114e8 */
[----:B------:R-:W-:Y:S01]  /*0570*/  IMAD.SHL.U32 R10, R0, 0x2, RZ ;  /* 0x00000002000a7824 */ /* 0x000fe200078e00ff */
[----:B------:R-:W-:Y:S01]  /*0580*/  LOP3.LUT R0, R6, 0x1c0, RZ, 0xc0, !PT ;  /* 0x000001c006007812 */ /* 0x000fe200078ec0ff */
[----:B------:R-:W-:Y:S01]  /*0590*/  IMAD.SHL.U32 R6, R12, 0x10, RZ ;  /* 0x000000100c067824 */ /* 0x000fe200078e00ff */
[----:B------:R-:W-:Y:S01]  /*05a0*/  LOP3.LUT R4, R4, 0x8, RZ, 0xc0, !PT ;  /* 0x0000000804047812 */ /* 0x000fe200078ec0ff */
[----:B------:R-:W-:Y:S01]  /*05b0*/  IMAD R7, R2, 0x1000, R10 ;  /* 0x0000100002077824 */ /* 0x000fe200078e020a */
[----:B------:R-:W-:Y:S01]  /*05c0*/  LOP3.LUT R8, R0, 0x20, R3, 0xf8, !PT ;  /* 0x0000002000087812 */ /* 0x000fe200078ef803 */
[C---:B------:R-:W-:Y:S01]  /*05d0*/  IMAD R232, R14.reuse, 0x10, R232 ;  /* 0x000000100ee87824 */ /* 0x040fe200078e02e8 */
[----:B------:R-:W-:Y:S01]  /*05e0*/  SHF.R.U32.HI R2, RZ, 0x3, R0 ;  /* 0x00000003ff027819 */ /* 0x000fe20000011600 */
[----:B------:R-:W-:Y:S01]  /*05f0*/  IMAD R7, R14, 0x400, R7 ;  /* 0x000004000e077824 */ /* 0x000fe200078e0207 */
[----:B------:R-:W-:-:S02]  /*0600*/  LOP3.LUT R11, R4, 0x10, R6, 0xf8, !PT ;  /* 0x00000010040b7812 */ /* 0x000fc400078ef806 */
[----:B------:R-:W-:Y:S02]  /*0610*/  LOP3.LUT R6, R8, R2, RZ, 0x3c, !PT ;  /* 0x0000000208067212 */ /* 0x000fe400078e3cff */
[----:B------:R-:W-:Y:S01]  /*0620*/  LOP3.LUT R8, R2, R0, R4, 0x1e, !PT ;  /* 0x0000000002087212 */ /* 0x000fe200078e1e04 */
[----:B------:R-:W-:Y:S01]  /*0630*/  IMAD.SHL.U32 R0, R12, 0x8, RZ ;  /* 0x000000080c007824 */ /* 0x000fe200078e00ff */
[----:B------:R-:W-:Y:S01]  /*0640*/  LOP3.LUT R3, R9, 0x1c0, RZ, 0xc0, !PT ;  /* 0x000001c009037812 */ /* 0x000fe200078ec0ff */
[----:B------:R-:W-:Y:S01]  /*0650*/  IMAD.SHL.U32 R4, R13, 0x40, RZ ;  /* 0x000000400d047824 */ /* 0x000fe200078e00ff */
[----:B------:R-:W-:Y:S01]  /*0660*/  SEL R192, R192, 0x10, !P0 ;  /* 0x00000010c0c07807 */ /* 0x000fe20004000000 */
[----:B------:R-:W-:Y:S01]  /*0670*/  IMAD.IADD R7, R6, 0x1, R7 ;  /* 0x0000000106077824 */ /* 0x000fe200078e0207 */
[----:B------:R-:W-:Y:S02]  /*0680*/  SHF.R.U32.HI R2, RZ, 0x3, R3 ;  /* 0x00000003ff027819 */ /* 0x000fe40000011603 */
[----:B------:R-:W-:Y:S01]  /*0690*/  LOP3.LUT R6, R3, 0x8, R0, 0xf8, !PT ;  /* 0x0000000803067812 */ /* 0x000fe200078ef800 */
[----:B------:R-:W-:Y:S01]  /*06a0*/  IMAD.SHL.U32 R194, R7, 0x2, RZ ;  /* 0x0000000207c27824 */ /* 0x000fe200078e00ff */
[----:B------:R-:W-:-:S02]  /*06b0*/  LOP3.LUT R0, R4, 0xfffffe00, RZ, 0xc0, !PT ;  /* 0xfffffe0004007812 */ /* 0x000fc400078ec0ff */
[----:B------:R-:W-:Y:S01]  /*06c0*/  LOP3.LUT R3, R2, R11, R3, 0x1e, !PT ;  /* 0x0000000b02037212 */ /* 0x000fe200078e1e03 */
[----:B------:R-:W-:Y:S01]  /*06d0*/  IMAD.IADD R195, R194, 0x1, R192 ;  /* 0x00000001c2c37824 */ /* 0x000fe200078e02c0 */
[----:B------:R-:W-:Y:S01]  /*06e0*/  LOP3.LUT R2, R6, R2, RZ, 0x3c, !PT ;  /* 0x0000000206027212 */ /* 0x000fe200078e3cff */
[----:B------:R-:W-:Y:S01]  /*06f0*/  IMAD R4, R14, 0x400, R0 ;  /* 0x000004000e047824 */ /* 0x000fe200078e0200 */
[----:B------:R-:W-:Y:S01]  /*0700*/  LOP3.LUT R167, R3, R0, RZ, 0xfc, !PT ;  /* 0x0000000003a77212 */ /* 0x000fe200078efcff */
[C---:B------:R-:W-:Y:S01]  /*0710*/  IMAD R6, R159.reuse, 0x400, R10 ;  /* 0x000004009f067824 */ /* 0x040fe200078e020a */
[----:B------:R-:W-:Y:S01]  /*0720*/  SHF.R.S32.HI R252, RZ, 0x1f, R232 ;  /* 0x0000001ffffc7819 */ /* 0x000fe200000114e8 */
[----:B------:R-:W-:Y:S02]  /*0730*/  IMAD.IADD R166, R4, 0x1, R2 ;  /* 0x0000000104a67824 */ /* 0x000fe400078e0202 */
[----:B------:R-:W-:Y:S02]  /*0740*/  IMAD R159, R159, 0x400, R0 ;  /* 0x000004009f9f7824 */ /* 0x000fe400078e0200 */
[----:B------:R-:W-:-:S02]  /*0750*/  IMAD.IADD R6, R6, 0x1, R8 ;  /* 0x0000000106067824 */ /* 0x000fc400078e0208 */
[----:B------:R-:W-:Y:S02]  /*0760*/  IMAD.MOV.U32 R4, RZ, RZ, 0x20 ;  /* 0x00000020ff047424 */ /* 0x000fe400078e00ff */
[----:B------:R-:W-:Y:S01]  /*0770*/  IMAD.MOV.U32 R0, RZ, RZ, 0x40 ;  /* 0x00000040ff007424 */ /* 0x000fe200078e00ff */
[----:B------:R-:W-:Y:S01]  /*0780*/  LEA R240, R6, 0x6000, 0x1 ;  /* 0x0000600006f07811 */ /* 0x000fe200078e08ff */
[----:B------:R-:W-:Y:S01]  /*0790*/  IMAD.IADD R159, R2, 0x1, R159 ;  /* 0x00000001029f7824 */ /* 0x000fe200078e029f */
[----:B------:R-:W-:Y:S01]  /*07a0*/  SEL R163, R4, 0xffffffe0, !P4 ;  /* 0xffffffe004a37807 */ /* 0x000fe20006000000 */
[----:B------:R-:W-:Y:S01]  /*07b0*/  IMAD.SHL.U32 R3, R5, 0x2, RZ ;  /* 0x0000000205037824 */ /* 0x000fe200078e00ff */
[----:B------:R-:W-:Y:S02]  /*07c0*/  SEL R0, R0, 0xffffffc0, !P3 ;  /* 0xffffffc000007807 */ /* 0x000fe40005800000 */
[----:B------:R-:W-:Y:S01]  /*07d0*/  SEL R4, R4, 0xffffffe0, !P1 ;  /* 0xffffffe004047807 */ /* 0x000fe20004800000 */
[C---:B------:R-:W-:Y:S01]  /*07e0*/  IMAD.IADD R164, R161.reuse, 0x1, R163 ;  /* 0x00000001a1a47824 */ /* 0x040fe200078e02a3 */
[----:B------:R-:W-:Y:S01]  /*07f0*/  IADD3 R2, R232, -0x40, RZ ;  /* 0xffffffc0e8027810 */ /* 0x000fe20007ffe0ff */
[----:B------:R-:W-:Y:S01]  /*0800*/  IMAD.IADD R162, R161, 0x1, R0 ;  /* 0x00000001a1a27824 */ /* 0x000fe200078e0200 */
[----:B------:R-:W-:Y:S01]  /*0810*/  IADD3 R241, R240, 0x40, RZ ;  /* 0x00000040f0f17810 */ /* 0x000fe20007ffe0ff */
[----:B------:R-:W-:Y:S01]  /*0820*/  IMAD.IADD R193, R194, 0x1, R4 ;  /* 0x00000001c2c17824 */ /* 0x000fe200078e0204 */
[----:B------:R-:W-:Y:S01]  /*0830*/  @P2 IADD3 R241, R240, -0x40, RZ ;  /* 0xffffffc0f0f12810 */ /* 0x000fe20007ffe0ff */
[----:B------:R-:W-:Y:S01]  /*0840*/  IMAD.SHL.U32 R236, R2, 0x4, RZ ;  /* 0x0000000402ec7824 */ /* 0x000fe200078e00ff */
[----:B------:R-:W-:Y:S01]  /*0850*/  SHF.R.S32.HI R237, RZ, 0x1f, R2 ;  /* 0x0000001fffed7819 */ /* 0x000fe20000011402 */
[----:B------:R-:W-:Y:S01]  /*0860*/  IMAD.IADD R163, R163, 0x1, R162 ;  /* 0x00000001a3a37824 */ /* 0x000fe200078e02a2 */
[----:B------:R-:W-:Y:S01]  /*0870*/  IADD3 R251, R240, 0x420, RZ ;  /* 0x00000420f0fb7810 */ /* 0x000fe20007ffe0ff */
[----:B------:R-:W-:Y:S01]  /*0880*/  IMAD.IADD R243, R4, 0x1, R240 ;  /* 0x0000000104f37824 */ /* 0x000fe200078e02f0 */
[----:B------:R-:W-:Y:S01]  /*0890*/  SHF.L.U64.HI R237, R2, 0x2, R237 ;  /* 0x0000000202ed7819 */ /* 0x000fe200000102ed */
[----:B------:R-:W-:Y:S01]  /*08a0*/  IMAD.IADD R192, R192, 0x1, R193 ;  /* 0x00000001c0c07824 */ /* 0x000fe200078e02c1 */
[----:B------:R-:W-:Y:S01]  /*08b0*/  LEA R159, R159, 0xa000, 0x1 ;  /* 0x0000a0009f9f7811 */ /* 0x000fe200078e08ff */
[----:B------:R-:W-:Y:S01]  /*08c0*/  IMAD.IADD R242, R4, 0x1, R241 ;  /* 0x0000000104f27824 */ /* 0x000fe200078e02f1 */
[----:B--2---:R-:W-:-:S02]  /*08d0*/  @P1 IADD3 R251, R240, 0x3e0, RZ ;  /* 0x000003e0f0fb1810 */ /* 0x004fc40007ffe0ff */
.L_x_386:
[----:B-1----:R-:W1:Y:S01]  /*08e0*/  S2R R34, SR_CTAID.Y ;  /* 0x0000000000227919 */ /* 0x002e620000002600 */
[----:B--2---:R-:W2:Y:S01]  /*08f0*/  LDC.U8 R0, c[0x0][0x312] ;  /* 0x0000c480ff007b82 */ /* 0x004ea20000000000 */
[----:B------:R-:W-:-:S02]  /*0900*/  ISETP.NE.U32.AND P2, PT, RZ, c[0x0][0x240], PT ;  /* 0x00009000ff007a0c */ /* 0x000fc40003f45070 */
[----:B------:R-:W-:Y:S02]  /*0910*/  ISETP.NE.U32.AND P3, PT, RZ, c[0x0][0x250], PT ;  /* 0x00009400ff007a0c */ /* 0x000fe40003f65070 */
[----:B------:R-:W-:Y:S02]  /*0920*/  ISETP.NE.AND.EX P2, PT, RZ, c[0x0][0x244], PT, P2 ;  /* 0x00009100ff007a0c */ /* 0x000fe40003f45320 */
[----:B------:R-:W-:Y:S02]  /*0930*/  ISETP.NE.AND.EX P3, PT, RZ, c[0x0][0x254], PT, P3 ;  /* 0x00009500ff007a0c */ /* 0x000fe40003f65330 */
[----:B------:R-:W-:Y:S01]  /*0940*/  ISETP.EQ.U32.AND P5, PT, RZ, c[0x0][0x248], PT ;  /* 0x00009200ff007a0c */ /* 0x000fe20003fa2070 */
[----:B-1----:R-:W-:Y:S01]  /*0950*/  IMAD.SHL.U32 R9, R34, 0x4, RZ ;  /* 0x0000000422097824 */ /* 0x002fe200078e00ff */
[----:B------:R-:W-:Y:S02]  /*0960*/  SHF.R.S32.HI R30, RZ, 0x1f, R34 ;  /* 0x0000001fff1e7819 */ /* 0x000fe40000011422 */
[----:B--2---:R-:W-:Y:S01]  /*0970*/  ISETP.NE.AND P4, PT, R0, RZ, PT ;  /* 0x000000ff0000720c */ /* 0x004fe20003f85270 */
[----:B------:R-:W-:Y:S01]  /*0980*/  IMAD.MOV.U32 R0, RZ, RZ, -0x1 ;  /* 0xffffffffff007424 */ /* 0x000fe200078e00ff */
[----:B------:R-:W-:-:S02]  /*0990*/  SHF.L.U64.HI R8, R34, 0x2, R30 ;  /* 0x0000000222087819 */ /* 0x000fc4000001021e */
[C---:B------:R-:W-:Y:S02]  /*09a0*/  IADD3 R4, P0, R9.reuse, c[0x0][0x240], RZ ;  /* 0x0000900009047a10 */ /* 0x040fe40007f1e0ff */
[----:B------:R-:W-:Y:S02]  /*09b0*/  ISETP.EQ.OR.EX P5, PT, RZ, c[0x0][0x24c], !P4, P5 ;  /* 0x00009300ff007a0c */ /* 0x000fe400067a2750 */
[----:B------:R-:W-:Y:S02]  /*09c0*/  IADD3.X R5, R8, c[0x0][0x244], RZ, P0, !PT ;  /* 0x0000910008057a10 */ /* 0x000fe400007fe4ff */
[----:B------:R-:W-:-:S03]  /*09d0*/  @P3 IADD3 R6, P0, R9, c[0x0][0x250], RZ ;  /* 0x0000940009063a10 */ /* 0x000fc60007f1e0ff */
[----:B------:R1:W2:Y:S04]  /*09e0*/  @P2 LDG.E R0, [R4.64] ;  /* 0x0000000604002981 */ /* 0x0002a8000c1e1900 */
[----:B------:R1:W2:Y:S01]  /*09f0*/  @P2 LDG.E R2, [R4.64+0x4] ;  /* 0x0000040604022981 */ /* 0x0002a2000c1e1900 */
[----:B------:R-:W-:Y:S01]  /*0a00*/  IMAD.MOV.U32 R224, RZ, RZ, RZ ;  /* 0x000000ffffe07224 */ /* 0x000fe200078e00ff */
[----:B------:R-:W-:Y:S01]  /*0a10*/  @P3 IADD3.X R7, R8, c[0x0][0x254], RZ, P0, !PT ;  /* 0x0000950008073a10 */ /* 0x000fe200007fe4ff */
[----:B------:R-:W-:-:S04]  /*0a20*/  IMAD.MOV.U32 R238, RZ, RZ, -0x1 ;  /* 0xffffffffffee7424 */ /* 0x000fc800078e00ff */
[----:B-----5:R3:W5:Y:S01]  /*0a30*/  @P3 LDG.E R224, [R6.64] ;  /* 0x0000000606e03981 */ /* 0x020762000c1e1900 */
[----:B-1----:R-:W-:-:S04]  /*0a40*/  IADD3 R4, P1, R9, c[0x0][0x248], RZ ;  /* 0x0000920009047a10 */ /* 0x002fc80007f3e0ff */
[----:B------:R-:W-:-:S05]  /*0a50*/  IADD3.X R5, R8, c[0x0][0x24c], RZ, P1, !PT ;  /* 0x0000930008057a10 */ /* 0x000fca0000ffe4ff */
[----:B------:R3:W5:Y:S01]  /*0a60*/  @!P5 LDG.E R238, [R4.64] ;  /* 0x0000000604eed981 */ /* 0x000762000c1e1900 */
[----:B------:R-:W-:-:S04]  /*0a70*/  ISETP.NE.U32.AND P0, PT, RZ, c[0x0][0x248], PT ;  /* 0x00009200ff007a0c */ /* 0x000fc80003f05070 */
[----:B------:R-:W-:Y:S01]  /*0a80*/  ISETP.NE.AND.EX P0, PT, RZ, c[0x0][0x24c], PT, P0 ;  /* 0x00009300ff007a0c */ /* 0x000fe20003f05300 */
[----:B--2---:R-:W-:Y:S02]  /*0a90*/  @P2 IMAD.IADD R206, R2, 0x1, -R0 ;  /* 0x0000000102ce2824 */ /* 0x004fe400078e0a00 */
[----:B------:R-:W-:Y:S02]  /*0aa0*/  IMAD.MOV.U32 R2, RZ, RZ, c[0x0][0x218] ;  /* 0x00008600ff027624 */ /* 0x000fe400078e00ff */
[----:B------:R-:W-:-:S08]  /*0ab0*/  @!P2 IMAD.MOV.U32 R206, RZ, RZ, c[0x0][0x214] ;  /* 0x00008500ffcea624 */ /* 0x000fd000078e00ff */
[----:B------:R-:W-:Y:S05]  /*0ac0*/  @!P0 BRA `(.L_x_316) ;  /* 0x0000003000008947 */ /* 0x000fea0003800000 */
[----:B---3--:R-:W2:Y:S02]  /*0ad0*/  @P4 LDG.E R2, [R4.64+0x4] ;  /* 0x0000040604024981 */ /* 0x008ea4000c1e1900 */
[----:B--2--5:R-:W-:-:S06]  /*0ae0*/  @P4 IADD3 R2, R2, -R238, RZ ;  /* 0x800000ee02024210 */ /* 0x024fcc0007ffe0ff */
[----:B------:R1:W5:Y:S02]  /*0af0*/  @!P4 LDG.E R2, [R4.64] ;  /* 0x000000060402c981 */ /* 0x000364000c1e1900 */
.L_x_316:
[----:B---3--:R-:W-:-:S04]  /*0b00*/  ISETP.NE.U32.AND P1, PT, RZ, c[0x0][0x258], PT ;  /* 0x00009600ff007a0c */ /* 0x008fc80003f25070 */
[----:B------:R-:W-:-:S13]  /*0b10*/  ISETP.NE.AND.EX P1, PT, RZ, c[0x0][0x25c], PT, P1 ;  /* 0x00009700ff007a0c */ /* 0x000fda0003f25310 */
[----:B-1----:R-:W-:-:S04]  /*0b20*/  @P1 IADD3 R4, P0, R9, c[0x0][0x258], RZ ;  /* 0x0000960009041a10 */ /* 0x002fc80007f1e0ff */
[----:B------:R-:W-:-:S06]  /*0b30*/  @P1 IADD3.X R5, R8, c[0x0][0x25c], RZ, P0, !PT ;  /* 0x0000970008051a10 */ /* 0x000fcc00007fe4ff */
        /* <DEDUP_REMOVED lines=10> */
[----:B------:R-:W-:Y:S01]  /*0be0*/  IMAD.WIDE.U32 R26, R34, c[0x0][0x178], RZ ;  /* 0x00005e00221a7a25 */ /* 0x000fe200078e00ff */
[----:B------:R-:W-:Y:S02]  /*0bf0*/  IADD3 R4, R206, 0x3f, RZ ;  /* 0x0000003fce047810 */ /* 0x000fe40007ffe0ff */
[----:B------:R-:W-:Y:S02]  /*0c00*/  IADD3 R2, R2, c[0x0][0x2e4], -R184 ;  /* 0x0000b90002027a10 */ /* 0x000fe40007ffe8b8 */
[----:B------:R-:W-:Y:S02]  /*0c10*/  ISETP.NE.AND P0, PT, R238, -0x1, PT ;  /* 0xffffffffee00780c */ /* 0x000fe40003f05270 */
[----:B------:R-:W-:Y:S02]  /*0c20*/  IADD3 R2, R2, 0x3f, RZ ;  /* 0x0000003f02027810 */ /* 0x000fe40007ffe0ff */
[----:B------:R-:W-:-:S02]  /*0c30*/  SHF.R.S32.HI R5, RZ, 0x1f, R4 ;  /* 0x0000001fff057819 */ /* 0x000fc40000011404 */
[----:B------:R-:W-:Y:S02]  /*0c40*/  SHF.R.S32.HI R6, RZ, 0x1f, R2 ;  /* 0x0000001fff067819 */ /* 0x000fe40000011402 */
[----:B------:R-:W-:Y:S02]  /*0c50*/  LEA.HI R4, R5, R4, RZ, 0x6 ;  /* 0x0000000405047211 */ /* 0x000fe400078f30ff */
[----:B------:R-:W-:Y:S01]  /*0c60*/  LEA.HI R2, R6, R2, RZ, 0x6 ;  /* 0x0000000206027211 */ /* 0x000fe200078f30ff */
[----:B------:R-:W-:Y:S01]  /*0c70*/  IMAD R6, R30, c[0x0][0x178], RZ ;  /* 0x00005e001e067a24 */ /* 0x000fe200078e02ff */
[----:B------:R-:W-:Y:S02]  /*0c80*/  ISETP.NE.AND P1, PT, R0, -0x1, PT ;  /* 0xffffffff0000780c */ /* 0x000fe40003f25270 */
[----:B------:R-:W-:Y:S01]  /*0c90*/  SHF.R.S32.HI R8, RZ, 0x6, R4 ;  /* 0x00000006ff087819 */ /* 0x000fe20000011404 */
[----:B------:R-:W-:Y:S01]  /*0ca0*/  IMAD R4, R34, c[0x0][0x17c], R6 ;  /* 0x00005f0022047a24 */ /* 0x000fe200078e0206 */
[----:B------:R-:W-:Y:S01]  /*0cb0*/  SHF.R.S32.HI R5, RZ, 0x6, R2 ;  /* 0x00000006ff057819 */ /* 0x000fe20000011402 */
[----:B------:R-:W-:-:S02]  /*0cc0*/  @P0 IMAD.IADD R2, R224, 0x1, R238 ;  /* 0x00000001e0020824 */ /* 0x000fc400078e02ee */
[----:B------:R-:W-:Y:S01]  /*0cd0*/  IMAD.WIDE.U32 R6, R0, c[0x0][0x190], RZ ;  /* 0x0000640000067a25 */ /* 0x000fe200078e00ff */
[----:B------:R-:W-:-:S03]  /*0ce0*/  IMNMX R186, R8, R5, PT ;  /* 0x0000000508ba7217 */ /* 0x000fc60003800200 */
[----:B------:R-:W-:Y:S01]  /*0cf0*/  IMAD.IADD R22, R27, 0x1, R4 ;  /* 0x000000011b167824 */ /* 0x000fe200078e0204 */
[----:B------:R-:W-:Y:S01]  /*0d00*/  LEA R11, R186, 0xffffffc0, 0x6 ;  /* 0xffffffc0ba0b7811 */ /* 0x000fe200078e30ff */
[----:B------:R-:W-:Y:S01]  /*0d10*/  IMAD R8, R0, c[0x0][0x194], RZ ;  /* 0x0000650000087a24 */ /* 0x000fe200078e02ff */
[----:B------:R-:W-:Y:S01]  /*0d20*/  SEL R26, R26, R6, !P1 ;  /* 0x000000061a1a7207 */ /* 0x000fe20004800000 */
[----:B------:R-:W-:Y:S01]  /*0d30*/  @P0 IMAD.WIDE.U32 R4, R2, c[0x0][0x198], RZ ;  /* 0x0000660002040a25 */ /* 0x000fe200078e00ff */
[----:B------:R-:W-:-:S03]  /*0d40*/  SHF.R.S32.HI R18, RZ, 0x1f, R11 ;  /* 0x0000001fff127819 */ /* 0x000fc6000001140b */
[----:B------:R-:W-:Y:S02]  /*0d50*/  @P1 IMAD.IADD R22, R7, 0x1, R8 ;  /* 0x0000000107161824 */ /* 0x000fe400078e0208 */
[----:B------:R-:W-:Y:S02]  /*0d60*/  @P0 IMAD R28, R2, c[0x0][0x19c], R5 ;  /* 0x00006700021c0a24 */ /* 0x000fe400078e0205 */
[----:B------:R-:W-:Y:S01]  /*0d70*/  @P0 IMAD.MOV.U32 R27, RZ, RZ, R4 ;  /* 0x000000ffff1b0224 */ /* 0x000fe200078e0004 */
[----:B------:R-:W-:Y:S05]  /*0d80*/  @P0 BRA `(.L_x_318) ;  /* 0x000000a000000947 */ /* 0x000fea0003800000 */
[----:B------:R-:W-:Y:S01]  /*0d90*/  SHF.R.S32.HI R2, RZ, 0x1f, R224 ;  /* 0x0000001fff027819 */ /* 0x000fe200000114e0 */
[----:B------:R-:W-:-:S04]  /*0da0*/  IMAD.WIDE.U32 R4, R224, c[0x0][0x198], RZ ;  /* 0x00006600e0047a25 */ /* 0x000fc800078e00ff */
[----:B------:R-:W-:Y:S02]  /*0db0*/  IMAD R2, R2, c[0x0][0x198], RZ ;  /* 0x0000660002027a24 */ /* 0x000fe400078e02ff */
[----:B------:R-:W-:Y:S02]  /*0dc0*/  IMAD R6, R30, c[0x0][0x180], RZ ;  /* 0x000060001e067a24 */ /* 0x000fe400078e02ff */
[----:B------:R-:W-:-:S05]  /*0dd0*/  IMAD R2, R224, c[0x0][0x19c], R2 ;  /* 0x00006700e0027a24 */ /* 0x000fca00078e0202 */
[----:B------:R-:W-:Y:S01]  /*0de0*/  IADD3 R5, R5, R2, RZ ;  /* 0x0000000205057210 */ /* 0x000fe20007ffe0ff */
[----:B------:R-:W-:-:S04]  /*0df0*/  IMAD R2, R34, c[0x0][0x184], R6 ;  /* 0x0000610022027a24 */ /* 0x000fc800078e0206 */
[----:B------:R-:W-:-:S05]  /*0e00*/  IMAD.WIDE.U32 R4, R34, c[0x0][0x180], R4 ;  /* 0x0000600022047a25 */ /* 0x000fca00078e0004 */
[----:B------:R-:W-:Y:S02]  /*0e10*/  IADD3 R28, R5, R2, RZ ;  /* 0x00000002051c7210 */ /* 0x000fe40007ffe0ff */
[----:B------:R-:W-:Y:S02]  /*0e20*/  MOV R27, R4 ;  /* 0x00000004001b7202 */ /* 0x000fe40000000f00 */
.L_x_318:
        /* <DEDUP_REMOVED lines=15> */
.L_x_319:
[----:B------:R-:W-:Y:S01]  /*0f20*/  IABS R10, c[0x0][0x1c8] ;  /* 0x00007200000a7a13 */ /* 0x000fe20000000000 */
[----:B------:R-:W1:Y:S01]  /*0f30*/  LDC.U8 R19, c[0x0][0x328] ;  /* 0x0000ca00ff137b82 */ /* 0x000e620000000000 */
[----:B------:R-:W-:Y:S01]  /*0f40*/  IABS R8, R226 ;  /* 0x000000e200087213 */ /* 0x000fe20000000000 */
[C---:B------:R-:W-:Y:S01]  /*0f50*/  @P1 IMAD.WIDE.U32 R6, R0.reuse, c[0x0][0x370], RZ ;  /* 0x0000dc0000061a25 */ /* 0x040fe200078e00ff */
[----:B------:R-:W2:Y:S01]  /*0f60*/  I2F.RP R4, R10 ;  /* 0x0000000a00047306 */ /* 0x000ea20000209400 */
[----:B------:R-:W-:Y:S01]  /*0f70*/  MOV R13, c[0x0][0x224] ;  /* 0x00008900000d7a02 */ /* 0x000fe20000000f00 */
[----:B------:R-:W3:Y:S01]  /*0f80*/  S2R R14, SR_CTAID.X ;  /* 0x00000000000e7919 */ /* 0x000ee20000002500 */
[----:B------:R-:W-:Y:S01]  /*0f90*/  MOV R9, R8 ;  /* 0x0000000800097202 */ /* 0x000fe20000000f00 */
[----:B------:R-:W-:Y:S01]  /*0fa0*/  @P1 IMAD R15, R0, c[0x0][0x374], R7 ;  /* 0x0000dd00000f1a24 */ /* 0x000fe200078e0207 */
[----:B------:R-:W-:Y:S01]  /*0fb0*/  LOP3.LUT R8, R226, c[0x0][0x1c8], RZ, 0x3c, !PT ;  /* 0x00007200e2087a12 */ /* 0x000fe200078e3cff */
[----:B------:R-:W-:Y:S01]  /*0fc0*/  @P1 IMAD.MOV.U32 R12, RZ, RZ, R6 ;  /* 0x000000ffff0c1224 */ /* 0x000fe200078e0006 */
[----:B------:R-:W-:Y:S01]  /*0fd0*/  SHF.R.S32.HI R13, RZ, 0x1f, R13 ;  /* 0x0000001fff0d7819 */ /* 0x000fe2000001140d */
[----:B------:R-:W-:Y:S01]  /*0fe0*/  @!P1 IMAD.WIDE.U32 R6, R34, c[0x0][0x368], RZ ;  /* 0x0000da0022069a25 */ /* 0x000fe200078e00ff */
[----:B------:R-:W-:Y:S01]  /*0ff0*/  ISETP.GE.AND P4, PT, R8, RZ, PT ;  /* 0x000000ff0800720c */ /* 0x000fe20003f86270 */
[----:B------:R-:W4:Y:S01]  /*1000*/  LDC.U8 R25, c[0x0][0x3d0] ;  /* 0x0000f400ff197b82 */ /* 0x000f220000000000 */
[----:B------:R-:W-:Y:S01]  /*1010*/  MOV R244, c[0x0][0x22c] ;  /* 0x00008b0000f47a02 */ /* 0x000fe20000000f00 */
[----:B------:R-:W-:Y:S01]  /*1020*/  IMAD R8, R13, R34, RZ ;  /* 0x000000220d087224 */ /* 0x000fe200078e02ff */
[----:B------:R-:W-:Y:S01]  /*1030*/  @!P1 MOV R12, R6 ;  /* 0x00000006000c9202 */ /* 0x000fe20000000f00 */
[----:B------:R-:W-:Y:S01]  /*1040*/  IMAD.WIDE.U32 R16, R34, c[0x0][0x224], RZ ;  /* 0x0000890022107a25 */ /* 0x000fe200078e00ff */
[----:B------:R-:W-:Y:S01]  /*1050*/  SHF.R.S32.HI R227, RZ, 0x1f, R226 ;  /* 0x0000001fffe37819 */ /* 0x000fe200000114e2 */
[----:B--2---:R-:W2:Y:S02]  /*1060*/  MUFU.RCP R4, R4 ;  /* 0x0000000400047308 */ /* 0x004ea40000001000 */
[----:B------:R-:W-:Y:S01]  /*1070*/  IMAD.WIDE R20, R244, c[0x0][0x1c0], RZ ;  /* 0x00007000f4147a25 */ /* 0x000fe200078e02ff */
[----:B-1----:R-:W-:-:S03]  /*1080*/  ISETP.NE.AND P3, PT, R19, RZ, PT ;  /* 0x000000ff1300720c */ /* 0x002fc60003f65270 */
[----:B------:R-:W-:Y:S01]  /*1090*/  IMAD R6, R21, R16, RZ ;  /* 0x0000001015067224 */ /* 0x000fe200078e02ff */
[----:B--2---:R-:W-:-:S04]  /*10a0*/  IADD3 R4, R4, 0xffffffe, RZ ;  /* 0x0ffffffe04047810 */ /* 0x004fc80007ffe0ff */
[----:B------:R-:W1:Y:S02]  /*10b0*/  F2I.FTZ.U32.TRUNC.NTZ R5, R4 ;  /* 0x0000000400057305 */ /* 0x000e64000021f000 */
[----:B-1----:R-:W-:Y:S01]  /*10c0*/  IADD3 R2, RZ, -R5, RZ ;  /* 0x80000005ff027210 */ /* 0x002fe20007ffe0ff */
[----:B------:R-:W-:-:S04]  /*10d0*/  IMAD.MOV.U32 R4, RZ, RZ, RZ ;  /* 0x000000ffff047224 */ /* 0x000fc800078e00ff */
[----:B------:R-:W-:-:S04]  /*10e0*/  IMAD R2, R2, R10, RZ ;  /* 0x0000000a02027224 */ /* 0x000fc800078e02ff */
[----:B------:R-:W-:-:S04]  /*10f0*/  IMAD.HI.U32 R2, R5, R2, R4 ;  /* 0x0000000205027227 */ /* 0x000fc800078e0004 */
[----:B------:R-:W-:Y:S02]  /*1100*/  @!P1 IMAD R5, R30, c[0x0][0x368], RZ ;  /* 0x0000da001e059a24 */ /* 0x000fe400078e02ff */
[----:B------:R-:W-:-:S04]  /*1110*/  IMAD.HI.U32 R2, R2, R9, RZ ;  /* 0x0000000902027227 */ /* 0x000fc800078e00ff */
[----:B------:R-:W-:Y:S02]  /*1120*/  IMAD.MOV R4, RZ, RZ, -R2 ;  /* 0x000000ffff047224 */ /* 0x000fe400078e0a02 */
[----:B------:R-:W-:Y:S02]  /*1130*/  @!P1 IMAD R5, R34, c[0x0][0x36c], R5 ;  /* 0x0000db0022059a24 */ /* 0x000fe400078e0205 */
[----:B------:R-:W-:Y:S01]  /*1140*/  IMAD R4, R10, R4, R9 ;  /* 0x000000040a047224 */ /* 0x000fe200078e0209 */
[----:B------:R-:W-:Y:S01]  /*1150*/  SHF.L.U64.HI R9, R34, 0x7, R30 ;  /* 0x0000000722097819 */ /* 0x000fe2000001021e */
[----:B------:R-:W-:Y:S02]  /*1160*/  @!P1 IMAD.IADD R15, R7, 0x1, R5 ;  /* 0x00000001070f9824 */ /* 0x000fe400078e0205 */
[----:B------:R-:W-:Y:S01]  /*1170*/  IMAD R5, R30, c[0x0][0x224], R8 ;  /* 0x000089001e057a24 */ /* 0x000fe200078e0208 */
[----:B------:R-:W-:Y:S02]  /*1180*/  ISETP.GT.U32.AND P5, PT, R10, R4, PT ;  /* 0x000000040a00720c */ /* 0x000fe40003fa4070 */
[----:B------:R-:W-:Y:S01]  /*1190*/  SHF.L.U32 R8, R34, 0x7, RZ ;  /* 0x0000000722087819 */ /* 0x000fe200000006ff */
[----:B------:R-:W-:Y:S01]  /*11a0*/  IMAD.IADD R5, R17, 0x1, R5 ;  /* 0x0000000111057824 */ /* 0x000fe200078e0205 */
[----:B------:R-:W-:Y:S01]  /*11b0*/  SEL R9, R9, RZ, P2 ;  /* 0x000000ff09097207 */ /* 0x000fe20001000000 */
[----:B------:R-:W-:Y:S01]  /*11c0*/  IMAD.WIDE.U32 R16, R20, R16, RZ ;  /* 0x0000001014107225 */ /* 0x000fe200078e00ff */
[----:B------:R-:W-:-:S03]  /*11d0*/  SEL R8, R8, RZ, P2 ;  /* 0x000000ff08087207 */ /* 0x000fc60001000000 */
[C---:B------:R-:W-:Y:S01]  /*11e0*/  IMAD R5, R20.reuse, R5, R6 ;  /* 0x0000000514057224 */ /* 0x040fe200078e0206 */
[----:B------:R-:W-:Y:S01]  /*11f0*/  IADD3 R8, P2, R11, R8, RZ ;  /* 0x000000080b087210 */ /* 0x000fe20007f5e0ff */
[----:B------:R-:W-:Y:S02]  /*1200*/  IMAD.WIDE.U32 R6, R20, R0, RZ ;  /* 0x0000000014067225 */ /* 0x000fe400078e00ff */
[----:B------:R-:W-:Y:S02]  /*1210*/  @!P5 IADD3 R2, R2, 0x1, RZ ;  /* 0x000000010202d810 */ /* 0x000fe40007ffe0ff */
[----:B------:R-:W-:Y:S01]  /*1220*/  @!P5 IMAD.IADD R4, R4, 0x1, -R10 ;  /* 0x000000010404d824 */ /* 0x000fe200078e0a0a */
[----:B------:R-:W-:Y:S01]  /*1230*/  ISETP.NE.AND P5, PT, RZ, c[0x0][0x1c8], PT ;  /* 0x00007200ff007a0c */ /* 0x000fe20003fa5270 */
[----:B------:R-:W-:Y:S01]  /*1240*/  IMAD R13, R21, R8, RZ ;  /* 0x00000008150d7224 */ /* 0x000fe200078e02ff */
[----:B------:R-:W-:Y:S01]  /*1250*/  SEL R19, R16, R6, !P1 ;  /* 0x0000000610137207 */ /* 0x000fe20004800000 */
[----:B------:R-:W-:Y:S01]  /*1260*/  IMAD.IADD R16, R17, 0x1, R5 ;  /* 0x0000000111107824 */ /* 0x000fe200078e0205 */
[----:B------:R-:W-:Y:S01]  /*1270*/  ISETP.GE.U32.AND P6, PT, R4, R10, PT ;  /* 0x0000000a0400720c */ /* 0x000fe20003fc6070 */
[----:B------:R-:W-:Y:S01]  /*1280*/  IMAD R10, R21, R0, RZ ;  /* 0x00000000150a7224 */ /* 0x000fe200078e02ff */
[----:B------:R-:W-:Y:S01]  /*1290*/  IADD3.X R4, R18, R9, RZ, P2, !PT ;  /* 0x0000000912047210 */ /* 0x000fe200017fe4ff */
[----:B------:R-:W-:Y:S01]  /*12a0*/  IMAD.WIDE.U32 R8, R20, R8, RZ ;  /* 0x0000000814087225 */ /* 0x000fe200078e00ff */
[----:B----4-:R-:W-:-:S02]  /*12b0*/  ISETP.NE.AND P2, PT, R25, RZ, PT ;  /* 0x000000ff1900720c */ /* 0x010fc40003f45270 */
[----:B------:R-:W-:Y:S01]  /*12c0*/  @P1 IADD3 R16, R7, R10, RZ ;  /* 0x0000000a07101210 */ /* 0x000fe20007ffe0ff */
[----:B------:R-:W-:Y:S02]  /*12d0*/  IMAD R13, R20, R4, R13 ;  /* 0x00000004140d7224 */ /* 0x000fe400078e020d */
[----:B---3--:R-:W-:-:S04]  /*12e0*/  IMAD.WIDE.U32 R20, R14, c[0x0][0x3d8], RZ ;  /* 0x0000f6000e147a25 */ /* 0x008fc800078e00ff */
[----:B------:R-:W-:Y:S01]  /*12f0*/  @P6 IADD3 R2, R2, 0x1, RZ ;  /* 0x0000000102026810 */ /* 0x000fe20007ffe0ff */
[----:B------:R-:W-:Y:S01]  /*1300*/  @P3 IMAD R4, R34, c[0x0][0x214], RZ ;  /* 0x0000850022043a24 */ /* 0x000fe200078e02ff */
[----:B------:R-:W-:Y:S01]  /*1310*/  SEL R25, R20, RZ, P2 ;  /* 0x000000ff14197207 */ /* 0x000fe20001000000 */
[----:B------:R-:W-:Y:S01]  /*1320*/  IMAD R6, R14, c[0x0][0x3dc], R21 ;  /* 0x0000f7000e067a24 */ /* 0x000fe200078e0215 */
[----:B------:R-:W-:Y:S01]  /*1330*/  SHF.R.S32.HI R20, RZ, 0x1f, R216 ;  /* 0x0000001fff147819 */ /* 0x000fe200000114d8 */
[----:B------:R-:W-:Y:S01]  /*1340*/  IMAD.MOV.U32 R14, RZ, RZ, R2 ;  /* 0x000000ffff0e7224 */ /* 0x000fe200078e0002 */
[----:B------:R-:W-:Y:S01]  /*1350*/  @P3 SEL R4, R4, R0, !P1 ;  /* 0x0000000004043207 */ /* 0x000fe20004800000 */
[----:B------:R-:W-:Y:S01]  /*1360*/  @!P3 IMAD R7, R34, c[0x0][0x1c0], R226 ;  /* 0x000070002207ba24 */ /* 0x000fe200078e02e2 */
[----:B------:R-:W-:Y:S01]  /*1370*/  SEL R17, R6, RZ, P2 ;  /* 0x000000ff06117207 */ /* 0x000fe20001000000 */
[----:B------:R-:W-:Y:S01]  /*1380*/  IMAD R5, R226, c[0x0][0x22c], RZ ;  /* 0x00008b00e2057a24 */ /* 0x000fe200078e02ff */
[----:B------:R-:W-:Y:S01]  /*1390*/  @!P4 IADD3 R14, -R14, RZ, RZ ;  /* 0x000000ff0e0ec210 */ /* 0x000fe20007ffe1ff */
[----:B------:R-:W-:Y:S01]  /*13a0*/  @P3 IMAD R2, R226, c[0x0][0x234], R4 ;  /* 0x00008d00e2023a24 */ /* 0x000fe200078e0204 */
[----:B------:R-:W-:Y:S01]  /*13b0*/  @!P5 LOP3.LUT R14, RZ, c[0x0][0x1c8], RZ, 0x33, !PT ;  /* 0x00007200ff0eda12 */ /* 0x000fe200078e33ff */
[----:B------:R-:W-:Y:S01]  /*13c0*/  @!P3 IMAD R2, R7, c[0x0][0x214], RZ ;  /* 0x000085000702ba24 */ /* 0x000fe200078e02ff */
[----:B------:R-:W-:-:S02]  /*13d0*/  SHF.R.S32.HI R10, RZ, 0x1f, R5 ;  /* 0x0000001fff0a7819 */ /* 0x000fc40000011405 */
[----:B------:R-:W-:Y:S02]  /*13e0*/  IADD3 R7, R9, R13, RZ ;  /* 0x0000000d09077210 */ /* 0x000fe40007ffe0ff */
        /* <DEDUP_REMOVED lines=9> */
.L_x_320:
[----:B------:R-:W-:-:S04]  /*1480*/  IMAD R6, R34, c[0x0][0x1c0], R226 ;  /* 0x0000700022067a24 */ /* 0x000fc800078e02e2 */
[----:B------:R-:W-:Y:S02]  /*1490*/  IMAD R6, R6, c[0x0][0x224], RZ ;  /* 0x0000890006067a24 */ /* 0x000fe400078e02ff */
.L_x_321:
[----:B------:R-:W1:Y:S01]  /*14a0*/  S2R R31, SR_TID.X ;  /* 0x00000000001f7919 */ /* 0x000e620000002100 */
[----:B------:R-:W-:Y:S01]  /*14b0*/  IMAD R244, R244, c[0x0][0x1c0], RZ ;  /* 0x00007000f4f47a24 */ /* 0x000fe200078e02ff */
[----:B------:R-:W-:Y:S01]  /*14c0*/  IADD3 R4, P4, R204, R12, RZ ;  /* 0x0000000ccc047210 */ /* 0x000fe20007f9e0ff */
[----:B------:R-:W-:Y:S01]  /*14d0*/  IMAD.IADD R2, R11, 0x1, R2 ;  /* 0x000000010b027824 */ /* 0x000fe200078e0202 */
[----:B------:R-:W-:Y:S01]  /*14e0*/  SHF.R.S32.HI R205, RZ, 0x1f, R204 ;  /* 0x0000001fffcd7819 */ /* 0x000fe200000114cc */
[----:B------:R-:W-:Y:S01]  /*14f0*/  IMAD.MOV.U32 R33, RZ, RZ, 0x4 ;  /* 0x00000004ff217424 */ /* 0x000fe200078e00ff */
[----:B------:R-:W-:Y:S01]  /*1500*/  SHF.R.S32.HI R29, RZ, 0x1f, R217 ;  /* 0x0000001fff1d7819 */ /* 0x000fe200000114d9 */
[----:B------:R-:W-:Y:S01]  /*1510*/  IMAD.SHL.U32 R221, R244, 0x40, RZ ;  /* 0x00000040f4dd7824 */ /* 0x000fe200078e00ff */
[----:B------:R-:W-:Y:S01]  /*1520*/  BSSY B1, `(.L_x_317) ;  /* 0x00006bc000017945 */ /* 0x000fe20003800000 */
[----:B------:R-:W-:-:S03]  /*1530*/  IMAD.WIDE R12, R2, R33, c[0x0][0x200] ;  /* 0x00008000020c7625 */ /* 0x000fc600078e0221 */
[----:B------:R-:W-:Y:S01]  /*1540*/  IADD3 R9, P3, P1, R8, R221, R5 ;  /* 0x000000dd08097210 */ /* 0x000fe2000797e005 */
[----:B------:R-:W-:Y:S01]  /*1550*/  IMAD R0, R18, c[0x0][0x370], RZ ;  /* 0x0000dc0012007a24 */ /* 0x000fe200078e02ff */
[----:B------:R-:W-:Y:S01]  /*1560*/  SHF.R.S32.HI R2, RZ, 0x1f, R221 ;  /* 0x0000001fff027819 */ /* 0x000fe200000114dd */
[----:B------:R-:W-:Y:S01]  /*1570*/  IMAD.X R5, R205, 0x1, R15, P4 ;  /* 0x00000001cd057824 */ /* 0x000fe200020e060f */
[----:B------:R-:W-:Y:S01]  /*1580*/  MOV R212, R13 ;  /* 0x0000000d00d47202 */ /* 0x000fe20000000f00 */
[----:B------:R-:W-:Y:S01]  /*1590*/  IMAD.IADD R15, R11, 0x1, R6 ;  /* 0x000000010b0f7824 */ /* 0x000fe200078e0206 */
[----:B------:R-:W-:Y:S01]  /*15a0*/  IADD3.X R10, R7, R2, R10, P3, P1 ;  /* 0x00000002070a7210 */ /* 0x000fe20001fe240a */
[----:B------:R-:W-:Y:S01]  /*15b0*/  IMAD R2, R11, c[0x0][0x374], R0 ;  /* 0x0000dd000b027a24 */ /* 0x000fe200078e0200 */
[----:B------:R-:W-:Y:S01]  /*15c0*/  IADD3 R6, P1, R217, R11, RZ ;  /* 0x0000000bd9067210 */ /* 0x000fe20007f3e0ff */
[----:B------:R-:W-:Y:S01]  /*15d0*/  IMAD.WIDE.U32 R4, R11, c[0x0][0x370], R4 ;  /* 0x0000dc000b047a25 */ /* 0x000fe200078e0004 */
[----:B-1----:R-:W-:-:S03]  /*15e0*/  SHF.R.S32.HI R32, RZ, 0x1f, R31 ;  /* 0x0000001fff207819 */ /* 0x002fc6000001141f */
[----:B------:R-:W-:Y:S01]  /*15f0*/  IMAD.IADD R5, R5, 0x1, R2 ;  /* 0x0000000105057824 */ /* 0x000fe200078e0202 */
[----:B------:R-:W-:Y:S01]  /*1600*/  IADD3.X R8, R29, R18, RZ, P1, !PT ;  /* 0x000000121d087210 */ /* 0x000fe20000ffe4ff */
[----:B------:R-:W-:Y:S01]  /*1610*/  IMAD.MOV.U32 R213, RZ, RZ, R12 ;  /* 0x000000ffffd57224 */ /* 0x000fe200078e000c */
[----:B------:R-:W-:Y:S01]  /*1620*/  LEA.HI R7, R32, R31, RZ, 0x5 ;  /* 0x0000001f20077211 */ /* 0x000fe200078f28ff */
[----:B------:R-:W-:Y:S01]  /*1630*/  IMAD.WIDE.U32 R4, R226, c[0x0][0x378], R4 ;  /* 0x0000de00e2047a25 */ /* 0x000fe200078e0004 */
[----:B------:R-:W-:Y:S02]  /*1640*/  IADD3 R12, P3, P1, R25, R9, R19 ;  /* 0x00000009190c7210 */ /* 0x000fe4000797e013 */
[----:B------:R-:W-:Y:S02]  /*1650*/  LOP3.LUT R0, R7, 0xffffffe0, RZ, 0xc0, !PT ;  /* 0xffffffe007007812 */ /* 0x000fe400078ec0ff */
[----:B------:R-:W-:Y:S02]  /*1660*/  SHF.R.S32.HI R7, RZ, 0x5, R7 ;  /* 0x00000005ff077819 */ /* 0x000fe40000011407 */
[----:B------:R-:W-:Y:S01]  /*1670*/  IADD3.X R11, R17, R10, R16, P3, P1 ;  /* 0x0000000a110b7210 */ /* 0x000fe20001fe2410 */
[----:B------:R-:W-:Y:S01]  /*1680*/  IMAD.IADD R2, R31, 0x1, -R0 ;  /* 0x000000011f027824 */ /* 0x000fe200078e0a00 */
[----:B------:R-:W-:-:S03]  /*1690*/  IADD3 R0, -R184, R206, R216 ;  /* 0x000000ceb8007210 */ /* 0x000fc60007ffe1d8 */
[----:B------:R-:W-:Y:S01]  /*16a0*/  IMAD R2, R7, R244, R2 ;  /* 0x000000f407027224 */ /* 0x000fe200078e0202 */
[----:B------:R-:W-:Y:S01]  /*16b0*/  IADD3 R0, R0, -c[0x0][0x2e8], RZ ;  /* 0x8000ba0000007a10 */ /* 0x000fe20007ffe0ff */
[----:B------:R-:W-:Y:S02]  /*16c0*/  IMAD R7, R8, c[0x0][0x190], RZ ;  /* 0x0000640008077a24 */ /* 0x000fe400078e02ff */
[----:B------:R-:W-:Y:S01]  /*16d0*/  IMAD R8, R227, c[0x0][0x378], RZ ;  /* 0x0000de00e3087a24 */ /* 0x000fe200078e02ff */
[----:B------:R-:W-:Y:S01]  /*16e0*/  SHF.R.S32.HI R10, RZ, 0x1f, R0 ;  /* 0x0000001fff0a7819 */ /* 0x000fe20000011400 */
[----:B------:R-:W-:Y:S02]  /*16f0*/  IMAD R13, R6, c[0x0][0x194], R7 ;  /* 0x00006500060d7a24 */ /* 0x000fe400078e0207 */
[----:B------:R-:W-:Y:S01]  /*1700*/  IMAD R9, R226, c[0x0][0x37c], R8 ;  /* 0x0000df00e2097a24 */ /* 0x000fe200078e0208 */
[----:B------:R-:W-:Y:S01]  /*1710*/  IADD3 R8, P1, R2, R12, RZ ;  /* 0x0000000c02087210 */ /* 0x000fe20007f3e0ff */
[----:B------:R-:W-:-:S03]  /*1720*/  IMAD.WIDE.U32 R6, R6, c[0x0][0x190], R204 ;  /* 0x0000640006067a25 */ /* 0x000fc600078e00cc */
[----:B------:R-:W-:Y:S01]  /*1730*/  LEA.HI.X.SX32 R183, R2, R11, 0x1, P1 ;  /* 0x0000000b02b77211 */ /* 0x000fe200008f0eff */
[----:B------:R-:W-:Y:S01]  /*1740*/  IMAD.IADD R5, R5, 0x1, R9 ;  /* 0x0000000105057824 */ /* 0x000fe200078e0209 */
[----:B------:R-:W-:Y:S01]  /*1750*/  LEA.HI R9, R10, R0, RZ, 0x6 ;  /* 0x000000000a097211 */ /* 0x000fe200078f30ff */
[----:B------:R-:W-:Y:S01]  /*1760*/  IMAD R0, R227, c[0x0][0x1a8], RZ ;  /* 0x00006a00e3007a24 */ /* 0x000fe200078e02ff */
[----:B------:R-:W-:Y:S01]  /*1770*/  IADD3 R6, P3, R26, R6, RZ ;  /* 0x000000061a067210 */ /* 0x000fe20007f7e0ff */
[----:B------:R-:W-:Y:S01]  /*1780*/  IMAD.WIDE.U32 R4, R217, c[0x0][0x370], R4 ;  /* 0x0000dc00d9047a25 */ /* 0x000fe200078e0004 */
[----:B------:R-:W-:Y:S02]  /*1790*/  SHF.R.S32.HI R9, RZ, 0x6, R9 ;  /* 0x00000006ff097819 */ /* 0x000fe40000011409 */
[----:B------:R-:W-:Y:S01]  /*17a0*/  IADD3.X R7, R22, R7, R13, P3, !PT ;  /* 0x0000000716077210 */ /* 0x000fe20001ffe40d */
[----:B------:R-:W-:Y:S01]  /*17b0*/  IMAD R2, R226, c[0x0][0x1ac], R0 ;  /* 0x00006b00e2027a24 */ /* 0x000fe200078e0200 */
[----:B------:R-:W-:Y:S01]  /*17c0*/  IMNMX R222, RZ, R9, !PT ;  /* 0x00000009ffde7217 */ /* 0x000fe20007800200 */
[----:B------:R-:W-:Y:S01]  /*17d0*/  IMAD R0, R29, c[0x0][0x370], RZ ;  /* 0x0000dc001d007a24 */ /* 0x000fe200078e02ff */
[----:B------:R-:W-:Y:S01]  /*17e0*/  LEA R188, P3, R4, c[0x0][0x330], 0x1 ;  /* 0x0000cc0004bc7a11 */ /* 0x000fe200078608ff */
[----:B------:R-:W-:Y:S01]  /*17f0*/  IMAD.WIDE.U32 R6, R226, c[0x0][0x1a8], R6 ;  /* 0x00006a00e2067a25 */ /* 0x000fe200078e0006 */
[----:B------:R-:W-:-:S02]  /*1800*/  ISETP.GT.AND P5, PT, R186, R222, PT ;  /* 0x000000deba00720c */ /* 0x000fc40003fa4270 */
[----:B------:R-:W-:Y:S01]  /*1810*/  LEA R185, P1, R8, c[0x0][0x350], 0x2 ;  /* 0x0000d40008b97a11 */ /* 0x000fe200078210ff */
[----:B------:R-:W-:Y:S01]  /*1820*/  IMAD R0, R217, c[0x0][0x374], R0 ;  /* 0x0000dd00d9007a24 */ /* 0x000fe200078e0200 */
[----:B------:R-:W-:Y:S01]  /*1830*/  LEA R190, P4, R6, c[0x0][0x160], 0x1 ;  /* 0x0000580006be7a11 */ /* 0x000fe200078808ff */
[----:B------:R-:W-:Y:S01]  /*1840*/  IMAD.WIDE R10, R15, R33, c[0x0][0x3c8] ;  /* 0x0000f2000f0a7625 */ /* 0x000fe200078e0221 */
[----:B------:R-:W-:Y:S02]  /*1850*/  LEA.HI.X R183, R8, c[0x0][0x354], R183, 0x2, P1 ;  /* 0x0000d50008b77a11 */ /* 0x000fe400008f14b7 */
[----:B------:R-:W-:Y:S01]  /*1860*/  IADD3 R186, R186, -0x1, RZ ;  /* 0xffffffffbaba7810 */ /* 0x000fe20007ffe0ff */
[----:B------:R-:W-:Y:S01]  /*1870*/  IMAD.IADD R2, R7, 0x1, R2 ;  /* 0x0000000107027824 */ /* 0x000fe200078e0202 */
[----:B------:R-:W-:Y:S01]  /*1880*/  MOV R215, R10 ;  /* 0x0000000a00d77202 */ /* 0x000fe20000000f00 */
[----:B------:R-:W-:Y:S02]  /*1890*/  IMAD.IADD R0, R5, 0x1, R0 ;  /* 0x0000000105007824 */ /* 0x000fe400078e0200 */
[----:B------:R-:W-:Y:S01]  /*18a0*/  IMAD.MOV.U32 R214, RZ, RZ, R11 ;  /* 0x000000ffffd67224 */ /* 0x000fe200078e000b */
[----:B------:R-:W-:-:S02]  /*18b0*/  LEA.HI.X R191, R6, c[0x0][0x164], R2, 0x1, P4 ;  /* 0x0000590006bf7a11 */ /* 0x000fc400020f0c02 */
        /* <DEDUP_REMOVED lines=17> */
.L_x_323:
        /* <DEDUP_REMOVED lines=15> */
.L_x_324:
        /* <DEDUP_REMOVED lines=23> */
.L_x_326:
[----:B------:R-:W-:Y:S05]  /*1c30*/  BSYNC B0 ;  /* 0x0000000000007941 */ /* 0x000fea0003800000 */
.L_x_325:
        /* <DEDUP_REMOVED lines=15> */
.L_x_328:
[----:B------:R-:W-:Y:S05]  /*1d30*/  BSYNC B0 ;  /* 0x0000000000007941 */ /* 0x000fea0003800000 */
.L_x_327:
        /* <DEDUP_REMOVED lines=15> */
.L_x_330:
[----:B------:R-:W-:Y:S05]  /*1e30*/  BSYNC B0 ;  /* 0x0000000000007941 */ /* 0x000fea0003800000 */
.L_x_329:
        /* <DEDUP_REMOVED lines=14> */
.L_x_332:
[----:B------:R-:W-:Y:S05]  /*1f20*/  BSYNC B0 ;  /* 0x0000000000007941 */ /* 0x000fea0003800000 */
.L_x_331:
[----:B--2---:R-:W-:Y:S01]  /*1f30*/  IMAD.WIDE.U32 R4, R216, c[0x0][0x3a8], R204 ;  /* 0x0000ea00d8047a25 */ /* 0x004fe200078e00cc */
[----:B------:R-:W-:Y:S03]  /*1f40*/  BSSY B0, `(.L_x_333) ;  /* 0x0000013000007945 */ /* 0x000fe60003800000 */
[----:B------:R-:W-:Y:S01]  /*1f50*/  IMAD R0, R20, c[0x0][0x3a8], RZ ;  /* 0x0000ea0014007a24 */ /* 0x000fe200078e02ff */
[----:B------:R-:W-:-:S03]  /*1f60*/  IADD3 R4, P4, R12, R4, RZ ;  /* 0x000000040c047210 */ /* 0x000fc60007f9e0ff */
[----:B------:R-:W-:Y:S02]  /*1f70*/  IMAD R2, R216, c[0x0][0x3ac], R0 ;  /* 0x0000eb00d8027a24 */ /* 0x000fe400078e0200 */
        /* <DEDUP_REMOVED lines=14> */
[----:B------:R1:W-:Y:S04]  /*2060*/  STG.E.128 [R8.64], RZ ;  /* 0x000000ff08007986 */ /* 0x0003e8000c101d06 */
.L_x_334:
[----:B------:R-:W-:Y:S05]  /*2070*/  BSYNC B0 ;  /* 0x0000000000007941 */ /* 0x000fea0003800000 */
.L_x_333:
[----:B------:R-:W-:Y:S01]  /*2080*/  BSSY B0, `(.L_x_335) ;  /* 0x000000d000007945 */ /* 0x000fe20003800000 */
        /* <DEDUP_REMOVED lines=12> */
.L_x_336:
[----:B------:R-:W-:Y:S05]  /*2150*/  BSYNC B0 ;  /* 0x0000000000007941 */ /* 0x000fea0003800000 */
.L_x_335:
        /* <DEDUP_REMOVED lines=13> */
.L_x_338:
[----:B------:R-:W-:Y:S05]  /*2230*/  BSYNC B0 ;  /* 0x0000000000007941 */ /* 0x000fea0003800000 */
.L_x_337:
        /* <DEDUP_REMOVED lines=12> */
.L_x_322:
        /* <DEDUP_REMOVED lines=10> */
[----:B------:R-:W-:Y:S02]  /*23a0*/  P2R R12, PR, RZ, 0x8 ;  /* 0x00000008ff0c7803 */ /* 0x000fe40000000000 */
[----:B------:R-:W-:Y:S02]  /*23b0*/  IADD3 R2, R186, -R2, RZ ;  /* 0x80000002ba027210 */ /* 0x000fe40007ffe0ff */
[----:B------:R-:W-:Y:S01]  /*23c0*/  IADD3.X R5, R24, R5, R0, P0, !PT ;  /* 0x0000000518057210 */ /* 0x000fe200007fe400 */
[----:B------:R-:W-:Y:S01]  /*23d0*/  IMAD R0, R21, c[0x0][0x1b8], RZ ;  /* 0x00006e0015007a24 */ /* 0x000fe200078e02ff */
[----:B------:R-:W-:-:S03]  /*23e0*/  ISETP.NE.AND P1, PT, R2, 0x1, PT ;  /* 0x000000010200780c */ /* 0x000fc60003f25270 */
[C---:B------:R-:W-:Y:S02]  /*23f0*/  IMAD R0, R14.reuse, c[0x0][0x1bc], R0 ;  /* 0x00006f000e007a24 */ /* 0x040fe400078e0200 */
        /* <DEDUP_REMOVED lines=19> */
.L_x_341:
[----:B------:R-:W-:Y:S05]  /*2530*/  BSYNC B0 ;  /* 0x0000000000007941 */ /* 0x000fea0003800000 */
.L_x_340:
        /* <DEDUP_REMOVED lines=22> */
.L_x_343:
[----:B------:R-:W-:Y:S05]  /*26a0*/  BSYNC B0 ;  /* 0x0000000000007941 */ /* 0x000fea0003800000 */
.L_x_342:
        /* <DEDUP_REMOVED lines=22> */
.L_x_345:
[----:B------:R-:W-:Y:S05]  /*2810*/  BSYNC B0 ;  /* 0x0000000000007941 */ /* 0x000fea0003800000 */
.L_x_344:
        /* <DEDUP_REMOVED lines=21> */
.L_x_347:
[----:B------:R-:W-:Y:S05]  /*2970*/  BSYNC B0 ;  /* 0x0000000000007941 */ /* 0x000fea0003800000 */
.L_x_346:
        /* <DEDUP_REMOVED lines=13> */
.L_x_349:
[----:B------:R-:W-:Y:S05]  /*2a50*/  BSYNC B0 ;  /* 0x0000000000007941 */ /* 0x000fea0003800000 */
.L_x_348:
        /* <DEDUP_REMOVED lines=8> */
[----:B-1----:R-:W-:-:S03]  /*2ae0*/  IMAD.MOV.U32 R5, RZ, RZ, c[0x0][0x374] ;  /* 0x0000dd00ff057624 */ /* 0x002fc600078e00ff */
[----:B------:R-:W-:-:S04]  /*2af0*/  LEA R4, P0, R2, R188, 0x6 ;  /* 0x000000bc02047211 */ /* 0x000fc800078030ff */
[----:B------:R-:W-:-:S05]  /*2b00*/  LEA.HI.X R5, R2, R189, R5, 0x6, P0 ;  /* 0x000000bd02057211 */ /* 0x000fca00000f3405 */
[----:B------:R-:W-:Y:S01]  /*2b10*/  @!PT LDS RZ, [RZ] ;  /* 0x00000000fffff984 */ /* 0x000fe20000000800 */
[----:B------:R-:W-:Y:S01]  /*2b20*/  @!PT LDS RZ, [RZ] ;  /* 0x00000000fffff984 */ /* 0x000fe20000000800 */
[----:B------:R-:W-:Y:S01]  /*2b30*/  @!PT LDS RZ, [RZ] ;  /* 0x00000000fffff984 */ /* 0x000fe20000000800 */
[----:B------:R1:W-:Y:S04]  /*2b40*/  LDGSTS.E.BYPASS.LTC128B.128 [R196+0x5000], [R4.64] ;  /* 0x0500000004c47fae */ /* 0x0003e8000b901d46 */
.L_x_351:
[----:B------:R-:W-:Y:S05]  /*2b50*/  BSYNC B0 ;  /* 0x0000000000007941 */ /* 0x000fea0003800000 */
.L_x_350:
        /* <DEDUP_REMOVED lines=19> */
.L_x_353:
[----:B------:R-:W-:Y:S05]  /*2c90*/  BSYNC B0 ;  /* 0x0000000000007941 */ /* 0x000fea0003800000 */
.L_x_352:
        /* <DEDUP_REMOVED lines=20> */
.L_x_355:
[----:B------:R-:W-:Y:S05]  /*2de0*/  BSYNC B0 ;  /* 0x0000000000007941 */ /* 0x000fea0003800000 */
.L_x_354:
[C---:B------:R-:W-:Y:S01]  /*2df0*/  IADD3 R2, R232.reuse, 0x28, RZ ;  /* 0x00000028e8027810 */ /* 0x040fe20007ffe0ff */
[C---:B-1----:R-:W-:Y:S01]  /*2e00*/  IMAD.SHL.U32 R5, R232.reuse, 0x4, RZ ;  /* 0x00000004e8057824 */ /* 0x042fe200078e00ff */
[----:B---3--:R-:W-:Y:S01]  /*2e10*/  SHF.L.U64.HI R8, R232, 0x2, R252 ;  /* 0x00000002e8087819 */ /* 0x008fe200000102fc */
        /* <DEDUP_REMOVED lines=8> */
[----:B------:R-:W-:Y:S01]  /*2ea0*/  IADD3 R2, R232, 0x8, RZ ;  /* 0x00000008e8027810 */ /* 0x000fe20007ffe0ff */
[----:B------:R1:W5:Y:S02]  /*2eb0*/  @!P2 LDG.E R209, [R6.64] ;  /* 0x0000000606d1a981 */ /* 0x000364000c1e1900 */
[----:B------:R-:W-:Y:S01]  /*2ec0*/  IMAD.X R5, R8, 0x1, R212, P0 ;  /* 0x0000000108057824 */ /* 0x000fe200000e06d4 */
[----:B------:R-:W-:Y:S01]  /*2ed0*/  ISETP.GE.AND P0, PT, R232, R0, PT ;  /* 0x00000000e800720c */ /* 0x000fe20003f06270 */
[----:B------:R-:W-:-:S12]  /*2ee0*/  IMAD.MOV.U32 R210, RZ, RZ, 0x7f800000 ;  /* 0x7f800000ffd27424 */ /* 0x000fd800078e00ff */
[----:B------:R3:W5:Y:S01]  /*2ef0*/  @!P0 LDG.E R211, [R4.64] ;  /* 0x0000000604d38981 */ /* 0x000762000c1e1900 */
[----:B------:R-:W-:Y:S02]  /*2f00*/  ISETP.GE.AND P0, PT, R2, R0, PT ;  /* 0x000000000200720c */ /* 0x000fe40003f06270 */
[----:B------:R-:W-:Y:S01]  /*2f10*/  IADD3 R2, R232, 0x20, RZ ;  /* 0x00000020e8027810 */ /* 0x000fe20007ffe0ff */
[----:B------:R-:W-:-:S10]  /*2f20*/  IMAD.MOV.U32 R208, RZ, RZ, 0x7f800000 ;  /* 0x7f800000ffd07424 */ /* 0x000fd400078e00ff */
[----:B------:R3:W5:Y:S01]  /*2f30*/  @!P0 LDG.E R210, [R4.64+0x20] ;  /* 0x0000200604d28981 */ /* 0x000762000c1e1900 */
[----:B------:R-:W-:Y:S01]  /*2f40*/  ISETP.GE.AND P0, PT, R2, R0, PT ;  /* 0x000000000200720c */ /* 0x000fe20003f06270 */
[----:B------:R-:W-:Y:S02]  /*2f50*/  IMAD R0, R20, c[0x0][0x198], RZ ;  /* 0x0000660014007a24 */ /* 0x000fe400078e02ff */
[----:B------:R1:W-:Y:S02]  /*2f60*/  @P3 STS.128 [R196+0x6000], RZ ;  /* 0x006000ffc4003388 */ /* 0x0003e40000000c00 */
[----:B------:R-:W-:-:S08]  /*2f70*/  IMAD R0, R216, c[0x0][0x19c], R0 ;  /* 0x00006700d8007a24 */ /* 0x000fd000078e0200 */
[----:B------:R3:W5:Y:S01]  /*2f80*/  @!P0 LDG.E R208, [R4.64+0x80] ;  /* 0x0000800604d08981 */ /* 0x000762000c1e1900 */
[----:B------:R-:W-:Y:S01]  /*2f90*/  BSSY B0, `(.L_x_356) ;  /* 0x0000018000007945 */ /* 0x000fe20003800000 */
[----:B---3--:R-:W-:-:S05]  /*2fa0*/  IMAD.WIDE.U32 R4, R216, c[0x0][0x198], R204 ;  /* 0x00006600d8047a25 */ /* 0x008fca00078e00cc */
[----:B------:R-:W-:-:S04]  /*2fb0*/  IADD3 R4, P0, R27, R4, RZ ;  /* 0x000000041b047210 */ /* 0x000fc80007f1e0ff */
[----:B------:R-:W-:Y:S01]  /*2fc0*/  IADD3.X R5, R28, R5, R0, P0, !PT ;  /* 0x000000051c057210 */ /* 0x000fe200007fe400 */
[----:B------:R-:W-:-:S04]  /*2fd0*/  IMAD R0, R21, c[0x0][0x1b0], RZ ;  /* 0x00006c0015007a24 */ /* 0x000fc800078e02ff */
[C---:B------:R-:W-:Y:S02]  /*2fe0*/  IMAD R0, R14.reuse, c[0x0][0x1b4], R0 ;  /* 0x00006d000e007a24 */ /* 0x040fe400078e0200 */
[----:B------:R-:W-:-:S04]  /*2ff0*/  IMAD.WIDE.U32 R4, R14, c[0x0][0x1b0], R4 ;  /* 0x00006c000e047a25 */ /* 0x000fc800078e0004 */
[----:B------:R-:W-:Y:S01]  /*3000*/  IMAD.IADD R10, R5, 0x1, R0 ;  /* 0x00000001050a7824 */ /* 0x000fe200078e0200 */
[----:B------:R-:W-:Y:S05]  /*3010*/  @P3 BRA `(.L_x_357) ;  /* 0x000000f000003947 */ /* 0x000fea0003800000 */
[----:B-1----:R-:W-:-:S13]  /*3020*/  ISETP.GE.AND P0, PT, R204, c[0x0][0x220], PT ;  /* 0x00008800cc007a0c */ /* 0x002fda0003f06270 */
        /* <DEDUP_REMOVED lines=14> */
.L_x_357:
[----:B-1----:R-:W-:Y:S05]  /*3110*/  BSYNC B0 ;  /* 0x0000000000007941 */ /* 0x002fea0003800000 */
.L_x_356:
        /* <DEDUP_REMOVED lines=20> */
.L_x_359:
[----:B------:R-:W-:Y:S05]  /*3260*/  BSYNC B0 ;  /* 0x0000000000007941 */ /* 0x000fea0003800000 */
.L_x_358:
        /* <DEDUP_REMOVED lines=20> */
.L_x_361:
[----:B------:R-:W-:Y:S05]  /*33b0*/  BSYNC B0 ;  /* 0x0000000000007941 */ /* 0x000fea0003800000 */
.L_x_360:
        /* <DEDUP_REMOVED lines=19> */
.L_x_363:
[----:B------:R-:W-:Y:S05]  /*34f0*/  BSYNC B0 ;  /* 0x0000000000007941 */ /* 0x000fea0003800000 */
.L_x_362:
[----:B------:R-:W0:Y:S01]  /*3500*/  LDGDEPBAR ;  /* 0x00000000000079af */ /* 0x000e220000000000 */
[----:B------:R-:W-:-:S04]  /*3510*/  ISETP.NE.U32.AND P3, PT, RZ, c[0x0][0x318], PT ;  /* 0x0000c600ff007a0c */ /* 0x000fc80003f65070 */
[----:B------:R-:W-:-:S13]  /*3520*/  ISETP.NE.AND.EX P3, PT, RZ, c[0x0][0x31c], PT, P3 ;  /* 0x0000c700ff007a0c */ /* 0x000fda0003f65330 */
[----:B------:R-:W-:Y:S02]  /*3530*/  @P3 IMAD R0, R30, c[0x0][0x320], RZ ;  /* 0x0000c8001e003a24 */ /* 0x000fe400078e02ff */
[----:B-1----:R-:W-:Y:S01]  /*3540*/  @P3 IMAD.WIDE.U32 R4, R34, c[0x0][0x320], R226 ;  /* 0x0000c80022043a25 */ /* 0x002fe200078e00e2 */
[----:B------:R-:W-:-:S04]  /*3550*/  DEPBAR.LE SB0, 0x1 ;  /* 0x000080400000791a */ /* 0x000fc80000000000 */
[----:B------:R-:W-:Y:S01]  /*3560*/  BAR.SYNC.DEFER_BLOCKING 0x0 ;  /* 0x0000000000007b1d */ /* 0x000fe20000010000 */
[----:B------:R-:W-:Y:S01]  /*3570*/  @P3 IMAD R0, R34, c[0x0][0x324], R0 ;  /* 0x0000c90022003a24 */ /* 0x000fe200078e0200 */
[----:B------:R-:W-:-:S03]  /*3580*/  @P3 LEA R6, P0, R4, c[0x0][0x318], 0x2 ;  /* 0x0000c60004063a11 */ /* 0x000fc600078010ff */
[----:B------:R-:W-:-:S05]  /*3590*/  @P3 IMAD.IADD R0, R5, 0x1, R0 ;  /* 0x0000000105003824 */ /* 0x000fca00078e0200 */
[----:B------:R-:W-:-:S05]  /*35a0*/  @P3 LEA.HI.X R7, R4, c[0x0][0x31c], R0, 0x2, P0 ;  /* 0x0000c70004073a11 */ /* 0x000fca00000f1400 */
[----:B--2---:R-:W2:Y:S01]  /*35b0*/  @P3 LDG.E R6, [R6.64] ;  /* 0x0000000606063981 */ /* 0x004ea2000c1e1900 */
[----:B------:R-:W-:Y:S01]  /*35c0*/  LEA.HI R0, R32, R31, RZ, 0x4 ;  /* 0x0000001f20007211 */ /* 0x000fe200078f20ff */
[----:B------:R-:W-:Y:S01]  /*35d0*/  IMAD.SHL.U32 R239, R244, 0x10, RZ ;  /* 0x00000010f4ef7824 */ /* 0x000fe200078e00ff */
[----:B------:R-:W2:Y:S01]  /*35e0*/  @P3 MUFU.RCP R4, c[0x0][0x238] ;  /* 0x00008e0000043b08 */ /* 0x000ea20000001000 */
[----:B------:R1:W3:Y:S01]  /*35f0*/  LDSM.16.M88.4 R124, [R161+0xa000] ;  /* 0x00a00000a17c783b */ /* 0x0002e20000000200 */
[----:B------:R-:W-:Y:S01]  /*3600*/  LOP3.LUT R0, R0, 0xfffffff0, RZ, 0xc0, !PT ;  /* 0xfffffff000007812 */ /* 0x000fe200078ec0ff */
[----:B------:R-:W-:Y:S01]  /*3610*/  IMAD.SHL.U32 R223, R244, 0x8, RZ ;  /* 0x00000008f4df7824 */ /* 0x000fe200078e00ff */
[----:B------:R-:W-:Y:S01]  /*3620*/  IADD3 R234, R239, 0x20, RZ ;  /* 0x00000020efea7810 */ /* 0x000fe20007ffe0ff */
[----:B------:R1:W4:Y:S01]  /*3630*/  LDSM.16.M88.4 R128, [R161+0xa800] ;  /* 0x00a80000a180783b */ /* 0x0003220000000200 */
[----:B------:R-:W-:Y:S01]  /*3640*/  IMAD.MOV.U32 R168, RZ, RZ, RZ ;  /* 0x000000ffffa87224 */ /* 0x000fe200078e00ff */
[----:B------:R-:W-:Y:S01]  /*3650*/  IADD3 R5, R166, 0x1000, RZ ;  /* 0x00001000a6057810 */ /* 0x000fe20007ffe0ff */
[----:B------:R-:W-:Y:S01]  /*3660*/  IMAD.IADD R0, R31, 0x1, -R0 ;  /* 0x000000011f007824 */ /* 0x000fe200078e0a00 */
[----:B------:R1:W1:Y:S01]  /*3670*/  LDSM.16.M88.4 R132, [R164+0xa000] ;  /* 0x00a00000a484783b */ /* 0x0002620000000200 */
[----:B------:R-:W-:Y:S01]  /*3680*/  IMAD.IADD R233, R223, 0x1, R234 ;  /* 0x00000001dfe97824 */ /* 0x000fe200078e02ea */
[----:B------:R-:W-:Y:S01]  /*3690*/  SEL R5, R5, R166, !P1 ;  /* 0x000000a605057207 */ /* 0x000fe20004800000 */
[----:B------:R-:W-:Y:S01]  /*36a0*/  IMAD.MOV.U32 R165, RZ, RZ, 0x20 ;  /* 0x00000020ffa57424 */ /* 0x000fe200078e00ff */
[----:B------:R1:W1:Y:S01]  /*36b0*/  LDSM.16.M88.4 R136, [R164+0xa800] ;  /* 0x00a80000a488783b */ /* 0x0002620000000200 */
[----:B------:R-:W-:Y:S01]  /*36c0*/  SHF.R.S32.HI R2, RZ, 0x1f, R0 ;  /* 0x0000001fff027819 */ /* 0x000fe20000011400 */
[----:B------:R-:W-:Y:S01]  /*36d0*/  IMAD.IADD R249, R223, 0x1, R233 ;  /* 0x00000001dff97824 */ /* 0x000fe200078e02e9 */
[----:B------:R-:W-:Y:S01]  /*36e0*/  IADD3 R221, -R221, RZ, RZ ;  /* 0x000000ffdddd7210 */ /* 0x000fe20007ffe1ff */
[----:B------:R1:W1:Y:S01]  /*36f0*/  LDSM.16.M88.4 R140, [R162+0xa000] ;  /* 0x00a00000a28c783b */ /* 0x0002620000000200 */
[----:B------:R-:W-:Y:S01]  /*3700*/  LEA.HI R2, R2, R0, RZ, 0x3 ;  /* 0x0000000002027211 */ /* 0x000fe200078f18ff */
[----:B------:R-:W-:Y:S01]  /*3710*/  IMAD.MOV.U32 R156, RZ, RZ, 0x40 ;  /* 0x00000040ff9c7424 */ /* 0x000fe200078e00ff */
[C---:B------:R-:W-:Y:S01]  /*3720*/  IADD3 R219, R223.reuse, R249, RZ ;  /* 0x000000f9dfdb7210 */ /* 0x040fe20007ffe0ff */
[----:B------:R1:W1:Y:S01]  /*3730*/  LDSM.16.M88.4 R144, [R162+0xa800] ;  /* 0x00a80000a290783b */ /* 0x0002620000000200 */
[----:B------:R-:W-:Y:S01]  /*3740*/  LOP3.LUT R2, R2, 0xfffffff8, RZ, 0xc0, !PT ;  /* 0xfffffff802027812 */ /* 0x000fe200078ec0ff */
[----:B------:R-:W-:Y:S01]  /*3750*/  IMAD R248, R244, 0x18, RZ ;  /* 0x00000018f4f87824 */ /* 0x000fe200078e02ff */
[----:B------:R-:W-:Y:S01]  /*3760*/  MOV R207, c[0x0][0x2e4] ;  /* 0x0000b90000cf7a02 */ /* 0x000fe20000000f00 */
[----:B------:R1:W1:Y:S01]  /*3770*/  LDSM.16.M88.4 R148, [R163+0xa000] ;  /* 0x00a00000a394783b */ /* 0x0002620000000200 */
[----:B------:R-:W-:Y:S01]  /*3780*/  IMAD.IADD R218, R223, 0x1, R219 ;  /* 0x00000001dfda7824 */ /* 0x000fe200078e02db */
[----:B------:R-:W-:Y:S01]  /*3790*/  CS2R R94, SRZ ;  /* 0x00000000005e7805 */ /* 0x000fe2000001ff00 */
[----:B------:R-:W-:Y:S01]  /*37a0*/  IMAD.IADD R0, R0, 0x1, -R2 ;  /* 0x0000000100007824 */ /* 0x000fe200078e0a02 */
[----:B------:R1:W1:Y:S01]  /*37b0*/  LDSM.16.M88.4 R152, [R163+0xa800] ;  /* 0x00a80000a398783b */ /* 0x0002620000000200 */
[----:B------:R-:W-:Y:S01]  /*37c0*/  IADD3 R2, R216, R206, RZ ;  /* 0x000000ced8027210 */ /* 0x000fe20007ffe0ff */
[----:B------:R-:W-:Y:S01]  /*37d0*/  IMAD.SHL.U32 R247, R244, 0x20, RZ ;  /* 0x00000020f4f77824 */ /* 0x000fe200078e00ff */
[----:B------:R-:W-:Y:S01]  /*37e0*/  CS2R R92, SRZ ;  /* 0x00000000005c7805 */ /* 0x000fe2000001ff00 */
[----:B------:R-:W-:Y:S01]  /*37f0*/  LOP3.LUT P0, RZ, R0, 0x2, RZ, 0xc0, !PT ;  /* 0x0000000200ff7812 */ /* 0x000fe2000780c0ff */
[----:B------:R-:W-:Y:S01]  /*3800*/  IMAD R246, R244, 0x28, RZ ;  /* 0x00000028f4f67824 */ /* 0x000fe200078e02ff */
[----:B------:R-:W-:Y:S01]  /*3810*/  LOP3.LUT P2, RZ, R0, 0x4, RZ, 0xc0, !PT ;  /* 0x0000000400ff7812 */ /* 0x000fe2000784c0ff */
[C---:B------:R-:W-:Y:S01]  /*3820*/  IMAD R245, R244.reuse, 0x30, RZ ;  /* 0x00000030f4f57824 */ /* 0x040fe200078e02ff */
[----:B------:R-:W-:Y:S01]  /*3830*/  IADD3 R0, R167, 0x1000, RZ ;  /* 0x00001000a7007810 */ /* 0x000fe20007ffe0ff */
[----:B------:R-:W-:Y:S01]  /*3840*/  IMAD R244, R244, 0x38, RZ ;  /* 0x00000038f4f47824 */ /* 0x000fe200078e02ff */
[----:B------:R-:W-:Y:S01]  /*3850*/  IADD3 R2, -R184, 0x80, R2 ;  /* 0x00000080b8027810 */ /* 0x000fe20007ffe102 */
[----:B------:R-:W-:Y:S01]  /*3860*/  IMAD.MOV.U32 R200, RZ, RZ, R180 ;  /* 0x000000ffffc87224 */ /* 0x000fe200078e00b4 */
[----:B------:R-:W-:Y:S01]  /*3870*/  SEL R0, R0, R167, !P1 ;  /* 0x000000a700007207 */ /* 0x000fe20004800000 */
[----:B------:R-:W-:Y:S01]  /*3880*/  CS2R R98, SRZ ;  /* 0x0000000000627805 */ /* 0x000fe2000001ff00 */
        /* <DEDUP_REMOVED lines=30> */
[----:B------:R-:W-:Y:S01]  /*3a70*/  IMAD.SHL.U32 R157, R0, 0x2, RZ ;  /* 0x00000002009d7824 */ /* 0x000fe200078e00ff */
[----:B------:R-:W-:Y:S01]  /*3a80*/  IADD3 R231, R2, -c[0x0][0x2e8], RZ ;  /* 0x8000ba0002e77a10 */ /* 0x000fe20007ffe0ff */
[----:B------:R-:W-:Y:S01]  /*3a90*/  IMAD.SHL.U32 R158, R5, 0x2, RZ ;  /* 0x00000002059e7824 */ /* 0x000fe200078e00ff */
[----:B------:R-:W-:Y:S01]  /*3aa0*/  SEL R156, R156, 0xffffffc0, !P2 ;  /* 0xffffffc09c9c7807 */ /* 0x000fe20005000000 */
[C---:B------:R-:W-:Y:S01]  /*3ab0*/  IMAD.SHL.U32 R229, R232.reuse, 0x4, RZ ;  /* 0x00000004e8e57824 */ /* 0x040fe200078e00ff */
[----:B------:R-:W-:Y:S01]  /*3ac0*/  SHF.L.U64.HI R228, R232, 0x2, R252 ;  /* 0x00000002e8e47819 */ /* 0x000fe200000102fc */
[----:B------:R-:W-:Y:S01]  /*3ad0*/  IMAD.IADD R220, R223, 0x1, R218 ;  /* 0x00000001dfdc7824 */ /* 0x000fe200078e02da */
[----:B------:R-:W-:Y:S01]  /*3ae0*/  IADD3 R160, R159, R165, RZ ;  /* 0x000000a59fa07210 */ /* 0x000fe20007ffe0ff */
[----:B--2---:R-:W-:-:S02]  /*3af0*/  @P3 FMUL.FTZ R168, R6, R4 ;  /* 0x0000000406a83220 */ /* 0x004fc40000410000 */
[----:B------:R-:W-:-:S05]  /*3b00*/  IMAD R4, R225, 0x80, R235 ;  /* 0x00000080e1047824 */ /* 0x000fca00078e02eb */
[----:B------:R-:W-:-:S04]  /*3b10*/  IADD3 R4, -R206, R232, -R4 ;  /* 0x000000e8ce047210 */ /* 0x000fc80007ffe904 */
[----:B-1-34-:R-:W-:Y:S02]  /*3b20*/  IADD3 R230, R4, R184, RZ ;  /* 0x000000b804e67210 */ /* 0x01afe40007ffe0ff */
.L_x_368:
[----:B------:R-:W0:Y:S01]  /*3b30*/  LDGDEPBAR ;  /* 0x00000000000079af */ /* 0x000e220000000000 */
[----:B------:R-:W-:Y:S01]  /*3b40*/  IADD3 R4, P0, R229, R215, RZ ;  /* 0x000000d7e5047210 */ /* 0x000fe20007f1e0ff */
[C---:B------:R-:W-:Y:S02]  /*3b50*/  IMAD.IADD R0, R158.reuse, 0x1, R165 ;  /* 0x000000019e007824 */ /* 0x040fe400078e02a5 */
[----:B------:R-:W-:Y:S02]  /*3b60*/  IMAD.IADD R120, R158, 0x1, R156 ;  /* 0x000000019e787824 */ /* 0x000fe400078e029c */
[----:B------:R-:W-:Y:S02]  /*3b70*/  IMAD.X R5, R228, 0x1, R214, P0 ;  /* 0x00000001e4057824 */ /* 0x000fe400000e06d6 */
[----:B------:R-:W-:Y:S04]  /*3b80*/  IMAD.SHL.U32 R176, R186, 0x40, RZ ;  /* 0x00000040bab07824 */ /* 0x000fe800078e00ff */
[----:B------:R-:W-:Y:S05]  /*3b90*/  IMAD.IADD R2, R230, 0x1, R176 ;  /* 0x00000001e6027824 */ /* 0x000fea00078e02b0 */
[C---:B------:R-:W-:Y:S02]  /*3ba0*/  IADD3 R171, R2.reuse, 0x7, RZ ;  /* 0x0000000702ab7810 */ /* 0x040fe40007ffe0ff */
[C---:B------:R-:W-:Y:S02]  /*3bb0*/  IADD3 R169, R2.reuse, 0x8, RZ ;  /* 0x0000000802a97810 */ /* 0x040fe40007ffe0ff */
[----:B------:R-:W-:Y:S02]  /*3bc0*/  IADD3 R170, R2, -0x1, RZ ;  /* 0xffffffff02aa7810 */ /* 0x000fe40007ffe0ff */
[----:B------:R-:W-:Y:S01]  /*3bd0*/  ISETP.GE.AND P1, PT, R169, RZ, PT ;  /* 0x000000ffa900720c */ /* 0x000fe20003f26270 */
[----:B------:R-:W-:Y:S04]  /*3be0*/  DEPBAR.LE SB0, 0x0 ;  /* 0x000080000000791a */ /* 0x000fe80000000000 */
[----:B------:R-:W-:Y:S01]  /*3bf0*/  BAR.SYNC.DEFER_BLOCKING 0x0 ;  /* 0x0000000000007b1d */ /* 0x000fe20000010000 */
[----:B------:R-:W-:Y:S07]  /*3c00*/  ISETP.GE.AND P0, PT, R170, RZ, PT ;  /* 0x000000ffaa00720c */ /* 0x000fee0003f06270 */
[C---:B------:R-:W-:Y:S06]  /*3c10*/  @!P1 IADD3 R169, -R2.reuse, -0x8, RZ ;  /* 0xfffffff802a99810 */ /* 0x040fec0007ffe1ff */
[C---:B------:R-:W-:Y:S02]  /*3c20*/  @!P0 IADD3 R170, -R2.reuse, 0x1, RZ ;  /* 0x0000000102aa8810 */ /* 0x040fe40007ffe1ff */
[----:B------:R-:W-:Y:S01]  /*3c30*/  ISETP.GE.AND P0, PT, R171, RZ, PT ;  /* 0x000000ffab00720c */ /* 0x000fe20003f06270 */
[----:B------:R-:W-:Y:S01]  /*3c40*/  LDSM.16.M88.4 R32, [R158] ;  /* 0x000000009e20783b */ /* 0x000fe20000000200 */
[----:B------:R1:W-:Y:S11]  /*3c50*/  I2F R179, R169 ;  /* 0x000000a900b37306 */ /* 0x0003f60000201400 */
[C---:B------:R-:W-:Y:S01]  /*3c60*/  @!P0 IADD3 R171, -R2.reuse, -0x7, RZ ;  /* 0xfffffff902ab8810 */ /* 0x040fe20007ffe1ff */
[----:B------:R-:W2:Y:S03]  /*3c70*/  LDSM.16.M88.4 R16, [R161+0x6000] ;  /* 0x00600000a110783b */ /* 0x000ea60000000200 */
[----:B------:R-:W-:Y:S05]  /*3c80*/  I2F R177, R171 ;  /* 0x000000ab00b17306 */ /* 0x000fea0000201400 */
[----:B------:R-:W3:Y:S05]  /*3c90*/  LDSM.16.M88.4 R28, [R158+0x1000] ;  /* 0x001000009e1c783b */ /* 0x000eea0000000200 */
[----:B------:R4:W2:Y:S03]  /*3ca0*/  I2F R178, R170 ;  /* 0x000000aa00b27306 */ /* 0x0008a60000201400 */
[----:B-----5:R2:W5:Y:S01]  /*3cb0*/  LDG.E R174, [R4.64] ;  /* 0x0000000604ae7981 */ /* 0x020562000c1e1900 */
[C---:B-1----:R-:W-:Y:S03]  /*3cc0*/  IADD3 R169, R2.reuse, 0x1f, RZ ;  /* 0x0000001f02a97810 */ /* 0x042fe60007ffe0ff */
[----:B------:R2:W5:Y:S04]  /*3cd0*/  LDG.E R175, [R4.64+0x20] ;  /* 0x0000200604af7981 */ /* 0x000568000c1e1900 */
[----:B------:R2:W5:Y:S04]  /*3ce0*/  LDG.E R173, [R4.64+0x80] ;  /* 0x0000800604ad7981 */ /* 0x000568000c1e1900 */
[----:B------:R2:W5:Y:S04]  /*3cf0*/  LDG.E R172, [R4.64+0xa0] ;  /* 0x0000a00604ac7981 */ /* 0x000568000c1e1900 */
[----:B------:R-:W1:Y:S01]  /*3d00*/  LDSM.16.M88.4 R100, [R161+0x6800] ;  /* 0x00680000a164783b */ /* 0x000e620000000200 */
[C---:B----4-:R-:W-:Y:S07]  /*3d10*/  IADD3 R170, R2.reuse, 0x18, RZ ;  /* 0x0000001802aa7810 */ /* 0x050fee0007ffe0ff */
[----:B------:R-:W-:Y:S08]  /*3d20*/  LDSM.16.M88.4 R104, [R0] ;  /* 0x000000000068783b */ /* 0x000ff00000000200 */
[----:B------:R-:W4:Y:S01]  /*3d30*/  LDSM.16.M88.4 R108, [R164+0x6000] ;  /* 0x00600000a46c783b */ /* 0x000f220000000200 */
[-C--:B--2---:R-:W-:Y:S07]  /*3d40*/  HMMA.16816.F32 R4, R32, R16.reuse, RZ ;  /* 0x000000102004723c */ /* 0x084fee00000018ff */
[----:B------:R-:W2:Y:S01]  /*3d50*/  LDSM.16.M88.4 R112, [R0+0x1000] ;  /* 0x001000000070783b */ /* 0x000ea20000000200 */
[C---:B---3--:R-:W-:Y:S07]  /*3d60*/  HMMA.16816.F32 R8, R28.reuse, R16, RZ ;  /* 0x000000101c08723c */ /* 0x048fee00000018ff */
[----:B------:R-:W3:Y:S01]  /*3d70*/  LDSM.16.M88.4 R116, [R164+0x6800] ;  /* 0x00680000a474783b */ /* 0x000ee20000000200 */
[-C--:B------:R-:W-:Y:S08]  /*3d80*/  HMMA.16816.F32 R12, R28, R18.reuse, RZ ;  /* 0x000000121c0c723c */ /* 0x080ff000000018ff */
[C---:B------:R-:W-:Y:S08]  /*3d90*/  HMMA.16816.F32 R16, R32.reuse, R18, RZ ;  /* 0x000000122010723c */ /* 0x040ff000000018ff */
[-C--:B-1----:R-:W-:Y:S08]  /*3da0*/  HMMA.16816.F32 R20, R32, R100.reuse, RZ ;  /* 0x000000642014723c */ /* 0x082ff000000018ff */
[C---:B------:R-:W-:Y:S08]  /*3db0*/  HMMA.16816.F32 R24, R28.reuse, R100, RZ ;  /* 0x000000641c18723c */ /* 0x040ff000000018ff */
[-C--:B------:R-:W-:Y:S08]  /*3dc0*/  HMMA.16816.F32 R28, R28, R102.reuse, RZ ;  /* 0x000000661c1c723c */ /* 0x080ff000000018ff */
[----:B------:R-:W-:Y:S01]  /*3dd0*/  HMMA.16816.F32 R32, R32, R102, RZ ;  /* 0x000000662020723c */ /* 0x000fe200000018ff */
[----:B------:R-:W-:Y:S07]  /*3de0*/  LDSM.16.M88.4 R100, [R120] ;  /* 0x000000007864783b */ /* 0x000fee0000000200 */
[-C--:B----4-:R-:W-:Y:S01]  /*3df0*/  HMMA.16816.F32 R4, R104, R108.reuse, R4 ;  /* 0x0000006c6804723c */ /* 0x090fe20000001804 */
[----:B------:R-:W-:Y:S07]  /*3e00*/  LDSM.16.M88.4 R120, [R120+0x1000] ;  /* 0x001000007878783b */ /* 0x000fee0000000200 */
[C---:B--2---:R-:W-:Y:S07]  /*3e10*/  HMMA.16816.F32 R8, R112.reuse, R108, R8 ;  /* 0x0000006c7008723c */ /* 0x044fee0000001808 */
[----:B------:R-:W-:Y:S01]  /*3e20*/  IABS R108, R2 ;  /* 0x00000002006c7213 */ /* 0x000fe20000000000 */
[-C--:B------:R-:W-:Y:S03]  /*3e30*/  HMMA.16816.F32 R12, R112, R110.reuse, R12 ;  /* 0x0000006e700c723c */ /* 0x080fe6000000180c */
[----:B------:R1:W2:Y:S05]  /*3e40*/  I2F R187, R108 ;  /* 0x0000006c00bb7306 */ /* 0x0002aa0000201400 */
[C---:B------:R-:W-:Y:S08]  /*3e50*/  HMMA.16816.F32 R16, R104.reuse, R110, R16 ;  /* 0x0000006e6810723c */ /* 0x040ff00000001810 */
[-C--:B---3--:R-:W-:Y:S08]  /*3e60*/  HMMA.16816.F32 R20, R104, R116.reuse, R20 ;  /* 0x000000746814723c */ /* 0x088ff00000001814 */
[C---:B------:R-:W-:Y:S01]  /*3e70*/  HMMA.16816.F32 R24, R112.reuse, R116, R24 ;  /* 0x000000747018723c */ /* 0x040fe20000001818 */
[----:B-1----:R-:W1:Y:S06]  /*3e80*/  LDSM.16.M88.4 R108, [R162+0x6000] ;  /* 0x00600000a26c783b */ /* 0x002e6c0000000200 */
[C---:B------:R-:W-:Y:S01]  /*3e90*/  IADD3 R117, R2.reuse, 0x28, RZ ;  /* 0x0000002802757810 */ /* 0x040fe20007ffe0ff */
[-C--:B------:R-:W-:Y:S03]  /*3ea0*/  HMMA.16816.F32 R28, R112, R118.reuse, R28 ;  /* 0x00000076701c723c */ /* 0x080fe6000000181c */
[----:B------:R-:W-:Y:S01]  /*3eb0*/  ISETP.GE.AND P1, PT, R117, RZ, PT ;  /* 0x000000ff7500720c */ /* 0x000fe20003f26270 */
[----:B------:R-:W3:Y:S01]  /*3ec0*/  LDSM.16.M88.4 R112, [R162+0x6800] ;  /* 0x00680000a270783b */ /* 0x000ee20000000200 */
[----:B------:R-:W-:Y:S03]  /*3ed0*/  IADD3 R116, R2, 0x27, RZ ;  /* 0x0000002702747810 */ /* 0x000fe60007ffe0ff */
[----:B------:R-:W-:Y:S04]  /*3ee0*/  HMMA.16816.F32 R32, R104, R118, R32 ;  /* 0x000000766820723c */ /* 0x000fe80000001820 */
[----:B------:R-:W-:Y:S03]  /*3ef0*/  ISETP.GE.AND P0, PT, R116, RZ, PT ;  /* 0x000000ff7400720c */ /* 0x000fe60003f06270 */
[C---:B------:R-:W-:Y:S02]  /*3f00*/  IADD3 R104, R2.reuse, 0x20, RZ ;  /* 0x0000002002687810 */ /* 0x040fe40007ffe0ff */
[----:B------:R-:W-:Y:S02]  /*3f10*/  @!P1 IADD3 R117, -R2, -0x28, RZ ;  /* 0xffffffd802759810 */ /* 0x000fe40007ffe1ff */
[----:B------:R-:W-:Y:S02]  /*3f20*/  ISETP.GE.AND P1, PT, R104, RZ, PT ;  /* 0x000000ff6800720c */ /* 0x000fe40003f26270 */
[----:B------:R-:W4:Y:S04]  /*3f30*/  I2F R182, R117 ;  /* 0x0000007500b67306 */ /* 0x000f280000201400 */
[C---:B------:R-:W-:Y:S02]  /*3f40*/  @!P0 IADD3 R116, -R2.reuse, -0x27, RZ ;  /* 0xffffffd902748810 */ /* 0x040fe40007ffe1ff */
[----:B------:R-:W-:Y:S04]  /*3f50*/  ISETP.GE.AND P0, PT, R169, RZ, PT ;  /* 0x000000ffa900720c */ /* 0x000fe80003f06270 */
[----:B------:R2:W2:Y:S01]  /*3f60*/  I2F R181, R116 ;  /* 0x0000007400b57306 */ /* 0x0004a20000201400 */
[----:B------:R-:W-:Y:S02]  /*3f70*/  @!P1 IADD3 R104, -R2, -0x20, RZ ;  /* 0xffffffe002689810 */ /* 0x000fe40007ffe1ff */
[----:B------:R-:W-:Y:S01]  /*3f80*/  ISETP.GE.AND P1, PT, R170, RZ, PT ;  /* 0x000000ffaa00720c */ /* 0x000fe20003f26270 */
[-C--:B-1----:R-:W-:Y:S05]  /*3f90*/  HMMA.16816.F32 R4, R100, R108.reuse, R4 ;  /* 0x0000006c6404723c */ /* 0x082fea0000001804 */
[C---:B------:R-:W-:Y:S01]  /*3fa0*/  @!P0 IADD3 R169, -R2.reuse, -0x1f, RZ ;  /* 0xffffffe102a98810 */ /* 0x040fe20007ffe1ff */
[----:B------:R1:W1:Y:S02]  /*3fb0*/  I2F R171, R104 ;  /* 0x0000006800ab7306 */ /* 0x0002640000201400 */
[C---:B------:R-:W-:Y:S04]  /*3fc0*/  HMMA.16816.F32 R8, R120.reuse, R108, R8 ;  /* 0x0000006c7808723c */ /* 0x040fe80000001808 */
[----:B------:R-:W-:Y:S03]  /*3fd0*/  @!P1 IADD3 R170, -R2, -0x18, RZ ;  /* 0xffffffe802aa9810 */ /* 0x000fe60007ffe1ff */
[----:B------:R-:W-:Y:S01]  /*3fe0*/  IMAD.IADD R108, R0, 0x1, R156 ;  /* 0x00000001006c7824 */ /* 0x000fe200078e029c */
[-C--:B------:R-:W-:Y:S01]  /*3ff0*/  HMMA.16816.F32 R12, R120, R110.reuse, R12 ;  /* 0x0000006e780c723c */ /* 0x080fe2000000180c */
[----:B------:R-:W4:Y:S01]  /*4000*/  I2F R169, R169 ;  /* 0x000000a900a97306 */ /* 0x000f220000201400 */
[----:B--2---:R-:W-:Y:S02]  /*4010*/  LDSM.16.M88.4 R116, [R163+0x6000] ;  /* 0x00600000a374783b */ /* 0x004fe40000000200 */
[C---:B------:R-:W-:Y:S02]  /*4020*/  IADD3 R0, R2.reuse, 0x17, RZ ;  /* 0x0000001702007810 */ /* 0x040fe40007ffe0ff */
[----:B------:R-:W-:Y:S02]  /*4030*/  IADD3 R156, R2, -0x8, RZ ;  /* 0xfffffff8029c7810 */ /* 0x000fe40007ffe0ff */
[C---:B------:R-:W-:Y:S03]  /*4040*/  HMMA.16816.F32 R16, R100.reuse, R110, R16 ;  /* 0x0000006e6410723c */ /* 0x040fe60000001810 */
[----:B------:R-:W2:Y:S01]  /*4050*/  I2F R170, R170 ;  /* 0x000000aa00aa7306 */ /* 0x000ea20000201400 */
[----:B------:R-:W-:Y:S01]  /*4060*/  ISETP.GE.AND P0, PT, R0, RZ, PT ;  /* 0x000000ff0000720c */ /* 0x000fe20003f06270 */
[----:B-1----:R-:W1:Y:S01]  /*4070*/  LDSM.16.M88.4 R104, [R108] ;  /* 0x000000006c68783b */ /* 0x002e620000000200 */
[----:B------:R-:W-:Y:S02]  /*4080*/  ISETP.GE.AND P1, PT, R156, RZ, PT ;  /* 0x000000ff9c00720c */ /* 0x000fe40003f26270 */
[-C--:B---3--:R-:W-:Y:S05]  /*4090*/  HMMA.16816.F32 R20, R100, R112.reuse, R20 ;  /* 0x000000706414723c */ /* 0x088fea0000001814 */
[----:B------:R-:W3:Y:S03]  /*40a0*/  LDSM.16.M88.4 R108, [R108+0x1000] ;  /* 0x001000006c6c783b */ /* 0x000ee60000000200 */
[C---:B------:R-:W-:Y:S04]  /*40b0*/  HMMA.16816.F32 R24, R120.reuse, R112, R24 ;  /* 0x000000707818723c */ /* 0x040fe80000001818 */
[C---:B------:R-:W-:Y:S02]  /*40c0*/  @!P0 IADD3 R0, -R2.reuse, -0x17, RZ ;  /* 0xffffffe902008810 */ /* 0x040fe40007ffe1ff */
[C---:B------:R-:W-:Y:S02]  /*40d0*/  @!P1 IADD3 R156, -R2.reuse, 0x8, RZ ;  /* 0x00000008029c9810 */ /* 0x040fe40007ffe1ff */
[-C--:B------:R-:W-:Y:S01]  /*40e0*/  HMMA.16816.F32 R28, R120, R114.reuse, R28 ;  /* 0x00000072781c723c */ /* 0x080fe2000000181c */
[----:B------:R2:W2:Y:S03]  /*40f0*/  I2F R121, R0 ;  /* 0x0000000000797306 */ /* 0x0004a60000201400 */
[C---:B------:R-:W-:Y:S02]  /*4100*/  IADD3 R112, R2.reuse, -0x9, RZ ;  /* 0xfffffff702707810 */ /* 0x040fe40007ffe0ff */
[----:B------:R-:W-:Y:S02]  /*4110*/  IADD3 R113, R2, -0x11, RZ ;  /* 0xffffffef02717810 */ /* 0x000fe40007ffe0ff */
[----:B------:R-:W-:Y:S01]  /*4120*/  ISETP.GE.AND P0, PT, R112, RZ, PT ;  /* 0x000000ff7000720c */ /* 0x000fe20003f06270 */
[----:B------:R-:W-:Y:S01]  /*4130*/  HMMA.16816.F32 R32, R100, R114, R32 ;  /* 0x000000726420723c */ /* 0x000fe20000001820 */
[----:B------:R-:W4:Y:S01]  /*4140*/  LDSM.16.M88.4 R100, [R163+0x6800] ;  /* 0x00680000a364783b */ /* 0x000f220000000200 */
[----:B------:R-:W4:Y:S05]  /*4150*/  I2F R156, R156 ;  /* 0x0000009c009c7306 */ /* 0x000f2a0000201400 */
[C---:B------:R-:W-:Y:S05]  /*4160*/  IADD3 R114, R2.reuse, -0x19, RZ ;  /* 0xffffffe702727810 */ /* 0x040fea0007ffe0ff */
[C---:B------:R-:W-:Y:S01]  /*4170*/  @!P0 IADD3 R112, -R2.reuse, 0x9, RZ ;  /* 0x0000000902708810 */ /* 0x040fe20007ffe1ff */
[-C--:B-1----:R-:W-:Y:S03]  /*4180*/  HMMA.16816.F32 R4, R104, R116.reuse, R4 ;  /* 0x000000746804723c */ /* 0x082fe60000001804 */
[----:B------:R1:W1:Y:S02]  /*4190*/  I2F R120, R112 ;  /* 0x0000007000787306 */ /* 0x0002640000201400 */
[----:B--2---:R-:W-:Y:S02]  /*41a0*/  IADD3 R0, R2, -0x10, RZ ;  /* 0xfffffff002007810 */ /* 0x004fe40007ffe0ff */
[----:B------:R-:W-:Y:S01]  /*41b0*/  ISETP.GE.AND P0, PT, R113, RZ, PT ;  /* 0x000000ff7100720c */ /* 0x000fe20003f06270 */
[C---:B---3--:R-:W-:Y:S04]  /*41c0*/  HMMA.16816.F32 R8, R108.reuse, R116, R8 ;  /* 0x000000746c08723c */ /* 0x048fe80000001808 */
[----:B------:R-:W-:Y:S04]  /*41d0*/  ISETP.GE.AND P1, PT, R0, RZ, PT ;  /* 0x000000ff0000720c */ /* 0x000fe80003f26270 */
[-C--:B------:R-:W-:Y:S04]  /*41e0*/  HMMA.16816.F32 R12, R108, R118.reuse, R12 ;  /* 0x000000766c0c723c */ /* 0x080fe8000000180c */
[----:B------:R-:W-:Y:S04]  /*41f0*/  @!P0 IADD3 R113, -R2, 0x11, RZ ;  /* 0x0000001102718810 */ /* 0x000fe80007ffe1ff */
[-C--:B------:R-:W-:Y:S01]  /*4200*/  FFMA.FTZ R5, R178, -R168.reuse, R5 ;  /* 0x800000a8b2057223 */ /* 0x080fe20000010005 */
[C---:B------:R-:W-:Y:S01]  /*4210*/  @!P1 IADD3 R0, -R2.reuse, 0x10, RZ ;  /* 0x0000001002009810 */ /* 0x040fe20007ffe1ff */
[----:B------:R2:W-:Y:S01]  /*4220*/  I2F R115, R113 ;  /* 0x0000007100737306 */ /* 0x0005e20000201400 */
[C---:B------:R-:W-:Y:S04]  /*4230*/  HMMA.16816.F32 R16, R104.reuse, R118, R16 ;  /* 0x000000766810723c */ /* 0x040fe80000001810 */
[-C--:B------:R-:W-:Y:S01]  /*4240*/  FFMA.FTZ R6, R179, -R168.reuse, R6 ;  /* 0x800000a8b3067223 */ /* 0x080fe20000010006 */
[----:B-1----:R-:W-:Y:S01]  /*4250*/  IADD3 R112, R2, 0x10, RZ ;  /* 0x0000001002707810 */ /* 0x002fe20007ffe0ff */
[-C--:B------:R-:W-:Y:S02]  /*4260*/  FFMA.FTZ R7, R177, -R168.reuse, R7 ;  /* 0x800000a8b1077223 */ /* 0x080fe40000010007 */
[-C--:B------:R-:W-:Y:S01]  /*4270*/  FFMA.FTZ R4, R187, -R168.reuse, R4 ;  /* 0x800000a8bb047223 */ /* 0x080fe20000010004 */
[----:B------:R1:W3:Y:S01]  /*4280*/  I2F R116, R0 ;  /* 0x0000000000747306 */ /* 0x0002e20000201400 */
[----:B------:R-:W-:Y:S01]  /*4290*/  ISETP.GE.AND P1, PT, R112, RZ, PT ;  /* 0x000000ff7000720c */ /* 0x000fe20003f26270 */
[-C--:B----4-:R-:W-:Y:S03]  /*42a0*/  HMMA.16816.F32 R20, R104, R100.reuse, R20 ;  /* 0x000000646814723c */ /* 0x090fe60000001814 */
[-C--:B------:R-:W-:Y:S02]  /*42b0*/  FFMA.FTZ R10, R182, -R168.reuse, R10 ;  /* 0x800000a8b60a7223 */ /* 0x080fe4000001000a */
[-C--:B------:R-:W-:Y:S02]  /*42c0*/  FFMA.FTZ R11, R181, -R168.reuse, R11 ;  /* 0x800000a8b50b7223 */ /* 0x080fe4000001000b */
[-C--:B------:R-:W-:Y:S01]  /*42d0*/  FFMA.FTZ R8, R171, -R168.reuse, R8 ;  /* 0x800000a8ab087223 */ /* 0x080fe20000010008 */
[C---:B------:R-:W-:Y:S04]  /*42e0*/  HMMA.16816.F32 R24, R108.reuse, R100, R24 ;  /* 0x000000646c18723c */ /* 0x040fe80000001818 */
[-C--:B------:R-:W-:Y:S01]  /*42f0*/  FFMA.FTZ R9, R169, -R168.reuse, R9 ;  /* 0x800000a8a9097223 */ /* 0x080fe20000010009 */
[C---:B--2---:R-:W-:Y:S01]  /*4300*/  IADD3 R113, R2.reuse, -0x18, RZ ;  /* 0xffffffe802717810 */ /* 0x044fe20007ffe0ff */
[-C--:B------:R-:W-:Y:S01]  /*4310*/  FFMA.FTZ R14, R171, -R168.reuse, R14 ;  /* 0x800000a8ab0e7223 */ /* 0x080fe2000001000e */
[----:B------:R-:W-:Y:S01]  /*4320*/  @!P1 IADD3 R112, -R2, -0x10, RZ ;  /* 0xfffffff002709810 */ /* 0x000fe20007ffe1ff */
[-C--:B------:R-:W-:Y:S01]  /*4330*/  FFMA.FTZ R15, R169, -R168.reuse, R15 ;  /* 0x800000a8a90f7223 */ /* 0x080fe2000001000f */
[----:B------:R-:W-:Y:S01]  /*4340*/  ISETP.GE.AND P3, PT, R113, RZ, PT ;  /* 0x000000ff7100720c */ /* 0x000fe20003f66270 */
[-C--:B------:R-:W-:Y:S03]  /*4350*/  HMMA.16816.F32 R28, R108, R102.reuse, R28 ;  /* 0x000000666c1c723c */ /* 0x080fe6000000181c */
[-C--:B------:R-:W-:Y:S01]  /*4360*/  FFMA.FTZ R12, R170, -R168.reuse, R12 ;  /* 0x800000a8aa0c7223 */ /* 0x080fe2000001000c */
[----:B-1----:R-:W-:Y:S01]  /*4370*/  IADD3 R0, R2, 0xf, RZ ;  /* 0x0000000f02007810 */ /* 0x002fe20007ffe0ff */
[-C--:B------:R-:W-:Y:S01]  /*4380*/  FFMA.FTZ R13, R121, -R168.reuse, R13 ;  /* 0x800000a8790d7223 */ /* 0x080fe2000001000d */
[----:B------:R-:W-:Y:S01]  /*4390*/  ISETP.GE.AND P1, PT, R114, RZ, PT ;  /* 0x000000ff7200720c */ /* 0x000fe20003f26270 */
[-C--:B------:R-:W-:Y:S01]  /*43a0*/  FFMA.FTZ R19, R178, -R168.reuse, R19 ;  /* 0x800000a8b2137223 */ /* 0x080fe20000010013 */
[----:B------:R-:W-:Y:S01]  /*43b0*/  ISETP.GE.AND P0, PT, R0, RZ, PT ;  /* 0x000000ff0000720c */ /* 0x000fe20003f06270 */
[-C--:B------:R-:W-:Y:S01]  /*43c0*/  FFMA.FTZ R18, R187, -R168.reuse, R18 ;  /* 0x800000a8bb127223 */ /* 0x080fe20000010012 */
[----:B------:R-:W1:Y:S01]  /*43d0*/  I2F R112, R112 ;  /* 0x0000007000707306 */ /* 0x000e620000201400 */
[----:B------:R-:W-:Y:S01]  /*43e0*/  HMMA.16816.F32 R32, R104, R102, R32 ;  /* 0x000000666820723c */ /* 0x000fe20000001820 */
[----:B------:R-:W-:Y:S03]  /*43f0*/  IMAD.MOV.U32 R109, RZ, RZ, c[0x0][0x2e4] ;  /* 0x0000b900ff6d7624 */ /* 0x000fe600078e00ff */
[-C--:B------:R-:W-:Y:S01]  /*4400*/  FFMA.FTZ R16, R156, -R168.reuse, R16 ;  /* 0x800000a89c107223 */ /* 0x080fe20000010010 */
[----:B------:R-:W-:Y:S01]  /*4410*/  @!P3 IADD3 R113, -R2, 0x18, RZ ;  /* 0x000000180271b810 */ /* 0x000fe20007ffe1ff */
[-C--:B------:R-:W-:Y:S02]  /*4420*/  FFMA.FTZ R17, R120, -R168.reuse, R17 ;  /* 0x800000a878117223 */ /* 0x080fe40000010011 */
[-C--:B------:R-:W-:Y:S01]  /*4430*/  FFMA.FTZ R22, R156, -R168.reuse, R22 ;  /* 0x800000a89c167223 */ /* 0x080fe20000010016 */
[----:B------:R-:W-:Y:S02]  /*4440*/  @!P1 IADD3 R114, -R2, 0x19, RZ ;  /* 0x0000001902729810 */ /* 0x000fe40007ffe1ff */
[----:B------:R-:W2:Y:S01]  /*4450*/  I2F R113, R113 ;  /* 0x0000007100717306 */ /* 0x000ea20000201400 */
[-C--:B------:R-:W-:Y:S01]  /*4460*/  FFMA.FTZ R23, R120, -R168.reuse, R23 ;  /* 0x800000a878177223 */ /* 0x080fe20000010017 */
[----:B------:R-:W-:Y:S01]  /*4470*/  @!P0 IADD3 R0, -R2, -0xf, RZ ;  /* 0xfffffff102008810 */ /* 0x000fe20007ffe1ff */
[-C--:B---3--:R-:W-:Y:S01]  /*4480*/  FFMA.FTZ R20, R116, -R168.reuse, R20 ;  /* 0x800000a874147223 */ /* 0x088fe20000010014 */
[----:B------:R-:W-:Y:S01]  /*4490*/  ISETP.GE.AND P0, PT, R176, R231, PT ;  /* 0x000000e7b000720c */ /* 0x000fe20003f06270 */
[-C--:B------:R-:W-:Y:S02]  /*44a0*/  FFMA.FTZ R21, R115, -R168.reuse, R21 ;  /* 0x800000a873157223 */ /* 0x080fe40000010015 */
[-C--:B------:R-:W-:Y:S02]  /*44b0*/  FFMA.FTZ R26, R170, -R168.reuse, R26 ;  /* 0x800000a8aa1a7223 */ /* 0x080fe4000001001a */
[-C--:B------:R-:W-:Y:S01]  /*44c0*/  FFMA.FTZ R27, R121, -R168.reuse, R27 ;  /* 0x800000a8791b7223 */ /* 0x080fe2000001001b */
[----:B------:R-:W3:Y:S01]  /*44d0*/  I2F R0, R0 ;  /* 0x0000000000007306 */ /* 0x000ee20000201400 */
[-C--:B------:R-:W-:Y:S02]  /*44e0*/  FFMA.FTZ R28, R179, -R168.reuse, R28 ;  /* 0x800000a8b31c7223 */ /* 0x080fe4000001001c */
[CC--:B-1----:R-:W-:Y:S02]  /*44f0*/  FFMA.FTZ R24, R112.reuse, -R168.reuse, R24 ;  /* 0x800000a870187223 */ /* 0x0c2fe40000010018 */
[-C--:B------:R-:W-:Y:S02]  /*4500*/  FFMA.FTZ R29, R177, -R168.reuse, R29 ;  /* 0x800000a8b11d7223 */ /* 0x080fe4000001001d */
[-C--:B------:R-:W-:Y:S02]  /*4510*/  FFMA.FTZ R30, R112, -R168.reuse, R30 ;  /* 0x800000a8701e7223 */ /* 0x080fe4000001001e */
[-C--:B------:R-:W-:Y:S01]  /*4520*/  FFMA.FTZ R34, R116, -R168.reuse, R34 ;  /* 0x800000a874227223 */ /* 0x080fe20000010022 */
[----:B------:R-:W1:Y:S01]  /*4530*/  I2F R114, R114 ;  /* 0x0000007200727306 */ /* 0x000e620000201400 */
[-C--:B------:R-:W-:Y:S02]  /*4540*/  FFMA.FTZ R35, R115, -R168.reuse, R35 ;  /* 0x800000a873237223 */ /* 0x080fe40000010023 */
[----:B------:R-:W-:Y:S02]  /*4550*/  IMAD.MOV.U32 R182, RZ, RZ, R185 ;  /* 0x000000ffffb67224 */ /* 0x000fe400078e00b9 */
[-C--:B--2---:R-:W-:Y:S02]  /*4560*/  FFMA.FTZ R32, R113, -R168.reuse, R32 ;  /* 0x800000a871207223 */ /* 0x084fe40000010020 */
[CC--:B---3--:R-:W-:Y:S02]  /*4570*/  FFMA.FTZ R25, R0.reuse, -R168.reuse, R25 ;  /* 0x800000a800197223 */ /* 0x0c8fe40000010019 */
[-C--:B------:R-:W-:Y:S02]  /*4580*/  FFMA.FTZ R31, R0, -R168.reuse, R31 ;  /* 0x800000a8001f7223 */ /* 0x080fe4000001001f */
[----:B-1----:R-:W-:Y:S01]  /*4590*/  FFMA.FTZ R33, R114, -R168, R33 ;  /* 0x800000a872217223 */ /* 0x002fe20000010021 */
[----:B------:R-:W-:-:S05]  /*45a0*/  @!P0 BRA `(.L_x_364) ;  /* 0x0000009000008947 */ /* 0x000fca0003800000 */
[C---:B------:R-:W-:Y:S01]  /*45b0*/  IADD3 R100, R216.reuse, 0x80, RZ ;  /* 0x00000080d8647810 */ /* 0x040fe20007ffe0ff */
[----:B------:R-:W-:Y:S01]  /*45c0*/  IMAD.IADD R0, R216, 0x1, R206 ;  /* 0x00000001d8007824 */ /* 0x000fe200078e02ce */
[----:B------:R-:W-:Y:S01]  /*45d0*/  IADD3 R2, R176, 0x40, RZ ;  /* 0x00000040b0027810 */ /* 0x000fe20007ffe0ff */
[----:B------:R-:W-:Y:S01]  /*45e0*/  IMAD.MOV.U32 R109, RZ, RZ, R207 ;  /* 0x000000ffff6d7224 */ /* 0x000fe200078e00cf */
[----:B------:R-:W-:Y:S02]  /*45f0*/  ISETP.LT.AND P0, PT, R100, R184, PT ;  /* 0x000000b86400720c */ /* 0x000fe40003f01270 */
[----:B------:R-:W-:Y:S04]  /*4600*/  IADD3 R0, R207, R0, -R184 ;  /* 0x00000000cf007210 */ /* 0x000fe80007ffe8b8 */
[----:B------:R-:W-:Y:S11]  /*4610*/  ISETP.GE.AND P1, PT, R2, R0, PT ;  /* 0x000000000200720c */ /* 0x000ff60003f26270 */
[----:B------:R-:W-:Y:S02]  /*4620*/  @!UPT UIADD3 URZ, URZ, URZ, URZ ;  /* 0x0000003f3f3ff290 */ /* 0x000fe4000fffe03f */
[----:B------:R-:W-:-:S05]  /*4630*/  @!P1 BRA P0, `(.L_x_365) ;  /* 0x0000080000009947 */ /* 0x000fca0000000000 */
.L_x_364:
[----:B------:R-:W-:Y:S01]  /*4640*/  IADD3 R100, R184, 0x1, -R206 ;  /* 0x00000001b8647810 */ /* 0x000fe20007ffe8ce */
[----:B------:R-:W-:Y:S01]  /*4650*/  IMAD.IADD R2, R232, 0x1, R176 ;  /* 0x00000001e8027824 */ /* 0x000fe200078e02b0 */
[----:B------:R-:W-:Y:S01]  /*4660*/  IADD3 R101, -R109, R184, -R206 ;  /* 0x000000b86d657210 */ /* 0x000fe20007ffe9ce */
[----:B------:R-:W-:Y:S01]  /*4670*/  IMAD R0, R225, 0x80, R235 ;  /* 0x00000080e1007824 */ /* 0x000fe200078e02eb */
[----:B------:R-:W-:Y:S01]  /*4680*/  IADD3 R100, R100, c[0x0][0x2e8], RZ ;  /* 0x0000ba0064647a10 */ /* 0x000fe20007ffe0ff */
[----:B------:R-:W-:Y:S01]  /*4690*/  IMAD.MOV.U32 R207, RZ, RZ, R109 ;  /* 0x000000ffffcf7224 */ /* 0x000fe200078e006d */
[C---:B------:R-:W-:Y:S01]  /*46a0*/  IADD3 R104, R2.reuse, 0x8, RZ ;  /* 0x0000000802687810 */ /* 0x040fe20007ffe0ff */
[C---:B------:R-:W-:Y:S01]  /*46b0*/  IMAD.IADD R110, R2.reuse, 0x1, R101 ;  /* 0x00000001026e7824 */ /* 0x040fe200078e0265 */
[C---:B------:R-:W-:Y:S01]  /*46c0*/  IADD3 R103, R2.reuse, 0x20, RZ ;  /* 0x0000002002677810 */ /* 0x040fe20007ffe0ff */
[C---:B------:R-:W-:Y:S01]  /*46d0*/  IMAD.IADD R111, R2.reuse, 0x1, R100 ;  /* 0x00000001026f7824 */ /* 0x040fe200078e0264 */
[----:B------:R-:W-:Y:S01]  /*46e0*/  IADD3 R102, R2, 0x28, RZ ;  /* 0x0000002802667810 */ /* 0x000fe20007ffe0ff */
[----:B------:R-:W-:Y:S01]  /*46f0*/  IMAD.IADD R113, R100, 0x1, R104 ;  /* 0x0000000164717824 */ /* 0x000fe200078e0268 */
[----:B------:R-:W-:Y:S01]  /*4700*/  IADD3 R108, R0, 0x1, RZ ;  /* 0x00000001006c7810 */ /* 0x000fe20007ffe0ff */
[C-C-:B------:R-:W-:Y:S01]  /*4710*/  IMAD.IADD R116, R100.reuse, 0x1, R103.reuse ;  /* 0x0000000164747824 */ /* 0x140fe200078e0267 */
[----:B------:R-:W-:Y:S01]  /*4720*/  IMNMX R2, RZ, R110, !PT ;  /* 0x0000006eff027217 */ /* 0x000fe20007800200 */
[----:B------:R-:W-:Y:S01]  /*4730*/  IMAD.IADD R112, R100, 0x1, R102 ;  /* 0x0000000164707824 */ /* 0x000fe200078e0266 */
[C---:B------:R-:W-:Y:S01]  /*4740*/  IADD3 R107, R0.reuse, 0x8, RZ ;  /* 0x00000008006b7810 */ /* 0x040fe20007ffe0ff */
[C---:B------:R-:W-:Y:S01]  /*4750*/  IMAD.IADD R114, R101.reuse, 0x1, R104 ;  /* 0x0000000165727824 */ /* 0x040fe200078e0268 */
[C---:B------:R-:W-:Y:S01]  /*4760*/  IADD3 R106, R0.reuse, 0x9, RZ ;  /* 0x00000009006a7810 */ /* 0x040fe20007ffe0ff */
[----:B------:R-:W-:Y:S01]  /*4770*/  IMAD.IADD R117, R101, 0x1, R103 ;  /* 0x0000000165757824 */ /* 0x000fe200078e0267 */
[----:B------:R-:W-:Y:S01]  /*4780*/  IMNMX R100, R111, R184, PT ;  /* 0x000000b86f647217 */ /* 0x000fe20003800200 */
[----:B------:R-:W-:Y:S01]  /*4790*/  IMAD.IADD R115, R101, 0x1, R102 ;  /* 0x0000000165737824 */ /* 0x000fe200078e0266 */
[-C--:B------:R-:W-:Y:S02]  /*47a0*/  ISETP.GE.AND P1, PT, R0, R2.reuse, PT ;  /* 0x000000020000720c */ /* 0x080fe40003f26270 */
[-C--:B------:R-:W-:Y:S02]  /*47b0*/  ISETP.GE.AND P0, PT, R108, R2.reuse, PT ;  /* 0x000000026c00720c */ /* 0x080fe40003f06270 */
[C---:B------:R-:W-:Y:S02]  /*47c0*/  IADD3 R105, R0.reuse, 0x10, RZ ;  /* 0x0000001000697810 */ /* 0x040fe40007ffe0ff */
[C---:B------:R-:W-:Y:S02]  /*47d0*/  IADD3 R104, R0.reuse, 0x11, RZ ;  /* 0x0000001100687810 */ /* 0x040fe40007ffe0ff */
[C---:B------:R-:W-:Y:S02]  /*47e0*/  IADD3 R103, R0.reuse, 0x18, RZ ;  /* 0x0000001800677810 */ /* 0x040fe40007ffe0ff */
[----:B------:R-:W-:Y:S02]  /*47f0*/  IADD3 R102, R0, 0x19, RZ ;  /* 0x0000001900667810 */ /* 0x000fe40007ffe0ff */
[-C--:B------:R-:W-:Y:S02]  /*4800*/  ISETP.GE.AND P6, PT, R107, R2.reuse, PT ;  /* 0x000000026b00720c */ /* 0x080fe40003fc6270 */
[----:B------:R-:W-:Y:S02]  /*4810*/  ISETP.GE.AND P5, PT, R106, R2, PT ;  /* 0x000000026a00720c */ /* 0x000fe40003fa6270 */
[-C--:B------:R-:W-:Y:S02]  /*4820*/  ISETP.GE.OR P1, PT, R0, R100.reuse, !P1 ;  /* 0x000000640000720c */ /* 0x080fe40004f26670 */
[----:B------:R-:W-:Y:S02]  /*4830*/  ISETP.GE.OR P0, PT, R108, R100, !P0 ;  /* 0x000000646c00720c */ /* 0x000fe40004706670 */
        /* <DEDUP_REMOVED lines=26> */
[----:B------:R-:W-:Y:S02]  /*49e0*/  FSEL R33, R33, -INF , !P0 ;  /* 0xff80000021217808 */ /* 0x000fe40004000000 */
        /* <DEDUP_REMOVED lines=23> */
[----:B------:R-:W-:Y:S02]  /*4b60*/  ISETP.GE.OR P1, PT, R107, R101, !P1 ;  /* 0x000000656b00720c */ /* 0x000fe40004f26670 */
        /* <DEDUP_REMOVED lines=14> */
[----:B------:R-:W-:Y:S02]  /*4c50*/  ISETP.GE.AND P0, PT, R108, R100, PT ;  /* 0x000000646c00720c */ /* 0x000fe40003f06270 */
[-C--:B------:R-:W-:Y:S02]  /*4c60*/  ISETP.GE.OR P6, PT, R105, R101.reuse, !P6 ;  /* 0x000000656900720c */ /* 0x080fe400077c6670 */
[-C--:B------:R-:W-:Y:S02]  /*4c70*/  ISETP.GE.OR P5, PT, R104, R101.reuse, !P5 ;  /* 0x000000656800720c */ /* 0x080fe40006fa6670 */
[-C--:B------:R-:W-:Y:S02]  /*4c80*/  ISETP.GE.OR P4, PT, R103, R101.reuse, !P4 ;  /* 0x000000656700720c */ /* 0x080fe40006786670 */
[----:B------:R-:W-:Y:S02]  /*4c90*/  ISETP.GE.OR P3, PT, R102, R101, !P3 ;  /* 0x000000656600720c */ /* 0x000fe40005f66670 */
[-C--:B------:R-:W-:Y:S02]  /*4ca0*/  ISETP.GE.OR P1, PT, R0, R2.reuse, !P1 ;  /* 0x000000020000720c */ /* 0x080fe40004f26670 */
[----:B------:R-:W-:Y:S02]  /*4cb0*/  ISETP.GE.OR P0, PT, R108, R2, !P0 ;  /* 0x000000026c00720c */ /* 0x000fe40004706670 */
        /* <DEDUP_REMOVED lines=24> */
.L_x_365:
[C---:B------:R-:W-:Y:S01]  /*4e40*/  FMUL.FTZ R100, R211.reuse, 1.4426950216293334961 ;  /* 0x3fb8aa3bd3647820 */ /* 0x040fe20000410000 */
[----:B------:R-:W-:Y:S01]  /*4e50*/  FSETP.NEU.FTZ.AND P0, PT, R211, -INF , PT ;  /* 0xff800000d300780b */ /* 0x000fe20003f1d000 */
[----:B------:R-:W-:Y:S01]  /*4e60*/  FMUL.FTZ R2, R208, 1.4426950216293334961 ;  /* 0x3fb8aa3bd0027820 */ /* 0x000fe20000410000 */
[----:B------:R-:W-:Y:S01]  /*4e70*/  MOV R156, 0x40 ;  /* 0x00000040009c7802 */ /* 0x000fe20000000f00 */
[----:B------:R-:W-:Y:S01]  /*4e80*/  FMUL.FTZ R0, R209, 1.4426950216293334961 ;  /* 0x3fb8aa3bd1007820 */ /* 0x000fe20000410000 */
[----:B------:R-:W-:Y:S02]  /*4e90*/  FSEL R100, R100, RZ, P0 ;  /* 0x000000ff64647208 */ /* 0x000fe40000000000 */
[----:B------:R-:W-:Y:S02]  /*4ea0*/  FSETP.NEU.FTZ.AND P0, PT, R210, -INF , PT ;  /* 0xff800000d200780b */ /* 0x000fe40003f1d000 */
[----:B------:R-:W-:Y:S01]  /*4eb0*/  SEL R156, R156, 0xffffffc0, !P2 ;  /* 0xffffffc09c9c7807 */ /* 0x000fe20005000000 */
[--C-:B------:R-:W-:Y:S01]  /*4ec0*/  FFMA.FTZ R4, R4, c[0x0][0x23c], -R100.reuse ;  /* 0x00008f0004047a23 */ /* 0x100fe20000010864 */
[----:B------:R-:W-:Y:S01]  /*4ed0*/  ISETP.GT.AND P6, PT, R186, R222, PT ;  /* 0x000000deba00720c */ /* 0x000fe20003fc4270 */
[--C-:B------:R-:W-:Y:S02]  /*4ee0*/  FFMA.FTZ R32, R32, c[0x0][0x23c], -R100.reuse ;  /* 0x00008f0020207a23 */ /* 0x100fe40000010864 */
[----:B------:R1:W-:Y:S01]  /*4ef0*/  MUFU.EX2 R116, R4 ;  /* 0x0000000400747308 */ /* 0x0003e20000000800 */
[--C-:B------:R-:W-:Y:S02]  /*4f00*/  FFMA.FTZ R5, R5, c[0x0][0x23c], -R100.reuse ;  /* 0x00008f0005057a23 */ /* 0x100fe40000010864 */
[--C-:B------:R-:W-:Y:S02]  /*4f10*/  FFMA.FTZ R16, R16, c[0x0][0x23c], -R100.reuse ;  /* 0x00008f0010107a23 */ /* 0x100fe40000010864 */
[--C-:B------:R-:W-:Y:S02]  /*4f20*/  FFMA.FTZ R17, R17, c[0x0][0x23c], -R100.reuse ;  /* 0x00008f0011117a23 */ /* 0x100fe40000010864 */
[--C-:B------:R-:W-:Y:S02]  /*4f30*/  FFMA.FTZ R20, R20, c[0x0][0x23c], -R100.reuse ;  /* 0x00008f0014147a23 */ /* 0x100fe40000010864 */
[--C-:B------:R-:W-:Y:S01]  /*4f40*/  FFMA.FTZ R21, R21, c[0x0][0x23c], -R100.reuse ;  /* 0x00008f0015157a23 */ /* 0x100fe20000010864 */
[----:B------:R-:W2:Y:S01]  /*4f50*/  MUFU.EX2 R115, R5 ;  /* 0x0000000500737308 */ /* 0x000ea20000000800 */
[----:B------:R-:W-:Y:S09]  /*4f60*/  FFMA.FTZ R100, R33, c[0x0][0x23c], -R100 ;  /* 0x00008f0021647a23 */ /* 0x000ff20000010864 */
[----:B------:R-:W-:Y:S01]  /*4f70*/  MUFU.EX2 R198, R16 ;  /* 0x0000001000c67308 */ /* 0x000fe20000000800 */
[----:B-1----:R-:W-:Y:S05]  /*4f80*/  FMUL.FTZ R4, R210, 1.4426950216293334961 ;  /* 0x3fb8aa3bd2047820 */ /* 0x002fea0000410000 */
[----:B------:R-:W-:Y:S04]  /*4f90*/  FSEL R4, R4, RZ, P0 ;  /* 0x000000ff04047208 */ /* 0x000fe80000000000 */
[----:B------:R-:W-:Y:S01]  /*4fa0*/  MUFU.EX2 R203, R17 ;  /* 0x0000001100cb7308 */ /* 0x000fe20000000800 */
[----:B------:R-:W-:Y:S01]  /*4fb0*/  FSETP.NEU.FTZ.AND P0, PT, R208, -INF , PT ;  /* 0xff800000d000780b */ /* 0x000fe20003f1d000 */
[--C-:B------:R-:W-:Y:S03]  /*4fc0*/  FFMA.FTZ R34, R34, c[0x0][0x23c], -R4.reuse ;  /* 0x00008f0022227a23 */ /* 0x100fe60000010804 */
[----:B------:R-:W-:Y:S01]  /*4fd0*/  FSEL R2, R2, RZ, P0 ;  /* 0x000000ff02027208 */ /* 0x000fe20000000000 */
[--C-:B------:R-:W-:Y:S01]  /*4fe0*/  FFMA.FTZ R6, R6, c[0x0][0x23c], -R4.reuse ;  /* 0x00008f0006067a23 */ /* 0x100fe20000010804 */
[----:B------:R-:W-:Y:S01]  /*4ff0*/  FSETP.NEU.FTZ.AND P0, PT, R209, -INF , PT ;  /* 0xff800000d100780b */ /* 0x000fe20003f1d000 */
[----:B------:R-:W-:Y:S02]  /*5000*/  FFMA.FTZ R7, R7, c[0x0][0x23c], -R4 ;  /* 0x00008f0007077a23 */ /* 0x000fe40000010804 */
[----:B------:R-:W-:Y:S01]  /*5010*/  MUFU.EX2 R114, R6 ;  /* 0x0000000600727308 */ /* 0x000fe20000000800 */
[----:B------:R-:W-:Y:S01]  /*5020*/  FFMA.FTZ R28, R28, c[0x0][0x23c], -R2 ;  /* 0x00008f001c1c7a23 */ /* 0x000fe20000010802 */
[----:B------:R-:W-:Y:S01]  /*5030*/  FSEL R0, R0, RZ, P0 ;  /* 0x000000ff00007208 */ /* 0x000fe20000000000 */
[--C-:B------:R-:W-:Y:S02]  /*5040*/  FFMA.FTZ R18, R18, c[0x0][0x23c], -R4.reuse ;  /* 0x00008f0012127a23 */ /* 0x100fe40000010804 */
[----:B------:R-:W-:Y:S02]  /*5050*/  FFMA.FTZ R19, R19, c[0x0][0x23c], -R4 ;  /* 0x00008f0013137a23 */ /* 0x000fe40000010804 */
[--C-:B------:R-:W-:Y:S02]  /*5060*/  FFMA.FTZ R8, R8, c[0x0][0x23c], -R2.reuse ;  /* 0x00008f0008087a23 */ /* 0x100fe40000010802 */
[--C-:B------:R-:W-:Y:S01]  /*5070*/  FFMA.FTZ R9, R9, c[0x0][0x23c], -R2.reuse ;  /* 0x00008f0009097a23 */ /* 0x100fe20000010802 */
[----:B------:R-:W1:Y:S01]  /*5080*/  MUFU.EX2 R113, R7 ;  /* 0x0000000700717308 */ /* 0x000e620000000800 */
[--C-:B------:R-:W-:Y:S02]  /*5090*/  FFMA.FTZ R12, R12, c[0x0][0x23c], -R2.reuse ;  /* 0x00008f000c0c7a23 */ /* 0x100fe40000010802 */
[----:B------:R-:W-:Y:S02]  /*50a0*/  FFMA.FTZ R13, R13, c[0x0][0x23c], -R2 ;  /* 0x00008f000d0d7a23 */ /* 0x000fe40000010802 */
[--C-:B------:R-:W-:Y:S02]  /*50b0*/  FFMA.FTZ R22, R22, c[0x0][0x23c], -R4.reuse ;  /* 0x00008f0016167a23 */ /* 0x100fe40000010804 */
[--C-:B------:R-:W-:Y:S02]  /*50c0*/  FFMA.FTZ R23, R23, c[0x0][0x23c], -R4.reuse ;  /* 0x00008f0017177a23 */ /* 0x100fe40000010804 */
[----:B------:R-:W-:Y:S01]  /*50d0*/  FFMA.FTZ R4, R35, c[0x0][0x23c], -R4 ;  /* 0x00008f0023047a23 */ /* 0x000fe20000010804 */
[----:B------:R-:W-:Y:S01]  /*50e0*/  MUFU.EX2 R201, R18 ;  /* 0x0000001200c97308 */ /* 0x000fe20000000800 */
[--C-:B------:R-:W-:Y:S02]  /*50f0*/  FFMA.FTZ R24, R24, c[0x0][0x23c], -R2.reuse ;  /* 0x00008f0018187a23 */ /* 0x100fe40000010802 */
[--C-:B------:R-:W-:Y:S02]  /*5100*/  FFMA.FTZ R25, R25, c[0x0][0x23c], -R2.reuse ;  /* 0x00008f0019197a23 */ /* 0x100fe40000010802 */
[----:B------:R-:W-:Y:S02]  /*5110*/  FFMA.FTZ R2, R29, c[0x0][0x23c], -R2 ;  /* 0x00008f001d027a23 */ /* 0x000fe40000010802 */
[--C-:B------:R-:W-:Y:S02]  /*5120*/  FFMA.FTZ R10, R10, c[0x0][0x23c], -R0.reuse ;  /* 0x00008f000a0a7a23 */ /* 0x100fe40000010800 */
[--C-:B------:R-:W-:Y:S01]  /*5130*/  FFMA.FTZ R11, R11, c[0x0][0x23c], -R0.reuse ;  /* 0x00008f000b0b7a23 */ /* 0x100fe20000010800 */
[----:B------:R2:W-:Y:S01]  /*5140*/  MUFU.EX2 R185, R4 ;  /* 0x0000000400b97308 */ /* 0x0005e20000000800 */
[--C-:B------:R-:W-:Y:S02]  /*5150*/  FFMA.FTZ R30, R30, c[0x0][0x23c], -R0.reuse ;  /* 0x00008f001e1e7a23 */ /* 0x100fe40000010800 */
[--C-:B------:R-:W-:Y:S02]  /*5160*/  FFMA.FTZ R14, R14, c[0x0][0x23c], -R0.reuse ;  /* 0x00008f000e0e7a23 */ /* 0x100fe40000010800 */
[--C-:B------:R-:W-:Y:S02]  /*5170*/  FFMA.FTZ R15, R15, c[0x0][0x23c], -R0.reuse ;  /* 0x00008f000f0f7a23 */ /* 0x100fe40000010800 */
[--C-:B------:R-:W-:Y:S02]  /*5180*/  FFMA.FTZ R26, R26, c[0x0][0x23c], -R0.reuse ;  /* 0x00008f001a1a7a23 */ /* 0x100fe40000010800 */
[--C-:B------:R-:W-:Y:S01]  /*5190*/  FFMA.FTZ R27, R27, c[0x0][0x23c], -R0.reuse ;  /* 0x00008f001b1b7a23 */ /* 0x100fe20000010800 */
[----:B------:R1:W-:Y:S01]  /*51a0*/  MUFU.EX2 R169, R2 ;  /* 0x0000000200a97308 */ /* 0x0003e20000000800 */
[----:B------:R-:W-:Y:S09]  /*51b0*/  FFMA.FTZ R0, R31, c[0x0][0x23c], -R0 ;  /* 0x00008f001f007a23 */ /* 0x000ff20000010800 */
        /* <DEDUP_REMOVED lines=23> */
[----:B--2---:R-:W-:Y:S02]  /*5330*/  F2FP.PACK_AB R4, R115, R116 ;  /* 0x000000747304723e */ /* 0x004fe400000000ff */
[----:B-1----:R-:W-:Y:S02]  /*5340*/  F2FP.PACK_AB R2, R113, R114 ;  /* 0x000000727102723e */ /* 0x002fe400000000ff */
        /* <DEDUP_REMOVED lines=16> */
[----:B------:R1:W-:Y:S01]  /*5450*/  STS [R195+0xf400], R6 ;  /* 0x00f40006c3007388 */ /* 0x0003e20000000800 */
        /* <DEDUP_REMOVED lines=11> */
[----:B------:R-:W-:Y:S01]  /*5510*/  STS [R192+0xf000], R4 ;  /* 0x00f00004c0007388 */ /* 0x000fe20000000800 */
[----:B------:R-:W-:Y:S03]  /*5520*/  SHF.L.U32 R0, R166, 0x1, RZ ;  /* 0x00000001a6007819 */ /* 0x000fe600000006ff */
[----:B------:R1:W-:Y:S04]  /*5530*/  STS [R192+0xf400], R2 ;  /* 0x00f40002c0007388 */ /* 0x0003e80000000800 */
[----:B------:R-:W2:Y:S08]  /*5540*/  LDSM.16.M88.4 R32, [R0+0x4000] ;  /* 0x004000000020783b */ /* 0x000eb00000000200 */
[----:B------:R3:W4:Y:S01]  /*5550*/  LDSM.16.M88.4 R28, [R0+0x5000] ;  /* 0x00500000001c783b */ /* 0x0007220000000200 */
[-C--:B-1----:R-:W-:Y:S07]  /*5560*/  IADD3 R2, R165, R0.reuse, RZ ;  /* 0x00000000a5027210 */ /* 0x082fee0007ffe0ff */
[----:B------:R-:W1:Y:S01]  /*5570*/  LDSM.16.M88.4 R100, [R2+0x4000] ;  /* 0x004000000264783b */ /* 0x000e620000000200 */
[C---:B---3--:R-:W-:Y:S07]  /*5580*/  IADD3 R0, R156.reuse, R0, RZ ;  /* 0x000000009c007210 */ /* 0x048fee0007ffe0ff */
[----:B------:R-:W3:Y:S01]  /*5590*/  LDSM.16.M88.4 R104, [R2+0x5000] ;  /* 0x005000000268783b */ /* 0x000ee20000000200 */
[-C--:B--2---:R-:W-:Y:S08]  /*55a0*/  HMMA.16816.F32 R4, R32, R124.reuse, RZ ;  /* 0x0000007c2004723c */ /* 0x084ff000000018ff */
[C---:B----4-:R-:W-:Y:S08]  /*55b0*/  HMMA.16816.F32 R8, R28.reuse, R124, RZ ;  /* 0x0000007c1c08723c */ /* 0x050ff000000018ff */
[-C--:B------:R-:W-:Y:S08]  /*55c0*/  HMMA.16816.F32 R12, R28, R126.reuse, RZ ;  /* 0x0000007e1c0c723c */ /* 0x080ff000000018ff */
[C---:B------:R-:W-:Y:S08]  /*55d0*/  HMMA.16816.F32 R16, R32.reuse, R126, RZ ;  /* 0x0000007e2010723c */ /* 0x040ff000000018ff */
[-C--:B------:R-:W-:Y:S08]  /*55e0*/  HMMA.16816.F32 R20, R32, R128.reuse, RZ ;  /* 0x000000802014723c */ /* 0x080ff000000018ff */
[C---:B------:R-:W-:Y:S08]  /*55f0*/  HMMA.16816.F32 R24, R28.reuse, R128, RZ ;  /* 0x000000801c18723c */ /* 0x040ff000000018ff */
[-C--:B------:R-:W-:Y:S08]  /*5600*/  HMMA.16816.F32 R28, R28, R130.reuse, RZ ;  /* 0x000000821c1c723c */ /* 0x080ff000000018ff */
[----:B------:R-:W-:Y:S08]  /*5610*/  HMMA.16816.F32 R32, R32, R130, RZ ;  /* 0x000000822020723c */ /* 0x000ff000000018ff */
[-C--:B-1----:R-:W-:Y:S08]  /*5620*/  HMMA.16816.F32 R4, R100, R132.reuse, R4 ;  /* 0x000000846404723c */ /* 0x082ff00000001804 */
[C---:B---3--:R-:W-:Y:S08]  /*5630*/  HMMA.16816.F32 R8, R104.reuse, R132, R8 ;  /* 0x000000846808723c */ /* 0x048ff00000001808 */
[-C--:B------:R-:W-:Y:S08]  /*5640*/  HMMA.16816.F32 R12, R104, R134.reuse, R12 ;  /* 0x00000086680c723c */ /* 0x080ff0000000180c */
[C---:B------:R-:W-:Y:S08]  /*5650*/  HMMA.16816.F32 R16, R100.reuse, R134, R16 ;  /* 0x000000866410723c */ /* 0x040ff00000001810 */
[-C--:B------:R-:W-:Y:S08]  /*5660*/  HMMA.16816.F32 R20, R100, R136.reuse, R20 ;  /* 0x000000886414723c */ /* 0x080ff00000001814 */
[C---:B------:R-:W-:Y:S08]  /*5670*/  HMMA.16816.F32 R24, R104.reuse, R136, R24 ;  /* 0x000000886818723c */ /* 0x040ff00000001818 */
[-C--:B------:R-:W-:Y:S01]  /*5680*/  HMMA.16816.F32 R28, R104, R138.reuse, R28 ;  /* 0x0000008a681c723c */ /* 0x080fe2000000181c */
[----:B------:R-:W-:Y:S07]  /*5690*/  LDSM.16.M88.4 R104, [R0+0x5000] ;  /* 0x005000000068783b */ /* 0x000fee0000000200 */
[----:B------:R-:W-:Y:S01]  /*56a0*/  HMMA.16816.F32 R32, R100, R138, R32 ;  /* 0x0000008a6420723c */ /* 0x000fe20000001820 */
[----:B------:R-:W1:Y:S07]  /*56b0*/  LDSM.16.M88.4 R100, [R0+0x4000] ;  /* 0x004000000064783b */ /* 0x000e6e0000000200 */
[-C--:B-1----:R-:W-:Y:S08]  /*56c0*/  HMMA.16816.F32 R4, R100, R140.reuse, R4 ;  /* 0x0000008c6404723c */ /* 0x082ff00000001804 */
[C---:B------:R-:W-:Y:S08]  /*56d0*/  HMMA.16816.F32 R8, R104.reuse, R140, R8 ;  /* 0x0000008c6808723c */ /* 0x040ff00000001808 */
[-C--:B------:R-:W-:Y:S08]  /*56e0*/  HMMA.16816.F32 R12, R104, R142.reuse, R12 ;  /* 0x0000008e680c723c */ /* 0x080ff0000000180c */
[C---:B------:R-:W-:Y:S08]  /*56f0*/  HMMA.16816.F32 R16, R100.reuse, R142, R16 ;  /* 0x0000008e6410723c */ /* 0x040ff00000001810 */
[-C--:B------:R-:W-:Y:S08]  /*5700*/  HMMA.16816.F32 R20, R100, R144.reuse, R20 ;  /* 0x000000906414723c */ /* 0x080ff00000001814 */
[C---:B------:R-:W-:Y:S08]  /*5710*/  HMMA.16816.F32 R24, R104.reuse, R144, R24 ;  /* 0x000000906818723c */ /* 0x040ff00000001818 */
[-C--:B------:R-:W-:Y:S07]  /*5720*/  HMMA.16816.F32 R28, R104, R146.reuse, R28 ;  /* 0x00000092681c723c */ /* 0x080fee000000181c */
[----:B------:R-:W-:Y:S01]  /*5730*/  IADD3 R104, R156, R2, RZ ;  /* 0x000000029c687210 */ /* 0x000fe20007ffe0ff */
[----:B------:R-:W-:Y:S04]  /*5740*/  HMMA.16816.F32 R32, R100, R146, R32 ;  /* 0x000000926420723c */ /* 0x000fe80000001820 */
[----:B------:R-:W1:Y:S08]  /*5750*/  LDSM.16.M88.4 R100, [R104+0x4000] ;  /* 0x004000006864783b */ /* 0x000e700000000200 */
[----:B------:R-:W2:Y:S01]  /*5760*/  LDSM.16.M88.4 R104, [R104+0x5000] ;  /* 0x005000006868783b */ /* 0x000ea20000000200 */
        /* <DEDUP_REMOVED lines=74> */
[----:B------:R-:W-:Y:S01]  /*5c10*/  IMAD.MOV.U32 R17, RZ, RZ, c[0x0][0x190] ;  /* 0x00006400ff117624 */ /* 0x000fe200078e00ff */
[----:B------:R-:W-:Y:S02]  /*5c20*/  ISETP.GE.AND P1, PT, R204, c[0x0][0x220], PT ;  /* 0x00008800cc007a0c */ /* 0x000fe40003f26270 */
[----:B------:R-:W-:Y:S01]  /*5c30*/  ISETP.NE.U32.AND P3, PT, R0, 0x1, PT ;  /* 0x000000010000780c */ /* 0x000fe20003f65070 */
[----:B------:R-:W-:Y:S02]  /*5c40*/  IMAD.MOV.U32 R0, RZ, RZ, -0x2000 ;  /* 0xffffe000ff007424 */ /* 0x000fe400078e00ff */
[C---:B------:R-:W-:Y:S03]  /*5c50*/  IMAD.U32 R2, R17.reuse, -0x40, RZ ;  /* 0xffffffc011027824 */ /* 0x040fe600078e00ff */
[----:B------:R-:W-:Y:S02]  /*5c60*/  SEL R0, R0, 0x2000, !P3 ;  /* 0x0000200000007807 */ /* 0x000fe40005800000 */
[----:B------:R-:W-:Y:S03]  /*5c70*/  LEA R4, P0, R2, R190, 0x1 ;  /* 0x000000be02047211 */ /* 0x000fe600078008ff */
[----:B------:R-:W-:Y:S01]  /*5c80*/  IMAD.IADD R180, R180, 0x1, R0 ;  /* 0x00000001b4b47824 */ /* 0x000fe200078e0200 */
[----:B------:R-:W-:Y:S01]  /*5c90*/  LEA.HI.X.SX32 R2, R2, R191, 0x1, P0 ;  /* 0x000000bf02027211 */ /* 0x000fe200000f0eff */
[----:B------:R-:W-:Y:S01]  /*5ca0*/  IMAD.MOV.U32 R190, RZ, RZ, R4 ;  /* 0x000000ffffbe7224 */ /* 0x000fe200078e0004 */
[----:B------:R-:W-:Y:S01]  /*5cb0*/  @!P1 MOV R5, c[0x0][0x194] ;  /* 0x0000650000059a02 */ /* 0x000fe20000000f00 */
[--C-:B------:R-:W-:Y:S01]  /*5cc0*/  IMAD.IADD R200, R200, 0x1, R0.reuse ;  /* 0x00000001c8c87824 */ /* 0x100fe200078e0200 */
[----:B------:R1:W-:Y:S01]  /*5cd0*/  @P1 STS [R180], RZ ;  /* 0x000000ffb4001388 */ /* 0x0003e20000000800 */
[----:B------:R-:W-:Y:S01]  /*5ce0*/  MOV R191, R2 ;  /* 0x0000000200bf7202 */ /* 0x000fe20000000f00 */
[----:B------:R-:W-:Y:S01]  /*5cf0*/  IMAD.IADD R158, R158, 0x1, R0 ;  /* 0x000000019e9e7824 */ /* 0x000fe200078e0200 */
[C---:B------:R-:W-:Y:S01]  /*5d00*/  @!P1 LEA R4, P0, R17.reuse, R190, 0x6 ;  /* 0x000000be11049211 */ /* 0x040fe200078030ff */
[----:B------:R1:W-:Y:S03]  /*5d10*/  @P1 STS [R180+0x4], RZ ;  /* 0x000004ffb4001388 */ /* 0x0003e60000000800 */
[----:B------:R-:W-:Y:S01]  /*5d20*/  @!P1 LEA.HI.X R5, R17, R191, R5, 0x6, P0 ;  /* 0x000000bf11059211 */ /* 0x000fe200000f3405 */
        /* <DEDUP_REMOVED lines=15> */
.L_x_366:
        /* <DEDUP_REMOVED lines=21> */
[----:B-1----:R-:W-:Y:S01]  /*5f70*/  F2FP.PACK_AB R5, R29, R28 ;  /* 0x0000001c1d05723e */ /* 0x002fe200000000ff */
        /* <DEDUP_REMOVED lines=71> */
[----:B------:R-:W-:Y:S02]  /*63f0*/  IMAD.MOV.U32 R188, RZ, RZ, R4 ;  /* 0x000000ffffbc7224 */ /* 0x000fe400078e0004 */
[----:B------:R-:W-:Y:S02]  /*6400*/  @!P1 IMAD.MOV.U32 R5, RZ, RZ, c[0x0][0x374] ;  /* 0x0000dd00ff059624 */ /* 0x000fe400078e00ff */
[----:B------:R-:W-:Y:S01]  /*6410*/  IMAD.MOV.U32 R189, RZ, RZ, R2 ;  /* 0x000000ffffbd7224 */ /* 0x000fe200078e0002 */
[C---:B------:R-:W-:Y:S04]  /*6420*/  @!P1 LEA R4, P0, R6.reuse, R188, 0x6 ;  /* 0x000000bc06049211 */ /* 0x040fe800078030ff */
[----:B------:R-:W-:Y:S01]  /*6430*/  @!PT LDS RZ, [RZ] ;  /* 0x00000000fffff984 */ /* 0x000fe20000000800 */
[----:B------:R-:W-:Y:S01]  /*6440*/  @!PT LDS RZ, [RZ] ;  /* 0x00000000fffff984 */ /* 0x000fe20000000800 */
[----:B------:R-:W-:Y:S01]  /*6450*/  @!PT LDS RZ, [RZ] ;  /* 0x00000000fffff984 */ /* 0x000fe20000000800 */
[----:B------:R1:W-:Y:S01]  /*6460*/  @!P1 LDGSTS.E.BYPASS.LTC128B.128 [R196+0x4000], [R188.64] ;  /* 0x04000000bcc49fae */ /* 0x0003e2000b901d46 */
[----:B------:R-:W-:Y:S03]  /*6470*/  @!P1 LEA.HI.X R5, R6, R189, R5, 0x6, P0 ;  /* 0x000000bd06059211 */ /* 0x000fe600000f3405 */
[----:B------:R1:W-:Y:S04]  /*6480*/  @P1 STS.128 [R196+0x5000], RZ ;  /* 0x005000ffc4001388 */ /* 0x0003e80000000c00 */
[----:B------:R-:W-:Y:S01]  /*6490*/  @!PT LDS RZ, [RZ] ;  /* 0x00000000fffff984 */ /* 0x000fe20000000800 */
[----:B------:R-:W-:Y:S01]  /*64a0*/  @!PT LDS RZ, [RZ] ;  /* 0x00000000fffff984 */ /* 0x000fe20000000800 */
[----:B------:R-:W-:Y:S01]  /*64b0*/  @!PT LDS RZ, [RZ] ;  /* 0x00000000fffff984 */ /* 0x000fe20000000800 */
[----:B------:R1:W-:Y:S04]  /*64c0*/  @!P1 LDGSTS.E.BYPASS.LTC128B.128 [R196+0x5000], [R4.64] ;  /* 0x0500000004c49fae */ /* 0x0003e8000b901d46 */
[----:B------:R-:W0:Y:S02]  /*64d0*/  LDGDEPBAR ;  /* 0x00000000000079af */ /* 0x000e240000000000 */
.L_x_367:
[----:B------:R-:W-:Y:S01]  /*64e0*/  LDSM.16.M88.4 R16, [R159] ;  /* 0x000000009f10783b */ /* 0x000fe20000000200 */
[--C-:B------:R-:W-:Y:S01]  /*64f0*/  IMAD.IADD R2, R0, 0x1, R156.reuse ;  /* 0x0000000100027824 */ /* 0x100fe200078e029c */
[----:B------:R-:W-:Y:S01]  /*6500*/  LEA R185, P0, R221, R182, 0x2 ;  /* 0x000000b6ddb97211 */ /* 0x000fe200078010ff */
        /* <DEDUP_REMOVED lines=40> */
[----:B------:R3:W-:Y:S07]  /*6790*/  LDSM.16.MT88.4 R32, [R0+0x9800] ;  /* 0x009800000020783b */ /* 0x0007ee0000004200 */
[C---:B-1----:R-:W-:Y:S08]  /*67a0*/  HMMA.16816.F32 R12, R28.reuse, R20, R12 ;  /* 0x000000141c0c723c */ /* 0x042ff0000000180c */
[----:B------:R-:W-:Y:S01]  /*67b0*/  HMMA.16816.F32 R16, R28, R22, R16 ;  /* 0x000000161c10723c */ /* 0x000fe20000001810 */
[----:B------:R-:W1:Y:S04]  /*67c0*/  LDSM.16.MT88.4 R20, [R2+0x9000] ;  /* 0x009000000214783b */ /* 0x000e680000004200 */
[----:B------:R-:W1:Y:S03]  /*67d0*/  LDSM.16.M88.4 R28, [R117+0x2000] ;  /* 0x00200000751c783b */ /* 0x000e660000000200 */
[C---:B----4-:R-:W-:Y:S05]  /*67e0*/  HMMA.16816.F32 R4, R100.reuse, R104, R4 ;  /* 0x000000686404723c */ /* 0x050fea0000001804 */
[----:B---3--:R-:W-:Y:S03]  /*67f0*/  IMAD.IADD R0, R156, 0x1, R157 ;  /* 0x000000019c007824 */ /* 0x008fe600078e029d */
[C---:B------:R-:W-:Y:S08]  /*6800*/  HMMA.16816.F32 R8, R100.reuse, R106, R8 ;  /* 0x0000006a6408723c */ /* 0x040ff00000001808 */
[C---:B--2---:R-:W-:Y:S08]  /*6810*/  HMMA.16816.F32 R12, R100.reuse, R24, R12 ;  /* 0x00000018640c723c */ /* 0x044ff0000000180c */
[----:B------:R-:W-:Y:S01]  /*6820*/  HMMA.16816.F32 R16, R100, R26, R16 ;  /* 0x0000001a6410723c */ /* 0x000fe20000001810 */
[----:B------:R2:W3:Y:S04]  /*6830*/  LDSM.16.MT88.4 R24, [R2+0x9800] ;  /* 0x009800000218783b */ /* 0x0004e80000004200 */
[----:B------:R-:W-:Y:S03]  /*6840*/  LDSM.16.MT88.4 R100, [R3+0xd000] ;  /* 0x00d000000364783b */ /* 0x000fe60000004200 */
[C---:B------:R-:W-:Y:S08]  /*6850*/  HMMA.16816.F32 R4, R108.reuse, R112, R4 ;  /* 0x000000706c04723c */ /* 0x040ff00000001804 */
[C---:B------:R-:W-:Y:S08]  /*6860*/  HMMA.16816.F32 R8, R108.reuse, R114, R8 ;  /* 0x000000726c08723c */ /* 0x040ff00000001808 */
[C---:B-1----:R-:W-:Y:S04]  /*6870*/  HMMA.16816.F32 R12, R108.reuse, R20, R12 ;  /* 0x000000146c0c723c */ /* 0x042fe8000000180c */
[----:B--2---:R-:W-:Y:S03]  /*6880*/  IADD3 R2, R186, -0x1, RZ ;  /* 0xffffffffba027810 */ /* 0x004fe60007ffe0ff */
[----:B------:R-:W-:Y:S01]  /*6890*/  IMAD.MOV.U32 R20, RZ, RZ, R185 ;  /* 0x000000ffff147224 */ /* 0x000fe200078e00b9 */
[----:B------:R-:W-:Y:S04]  /*68a0*/  HMMA.16816.F32 R16, R108, R22, R16 ;  /* 0x000000166c10723c */ /* 0x000fe80000001810 */
[----:B------:R-:W-:Y:S03]  /*68b0*/  IMAD.MOV.U32 R21, RZ, RZ, R183 ;  /* 0x000000ffff157224 */ /* 0x000fe600078e00b7 */
[----:B------:R-:W-:Y:S01]  /*68c0*/  @P6 IADD3 R22, P1, R213, R236, RZ ;  /* 0x000000ecd5166210 */ /* 0x000fe20007f3e0ff */
[C---:B------:R-:W-:Y:S05]  /*68d0*/  HMMA.16816.F32 R4, R28.reuse, R32, R4 ;  /* 0x000000201c04723c */ /* 0x040fea0000001804 */
[----:B------:R-:W-:Y:S02]  /*68e0*/  @P6 IMAD.X R23, R212, 0x1, R237, P1 ;  /* 0x00000001d4176824 */ /* 0x000fe400008e06ed */
[CC--:B------:R-:W-:Y:S01]  /*68f0*/  LEA R32, P0, R239.reuse, R20.reuse, 0x2 ;  /* 0x00000014ef207211 */ /* 0x0c0fe200078010ff */
[C---:B------:R-:W-:Y:S02]  /*6900*/  HMMA.16816.F32 R8, R28.reuse, R34, R8 ;  /* 0x000000221c08723c */ /* 0x040fe40000001808 */
[----:B------:R1:W5:Y:S02]  /*6910*/  @P6 LDG.E R211, [R22.64] ;  /* 0x0000000616d36981 */ /* 0x000364000c1e1900 */
[-C--:B------:R-:W-:Y:S02]  /*6920*/  LEA.HI.X.SX32 R33, R239, R21.reuse, 0x2, P0 ;  /* 0x00000015ef217211 */ /* 0x080fe400000f16ff */
[----:B------:R1:W5:Y:S02]  /*6930*/  @P6 LDG.E R210, [R22.64+0x20] ;  /* 0x0000200616d26981 */ /* 0x000364000c1e1900 */
[C---:B---3--:R-:W-:Y:S02]  /*6940*/  HMMA.16816.F32 R12, R28.reuse, R24, R12 ;  /* 0x000000181c0c723c */ /* 0x048fe4000000180c */
[----:B------:R1:W5:Y:S04]  /*6950*/  @P6 LDG.E R208, [R22.64+0x80] ;  /* 0x0000800616d06981 */ /* 0x000368000c1e1900 */
[----:B------:R1:W5:Y:S01]  /*6960*/  @P6 LDG.E R209, [R22.64+0xa0] ;  /* 0x0000a00616d16981 */ /* 0x000362000c1e1900 */
[CC--:B------:R-:W-:Y:S01]  /*6970*/  LEA R24, P1, R223.reuse, R20.reuse, 0x2 ;  /* 0x00000014df187211 */ /* 0x0c0fe200078210ff */
[----:B------:R-:W-:Y:S02]  /*6980*/  HMMA.16816.F32 R16, R28, R26, R16 ;  /* 0x0000001a1c10723c */ /* 0x000fe40000001810 */
[----:B------:R2:W-:Y:S02]  /*6990*/  RED.E.ADD.F32.FTZ.RN.STRONG.GPU [R20.64], R4 ;  /* 0x000000041400798e */ /* 0x0005e4000c10e786 */
[-C--:B------:R-:W-:Y:S02]  /*69a0*/  LEA.HI.X.SX32 R25, R223, R21.reuse, 0x2, P1 ;  /* 0x00000015df197211 */ /* 0x080fe400008f16ff */
[----:B------:R-:W-:Y:S01]  /*69b0*/  LDSM.16.MT88.4 R28, [R3+0xa800] ;  /* 0x00a80000031c783b */ /* 0x000fe20000004200 */
[CC--:B------:R-:W-:Y:S03]  /*69c0*/  LEA R26, P0, R247.reuse, R20.reuse, 0x2 ;  /* 0x00000014f71a7211 */ /* 0x0c0fe600078010ff */
[----:B------:R3:W-:Y:S02]  /*69d0*/  RED.E.ADD.F32.FTZ.RN.STRONG.GPU [R24.64], R5 ;  /* 0x000000051800798e */ /* 0x0007e4000c10e786 */
[-C--:B------:R-:W-:Y:S02]  /*69e0*/  LEA.HI.X.SX32 R27, R247, R21.reuse, 0x2, P0 ;  /* 0x00000015f71b7211 */ /* 0x080fe400000f16ff */
[----:B------:R4:W-:Y:S04]  /*69f0*/  RED.E.ADD.F32.FTZ.RN.STRONG.GPU [R32.64], R6 ;  /* 0x000000062000798e */ /* 0x0009e8000c10e786 */
[----:B------:R-:W-:Y:S01]  /*6a00*/  LDSM.16.MT88.4 R32, [R3+0xc800] ;  /* 0x00c800000320783b */ /* 0x000fe20000004200 */
[CC--:B-1----:R-:W-:Y:S04]  /*6a10*/  LEA R22, P3, R246.reuse, R20.reuse, 0x2 ;  /* 0x00000014f6167211 */ /* 0x0c2fe800078610ff */
[-C--:B------:R-:W-:Y:S02]  /*6a20*/  LEA.HI.X.SX32 R23, R246, R21.reuse, 0x2, P3 ;  /* 0x00000015f6177211 */ /* 0x080fe400018f16ff */
[CC--:B--2---:R-:W-:Y:S04]  /*6a30*/  LEA R4, P1, R248.reuse, R20.reuse, 0x2 ;  /* 0x00000014f8047211 */ /* 0x0c4fe800078210ff */
[-C--:B---3--:R-:W-:Y:S02]  /*6a40*/  LEA.HI.X.SX32 R5, R248, R21.reuse, 0x2, P1 ;  /* 0x00000015f8057211 */ /* 0x088fe400008f16ff */
[CC--:B----4-:R-:W-:Y:S03]  /*6a50*/  LEA R6, P1, R245.reuse, R20.reuse, 0x2 ;  /* 0x00000014f5067211 */ /* 0x0d0fe600078210ff */
[----:B------:R1:W-:Y:S04]  /*6a60*/  RED.E.ADD.F32.FTZ.RN.STRONG.GPU [R4.64], R7 ;  /* 0x000000070400798e */ /* 0x0003e8000c10e786 */
[----:B------:R2:W-:Y:S04]  /*6a70*/  RED.E.ADD.F32.FTZ.RN.STRONG.GPU [R26.64], R8 ;  /* 0x000000081a00798e */ /* 0x0005e8000c10e786 */
[----:B------:R3:W-:Y:S01]  /*6a80*/  RED.E.ADD.F32.FTZ.RN.STRONG.GPU [R22.64], R9 ;  /* 0x000000091600798e */ /* 0x0007e2000c10e786 */
[CC--:B-1----:R-:W-:Y:S02]  /*6a90*/  LEA R4, P0, R244.reuse, R20.reuse, 0x2 ;  /* 0x00000014f4047211 */ /* 0x0c2fe400078010ff */
[-C--:B------:R-:W-:Y:S02]  /*6aa0*/  LEA.HI.X.SX32 R7, R245, R21.reuse, 0x2, P1 ;  /* 0x00000015f5077211 */ /* 0x080fe400008f16ff */
[-C--:B------:R-:W-:Y:S02]  /*6ab0*/  LEA.HI.X.SX32 R5, R244, R21.reuse, 0x2, P0 ;  /* 0x00000015f4057211 */ /* 0x080fe400000f16ff */
[CC--:B--2---:R-:W-:Y:S01]  /*6ac0*/  LEA R26, P0, R234.reuse, R20.reuse, 0x2 ;  /* 0x00000014ea1a7211 */ /* 0x0c4fe200078010ff */
[----:B------:R1:W-:Y:S01]  /*6ad0*/  RED.E.ADD.F32.FTZ.RN.STRONG.GPU [R6.64], R10 ;  /* 0x0000000a0600798e */ /* 0x0003e2000c10e786 */
[CC--:B---3--:R-:W-:Y:S02]  /*6ae0*/  LEA R22, P5, R233.reuse, R20.reuse, 0x2 ;  /* 0x00000014e9167211 */ /* 0x0c8fe400078a10ff */
[-C--:B------:R-:W-:Y:S01]  /*6af0*/  LEA.HI.X.SX32 R27, R234, R21.reuse, 0x2, P0 ;  /* 0x00000015ea1b7211 */ /* 0x080fe200000f16ff */
[----:B------:R2:W-:Y:S01]  /*6b00*/  RED.E.ADD.F32.FTZ.RN.STRONG.GPU [R4.64], R11 ;  /* 0x0000000b0400798e */ /* 0x0005e2000c10e786 */
[-C--:B------:R-:W-:Y:S02]  /*6b10*/  LEA.HI.X.SX32 R23, R233, R21.reuse, 0x2, P5 ;  /* 0x00000015e9177211 */ /* 0x080fe400028f16ff */
[CC--:B------:R-:W-:Y:S01]  /*6b20*/  LEA R8, P3, R219.reuse, R20.reuse, 0x2 ;  /* 0x00000014db087211 */ /* 0x0c0fe200078610ff */
[----:B------:R-:W-:Y:S03]  /*6b30*/  RED.E.ADD.F32.FTZ.RN.STRONG.GPU [R20.64+0x80], R12 ;  /* 0x0000800c1400798e */ /* 0x000fe6000c10e786 */
[-C--:B------:R-:W-:Y:S01]  /*6b40*/  LEA.HI.X.SX32 R9, R219, R21.reuse, 0x2, P3 ;  /* 0x00000015db097211 */ /* 0x080fe200018f16ff */
[----:B------:R-:W-:Y:S01]  /*6b50*/  RED.E.ADD.F32.FTZ.RN.STRONG.GPU [R24.64+0x80], R13 ;  /* 0x0000800d1800798e */ /* 0x000fe2000c10e786 */
[----:B------:R-:W-:Y:S03]  /*6b60*/  @P6 IADD3 R213, P3, R213, -0x100, RZ ;  /* 0xffffff00d5d56810 */ /* 0x000fe60007f7e0ff */
[----:B------:R-:W-:Y:S01]  /*6b70*/  RED.E.ADD.F32.FTZ.RN.STRONG.GPU [R26.64], R14 ;  /* 0x0000000e1a00798e */ /* 0x000fe2000c10e786 */
[----:B------:R-:W-:Y:S03]  /*6b80*/  @P6 IADD3.X R212, R212, -0x1, RZ, P3, !PT ;  /* 0xffffffffd4d46810 */ /* 0x000fe60001ffe4ff */
[----:B------:R-:W-:Y:S04]  /*6b90*/  RED.E.ADD.F32.FTZ.RN.STRONG.GPU [R22.64], R15 ;  /* 0x0000000f1600798e */ /* 0x000fe8000c10e786 */
[----:B------:R-:W-:Y:S01]  /*6ba0*/  LDSM.16.MT88.4 R24, [R0] ;  /* 0x000000000018783b */ /* 0x000fe20000004200 */
[CC--:B-1----:R-:W-:Y:S03]  /*6bb0*/  LEA R10, P4, R249.reuse, R20.reuse, 0x2 ;  /* 0x00000014f90a7211 */ /* 0x0c2fe600078810ff */
[----:B------:R-:W-:Y:S01]  /*6bc0*/  LDSM.16.MT88.4 R12, [R157+0x800] ;  /* 0x000800009d0c783b */ /* 0x000fe20000004200 */
[-C--:B------:R-:W-:Y:S02]  /*6bd0*/  LEA R6, P1, R218, R20.reuse, 0x2 ;  /* 0x00000014da067211 */ /* 0x080fe400078210ff */
[-C--:B--2---:R-:W-:Y:S02]  /*6be0*/  LEA.HI.X.SX32 R11, R249, R21.reuse, 0x2, P4 ;  /* 0x00000015f90b7211 */ /* 0x084fe400020f16ff */
[----:B------:R-:W-:Y:S02]  /*6bf0*/  LEA R4, P0, R220, R20, 0x2 ;  /* 0x00000014dc047211 */ /* 0x000fe400078010ff */
[-C--:B------:R-:W-:Y:S01]  /*6c00*/  LEA.HI.X.SX32 R7, R218, R21.reuse, 0x2, P1 ;  /* 0x00000015da077211 */ /* 0x080fe200008f16ff */
[----:B------:R-:W-:Y:S01]  /*6c10*/  RED.E.ADD.F32.FTZ.RN.STRONG.GPU [R10.64], R16 ;  /* 0x000000100a00798e */ /* 0x000fe2000c10e786 */
[----:B------:R-:W-:Y:S02]  /*6c20*/  LEA.HI.X.SX32 R5, R220, R21, 0x2, P0 ;  /* 0x00000015dc057211 */ /* 0x000fe400000f16ff */
[----:B------:R-:W-:Y:S01]  /*6c30*/  ISETP.GT.AND P4, PT, R186, R222, PT ;  /* 0x000000deba00720c */ /* 0x000fe20003f84270 */
[----:B------:R-:W-:Y:S01]  /*6c40*/  RED.E.ADD.F32.FTZ.RN.STRONG.GPU [R8.64], R17 ;  /* 0x000000110800798e */ /* 0x000fe2000c10e786 */
[----:B------:R-:W-:Y:S03]  /*6c50*/  @P6 IADD3 R215, P1, R215, -0x100, RZ ;  /* 0xffffff00d7d76810 */ /* 0x000fe60007f3e0ff */
[----:B------:R-:W-:Y:S01]  /*6c60*/  RED.E.ADD.F32.FTZ.RN.STRONG.GPU [R6.64], R18 ;  /* 0x000000120600798e */ /* 0x000fe2000c10e786 */
[----:B------:R-:W-:Y:S03]  /*6c70*/  @P6 IADD3.X R214, R214, -0x1, RZ, P1, !PT ;  /* 0xffffffffd6d66810 */ /* 0x000fe60000ffe4ff */
[----:B------:R-:W-:Y:S04]  /*6c80*/  LDSM.16.MT88.4 R8, [R157] ;  /* 0x000000009d08783b */ /* 0x000fe80000004200 */
[----:B------:R-:W-:Y:S04]  /*6c90*/  RED.E.ADD.F32.FTZ.RN.STRONG.GPU [R4.64], R19 ;  /* 0x000000130400798e */ /* 0x000fe8000c10e786 */
[----:B------:R-:W1:Y:S04]  /*6ca0*/  LDSM.16.MT88.4 R4, [R3+0xa000] ;  /* 0x00a000000304783b */ /* 0x000e680000004200 */
[----:B------:R-:W2:Y:S04]  /*6cb0*/  LDSM.16.MT88.4 R20, [R3+0xc000] ;  /* 0x00c000000314783b */ /* 0x000ea80000004200 */
[----:B------:R-:W3:Y:S01]  /*6cc0*/  LDSM.16.MT88.4 R16, [R0+0x800] ;  /* 0x000800000010783b */ /* 0x000ee20000004200 */
        /* <DEDUP_REMOVED lines=12> */
[-C--:B------:R-:W-:Y:S08]  /*6d90*/  HMMA.16816.F32 R68, R28, R12.reuse, R68 ;  /* 0x0000000c1c44723c */ /* 0x080ff00000001844 */
[C---:B------:R-:W-:Y:S08]  /*6da0*/  HMMA.16816.F32 R72, R32.reuse, R12, R72 ;  /* 0x0000000c2048723c */ /* 0x040ff00000001848 */
[-C--:B------:R-:W-:Y:S08]  /*6db0*/  HMMA.16816.F32 R76, R32, R14.reuse, R76 ;  /* 0x0000000e204c723c */ /* 0x080ff0000000184c */
[C---:B------:R-:W-:Y:S01]  /*6dc0*/  HMMA.16816.F32 R80, R28.reuse, R14, R80 ;  /* 0x0000000e1c50723c */ /* 0x040fe20000001850 */
[----:B------:R-:W4:Y:S07]  /*6dd0*/  LDSM.16.MT88.4 R12, [R3+0xb800] ;  /* 0x00b80000030c783b */ /* 0x000f2e0000004200 */
[-C--:B---3--:R-:W-:Y:S08]  /*6de0*/  HMMA.16816.F32 R84, R28, R16.reuse, R84 ;  /* 0x000000101c54723c */ /* 0x088ff00000001854 */
[C---:B------:R-:W-:Y:S08]  /*6df0*/  HMMA.16816.F32 R88, R32.reuse, R16, R88 ;  /* 0x000000102058723c */ /* 0x040ff00000001858 */
[-C--:B------:R-:W-:Y:S01]  /*6e00*/  HMMA.16816.F32 R92, R32, R18.reuse, R92 ;  /* 0x00000012205c723c */ /* 0x080fe2000000185c */
[----:B------:R-:W3:Y:S07]  /*6e10*/  LDSM.16.MT88.4 R32, [R3+0xd800] ;  /* 0x00d800000320783b */ /* 0x000eee0000004200 */
[----:B------:R-:W-:Y:S01]  /*6e20*/  HMMA.16816.F32 R96, R28, R18, R96 ;  /* 0x000000121c60723c */ /* 0x000fe20000001860 */
[----:B------:R2:W3:Y:S07]  /*6e30*/  LDSM.16.MT88.4 R16, [R0+0x1800] ;  /* 0x001800000010783b */ /* 0x0004ee0000004200 */
[-C--:B-1----:R-:W-:Y:S08]  /*6e40*/  HMMA.16816.F32 R68, R8, R20.reuse, R68 ;  /* 0x000000140844723c */ /* 0x082ff00000001844 */
[C---:B------:R-:W-:Y:S08]  /*6e50*/  HMMA.16816.F32 R72, R100.reuse, R20, R72 ;  /* 0x000000146448723c */ /* 0x040ff00000001848 */
[-C--:B------:R-:W-:Y:S04]  /*6e60*/  HMMA.16816.F32 R76, R100, R22.reuse, R76 ;  /* 0x00000016644c723c */ /* 0x080fe8000000184c */
[----:B--2---:R-:W-:Y:S01]  /*6e70*/  LOP3.LUT R0, R186, 0x1, RZ, 0xc0, !PT ;  /* 0x00000001ba007812 */ /* 0x004fe200078ec0ff */
[----:B------:R-:W-:Y:S03]  /*6e80*/  IMAD.MOV.U32 R186, RZ, RZ, R2 ;  /* 0x000000ffffba7224 */ /* 0x000fe600078e0002 */
[C---:B------:R-:W-:Y:S04]  /*6e90*/  HMMA.16816.F32 R80, R8.reuse, R22, R80 ;  /* 0x000000160850723c */ /* 0x040fe80000001850 */
[----:B------:R-:W-:Y:S02]  /*6ea0*/  ISETP.NE.U32.AND P0, PT, R0, 0x1, PT ;  /* 0x000000010000780c */ /* 0x000fe40003f05070 */
[C---:B------:R-:W-:Y:S02]  /*6eb0*/  IADD3 R0, R157.reuse, -0x2000, RZ ;  /* 0xffffe0009d007810 */ /* 0x040fe40007ffe0ff */
[-C--:B------:R-:W-:Y:S08]  /*6ec0*/  HMMA.16816.F32 R84, R8, R4.reuse, R84 ;  /* 0x000000040854723c */ /* 0x080ff00000001854 */
[C---:B------:R-:W-:Y:S04]  /*6ed0*/  HMMA.16816.F32 R88, R100.reuse, R4, R88 ;  /* 0x000000046458723c */ /* 0x040fe80000001858 */
[----:B------:R-:W-:Y:S04]  /*6ee0*/  @P0 IADD3 R0, R157, 0x2000, RZ ;  /* 0x000020009d000810 */ /* 0x000fe80007ffe0ff */
[-C--:B------:R-:W-:Y:S04]  /*6ef0*/  HMMA.16816.F32 R92, R100, R6.reuse, R92 ;  /* 0x00000006645c723c */ /* 0x080fe8000000185c */
[----:B------:R-:W-:Y:S04]  /*6f00*/  IMAD.MOV.U32 R157, RZ, RZ, R0 ;  /* 0x000000ffff9d7224 */ /* 0x000fe800078e0000 */
[----:B------:R-:W-:Y:S08]  /*6f10*/  HMMA.16816.F32 R96, R8, R6, R96 ;  /* 0x000000060860723c */ /* 0x000ff00000001860 */
[-C--:B----4-:R-:W-:Y:S08]  /*6f20*/  HMMA.16816.F32 R68, R12, R24.reuse, R68 ;  /* 0x000000180c44723c */ /* 0x090ff00000001844 */
[C---:B---3--:R-:W-:Y:S08]  /*6f30*/  HMMA.16816.F32 R72, R32.reuse, R24, R72 ;  /* 0x000000182048723c */ /* 0x048ff00000001848 */
        /* <DEDUP_REMOVED lines=71> */
[----:B------:R-:W-:-:S02]  /*73b0*/  F2FP.PACK_AB R2, R2, R92 ;  /* 0x0000005c0202723e */ /* 0x000fc400000000ff */
[----:B------:R-:W-:Y:S01]  /*73c0*/  STS [R242], R5 ;  /* 0x00000005f2007388 */ /* 0x000fe20000000800 */
        /* <DEDUP_REMOVED lines=9> */
[----:B------:R-:W-:-:S02]  /*7460*/  F2FP.PACK_AB R56, R57, R56 ;  /* 0x000000383938723e */ /* 0x000fc400000000ff */
[----:B------:R-:W-:Y:S01]  /*7470*/  F2FP.PACK_AB R58, R59, R58 ;  /* 0x0000003a3b3a723e */ /* 0x000fe200000000ff */
[----:B------:R-:W-:Y:S01]  /*7480*/  STS [R242+0x2000], R2 ;  /* 0x00200002f2007388 */ /* 0x000fe20000000800 */
[----:B------:R-:W-:Y:S02]  /*7490*/  F2FP.PACK_AB R60, R61, R60 ;  /* 0x0000003c3d3c723e */ /* 0x000fe400000000ff */
[----:B------:R-:W-:Y:S01]  /*74a0*/  F2FP.PACK_AB R62, R63, R62 ;  /* 0x0000003e3f3e723e */ /* 0x000fe200000000ff */
[----:B------:R1:W-:Y:S01]  /*74b0*/  STS [R242+0x2400], R0 ;  /* 0x00240000f2007388 */ /* 0x0003e20000000800 */
[----:B------:R-:W-:-:S03]  /*74c0*/  ISETP.NE.AND P0, PT, R238, -0x1, PT ;  /* 0xffffffffee00780c */ /* 0x000fc60003f05270 */
[----:B------:R2:W-:Y:S04]  /*74d0*/  STS [R240+0x4000], R36 ;  /* 0x00400024f0007388 */ /* 0x0005e80000000800 */
[----:B------:R2:W-:Y:S04]  /*74e0*/  STS [R240+0x4400], R38 ;  /* 0x00440026f0007388 */ /* 0x0005e80000000800 */
[----:B------:R2:W-:Y:S04]  /*74f0*/  STS [R243+0x4000], R48 ;  /* 0x00400030f3007388 */ /* 0x0005e80000000800 */
[----:B------:R2:W-:Y:S04]  /*7500*/  STS [R251+0x4000], R50 ;  /* 0x00400032fb007388 */ /* 0x0005e80000000800 */
[----:B------:R2:W-:Y:S04]  /*7510*/  STS [R240+0x6000], R40 ;  /* 0x00600028f0007388 */ /* 0x0005e80000000800 */
[----:B------:R2:W-:Y:S01]  /*7520*/  STS [R240+0x6400], R42 ;  /* 0x0064002af0007388 */ /* 0x0005e20000000800 */
[----:B-1----:R-:W-:-:S03]  /*7530*/  @P0 IADD3 R0, R224, R238, RZ ;  /* 0x000000eee0000210 */ /* 0x002fc60007ffe0ff */
[----:B------:R2:W-:Y:S02]  /*7540*/  STS [R243+0x6000], R44 ;  /* 0x0060002cf3007388 */ /* 0x0005e40000000800 */
[C---:B------:R-:W-:Y:S02]  /*7550*/  @P0 IMAD.WIDE.U32 R4, R0.reuse, c[0x0][0x3a0], RZ ;  /* 0x0000e80000040a25 */ /* 0x040fe400078e00ff */
[----:B------:R2:W-:Y:S02]  /*7560*/  STS [R243+0x6400], R46 ;  /* 0x0064002ef3007388 */ /* 0x0005e40000000800 */
[----:B------:R-:W-:Y:S01]  /*7570*/  @P0 IMAD R8, R0, c[0x0][0x3a4], R5 ;  /* 0x0000e90000080a24 */ /* 0x000fe200078e0205 */
[----:B------:R-:W-:Y:S01]  /*7580*/  @P0 MOV R2, R4 ;  /* 0x0000000400020202 */ /* 0x000fe20000000f00 */
[----:B------:R-:W1:Y:S04]  /*7590*/  S2R R118, SR_CTAID.Y ;  /* 0x0000000000767919 */ /* 0x000e680000002600 */
[----:B------:R2:W-:Y:S04]  /*75a0*/  STS [R241+0x4000], R52 ;  /* 0x00400034f1007388 */ /* 0x0005e80000000800 */
[----:B------:R2:W-:Y:S04]  /*75b0*/  STS [R241+0x4400], R54 ;  /* 0x00440036f1007388 */ /* 0x0005e80000000800 */
[----:B------:R2:W-:Y:S04]  /*75c0*/  STS [R242+0x4000], R64 ;  /* 0x00400040f2007388 */ /* 0x0005e80000000800 */
[----:B------:R2:W-:Y:S04]  /*75d0*/  STS [R242+0x4400], R66 ;  /* 0x00440042f2007388 */ /* 0x0005e80000000800 */
[----:B------:R2:W-:Y:S04]  /*75e0*/  STS [R241+0x6000], R56 ;  /* 0x00600038f1007388 */ /* 0x0005e80000000800 */
[----:B------:R2:W-:Y:S01]  /*75f0*/  STS [R241+0x6400], R58 ;  /* 0x0064003af1007388 */ /* 0x0005e20000000800 */
[----:B-1----:R-:W-:-:S03]  /*7600*/  SHF.R.S32.HI R6, RZ, 0x1f, R118 ;  /* 0x0000001fff067819 */ /* 0x002fc60000011476 */
[----:B------:R2:W-:Y:S04]  /*7610*/  STS [R242+0x6000], R60 ;  /* 0x0060003cf2007388 */ /* 0x0005e80000000800 */
[----:B------:R2:W-:Y:S01]  /*7620*/  STS [R242+0x6400], R62 ;  /* 0x0064003ef2007388 */ /* 0x0005e20000000800 */
        /* <DEDUP_REMOVED lines=11> */
.L_x_369:
        /* <DEDUP_REMOVED lines=15> */
.L_x_370:
        /* <DEDUP_REMOVED lines=8> */
[C---:B------:R-:W-:Y:S01]  /*7850*/  IMAD.WIDE.U32 R4, R216.reuse, c[0x0][0x3a0], R6 ;  /* 0x0000e800d8047a25 */ /* 0x040fe200078e0006 */
        /* <DEDUP_REMOVED lines=8> */
[----:B------:R1:W3:Y:S01]  /*78e0*/  LDS.128 R20, [R196+0x7000] ;  /* 0x00700000c4147984 */ /* 0x0002e20000000c00 */
[----:B------:R-:W-:-:S03]  /*78f0*/  IMAD.WIDE.U32 R4, R226, c[0x0][0x3b8], R4 ;  /* 0x0000ee00e2047a25 */ /* 0x000fc600078e0004 */
[----:B------:R1:W4:Y:S02]  /*7900*/  LDS.128 R24, [R196+0x8000] ;  /* 0x00800000c4187984 */ /* 0x0003240000000c00 */
[----:B------:R-:W-:Y:S02]  /*7910*/  IADD3 R2, R0, R5, RZ ;  /* 0x0000000500027210 */ /* 0x000fe40007ffe0ff */
[----:B------:R1:W2:Y:S04]  /*7920*/  LDS.128 R28, [R196+0x9000] ;  /* 0x00900000c41c7984 */ /* 0x0002a80000000c00 */
[----:B--2---:R1:W2:Y:S04]  /*7930*/  LDS.128 R36, [R196+0xa000] ;  /* 0x00a00000c4247984 */ /* 0x0042a80000000c00 */
        /* <DEDUP_REMOVED lines=14> */
.L_x_372:
[----:B------:R-:W-:Y:S05]  /*7a20*/  BSYNC B0 ;  /* 0x0000000000007941 */ /* 0x000fea0003800000 */
.L_x_371:
[----:B------:R-:W-:Y:S01]  /*7a30*/  IADD3 R0, R217, 0x20, RZ ;  /* 0x00000020d9007810 */ /* 0x000fe20007ffe0ff */
[----:B------:R-:W-:Y:S03]  /*7a40*/  BSSY B0, `(.L_x_373) ;  /* 0x000000e000007945 */ /* 0x000fe60003800000 */
[----:B------:R-:W-:-:S13]  /*7a50*/  ISETP.GE.OR P3, PT, R0, R16, P1 ;  /* 0x000000100000720c */ /* 0x000fda0000f66670 */
[----:B------:R-:W-:Y:S05]  /*7a60*/  @P3 BRA `(.L_x_374) ;  /* 0x000000b000003947 */ /* 0x000fea0003800000 */
[----:B------:R-:W-:Y:S02]  /*7a70*/  IADD3 R0, P0, R217, 0x20, RZ ;  /* 0x00000020d9007810 */ /* 0x000fe40007f1e0ff */
[----:B------:R-:W-:-:S03]  /*7a80*/  MOV R9, R2 ;  /* 0x0000000200097202 */ /* 0x000fc60000000f00 */
[----:B------:R-:W-:-:S04]  /*7a90*/  IMAD.X R8, RZ, RZ, R33, P0 ;  /* 0x000000ffff087224 */ /* 0x000fc800000e0621 */
[----:B----4-:R-:W-:Y:S02]  /*7aa0*/  IMAD R10, R8, c[0x0][0x3a0], RZ ;  /* 0x0000e800080a7a24 */ /* 0x010fe400078e02ff */
[----:B------:R-:W-:-:S04]  /*7ab0*/  IMAD.MOV.U32 R8, RZ, RZ, R4 ;  /* 0x000000ffff087224 */ /* 0x000fc800078e0004 */
[----:B------:R-:W-:-:S04]  /*7ac0*/  IMAD.WIDE.U32 R8, R0, c[0x0][0x3a0], R8 ;  /* 0x0000e80000087a25 */ /* 0x000fc800078e0008 */
[----:B------:R-:W-:Y:S01]  /*7ad0*/  IMAD R0, R0, c[0x0][0x3a4], R10 ;  /* 0x0000e90000007a24 */ /* 0x000fe200078e020a */
[----:B------:R-:W-:-:S04]  /*7ae0*/  LEA R10, P0, R8, c[0x0][0x340], 0x1 ;  /* 0x0000d000080a7a11 */ /* 0x000fc800078008ff */
[----:B------:R-:W-:-:S04]  /*7af0*/  IADD3 R0, R0, R9, RZ ;  /* 0x0000000900007210 */ /* 0x000fc80007ffe0ff */
[----:B------:R-:W-:-:S05]  /*7b00*/  LEA.HI.X R11, R8, c[0x0][0x344], R0, 0x1, P0 ;  /* 0x0000d100080b7a11 */ /* 0x000fca00000f0c00 */
[----:B---3--:R3:W-:Y:S02]  /*7b10*/  STG.E.128 [R10.64], R20 ;  /* 0x000000140a007986 */ /* 0x0087e4000c101d06 */
.L_x_374:
[----:B------:R-:W-:Y:S05]  /*7b20*/  BSYNC B0 ;  /* 0x0000000000007941 */ /* 0x000fea0003800000 */
.L_x_373:
[----:B------:R-:W-:Y:S01]  /*7b30*/  IADD3 R0, R217, 0x40, RZ ;  /* 0x00000040d9007810 */ /* 0x000fe20007ffe0ff */
[----:B------:R-:W-:Y:S03]  /*7b40*/  BSSY B0, `(.L_x_375) ;  /* 0x000000e000007945 */ /* 0x000fe60003800000 */
[----:B------:R-:W-:-:S13]  /*7b50*/  ISETP.GE.OR P2, PT, R0, R16, P1 ;  /* 0x000000100000720c */ /* 0x000fda0000f46670 */
[----:B------:R-:W-:Y:S05]  /*7b60*/  @P2 BRA `(.L_x_376) ;  /* 0x000000b000002947 */ /* 0x000fea0003800000 */
[----:B------:R-:W-:Y:S02]  /*7b70*/  IADD3 R0, P0, R217, 0x40, RZ ;  /* 0x00000040d9007810 */ /* 0x000fe40007f1e0ff */
[----:B------:R-:W-:-:S03]  /*7b80*/  MOV R9, R2 ;  /* 0x0000000200097202 */ /* 0x000fc60000000f00 */
[----:B------:R-:W-:-:S04]  /*7b90*/  IMAD.X R8, RZ, RZ, R33, P0 ;  /* 0x000000ffff087224 */ /* 0x000fc800000e0621 */
[----:B---34-:R-:W-:Y:S02]  /*7ba0*/  IMAD R10, R8, c[0x0][0x3a0], RZ ;  /* 0x0000e800080a7a24 */ /* 0x018fe400078e02ff */
[----:B------:R-:W-:-:S04]  /*7bb0*/  IMAD.MOV.U32 R8, RZ, RZ, R4 ;  /* 0x000000ffff087224 */ /* 0x000fc800078e0004 */
[----:B------:R-:W-:-:S04]  /*7bc0*/  IMAD.WIDE.U32 R8, R0, c[0x0][0x3a0], R8 ;  /* 0x0000e80000087a25 */ /* 0x000fc800078e0008 */
[----:B------:R-:W-:Y:S01]  /*7bd0*/  IMAD R0, R0, c[0x0][0x3a4], R10 ;  /* 0x0000e90000007a24 */ /* 0x000fe200078e020a */
[----:B------:R-:W-:-:S04]  /*7be0*/  LEA R10, P0, R8, c[0x0][0x340], 0x1 ;  /* 0x0000d000080a7a11 */ /* 0x000fc800078008ff */
[----:B------:R-:W-:-:S04]  /*7bf0*/  IADD3 R0, R0, R9, RZ ;  /* 0x0000000900007210 */ /* 0x000fc80007ffe0ff */
[----:B------:R-:W-:-:S05]  /*7c00*/  LEA.HI.X R11, R8, c[0x0][0x344], R0, 0x1, P0 ;  /* 0x0000d100080b7a11 */ /* 0x000fca00000f0c00 */
[----:B------:R3:W-:Y:S02]  /*7c10*/  STG.E.128 [R10.64], R24 ;  /* 0x000000180a007986 */ /* 0x0007e4000c101d06 */
.L_x_376:
[----:B------:R-:W-:Y:S05]  /*7c20*/  BSYNC B0 ;  /* 0x0000000000007941 */ /* 0x000fea0003800000 */
.L_x_375:
[----:B------:R-:W-:Y:S01]  /*7c30*/  IADD3 R0, R217, 0x60, RZ ;  /* 0x00000060d9007810 */ /* 0x000fe20007ffe0ff */
[----:B------:R-:W-:Y:S03]  /*7c40*/  BSSY B0, `(.L_x_377) ;  /* 0x000000d000007945 */ /* 0x000fe60003800000 */
[----:B------:R-:W-:-:S13]  /*7c50*/  ISETP.GE.OR P1, PT, R0, R16, P1 ;  /* 0x000000100000720c */ /* 0x000fda0000f26670 */
[----:B------:R-:W-:Y:S05]  /*7c60*/  @P1 BRA `(.L_x_378) ;  /* 0x000000a000001947 */ /* 0x000fea0003800000 */
[----:B------:R-:W-:-:S04]  /*7c70*/  IADD3 R0, P0, R217, 0x60, RZ ;  /* 0x00000060d9007810 */ /* 0x000fc80007f1e0ff */
[----:B------:R-:W-:-:S05]  /*7c80*/  IADD3.X R5, RZ, R33, RZ, P0, !PT ;  /* 0x00000021ff057210 */ /* 0x000fca00007fe4ff */
[----:B---34-:R-:W-:Y:S01]  /*7c90*/  IMAD R10, R5, c[0x0][0x3a0], RZ ;  /* 0x0000e800050a7a24 */ /* 0x018fe200078e02ff */
[----:B------:R-:W-:-:S05]  /*7ca0*/  MOV R5, R2 ;  /* 0x0000000200057202 */ /* 0x000fca0000000f00 */
[----:B------:R-:W-:-:S04]  /*7cb0*/  IMAD.WIDE.U32 R8, R0, c[0x0][0x3a0], R4 ;  /* 0x0000e80000087a25 */ /* 0x000fc800078e0004 */
[----:B------:R-:W-:Y:S01]  /*7cc0*/  IMAD R0, R0, c[0x0][0x3a4], R10 ;  /* 0x0000e90000007a24 */ /* 0x000fe200078e020a */
[----:B------:R-:W-:-:S04]  /*7cd0*/  LEA R4, P0, R8, c[0x0][0x340], 0x1 ;  /* 0x0000d00008047a11 */ /* 0x000fc800078008ff */
[----:B------:R-:W-:-:S04]  /*7ce0*/  IADD3 R0, R0, R9, RZ ;  /* 0x0000000900007210 */ /* 0x000fc80007ffe0ff */
[----:B------:R-:W-:-:S05]  /*7cf0*/  LEA.HI.X R5, R8, c[0x0][0x344], R0, 0x1, P0 ;  /* 0x0000d10008057a11 */ /* 0x000fca00000f0c00 */
[----:B------:R3:W-:Y:S02]  /*7d00*/  STG.E.128 [R4.64], R28 ;  /* 0x0000001c04007986 */ /* 0x0007e4000c101d06 */
.L_x_378:
[----:B------:R-:W-:Y:S05]  /*7d10*/  BSYNC B0 ;  /* 0x0000000000007941 */ /* 0x000fea0003800000 */
.L_x_377:
[----:B------:R-:W-:Y:S01]  /*7d20*/  IMAD.WIDE.U32 R6, R216, c[0x0][0x3a8], R6 ;  /* 0x0000ea00d8067a25 */ /* 0x000fe200078e0006 */
[----:B------:R-:W-:Y:S03]  /*7d30*/  BSSY B0, `(.L_x_379) ;  /* 0x0000013000007945 */ /* 0x000fe60003800000 */
[----:B------:R-:W-:Y:S01]  /*7d40*/  IMAD R0, R17, c[0x0][0x3a8], RZ ;  /* 0x0000ea0011007a24 */ /* 0x000fe200078e02ff */
[----:B---3--:R-:W-:-:S03]  /*7d50*/  IADD3 R4, P0, R19, R6, RZ ;  /* 0x0000000613047210 */ /* 0x008fc60007f1e0ff */
[----:B------:R-:W-:Y:S02]  /*7d60*/  IMAD R2, R216, c[0x0][0x3ac], R0 ;  /* 0x0000eb00d8027a24 */ /* 0x000fe400078e0200 */
[----:B------:R-:W-:-:S03]  /*7d70*/  IMAD R0, R18, c[0x0][0x3c0], RZ ;  /* 0x0000f00012007a24 */ /* 0x000fc600078e02ff */
[----:B------:R-:W-:Y:S01]  /*7d80*/  IADD3.X R5, R32, R7, R2, P0, !PT ;  /* 0x0000000720057210 */ /* 0x000fe200007fe402 */
[----:B------:R-:W-:-:S04]  /*7d90*/  IMAD R0, R226, c[0x0][0x3c4], R0 ;  /* 0x0000f100e2007a24 */ /* 0x000fc800078e0200 */
[----:B------:R-:W-:-:S05]  /*7da0*/  IMAD.WIDE.U32 R4, R226, c[0x0][0x3c0], R4 ;  /* 0x0000f000e2047a25 */ /* 0x000fca00078e0004 */
[----:B----4-:R-:W-:Y:S01]  /*7db0*/  IADD3 R10, R0, R5, RZ ;  /* 0x00000005000a7210 */ /* 0x010fe20007ffe0ff */
        /* <DEDUP_REMOVED lines=9> */
[----:B--2---:R2:W-:Y:S04]  /*7e50*/  STG.E.128 [R8.64], R36 ;  /* 0x0000002408007986 */ /* 0x0045e8000c101d06 */
.L_x_380:
[----:B------:R-:W-:Y:S05]  /*7e60*/  BSYNC B0 ;  /* 0x0000000000007941 */ /* 0x000fea0003800000 */
.L_x_379:
        /* <DEDUP_REMOVED lines=12> */
[----:B-1----:R1:W-:Y:S02]  /*7f30*/  STG.E.128 [R8.64], R40 ;  /* 0x0000002808007986 */ /* 0x0023e4000c101d06 */
.L_x_382:
[----:B------:R-:W-:Y:S05]  /*7f40*/  BSYNC B0 ;  /* 0x0000000000007941 */ /* 0x000fea0003800000 */
.L_x_381:
        /* <DEDUP_REMOVED lines=8> */
[----:B-12---:R-:W-:-:S03]  /*7fd0*/  LEA R8, P0, R6, c[0x0][0x348], 0x1 ;  /* 0x0000d20006087a11 */ /* 0x006fc600078008ff */
[----:B------:R-:W-:-:S05]  /*7fe0*/  IMAD R0, R0, c[0x0][0x3ac], R2 ;  /* 0x0000eb0000007a24 */ /* 0x000fca00078e0202 */
[----:B------:R-:W-:-:S04]  /*7ff0*/  IADD3 R0, R0, R7, RZ ;  /* 0x0000000700007210 */ /* 0x000fc80007ffe0ff */
[----:B------:R-:W-:-:S05]  /*8000*/  LEA.HI.X R9, R6, c[0x0][0x34c], R0, 0x1, P0 ;  /* 0x0000d30006097a11 */ /* 0x000fca00000f0c00 */
[----:B------:R1:W-:Y:S02]  /*8010*/  STG.E.128 [R8.64], R44 ;  /* 0x0000002c08007986 */ /* 0x0003e4000c101d06 */
.L_x_384:
[----:B------:R-:W-:Y:S05]  /*8020*/  BSYNC B0 ;  /* 0x0000000000007941 */ /* 0x000fea0003800000 */
.L_x_383:
        /* <DEDUP_REMOVED lines=10> */
[----:B-1----:R1:W-:Y:S02]  /*80d0*/  STG.E.128 [R4.64], R48 ;  /* 0x0000003004007986 */ /* 0x0023e4000c101d06 */
.L_x_339:
[----:B------:R-:W-:Y:S05]  /*80e0*/  BSYNC B1 ;  /* 0x0000000000017941 */ /* 0x000fea0003800000 */
.L_x_317:
        /* <DEDUP_REMOVED lines=9> */
.L_x_385:
[----:B------:R-:W-:Y:S05]  /*8180*/  EXIT ;  /* 0x000000000000794d */ /* 0x000fea0003800000 */
.L_x_387:
        /* <DEDUP_REMOVED lines=15> */
.L_x_2457:


//--------------------- .text._ZN5flash44flash_bwd_dq_dk_dv_loop_seqk_parallel_kernelI23Flash_bwd_kernel_traitsILi64ELi128ELi128ELi8ELi4ELi4ELi4ELb0ELb0EN7cutlass6half_tE19Flash_kernel_traitsILi64ELi128ELi128ELi8ES3_EELb0ELb0ELb0ELb0ELb0ELb1ELb0EEEvNS_16Flash_bwd_paramsE --------------------------
	.section	.text._ZN5flash44flash_bwd_dq_dk_dv_loop_seqk_parallel_kernelI23Flash_bwd_kernel_traitsILi64ELi128ELi128ELi8ELi4ELi4ELi4ELb0ELb0EN7cutlass6half_tE19Flash_kernel_traitsILi64ELi128ELi128ELi8ES3_EELb0ELb0ELb0ELb0ELb0ELb1ELb0EEEvNS_16Flash_bwd_paramsE,"ax",@progbits
	.sectioninfo	@"SHI_REGISTERS=255"
	.align	128
        .global         _ZN5flash44flash_bwd_dq_dk_dv_loop_seqk_parallel_kernelI23Flash_bwd_kernel_traitsILi64ELi128ELi128ELi8ELi4ELi4ELi4ELb0ELb0EN7cutlass6half_tE19Flash_kernel_traitsILi64ELi128ELi128ELi8ES3_EELb0ELb0ELb0ELb0ELb0ELb1ELb0EEEvNS_16Flash_bwd_paramsE
        .type           _ZN5flash44flash_bwd_dq_dk_dv_loop_seqk_parallel_kernelI23Flash_bwd_kernel_traitsILi64ELi128ELi128ELi8ELi4ELi4ELi4ELb0ELb0EN7cutlass6half_tE19Flash_kernel_traitsILi64ELi128ELi128ELi8ES3_EELb0ELb0ELb0ELb0ELb0ELb1ELb0EEEvNS_16Flash_bwd_paramsE,@function
        .size           _ZN5flash44flash_bwd_dq_dk_dv_loop_seqk_parallel_kernelI23Flash_bwd_kernel_traitsILi64ELi128ELi128ELi8ELi4ELi4ELi4ELb0ELb0EN7cutlass6half_tE19Flash_kernel_traitsILi64ELi128ELi128ELi8ES3_EELb0ELb0ELb0ELb0ELb0ELb1ELb0EEEvNS_16Flash_bwd_paramsE,(.L_x_2458 - _ZN5flash44flash_bwd_dq_dk_dv_loop_seqk_parallel_kernelI23Flash_bwd_kernel_traitsILi64ELi128ELi128ELi8ELi4ELi4ELi4ELb0ELb0EN7cutlass6half_tE19Flash_kernel_traitsILi64ELi128ELi128ELi8ES3_EELb0ELb0ELb0ELb0ELb0ELb1ELb0EEEvNS_16Flash_bwd_paramsE)
        .other          _ZN5flash44flash_bwd_dq_dk_dv_loop_seqk_parallel_kernelI23Flash_bwd_kernel_traitsILi64ELi128ELi128ELi8ELi4ELi4ELi4ELb0ELb0EN7cutlass6half_tE19Flash_kernel_traitsILi64ELi128ELi128ELi8ES3_EELb0ELb0ELb0ELb0ELb0ELb1ELb0EEEvNS_16Flash_bwd_paramsE,@"STO_CUDA_ENTRY STV_DEFAULT"
_ZN5flash44flash_bwd_dq_dk_dv_loop_seqk_parallel_kernelI23Flash_bwd_kernel_traitsILi64ELi128ELi128ELi8ELi4ELi4ELi4ELb0ELb0EN7cutlass6half_tE19Flash_kernel_traitsILi64ELi128ELi128ELi8ES3_EELb0ELb0ELb0ELb0ELb0ELb1ELb0EEEvNS_16Flash_bwd_paramsE:
.text._ZN5flash44flash_bwd_dq_dk_dv_loop_seqk_parallel_kernelI23Flash_bwd_kernel_traitsILi64ELi128ELi128ELi8ELi4ELi4ELi4ELb0ELb0EN7cutlass6half_tE19Flash_kernel_traitsILi64ELi128ELi128ELi8ES3_EELb0ELb0ELb0ELb0ELb0ELb1ELb0EEEvNS_16Flash_bwd_paramsE:
[----:B------:R-:W-:Y:S02]  /*0000*/  MOV R1, c[0x0][0x28] ;  /* 0x00000a0000017a02 */ /* 0x000fe40000000f00 */
[----:B------:R-:W1:Y:S01]  /*0010*/  S2UR UR20, SR_CTAID.X ;  /* 0x00000000001479c3 */ /* 0x000e620000002500 */
[----:B------:R-:W-:Y:S01]  /*0020*/  ULDC UR4, c[0x0][0x218] ;  /* 0x0000860000047ab9 */ /* 0x000fe20000000800 */
[----:B------:R-:W-:Y:S01]  /*0030*/  IADD3 R1, R1, -0x60, RZ ;  /* 0xffffffa001017810 */ /* 0x000fe20007ffe0ff */
        /* <DEDUP_REMOVED lines=8> */
[----:B------:R-:W2:Y:S01]  /*00c0*/  S2UR UR37, SR_CTAID.Z ;  /* 0x00000000002579c3 */ /* 0x000ea20000002700 */
[----:B------:R-:W-:Y:S01]  /*00d0*/  ULDC UR14, c[0x0][0x224] ;  /* 0x00008900000e7ab9 */ /* 0x000fe20000000800 */
[----:B------:R-:W-:Y:S01]  /*00e0*/  IMAD.MOV.U32 R197, RZ, RZ, 0x20 ;  /* 0x00000020ffc57424 */ /* 0x000fe200078e00ff */
[----:B------:R-:W-:Y:S01]  /*00f0*/  ULDC.U8 UR9, c[0x0][0x328] ;  /* 0x0000ca0000097ab9 */ /* 0x000fe20000000000 */
[----:B------:R-:W-:Y:S01]  /*0100*/  IMAD.MOV.U32 R195, RZ, RZ, -0x10 ;  /* 0xfffffff0ffc37424 */ /* 0x000fe200078e00ff */
[----:B------:R-:W-:Y:S02]  /*0110*/  UISETP.NE.AND UP2, UPT, UR9, URZ, UPT ;  /* 0x0000003f0900728c */ /* 0x000fe4000bf45270 */
[----:B------:R-:W-:Y:S01]  /*0120*/  UMOV UR8, 0x80 ;  /* 0x0000008000087882 */ /* 0x000fe20000000000 */
[----:B------:R-:W3:Y:S01]  /*0130*/  S2UR UR32, SR_CTAID.Y ;  /* 0x00000000002079c3 */ /* 0x000ee20000002600 */
[----:B------:R-:W-:-:S02]  /*0140*/  ULDC UR4, c[0x0][0x210] ;  /* 0x0000840000047ab9 */ /* 0x000fc40000000800 */
[----:B------:R-:W-:Y:S02]  /*0150*/  ULDC UR58, c[0x0][0x234] ;  /* 0x00008d00003a7ab9 */ /* 0x000fe40000000800 */
[----:B------:R-:W-:Y:S02]  /*0160*/  UIMAD UR58, UR8, UR4, UR58 ;  /* 0x00000004083a72a4 */ /* 0x000fe4000f8e023a */
[----:B------:R-:W-:Y:S02]  /*0170*/  ULDC UR49, c[0x0][0x22c] ;  /* 0x00008b0000317ab9 */ /* 0x000fe40000000800 */
[----:B------:R-:W-:Y:S02]  /*0180*/  ULDC UR38, c[0x0][0x1c0] ;  /* 0x0000700000267ab9 */ /* 0x000fe40000000800 */
[----:B------:R-:W-:Y:S02]  /*0190*/  ULDC UR12, c[0x0][0x1c0] ;  /* 0x00007000000c7ab9 */ /* 0x000fe40000000800 */
[----:B------:R-:W-:Y:S01]  /*01a0*/  UIMAD.WIDE UR38, UR49, UR38, URZ ;  /* 0x00000026312672a5 */ /* 0x000fe2000f8e023f */
[----:B-1----:R-:W-:Y:S01]  /*01b0*/  SHF.R.S32.HI R11, RZ, 0x1f, R13 ;  /* 0x0000001fff0b7819 */ /* 0x002fe2000001140d */
[----:B--2---:R-:W-:-:S02]  /*01c0*/  USHF.R.S32.HI UR5, URZ, 0x1f, UR37 ;  /* 0x0000001f3f057899 */ /* 0x004fc40008011425 */
[----:B------:R-:W-:Y:S01]  /*01d0*/  USHF.R.S32.HI UR8, URZ, 0x1f, UR37 ;  /* 0x0000001f3f087899 */ /* 0x000fe20008011425 */
[CC--:B------:R-:W-:Y:S01]  /*01e0*/  LEA.HI R10, R11.reuse, R13.reuse, RZ, 0x4 ;  /* 0x0000000d0b0a7211 */ /* 0x0c0fe200078f20ff */
[----:B------:R-:W-:Y:S01]  /*01f0*/  UIMAD UR50, UR37, UR49, URZ ;  /* 0x00000031253272a4 */ /* 0x000fe2000f8e023f */
[CC--:B------:R-:W-:Y:S01]  /*0200*/  LEA.HI R4, R11.reuse, R13.reuse, RZ, 0x5 ;  /* 0x0000000d0b047211 */ /* 0x0c0fe200078f28ff */
[----:B------:R-:W-:Y:S01]  /*0210*/  UIMAD UR49, UR49, UR12, URZ ;  /* 0x0000000c313172a4 */ /* 0x000fe2000f8e023f */
[----:B------:R-:W-:Y:S01]  /*0220*/  SHF.R.S32.HI R2, RZ, 0x4, R10 ;  /* 0x00000004ff027819 */ /* 0x000fe2000001140a */
[----:B---3--:R-:W-:Y:S01]  /*0230*/  UIMAD.WIDE.U32 UR46, UR32, UR14, URZ ;  /* 0x0000000e202e72a5 */ /* 0x008fe2000f8e003f */
[CC--:B------:R-:W-:Y:S01]  /*0240*/  LEA.HI R15, R11.reuse, R13.reuse, RZ, 0x2 ;  /* 0x0000000d0b0f7211 */ /* 0x0c0fe200078f10ff */
[----:B------:R-:W-:Y:S01]  /*0250*/  USHF.R.S32.HI UR9, URZ, 0x1f, UR32 ;  /* 0x0000001f3f097899 */ /* 0x000fe20008011420 */
[----:B------:R-:W-:Y:S01]  /*0260*/  LEA.HI R0, R10, R2, RZ, 0x1 ;  /* 0x000000020a007211 */ /* 0x000fe200078f08ff */
[----:B------:R-:W-:Y:S01]  /*0270*/  ULDC UR13, c[0x0][0x1c0] ;  /* 0x00007000000d7ab9 */ /* 0x000fe20000000800 */
[----:B------:R-:W-:Y:S01]  /*0280*/  SHF.R.S32.HI R6, RZ, 0x5, R4 ;  /* 0x00000005ff067819 */ /* 0x000fe20000011404 */
[----:B------:R-:W-:Y:S01]  /*0290*/  ULDC UR11, c[0x0][0x1c0] ;  /* 0x00007000000b7ab9 */ /* 0x000fe20000000800 */
[----:B------:R-:W-:Y:S01]  /*02a0*/  LOP3.LUT R0, R0, 0xfffffffe, RZ, 0xc0, !PT ;  /* 0xfffffffe00007812 */ /* 0x000fe200078ec0ff */
[----:B------:R-:W-:Y:S01]  /*02b0*/  UIMAD UR4, UR32, UR11, UR37 ;  /* 0x0000000b200472a4 */ /* 0x000fe2000f8e0225 */
[--C-:B------:R-:W-:Y:S01]  /*02c0*/  SHF.R.S32.HI R5, RZ, 0x2, R15.reuse ;  /* 0x00000002ff057819 */ /* 0x100fe2000001140f */
[----:B------:R-:W-:Y:S01]  /*02d0*/  USHF.L.U32 UR48, UR49, 0x7, URZ ;  /* 0x0000000731307899 */ /* 0x000fe2000800063f */
[----:B------:R-:W-:Y:S01]  /*02e0*/  SHF.R.S32.HI R3, RZ, 0x1f, R15 ;  /* 0x0000001fff037819 */ /* 0x000fe2000001140f */
[----:B------:R-:W-:Y:S01]  /*02f0*/  IMAD.IADD R188, R2, 0x1, -R0 ;  /* 0x0000000102bc7824 */ /* 0x000fe200078e0a00 */
[----:B------:R-:W-:Y:S01]  /*0300*/  SHF.R.S32.HI R0, RZ, 0x1f, R4 ;  /* 0x0000001fff007819 */ /* 0x000fe20000011404 */
[----:B------:R-:W-:Y:S01]  /*0310*/  ULDC UR52, c[0x0][0x214] ;  /* 0x0000850000347ab9 */ /* 0x000fe20000000800 */
[----:B------:R-:W-:Y:S01]  /*0320*/  LEA.HI R14, R11, R13, RZ, 0x3 ;  /* 0x0000000d0b0e7211 */ /* 0x000fe200078f18ff */
[----:B------:R-:W-:Y:S01]  /*0330*/  ULDC UR59, c[0x0][0x1c8] ;  /* 0x00007200003b7ab9 */ /* 0x000fe20000000800 */
[----:B------:R-:W-:Y:S01]  /*0340*/  LEA.HI R2, R0, R6, RZ, 0x2 ;  /* 0x0000000600027211 */ /* 0x000fe200078f10ff */
[----:B------:R-:W-:Y:S01]  /*0350*/  ULDC.U8 UR10, c[0x0][0x3d0] ;  /* 0x0000f400000a7ab9 */ /* 0x000fe20000000000 */
[----:B------:R-:W-:Y:S01]  /*0360*/  LEA.HI R0, R3, R5, RZ, 0x3 ;  /* 0x0000000503007211 */ /* 0x000fe200078f18ff */
[----:B------:R-:W-:Y:S01]  /*0370*/  ULDC UR53, c[0x0][0x224] ;  /* 0x0000890000357ab9 */ /* 0x000fe20000000800 */
[----:B------:R-:W-:Y:S01]  /*0380*/  LOP3.LUT R2, R2, 0xfffffffc, RZ, 0xc0, !PT ;  /* 0xfffffffc02027812 */ /* 0x000fe200078ec0ff */
[----:B------:R-:W-:Y:S01]  /*0390*/  @UP2 UIMAD UR57, UR32, UR52, URZ ;  /* 0x00000034203922a4 */ /* 0x000fe2000f8e023f */
[----:B------:R-:W-:Y:S01]  /*03a0*/  LOP3.LUT R0, R0, 0xfffffff8, RZ, 0xc0, !PT ;  /* 0xfffffff800007812 */ /* 0x000fe200078ec0ff */
[----:B------:R-:W-:Y:S01]  /*03b0*/  ULDC.64 UR6, c[0x0][0x118] ;  /* 0x0000460000067ab9 */ /* 0x000fe20000000a00 */
[----:B------:R-:W-:Y:S01]  /*03c0*/  LOP3.LUT R3, R14, 0xfffffff8, RZ, 0xc0, !PT ;  /* 0xfffffff80e037812 */ /* 0x000fe200078ec0ff */
[----:B------:R-:W-:Y:S01]  /*03d0*/  IMAD.IADD R9, R6, 0x1, -R2 ;  /* 0x0000000106097824 */ /* 0x000fe200078e0a02 */
[----:B------:R-:W-:Y:S01]  /*03e0*/  SHF.R.S32.HI R2, RZ, 0x3, R14 ;  /* 0x00000003ff027819 */ /* 0x000fe2000001140e */
[----:B------:R-:W-:Y:S01]  /*03f0*/  IMAD.IADD R7, R5, 0x1, -R0 ;  /* 0x0000000105077824 */ /* 0x000fe200078e0a00 */
[----:B------:R-:W-:Y:S01]  /*0400*/  LOP3.LUT R0, R4, 0xffffffe0, RZ, 0xc0, !PT ;  /* 0xffffffe004007812 */ /* 0x000fe200078ec0ff */
[----:B------:R-:W-:Y:S01]  /*0410*/  IMAD.IADD R3, R13, 0x1, -R3 ;  /* 0x000000010d037824 */ /* 0x000fe200078e0a03 */
[-C--:B------:R-:W-:Y:S01]  /*0420*/  LEA.HI R6, R11, R13.reuse, RZ, 0x7 ;  /* 0x0000000d0b067211 */ /* 0x080fe200078f38ff */
[----:B------:R-:W-:Y:S01]  /*0430*/  IMAD.SHL.U32 R2, R2, 0x40, RZ ;  /* 0x0000004002027824 */ /* 0x000fe200078e00ff */
[----:B------:R-:W-:Y:S01]  /*0440*/  UMOV UR41, 0xffffc000 ;  /* 0xffffc00000297882 */ /* 0x000fe20000000000 */
[----:B------:R-:W-:Y:S01]  /*0450*/  IMAD.IADD R0, R13, 0x1, -R0 ;  /* 0x000000010d007824 */ /* 0x000fe200078e0a00 */
[----:B------:R-:W-:Y:S01]  /*0460*/  SHF.R.S32.HI R6, RZ, 0x7, R6 ;  /* 0x00000007ff067819 */ /* 0x000fe20000011406 */
[C---:B------:R-:W-:Y:S01]  /*0470*/  IMAD.SHL.U32 R5, R3.reuse, 0x8, RZ ;  /* 0x0000000803057824 */ /* 0x040fe200078e00ff */
[----:B------:R-:W-:Y:S01]  /*0480*/  LOP3.LUT R2, R2, 0x1c0, RZ, 0xc0, !PT ;  /* 0x000001c002027812 */ /* 0x000fe200078ec0ff */
[----:B------:R-:W-:Y:S01]  /*0490*/  ULOP3.LUT UR59, UR37, UR59, URZ, 0x3c, !UPT ;  /* 0x0000003b253b7292 */ /* 0x000fe2000f8e3c3f */
[----:B------:R-:W-:Y:S01]  /*04a0*/  SHF.R.S32.HI R4, RZ, 0x1f, R0 ;  /* 0x0000001fff047819 */ /* 0x000fe20000011400 */
[----:B------:R-:W-:Y:S01]  /*04b0*/  UISETP.NE.AND UP3, UPT, UR10, URZ, UPT ;  /* 0x0000003f0a00728c */ /* 0x000fe2000bf65270 */
[----:B------:R-:W-:Y:S01]  /*04c0*/  LOP3.LUT R5, R2, 0x38, R5, 0xf8, !PT ;  /* 0x0000003802057812 */ /* 0x000fe200078ef805 */
[----:B------:R-:W-:Y:S01]  /*04d0*/  USHF.R.S32.HI UR61, URZ, 0x1f, UR32 ;  /* 0x0000001f3f3d7899 */ /* 0x000fe20008011420 */
[----:B------:R-:W-:Y:S01]  /*04e0*/  LEA.HI R8, R4, R0, RZ, 0x2 ;  /* 0x0000000004087211 */ /* 0x000fe200078f10ff */
[----:B------:R-:W-:Y:S01]  /*04f0*/  USHF.R.S32.HI UR60, URZ, 0x1f, UR37 ;  /* 0x0000001f3f3c7899 */ /* 0x000fe20008011425 */
[----:B------:R-:W-:Y:S01]  /*0500*/  LOP3.LUT R0, R10, 0xfffffff0, RZ, 0xc0, !PT ;  /* 0xfffffff00a007812 */ /* 0x000fe200078ec0ff */
[----:B------:R-:W-:Y:S01]  /*0510*/  UIMAD.WIDE.U32 UR42, UR38, UR46, URZ ;  /* 0x0000002e262a72a5 */ /* 0x000fe2000f8e003f */
[----:B------:R-:W-:Y:S01]  /*0520*/  SHF.R.U32.HI R4, RZ, 0x3, R2 ;  /* 0x00000003ff047819 */ /* 0x000fe20000011602 */
[----:B------:R-:W-:Y:S01]  /*0530*/  UIMAD UR54, UR39, UR46, URZ ;  /* 0x0000002e273672a4 */ /* 0x000fe2000f8e023f */
[----:B------:R-:W-:Y:S01]  /*0540*/  LOP3.LUT P4, RZ, R3, 0x2, RZ, 0xc0, !PT ;  /* 0x0000000203ff7812 */ /* 0x000fe2000788c0ff */
[----:B------:R-:W-:Y:S01]  /*0550*/  IMAD.IADD R0, R13, 0x1, -R0 ;  /* 0x000000010d007824 */ /* 0x000fe200078e0a00 */
[----:B------:R-:W-:Y:S01]  /*0560*/  LOP3.LUT R4, R5, R4, RZ, 0x3c, !PT ;  /* 0x0000000405047212 */ /* 0x000fe200078e3cff */
[----:B------:R-:W-:Y:S01]  /*0570*/  USHF.R.S32.HI UR56, URZ, 0x1f, UR50 ;  /* 0x0000001f3f387899 */ /* 0x000fe20008011432 */
[----:B------:R-:W-:Y:S01]  /*0580*/  LEA.HI R5, R11, R13, RZ, 0x6 ;  /* 0x0000000d0b057211 */ /* 0x000fe200078f30ff */
[----:B------:R-:W-:Y:S01]  /*0590*/  UIMAD UR53, UR4, UR53, URZ ;  /* 0x00000035043572a4 */ /* 0x000fe2000f8e023f */
[----:B------:R-:W-:Y:S01]  /*05a0*/  SHF.R.S32.HI R2, RZ, 0x1f, R0 ;  /* 0x0000001fff027819 */ /* 0x000fe20000011400 */
[----:B------:R-:W-:Y:S01]  /*05b0*/  USHF.R.S32.HI UR51, URZ, 0x1f, UR48 ;  /* 0x0000001f3f337899 */ /* 0x000fe20008011430 */
[----:B------:R-:W-:Y:S01]  /*05c0*/  LOP3.LUT P3, RZ, R3, 0x4, RZ, 0xc0, !PT ;  /* 0x0000000403ff7812 */ /* 0x000fe2000786c0ff */
[----:B------:R-:W-:Y:S01]  /*05d0*/  IMAD.SHL.U32 R5, R5, 0x8, RZ ;  /* 0x0000000805057824 */ /* 0x000fe200078e00ff */
[----:B------:R-:W-:Y:S01]  /*05e0*/  LEA.HI R10, R2, R0, RZ, 0x3 ;  /* 0x00000000020a7211 */ /* 0x000fe200078f18ff */
[----:B------:R-:W-:Y:S01]  /*05f0*/  ULDC.64 UR44, c[0x0][0x118] ;  /* 0x00004600002c7ab9 */ /* 0x000fe20000000a00 */
[----:B------:R-:W-:-:S02]  /*0600*/  SEL R180, R197, 0xffffffe0, !P4 ;  /* 0xffffffe0c5b47807 */ /* 0x000fc40006000000 */
[----:B------:R-:W-:-:S05]  /*0610*/  LOP3.LUT R2, R10, 0xfffffff8, RZ, 0xc0, !PT ;  /* 0xfffffff80a027812 */ /* 0x000fca00078ec0ff */
[----:B------:R-:W-:Y:S01]  /*0620*/  IMAD.IADD R12, R0, 0x1, -R2 ;  /* 0x00000001000c7824 */ /* 0x000fe200078e0a02 */
[----:B------:R-:W-:Y:S01]  /*0630*/  LOP3.LUT R0, R4, 0xfffffe00, R5, 0xf8, !PT ;  /* 0xfffffe0004007812 */ /* 0x000fe200078ef805 */
[----:B------:R-:W-:Y:S02]  /*0640*/  IMAD.SHL.U32 R2, R3, 0x40, RZ ;  /* 0x0000004003027824 */ /* 0x000fe400078e00ff */
[----:B------:R-:W-:Y:S01]  /*0650*/  IMAD.U32 R4, RZ, RZ, UR5 ;  /* 0x00000005ff047e24 */ /* 0x000fe2000f8e00ff */
[----:B------:R-:W-:Y:S01]  /*0660*/  USHF.R.S32.HI UR5, URZ, 0x1f, UR14 ;  /* 0x0000001f3f057899 */ /* 0x000fe2000801140e */
[----:B------:R1:W-:Y:S01]  /*0670*/  STL [R1+0x18], R0 ;  /* 0x0000180001007387 */ /* 0x0003e20000100800 */
[----:B------:R-:W-:Y:S01]  /*0680*/  IMAD.SHL.U32 R5, R188, 0x200, RZ ;  /* 0x00000200bc057824 */ /* 0x000fe200078e00ff */
[----:B------:R-:W-:Y:S02]  /*0690*/  USHF.L.U32 UR14, UR32, 0x7, URZ ;  /* 0x00000007200e7899 */ /* 0x000fe4000800063f */
[----:B------:R-:W-:-:S02]  /*06a0*/  UIMAD UR55, UR5, UR32, URZ ;  /* 0x00000020053772a4 */ /* 0x000fc4000f8e023f */
[----:B------:R-:W-:-:S04]  /*06b0*/  @!UP2 UIMAD UR5, UR32, UR13, UR37 ;  /* 0x0000000d2005a2a4 */ /* 0x000fc8000f8e0225 */
[----:B------:R-:W-:Y:S01]  /*06c0*/  @!UP2 UIMAD UR52, UR5, UR52, URZ ;  /* 0x000000340534a2a4 */ /* 0x000fe2000f8e023f */
[----:B-1----:R-:W-:-:S04]  /*06d0*/  LOP3.LUT R0, R7, 0x1, RZ, 0xc0, !PT ;  /* 0x0000000107007812 */ /* 0x002fc800078ec0ff */
[----:B------:R-:W-:Y:S02]  /*06e0*/  ISETP.NE.U32.AND P0, PT, R0, 0x1, PT ;  /* 0x000000010000780c */ /* 0x000fe40003f05070 */
[----:B------:R-:W-:Y:S01]  /*06f0*/  LOP3.LUT R0, R2, 0x1c0, RZ, 0xc0, !PT ;  /* 0x000001c002007812 */ /* 0x000fe200078ec0ff */
[----:B------:R-:W-:Y:S01]  /*0700*/  IMAD.SHL.U32 R2, R9, 0x10, RZ ;  /* 0x0000001009027824 */ /* 0x000fe200078e00ff */
[----:B------:R-:W-:Y:S02]  /*0710*/  R2P PR, R7, 0x6 ;  /* 0x0000000607007804 */ /* 0x000fe40000000000 */
[C---:B------:R-:W-:Y:S02]  /*0720*/  LOP3.LUT R178, R0.reuse, 0x8, R14, 0xf8, !PT ;  /* 0x0000000800b27812 */ /* 0x040fe400078ef80e */
[----:B------:R-:W-:Y:S02]  /*0730*/  SHF.R.U32.HI R4, RZ, 0x3, R0 ;  /* 0x00000003ff047819 */ /* 0x000fe40000011600 */
[----:B------:R-:W-:Y:S01]  /*0740*/  LOP3.LUT R3, R0, 0x30, R2, 0xf8, !PT ;  /* 0x0000003000037812 */ /* 0x000fe200078ef802 */
[----:B------:R-:W-:Y:S01]  /*0750*/  IMAD R0, R6, 0x1000, R5 ;  /* 0x0000100006007824 */ /* 0x000fe200078e0205 */
[----:B------:R-:W-:-:S02]  /*0760*/  LOP3.LUT R178, R178, R4, RZ, 0x3c, !PT ;  /* 0x00000004b2b27212 */ /* 0x000fc400078e3cff */
[----:B------:R-:W-:Y:S02]  /*0770*/  LOP3.LUT R3, R3, 0x8, R14, 0xf8, !PT ;  /* 0x0000000803037812 */ /* 0x000fe400078ef80e */
[----:B------:R-:W-:Y:S01]  /*0780*/  LEA.HI.SX32 R16, R8, R2, 0x1e ;  /* 0x0000000208107211 */ /* 0x000fe200078ff2ff */
[----:B------:R-:W-:Y:S01]  /*0790*/  IMAD.IADD R178, R0, 0x1, R178 ;  /* 0x0000000100b27824 */ /* 0x000fe200078e02b2 */
[----:B------:R-:W-:Y:S01]  /*07a0*/  LOP3.LUT R0, R15, 0x7ffffffc, RZ, 0xc0, !PT ;  /* 0x7ffffffc0f007812 */ /* 0x000fe200078ec0ff */
[----:B------:R-:W-:Y:S01]  /*07b0*/  IMAD.SHL.U32 R8, R13, 0x2, RZ ;  /* 0x000000020d087824 */ /* 0x000fe200078e00ff */
[----:B------:R-:W-:Y:S01]  /*07c0*/  LOP3.LUT R3, R5, R3, R4, 0xf6, !PT ;  /* 0x0000000305037212 */ /* 0x000fe200078ef604 */
[----:B------:R-:W-:Y:S01]  /*07d0*/  IMAD.U32 R2, RZ, RZ, UR14 ;  /* 0x0000000eff027e24 */ /* 0x000fe2000f8e00ff */
[----:B------:R-:W-:Y:S01]  /*07e0*/  SEL R197, R197, 0xffffffe0, !P1 ;  /* 0xffffffe0c5c57807 */ /* 0x000fe20004800000 */
[----:B------:R-:W-:Y:S01]  /*07f0*/  IMAD.IADD R5, R13, 0x1, -R0 ;  /* 0x000000010d057824 */ /* 0x000fe200078e0a00 */
[----:B------:R-:W-:Y:S01]  /*0800*/  LOP3.LUT R8, R8, 0x6, RZ, 0xc0, !PT ;  /* 0x0000000608087812 */ /* 0x000fe200078ec0ff */
[----:B------:R-:W-:Y:S01]  /*0810*/  IMAD.SHL.U32 R0, R7, 0x40, RZ ;  /* 0x0000004007007824 */ /* 0x000fe200078e00ff */
[----:B------:R-:W-:Y:S01]  /*0820*/  STL [R1+0x24], R16 ;  /* 0x0000241001007387 */ /* 0x000fe20000100800 */
[----:B------:R-:W-:Y:S01]  /*0830*/  IMAD.SHL.U32 R2, R6, 0x8, RZ ;  /* 0x0000000806027824 */ /* 0x000fe200078e00ff */
[----:B------:R-:W-:Y:S01]  /*0840*/  SEL R195, R195, 0x10, !P0 ;  /* 0x00000010c3c37807 */ /* 0x000fe20004000000 */
[----:B------:R-:W-:Y:S01]  /*0850*/  IMAD.SHL.U32 R5, R5, 0x2, RZ ;  /* 0x0000000205057824 */ /* 0x000fe200078e00ff */
[----:B------:R-:W-:Y:S01]  /*0860*/  LOP3.LUT R0, R0, 0x1c0, RZ, 0xc0, !PT ;  /* 0x000001c000007812 */ /* 0x000fe200078ec0ff */
[----:B------:R-:W-:Y:S01]  /*0870*/  IMAD.SHL.U32 R7, R188, 0x10, RZ ;  /* 0x00000010bc077824 */ /* 0x000fe200078e00ff */
[----:B------:R-:W-:Y:S01]  /*0880*/  LOP3.LUT R2, R2, 0x8, RZ, 0xc0, !PT ;  /* 0x0000000802027812 */ /* 0x000fe200078ec0ff */
[C---:B------:R-:W-:Y:S01]  /*0890*/  IMAD R11, R6.reuse, 0x40, R8 ;  /* 0x00000040060b7824 */ /* 0x040fe200078e0208 */
[----:B------:R-:W-:Y:S01]  /*08a0*/  SHF.R.U32.HI R4, RZ, 0x3, R0 ;  /* 0x00000003ff047819 */ /* 0x000fe20000011600 */
[----:B------:R-:W-:Y:S01]  /*08b0*/  IMAD R8, R6, 0x2000, R5 ;  /* 0x0000200006087824 */ /* 0x000fe200078e0205 */
[----:B------:R-:W-:Y:S01]  /*08c0*/  LOP3.LUT R7, R2, 0x10, R7, 0xf8, !PT ;  /* 0x0000001002077812 */ /* 0x000fe200078ef807 */
[----:B------:R-:W-:Y:S01]  /*08d0*/  IMAD.SHL.U32 R188, R188, 0x8, RZ ;  /* 0x00000008bcbc7824 */ /* 0x000fe200078e00ff */
[CC--:B------:R-:W-:Y:S01]  /*08e0*/  LOP3.LUT R6, R4.reuse, R0.reuse, R2, 0x1e, !PT ;  /* 0x0000000004067212 */ /* 0x0c0fe200078e1e02 */
[C---:B------:R-:W-:Y:S01]  /*08f0*/  IMAD R2, R9.reuse, 0x400, R8 ;  /* 0x0000040009027824 */ /* 0x040fe200078e0208 */
[----:B------:R-:W-:Y:S01]  /*0900*/  LOP3.LUT R4, R4, R0, RZ, 0xfc, !PT ;  /* 0x0000000004047212 */ /* 0x000fe200078efcff */
[----:B------:R-:W-:Y:S01]  /*0910*/  IMAD R0, R9, 0x400, R5 ;  /* 0x0000040009007824 */ /* 0x000fe200078e0205 */
[----:B------:R-:W-:Y:S01]  /*0920*/  IADD3 R5, R16, -0x80, RZ ;  /* 0xffffff8010057810 */ /* 0x000fe20007ffe0ff */
[----:B------:R1:W-:Y:S01]  /*0930*/  STL [R1+0x20], R11 ;  /* 0x0000200b01007387 */ /* 0x0003e20000100800 */
[----:B------:R-:W-:-:S02]  /*0940*/  IMAD.SHL.U32 R178, R178, 0x2, RZ ;  /* 0x00000002b2b27824 */ /* 0x000fc400078e00ff */
[----:B------:R-:W-:Y:S02]  /*0950*/  IMAD.IADD R193, R4, 0x1, R2 ;  /* 0x0000000104c17824 */ /* 0x000fe400078e0202 */
[----:B------:R-:W-:Y:S02]  /*0960*/  IMAD.U32 R2, RZ, RZ, UR9 ;  /* 0x00000009ff027e24 */ /* 0x000fe4000f8e00ff */
[----:B------:R-:W-:Y:S02]  /*0970*/  IMAD.SHL.U32 R2, R12, 0x40, RZ ;  /* 0x000000400c027824 */ /* 0x000fe400078e00ff */
[----:B------:R-:W-:Y:S01]  /*0980*/  IMAD.IADD R8, R0, 0x1, R6 ;  /* 0x0000000100087824 */ /* 0x000fe200078e0206 */
[----:B------:R-:W-:Y:S01]  /*0990*/  SHF.R.S32.HI R6, RZ, 0x1f, R5 ;  /* 0x0000001fff067819 */ /* 0x000fe20000011405 */
[----:B------:R-:W-:Y:S01]  /*09a0*/  IMAD.SHL.U32 R0, R10, 0x40, RZ ;  /* 0x000000400a007824 */ /* 0x000fe200078e00ff */
[----:B------:R-:W-:Y:S01]  /*09b0*/  LOP3.LUT R2, R2, 0x1c0, RZ, 0xc0, !PT ;  /* 0x000001c002027812 */ /* 0x000fe200078ec0ff */
[----:B------:R-:W-:Y:S01]  /*09c0*/  IMAD.U32 R4, RZ, RZ, UR8 ;  /* 0x00000008ff047e24 */ /* 0x000fe2000f8e00ff */
[----:B------:R-:W-:Y:S01]  /*09d0*/  SHF.L.U64.HI R6, R5, 0x2, R6 ;  /* 0x0000000205067819 */ /* 0x000fe20000010206 */
[----:B------:R-:W-:Y:S01]  /*09e0*/  IMAD.SHL.U32 R193, R193, 0x2, RZ ;  /* 0x00000002c1c17824 */ /* 0x000fe200078e00ff */
[----:B------:R-:W-:Y:S01]  /*09f0*/  SHF.R.U32.HI R4, RZ, 0x3, R2 ;  /* 0x00000003ff047819 */ /* 0x000fe20000011602 */
[----:B------:R-:W-:Y:S01]  /*0a00*/  IMAD.IADD R181, R178, 0x1, R180 ;  /* 0x00000001b2b57824 */ /* 0x000fe200078e02b4 */
[----:B------:R-:W-:Y:S01]  /*0a10*/  LOP3.LUT R0, R0, 0xfffffe00, RZ, 0xc0, !PT ;  /* 0xfffffe0000007812 */ /* 0x000fe200078ec0ff */
[----:B------:R2:W-:Y:S01]  /*0a20*/  STL [R1+0x1c], R6 ;  /* 0x00001c0601007387 */ /* 0x0005e20000100800 */
[----:B------:R-:W-:Y:S01]  /*0a30*/  LOP3.LUT R188, R2, 0x8, R188, 0xf8, !PT ;  /* 0x0000000802bc7812 */ /* 0x000fe200078ef8bc */
[----:B------:R-:W-:Y:S01]  /*0a40*/  IMAD.IADD R196, R193, 0x1, R195 ;  /* 0x00000001c1c47824 */ /* 0x000fe200078e02c3 */
[----:B------:R-:W-:Y:S01]  /*0a50*/  LOP3.LUT R2, R4, R7, R2, 0x1e, !PT ;  /* 0x0000000704027212 */ /* 0x000fe200078e1e02 */
[----:B------:R-:W-:Y:S01]  /*0a60*/  IMAD R5, R9, 0x400, R0 ;  /* 0x0000040009057824 */ /* 0x000fe200078e0200 */
[----:B------:R-:W-:Y:S01]  /*0a70*/  LOP3.LUT R188, R188, R4, RZ, 0x3c, !PT ;  /* 0x00000004bcbc7212 */ /* 0x000fe200078e3cff */
[----:B------:R-:W-:Y:S01]  /*0a80*/  IMAD.IADD R200, R193, 0x1, R197 ;  /* 0x00000001c1c87824 */ /* 0x000fe200078e02c5 */
[----:B------:R-:W-:Y:S01]  /*0a90*/  LOP3.LUT R187, R2, R0, RZ, 0xfc, !PT ;  /* 0x0000000002bb7212 */ /* 0x000fe200078efcff */
[----:B------:R-:W-:Y:S01]  /*0aa0*/  IMAD.MOV.U32 R0, RZ, RZ, 0x40 ;  /* 0x00000040ff007424 */ /* 0x000fe200078e00ff */
[----:B------:R-:W-:Y:S01]  /*0ab0*/  LEA R8, R8, 0xc000, 0x1 ;  /* 0x0000c00008087811 */ /* 0x000fe200078e08ff */
[----:B------:R-:W-:-:S02]  /*0ac0*/  IMAD.MOV.U32 R2, RZ, RZ, 0x440 ;  /* 0x00000440ff027424 */ /* 0x000fc400078e00ff */
[----:B------:R-:W-:Y:S01]  /*0ad0*/  IMAD.IADD R188, R5, 0x1, R188 ;  /* 0x0000000105bc7824 */ /* 0x000fe200078e02bc */
[C---:B------:R-:W-:Y:S01]  /*0ae0*/  SEL R179, R0.reuse, 0xffffffc0, !P3 ;  /* 0xffffffc000b37807 */ /* 0x040fe20005800000 */
[--C-:B------:R-:W-:Y:S01]  /*0af0*/  IMAD.IADD R5, R197, 0x1, R8.reuse ;  /* 0x00000001c5057824 */ /* 0x100fe200078e0208 */
[----:B------:R-:W-:Y:S01]  /*0b00*/  SEL R0, R0, 0xffffffc0, !P2 ;  /* 0xffffffc000007807 */ /* 0x000fe20005000000 */
[----:B------:R-:W-:Y:S01]  /*0b10*/  STL [R1+0x28], R8 ;  /* 0x0000280801007387 */ /* 0x000fe20000100800 */
[----:B------:R-:W-:Y:S01]  /*0b20*/  SEL R2, R2, 0x3c0, !P2 ;  /* 0x000003c002027807 */ /* 0x000fe20005000000 */
[----:B------:R-:W-:Y:S01]  /*0b30*/  IMAD.IADD R179, R178, 0x1, R179 ;  /* 0x00000001b2b37824 */ /* 0x000fe200078e02b3 */
[----:B------:R-:W-:Y:S01]  /*0b40*/  IADD3 R13, R8, 0x420, RZ ;  /* 0x00000420080d7810 */ /* 0x000fe20007ffe0ff */
[----:B-1----:R-:W-:Y:S01]  /*0b50*/  IMAD.IADD R11, R0, 0x1, R8 ;  /* 0x00000001000b7824 */ /* 0x002fe200078e0208 */
[C---:B------:R-:W-:Y:S01]  /*0b60*/  IADD3 R10, R8.reuse, 0x2020, RZ ;  /* 0x00002020080a7810 */ /* 0x040fe20007ffe0ff */
[C---:B------:R-:W-:Y:S01]  /*0b70*/  IMAD.IADD R4, R8.reuse, 0x1, R2 ;  /* 0x0000000108047824 */ /* 0x040fe200078e0202 */
[C---:B------:R-:W-:Y:S01]  /*0b80*/  @P1 IADD3 R13, R8.reuse, 0x3e0, RZ ;  /* 0x000003e0080d1810 */ /* 0x040fe20007ffe0ff */
[----:B------:R-:W-:Y:S01]  /*0b90*/  IMAD.IADD R194, R193, 0x1, R0 ;  /* 0x00000001c1c27824 */ /* 0x000fe200078e0200 */
[C---:B------:R-:W-:Y:S01]  /*0ba0*/  IADD3 R12, R8.reuse, 0x2420, RZ ;  /* 0x00002420080c7810 */ /* 0x040fe20007ffe0ff */
[----:B------:R-:W-:Y:S01]  /*0bb0*/  STL [R1+0x3c], R11 ;  /* 0x00003c0b01007387 */ /* 0x000fe20000100800 */
[C---:B------:R-:W-:Y:S01]  /*0bc0*/  @P1 IADD3 R10, R8.reuse, 0x1fe0, RZ ;  /* 0x00001fe0080a1810 */ /* 0x040fe20007ffe0ff */
[--C-:B------:R-:W-:Y:S01]  /*0bd0*/  IMAD.IADD R195, R195, 0x1, R194.reuse ;  /* 0x00000001c3c37824 */ /* 0x100fe200078e02c2 */
[C---:B--2---:R-:W-:Y:S01]  /*0be0*/  IADD3 R6, R8.reuse, 0x2040, RZ ;  /* 0x0000204008067810 */ /* 0x044fe20007ffe0ff */
[----:B------:R1:W-:Y:S01]  /*0bf0*/  STL [R1+0x58], R5 ;  /* 0x0000580501007387 */ /* 0x0003e20000100800 */
[----:B------:R-:W-:Y:S01]  /*0c00*/  @P1 IADD3 R12, R8, 0x23e0, RZ ;  /* 0x000023e0080c1810 */ /* 0x000fe20007ffe0ff */
[----:B------:R-:W-:Y:S01]  /*0c10*/  IMAD.IADD R199, R196, 0x1, R197 ;  /* 0x00000001c4c77824 */ /* 0x000fe200078e02c5 */
[----:B------:R-:W-:Y:S01]  /*0c20*/  @P2 IADD3 R6, R8, 0x1fc0, RZ ;  /* 0x00001fc008062810 */ /* 0x000fe20007ffe0ff */
[----:B------:R-:W-:Y:S01]  /*0c30*/  STL [R1+0x38], R4 ;  /* 0x0000380401007387 */ /* 0x000fe20000100800 */
[----:B------:R-:W-:-:S02]  /*0c40*/  IMAD.IADD R198, R197, 0x1, R194 ;  /* 0x00000001c5c67824 */ /* 0x000fc400078e02c2 */
[----:B------:R-:W-:Y:S01]  /*0c50*/  IMAD.SHL.U32 R3, R3, 0x2, RZ ;  /* 0x0000000203037824 */ /* 0x000fe200078e00ff */
[----:B------:R-:W-:Y:S01]  /*0c60*/  STL [R1+0x44], R13 ;  /* 0x0000440d01007387 */ /* 0x000fe20000100800 */
[----:B------:R-:W-:-:S03]  /*0c70*/  IMAD.IADD R180, R180, 0x1, R179 ;  /* 0x00000001b4b47824 */ /* 0x000fc600078e02b3 */
[----:B------:R-:W-:Y:S04]  /*0c80*/  STL [R1+0x2c], R10 ;  /* 0x00002c0a01007387 */ /* 0x000fe80000100800 */
[----:B------:R-:W-:Y:S04]  /*0c90*/  STL [R1+0x40], R12 ;  /* 0x0000400c01007387 */ /* 0x000fe80000100800 */
[----:B------:R2:W-:Y:S01]  /*0ca0*/  STL [R1+0x34], R6 ;  /* 0x0000340601007387 */ /* 0x0005e20000100800 */
[C---:B-1----:R-:W-:Y:S02]  /*0cb0*/  IADD3 R5, R8.reuse, 0x2440, RZ ;  /* 0x0000244008057810 */ /* 0x042fe40007ffe0ff */
[----:B------:R-:W-:-:S05]  /*0cc0*/  @P2 IADD3 R5, R8, 0x23c0, RZ ;  /* 0x000023c008052810 */ /* 0x000fca0007ffe0ff */
[----:B------:R1:W-:Y:S01]  /*0cd0*/  STL [R1+0x30], R5 ;  /* 0x0000300501007387 */ /* 0x0003e20000100800 */
[----:B--2---:R-:W-:-:S05]  /*0ce0*/  IMAD.IADD R6, R197, 0x1, R11 ;  /* 0x00000001c5067824 */ /* 0x004fca00078e020b */
[----:B------:R2:W-:Y:S01]  /*0cf0*/  STL [R1+0x54], R6 ;  /* 0x0000540601007387 */ /* 0x0005e20000100800 */
[C---:B-1----:R-:W-:Y:S02]  /*0d00*/  IMAD.IADD R5, R197.reuse, 0x1, R4 ;  /* 0x00000001c5057824 */ /* 0x042fe400078e0204 */
[--C-:B------:R-:W-:Y:S02]  /*0d10*/  IMAD.IADD R4, R0, 0x1, R10.reuse ;  /* 0x0000000100047824 */ /* 0x100fe400078e020a */
[----:B------:R-:W-:Y:S01]  /*0d20*/  IMAD.IADD R0, R2, 0x1, R10 ;  /* 0x0000000102007824 */ /* 0x000fe200078e020a */
[----:B------:R2:W-:Y:S01]  /*0d30*/  STL [R1+0x50], R5 ;  /* 0x0000500501007387 */ /* 0x0005e20000100800 */
[----:B------:R-:W-:-:S03]  /*0d40*/  IMAD.IADD R197, R197, 0x1, R195 ;  /* 0x00000001c5c57824 */ /* 0x000fc600078e02c3 */
[----:B------:R2:W-:Y:S04]  /*0d50*/  STL [R1+0x4c], R4 ;  /* 0x00004c0401007387 */ /* 0x0005e80000100800 */
[----:B------:R2:W-:Y:S02]  /*0d60*/  STL [R1+0x48], R0 ;  /* 0x0000480001007387 */ /* 0x0005e40000100800 */
.L_x_432:
[----:B------:R-:W-:Y:S02]  /*0d70*/  ULDC.64 UR4, c[0x0][0x240] ;  /* 0x0000900000047ab9 */ /* 0x000fe40000000a00 */
[----:B------:R-:W-:Y:S02]  /*0d80*/  UISETP.NE.U32.AND UP6, UPT, URZ, UR4, UPT ;  /* 0x000000043f00728c */ /* 0x000fe4000bfc5070 */
[----:B------:R-:W-:Y:S02]  /*0d90*/  USHF.R.S32.HI UR25, URZ, 0x1f, UR32 ;  /* 0x0000001f3f197899 */ /* 0x000fe40008011420 */
[----:B------:R-:W-:-:S02]  /*0da0*/  USHF.L.U32 UR16, UR32, 0x2, URZ ;  /* 0x0000000220107899 */ /* 0x000fc4000800063f */
[----:B------:R-:W-:Y:S02]  /*0db0*/  UISETP.NE.AND.EX UP6, UPT, URZ, UR5, UPT, UP6 ;  /* 0x000000053f00728c */ /* 0x000fe4000bfc5360 */
[----:B------:R-:W-:Y:S02]  /*0dc0*/  ULDC.64 UR10, c[0x0][0x250] ;  /* 0x00009400000a7ab9 */ /* 0x000fe40000000a00 */
[----:B------:R-:W-:Y:S02]  /*0dd0*/  UISETP.NE.U32.AND UP4, UPT, URZ, UR10, UPT ;  /* 0x0000000a3f00728c */ /* 0x000fe4000bf85070 */
[----:B------:R-:W-:Y:S01]  /*0de0*/  USHF.L.U64.HI UR12, UR32, 0x2, UR25 ;  /* 0x00000002200c7899 */ /* 0x000fe20008010219 */
[----:B------:R-:W-:Y:S01]  /*0df0*/  PLOP3.LUT P2, PT, PT, PT, UP6, 0x80, 0x0 ;  /* 0x000000000000781c */ /* 0x000fe20003f4f068 */
[----:B------:R-:W-:Y:S02]  /*0e00*/  UIADD3 UR13, UP0, UR16, UR4, URZ ;  /* 0x00000004100d7290 */ /* 0x000fe4000ff1e03f */
[----:B------:R-:W-:-:S02]  /*0e10*/  UISETP.NE.AND.EX UP4, UPT, URZ, UR11, UPT, UP4 ;  /* 0x0000000b3f00728c */ /* 0x000fc4000bf85340 */
[----:B------:R-:W-:Y:S02]  /*0e20*/  UIADD3.X UR5, UR12, UR5, URZ, UP0, !UPT ;  /* 0x000000050c057290 */ /* 0x000fe400087fe43f */
[----:B-12---:R-:W-:Y:S01]  /*0e30*/  IMAD.U32 R4, RZ, RZ, UR13 ;  /* 0x0000000dff047e24 */ /* 0x006fe2000f8e00ff */
[----:B------:R-:W-:Y:S02]  /*0e40*/  ULDC.U8 UR4, c[0x0][0x312] ;  /* 0x0000c48000047ab9 */ /* 0x000fe40000000000 */
[----:B------:R-:W-:Y:S01]  /*0e50*/  UISETP.NE.AND UP5, UPT, UR4, URZ, UPT ;  /* 0x0000003f0400728c */ /* 0x000fe2000bfa5270 */
[----:B------:R-:W-:Y:S01]  /*0e60*/  IMAD.U32 R5, RZ, RZ, UR5 ;  /* 0x00000005ff057e24 */ /* 0x000fe2000f8e00ff */
[----:B------:R-:W-:Y:S02]  /*0e70*/  ULDC.64 UR18, c[0x0][0x118] ;  /* 0x0000460000127ab9 */ /* 0x000fe40000000a00 */
[----:B------:R-:W-:Y:S01]  /*0e80*/  @UP4 UIADD3 UR4, UP0, UR16, UR10, URZ ;  /* 0x0000000a10044290 */ /* 0x000fe2000ff1e03f */
[----:B------:R-:W-:Y:S01]  /*0e90*/  PLOP3.LUT P0, PT, PT, PT, UP4, 0x80, 0x0 ;  /* 0x000000000000781c */ /* 0x000fe20003f0f048 */
[----:B------:R1:W2:Y:S01]  /*0ea0*/  @P2 LDG.E R8, [R4.64] ;  /* 0x0000001204082981 */ /* 0x0002a2000c1e1900 */
[----:B------:R-:W-:-:S02]  /*0eb0*/  ULDC.64 UR8, c[0x0][0x248] ;  /* 0x0000920000087ab9 */ /* 0x000fc40000000a00 */
[----:B------:R-:W-:Y:S01]  /*0ec0*/  @UP4 UIADD3.X UR5, UR12, UR11, URZ, UP0, !UPT ;  /* 0x0000000b0c054290 */ /* 0x000fe200087fe43f */
[----:B------:R1:W3:Y:S01]  /*0ed0*/  @P2 LDG.E R2, [R4.64+0x4] ;  /* 0x0000041204022981 */ /* 0x0002e2000c1e1900 */
[----:B------:R-:W-:Y:S01]  /*0ee0*/  UISETP.EQ.U32.AND UP1, UPT, URZ, UR8, UPT ;  /* 0x000000083f00728c */ /* 0x000fe2000bf22070 */
[----:B------:R-:W-:-:S03]  /*0ef0*/  MOV R6, UR4 ;  /* 0x0000000400067c02 */ /* 0x000fc60008000f00 */
[----:B------:R-:W-:Y:S01]  /*0f00*/  IMAD.U32 R7, RZ, RZ, UR5 ;  /* 0x00000005ff077e24 */ /* 0x000fe2000f8e00ff */
[----:B------:R-:W-:Y:S02]  /*0f10*/  UISETP.EQ.OR.EX UP1, UPT, URZ, UR9, !UP5, UP1 ;  /* 0x000000093f00728c */ /* 0x000fe4000ef22710 */
[----:B------:R-:W-:Y:S02]  /*0f20*/  UIADD3 UR8, UP0, UR16, UR8, URZ ;  /* 0x0000000810087290 */ /* 0x000fe4000ff1e03f */
[----:B------:R-:W4:Y:S02]  /*0f30*/  @P0 LDG.E R6, [R6.64] ;  /* 0x0000001206060981 */ /* 0x000f24000c1e1900 */
[----:B------:R-:W-:Y:S01]  /*0f40*/  PLOP3.LUT P1, PT, PT, PT, UP1, 0x80, 0x0 ;  /* 0x000000000000781c */ /* 0x000fe20003f2f018 */
[----:B------:R-:W-:Y:S01]  /*0f50*/  UIADD3.X UR9, UR12, UR9, URZ, UP0, !UPT ;  /* 0x000000090c097290 */ /* 0x000fe200087fe43f */
[----:B-1----:R-:W-:-:S05]  /*0f60*/  IMAD.U32 R4, RZ, RZ, UR8 ;  /* 0x00000008ff047e24 */ /* 0x002fca000f8e00ff */
[----:B------:R-:W-:-:S06]  /*0f70*/  MOV R5, UR9 ;  /* 0x0000000900057c02 */ /* 0x000fcc0008000f00 */
[----:B-----5:R-:W5:Y:S01]  /*0f80*/  @!P1 LDG.E R0, [R4.64] ;  /* 0x0000001204009981 */ /* 0x020f62000c1e1900 */
[----:B------:R-:W-:Y:S02]  /*0f90*/  UMOV UR15, 0xffffffff ;  /* 0xffffffff000f7882 */ /* 0x000fe40000000000 */
[----:B------:R-:W-:Y:S02]  /*0fa0*/  UMOV UR14, URZ ;  /* 0x0000003f000e7c82 */ /* 0x000fe40008000000 */
[----:B------:R-:W-:Y:S02]  /*0fb0*/  UMOV UR22, 0xffffffff ;  /* 0xffffffff00167882 */ /* 0x000fe40000000000 */
[----:B------:R-:W-:Y:S01]  /*0fc0*/  ULDC UR8, c[0x0][0x218] ;  /* 0x0000860000087ab9 */ /* 0x000fe20000000800 */
[----:B--2---:R-:W1:Y:S08]  /*0fd0*/  @P2 R2UR UR15, R8 ;  /* 0x00000000080f23c2 */ /* 0x004e7000000e0000 */
[----:B---3--:R-:W1:Y:S08]  /*0fe0*/  @P2 R2UR UR4, R2 ;  /* 0x00000000020423c2 */ /* 0x008e7000000e0000 */
[----:B----4-:R2:W3:Y:S01]  /*0ff0*/  @P0 R2UR UR14, R6 ;  /* 0x00000000060e03c2 */ /* 0x0104e200000e0000 */
[----:B------:R-:W-:-:S04]  /*1000*/  ISETP.NE.U32.AND P0, PT, RZ, c[0x0][0x248], PT ;  /* 0x00009200ff007a0c */ /* 0x000fc80003f05070 */
[----:B------:R-:W-:Y:S01]  /*1010*/  ISETP.NE.AND.EX P0, PT, RZ, c[0x0][0x24c], PT, P0 ;  /* 0x00009300ff007a0c */ /* 0x000fe20003f05300 */
[----:B-1----:R-:W-:Y:S02]  /*1020*/  @UP6 UIADD3 UR28, UR4, -UR15, URZ ;  /* 0x8000000f041c6290 */ /* 0x002fe4000fffe03f */
[----:B-----5:R2:W1:Y:S05]  /*1030*/  @!P1 R2UR UR22, R0 ;  /* 0x00000000001693c2 */ /* 0x02046a00000e0000 */
[----:B------:R-:W-:-:S05]  /*1040*/  @!UP6 ULDC UR28, c[0x0][0x214] ;  /* 0x00008500001ceab9 */ /* 0x000fca0000000800 */
[----:B------:R-:W-:Y:S05]  /*1050*/  @!P0 BRA `(.L_x_388) ;  /* 0x0000007000008947 */ /* 0x000fea0003800000 */
[----:B---3--:R-:W-:-:S13]  /*1060*/  PLOP3.LUT P0, PT, PT, PT, UP5, 0x80, 0x0 ;  /* 0x000000000000781c */ /* 0x008fda0003f0f058 */
[----:B--2---:R-:W2:Y:S04]  /*1070*/  @P0 LDG.E R0, [R4.64+0x4] ;  /* 0x0000041204000981 */ /* 0x004ea8000c1e1900 */
[----:B------:R-:W3:Y:S01]  /*1080*/  @!P0 LDG.E R4, [R4.64] ;  /* 0x0000001204048981 */ /* 0x000ee2000c1e1900 */
[----:B--2---:R-:W2:Y:S02]  /*1090*/  @P0 R2UR UR4, R0 ;  /* 0x00000000000403c2 */ /* 0x004ea400000e0000 */
[----:B-12---:R-:W-:-:S11]  /*10a0*/  @UP5 UIADD3 UR8, UR4, -UR22, URZ ;  /* 0x8000001604085290 */ /* 0x006fd6000fffe03f */
[----:B---3--:R1:W2:Y:S01]  /*10b0*/  @!P0 R2UR UR8, R4 ;  /* 0x00000000040883c2 */ /* 0x0082a200000e0000 */
[----:B------:R-:W-:-:S07]  /*10c0*/  DEPBAR.LE SB1, 0x0, {2} ;  /* 0x000090040000791a */ /* 0x000fce0000000000 */
.L_x_388:
[----:B---3--:R-:W-:Y:S02]  /*10d0*/  ULDC.64 UR4, c[0x0][0x258] ;  /* 0x0000960000047ab9 */ /* 0x008fe40000000a00 */
[----:B------:R-:W-:-:S04]  /*10e0*/  UISETP.NE.U32.AND UP1, UPT, URZ, UR4, UPT ;  /* 0x000000043f00728c */ /* 0x000fc8000bf25070 */
[----:B------:R-:W-:-:S06]  /*10f0*/  UISETP.NE.AND.EX UP1, UPT, URZ, UR5, UPT, UP1 ;  /* 0x000000053f00728c */ /* 0x000fcc000bf25310 */
[----:B------:R-:W-:-:S05]  /*1100*/  PLOP3.LUT P0, PT, PT, PT, UP1, 0x80, 0x0 ;  /* 0x000000000000781c */ /* 0x000fca0003f0f018 */
[----:B------:R-:W-:-:S04]  /*1110*/  @UP1 UIADD3 UR4, UP0, UR16, UR4, URZ ;  /* 0x0000000410041290 */ /* 0x000fc8000ff1e03f */
[----:B------:R-:W-:Y:S02]  /*1120*/  @UP1 UIADD3.X UR5, UR12, UR5, URZ, UP0, !UPT ;  /* 0x000000050c051290 */ /* 0x000fe400087fe43f */
[----:B------:R-:W-:-:S04]  /*1130*/  IMAD.U32 R4, RZ, RZ, UR4 ;  /* 0x00000004ff047e24 */ /* 0x000fc8000f8e00ff */
[----:B------:R-:W-:Y:S01]  /*1140*/  IMAD.U32 R5, RZ, RZ, UR5 ;  /* 0x00000005ff057e24 */ /* 0x000fe2000f8e00ff */
[----:B------:R-:W-:-:S04]  /*1150*/  ULDC.64 UR4, c[0x0][0x268] ;  /* 0x00009a0000047ab9 */ /* 0x000fc80000000a00 */
[----:B--2---:R-:W2:Y:S01]  /*1160*/  @P0 LDG.E R0, [R4.64] ;  /* 0x0000001204000981 */ /* 0x004ea2000c1e1900 */
[----:B------:R-:W-:Y:S02]  /*1170*/  @!UP1 UISETP.NE.U32.AND UP0, UPT, URZ, UR4, UPT ;  /* 0x000000043f00928c */ /* 0x000fe4000bf05070 */
[----:B------:R-:W-:Y:S02]  /*1180*/  ULDC UR10, c[0x0][0x21c] ;  /* 0x00008700000a7ab9 */ /* 0x000fe40000000800 */
[----:B------:R-:W-:Y:S02]  /*1190*/  @!UP1 UISETP.NE.AND.EX UP0, UPT, URZ, UR5, UPT, UP0 ;  /* 0x000000053f00928c */ /* 0x000fe4000bf05300 */
[----:B------:R-:W-:Y:S02]  /*11a0*/  USHF.L.U32 UR24, UR20, 0x7, URZ ;  /* 0x0000000714187899 */ /* 0x000fe4000800063f */
[----:B------:R-:W-:Y:S01]  /*11b0*/  @!UP1 USEL UR5, URZ, UR10, !UP0 ;  /* 0x0000000a3f059287 */ /* 0x000fe2000c000000 */
[----:B--2---:R-:W2:Y:S02]  /*11c0*/  @P0 R2UR UR9, R0 ;  /* 0x00000000000903c2 */ /* 0x004ea400000e0000 */
[----:B--2---:R-:W-:-:S02]  /*11d0*/  @UP1 UIADD3 UR4, UR9, -UR14, URZ ;  /* 0x8000000e09041290 */ /* 0x004fc4000fffe03f */
[----:B------:R-:W-:-:S04]  /*11e0*/  @!UP1 UIADD3 UR4, UR5, UR8, -UR14 ;  /* 0x0000000805049290 */ /* 0x000fc8000fffe80e */
[----:B------:R-:W-:-:S06]  /*11f0*/  UISETP.GT.AND UP0, UPT, UR4, UR24, UPT ;  /* 0x000000180400728c */ /* 0x000fcc000bf04270 */
[----:B------:R-:W-:-:S13]  /*1200*/  PLOP3.LUT P0, PT, PT, PT, UP0, 0x80, 0x0 ;  /* 0x000000000000781c */ /* 0x000fda0003f0f008 */
[----:B------:R-:W-:Y:S05]  /*1210*/  @!P0 BRA `(.L_x_389) ;  /* 0x0000945000008947 */ /* 0x000fea0003800000 */
[----:B------:R-:W-:Y:S02]  /*1220*/  ULDC.64 UR8, c[0x0][0x178] ;  /* 0x00005e0000087ab9 */ /* 0x000fe40000000a00 */
[----:B------:R-:W-:Y:S02]  /*1230*/  UIMAD UR5, UR25, UR8, URZ ;  /* 0x00000008190572a4 */ /* 0x000fe4000f8e023f */
[----:B-1----:R-:W-:Y:S02]  /*1240*/  UISETP.NE.AND UP0, UPT, UR22, -0x1, UPT ;  /* 0xffffffff1600788c */ /* 0x002fe4000bf05270 */
[----:B------:R-:W-:Y:S02]  /*1250*/  UISETP.NE.AND UP1, UPT, UR15, -0x1, UPT ;  /* 0xffffffff0f00788c */ /* 0x000fe4000bf25270 */
[----:B------:R-:W-:Y:S02]  /*1260*/  ULDC.64 UR12, c[0x0][0x190] ;  /* 0x00006400000c7ab9 */ /* 0x000fe40000000a00 */
[----:B------:R-:W-:Y:S01]  /*1270*/  UIMAD.WIDE.U32 UR10, UR32, UR8, URZ ;  /* 0x00000008200a72a5 */ /* 0x000fe2000f8e003f */
[----:B------:R-:W-:Y:S01]  /*1280*/  PLOP3.LUT P0, PT, PT, PT, UP0, 0x80, 0x0 ;  /* 0x000000000000781c */ /* 0x000fe20003f0f008 */
[----:B------:R-:W-:-:S02]  /*1290*/  UIMAD UR5, UR32, UR9, UR5 ;  /* 0x00000009200572a4 */ /* 0x000fc4000f8e0205 */
[----:B------:R-:W-:Y:S02]  /*12a0*/  UIMAD.WIDE.U32 UR8, UR15, UR12, URZ ;  /* 0x0000000c0f0872a5 */ /* 0x000fe4000f8e003f */
[----:B------:R-:W-:Y:S02]  /*12b0*/  UIADD3 UR12, UR28, 0x7f, URZ ;  /* 0x0000007f1c0c7890 */ /* 0x000fe4000fffe03f */
[----:B------:R-:W-:Y:S02]  /*12c0*/  USEL UR40, UR10, UR8, !UP1 ;  /* 0x000000080a287287 */ /* 0x000fe4000c800000 */
[----:B------:R-:W-:Y:S02]  /*12d0*/  UIMAD UR13, UR15, UR13, URZ ;  /* 0x0000000d0f0d72a4 */ /* 0x000fe4000f8e023f */
[----:B------:R-:W-:Y:S02]  /*12e0*/  UIADD3 UR36, UR11, UR5, URZ ;  /* 0x000000050b247290 */ /* 0x000fe4000fffe03f */
[----:B------:R-:W-:-:S02]  /*12f0*/  USHF.R.S32.HI UR8, URZ, 0x1f, UR12 ;  /* 0x0000001f3f087899 */ /* 0x000fc4000801140c */
[----:B------:R-:W-:Y:S02]  /*1300*/  @UP0 UIADD3 UR5, UR14, UR22, URZ ;  /* 0x000000160e050290 */ /* 0x000fe4000fffe03f */
[----:B------:R-:W-:Y:S02]  /*1310*/  ULDC.64 UR10, c[0x0][0x198] ;  /* 0x00006600000a7ab9 */ /* 0x000fe40000000a00 */
[----:B------:R-:W-:Y:S02]  /*1320*/  @UP1 UIADD3 UR36, UR9, UR13, URZ ;  /* 0x0000000d09241290 */ /* 0x000fe4000fffe03f */
[----:B------:R-:W-:Y:S02]  /*1330*/  ULEA.HI UR34, UR8, UR12, URZ, 0x7 ;  /* 0x0000000c08227291 */ /* 0x000fe4000f8f383f */
[----:B------:R-:W-:-:S04]  /*1340*/  @UP0 UIMAD.WIDE.U32 UR8, UR5, UR10, URZ ;  /* 0x0000000a050802a5 */ /* 0x000fc8000f8e003f */
[----:B------:R-:W-:Y:S02]  /*1350*/  @UP0 UIMAD UR35, UR5, UR11, UR9 ;  /* 0x0000000b052302a4 */ /* 0x000fe4000f8e0209 */
[----:B------:R-:W-:Y:S02]  /*1360*/  ULOP3.LUT UR5, UR34, 0xffffff80, URZ, 0xc0, !UPT ;  /* 0xffffff8022057892 */ /* 0x000fe4000f8ec03f */
[----:B------:R-:W-:Y:S02]  /*1370*/  @UP0 UMOV UR33, UR8 ;  /* 0x0000000800210c82 */ /* 0x000fe40008000000 */
[----:B------:R-:W-:-:S04]  /*1380*/  UIADD3 UR17, UR5, -0x80, URZ ;  /* 0xffffff8005117890 */ /* 0x000fc8000fffe03f */
[----:B------:R-:W-:Y:S01]  /*1390*/  USHF.R.S32.HI UR29, URZ, 0x1f, UR17 ;  /* 0x0000001f3f1d7899 */ /* 0x000fe20008011411 */
[----:B------:R-:W-:Y:S05]  /*13a0*/  @P0 BRA `(.L_x_390) ;  /* 0x000000c000000947 */ /* 0x000fea0003800000 */
[----:B------:R-:W-:Y:S02]  /*13b0*/  USHF.R.S32.HI UR5, URZ, 0x1f, UR14 ;  /* 0x0000001f3f057899 */ /* 0x000fe4000801140e */
[----:B------:R-:W-:Y:S02]  /*13c0*/  ULDC.64 UR8, c[0x0][0x198] ;  /* 0x0000660000087ab9 */ /* 0x000fe40000000a00 */
[----:B------:R-:W-:Y:S02]  /*13d0*/  UIMAD UR5, UR5, UR8, URZ ;  /* 0x00000008050572a4 */ /* 0x000fe4000f8e023f */
[----:B------:R-:W-:Y:S02]  /*13e0*/  ULDC.64 UR10, c[0x0][0x180] ;  /* 0x00006000000a7ab9 */ /* 0x000fe40000000a00 */
[----:B------:R-:W-:Y:S02]  /*13f0*/  UIMAD UR12, UR14, UR9, UR5 ;  /* 0x000000090e0c72a4 */ /* 0x000fe4000f8e0205 */
[----:B------:R-:W-:-:S02]  /*1400*/  UIMAD.WIDE.U32 UR8, UR14, UR8, URZ ;  /* 0x000000080e0872a5 */ /* 0x000fc4000f8e003f */
[----:B------:R-:W-:Y:S02]  /*1410*/  UIMAD UR5, UR25, UR10, URZ ;  /* 0x0000000a190572a4 */ /* 0x000fe4000f8e023f */
[----:B------:R-:W-:Y:S02]  /*1420*/  UIADD3 UR9, UR9, UR12, URZ ;  /* 0x0000000c09097290 */ /* 0x000fe4000fffe03f */
[----:B------:R-:W-:Y:S02]  /*1430*/  UIMAD UR5, UR32, UR11, UR5 ;  /* 0x0000000b200572a4 */ /* 0x000fe4000f8e0205 */
[----:B------:R-:W-:-:S04]  /*1440*/  UIMAD.WIDE.U32 UR8, UR32, UR10, UR8 ;  /* 0x0000000a200872a5 */ /* 0x000fc8000f8e0008 */
[----:B------:R-:W-:-:S03]  /*1450*/  UIADD3 UR35, UR9, UR5, URZ ;  /* 0x0000000509237290 */ /* 0x000fc6000fffe03f */
[----:B------:R-:W-:Y:S02]  /*1460*/  UMOV UR33, UR8 ;  /* 0x0000000800217c82 */ /* 0x000fe40008000000 */
.L_x_390:
[----:B------:R-:W-:Y:S02]  /*1470*/  @UP0 UIADD3 UR5, UR14, UR22, URZ ;  /* 0x000000160e050290 */ /* 0x000fe4000fffe03f */
[----:B------:R-:W-:Y:S02]  /*1480*/  ULDC.64 UR10, c[0x0][0x1a0] ;  /* 0x00006800000a7ab9 */ /* 0x000fe40000000a00 */
[----:B------:R-:W-:-:S04]  /*1490*/  @UP0 UIMAD.WIDE.U32 UR8, UR5, UR10, URZ ;  /* 0x0000000a050802a5 */ /* 0x000fc8000f8e003f */
[----:B------:R-:W-:-:S03]  /*14a0*/  @UP0 UIMAD UR31, UR5, UR11, UR9 ;  /* 0x0000000b051f02a4 */ /* 0x000fc6000f8e0209 */
[----:B------:R-:W-:Y:S01]  /*14b0*/  @UP0 UMOV UR30, UR8 ;  /* 0x00000008001e0c82 */ /* 0x000fe20008000000 */
        /* <DEDUP_REMOVED lines=13> */
.L_x_391:
[----:B------:R-:W-:Y:S01]  /*1590*/  IABS R6, c[0x0][0x1c8] ;  /* 0x0000720000067a13 */ /* 0x000fe20000000000 */
[----:B------:R-:W-:Y:S01]  /*15a0*/  ULDC.64 UR10, c[0x0][0x370] ;  /* 0x0000dc00000a7ab9 */ /* 0x000fe20000000a00 */
[----:B------:R-:W-:Y:S01]  /*15b0*/  IABS R2, UR37 ;  /* 0x0000002500027c13 */ /* 0x000fe20008000000 */
[----:B------:R-:W-:Y:S01]  /*15c0*/  @UP1 UIMAD.WIDE.U32 UR8, UR15, UR10, URZ ;  /* 0x0000000a0f0812a5 */ /* 0x000fe2000f8e003f */
[----:B------:R-:W1:Y:S01]  /*15d0*/  I2F.RP R4, R6 ;  /* 0x0000000600047306 */ /* 0x000e620000209400 */
[----:B------:R-:W-:Y:S01]  /*15e0*/  ULDC UR12, c[0x0][0x224] ;  /* 0x00008900000c7ab9 */ /* 0x000fe20000000800 */
[----:B------:R-:W-:Y:S01]  /*15f0*/  ISETP.NE.AND P1, PT, RZ, c[0x0][0x1c8], PT ;  /* 0x00007200ff007a0c */ /* 0x000fe20003f25270 */
[----:B------:R-:W-:-:S03]  /*1600*/  @UP1 UIMAD UR27, UR15, UR11, UR9 ;  /* 0x0000000b0f1b12a4 */ /* 0x000fc6000f8e0209 */
[----:B------:R-:W-:Y:S02]  /*1610*/  @UP1 UMOV UR26, UR8 ;  /* 0x00000008001a1c82 */ /* 0x000fe40008000000 */
[----:B------:R-:W-:Y:S02]  /*1620*/  ULDC.64 UR8, c[0x0][0x368] ;  /* 0x0000da0000087ab9 */ /* 0x000fe40000000a00 */
[----:B------:R-:W-:Y:S02]  /*1630*/  @!UP1 UIMAD UR5, UR25, UR8, URZ ;  /* 0x00000008190592a4 */ /* 0x000fe4000f8e023f */
[----:B------:R-:W-:Y:S02]  /*1640*/  ULDC.64 UR10, c[0x0][0x3d8] ;  /* 0x0000f600000a7ab9 */ /* 0x000fe40000000a00 */
[----:B------:R-:W-:Y:S01]  /*1650*/  @!UP1 UIMAD UR5, UR32, UR9, UR5 ;  /* 0x00000009200592a4 */ /* 0x000fe2000f8e0205 */
[----:B-1----:R-:W1:Y:S01]  /*1660*/  MUFU.RCP R4, R4 ;  /* 0x0000000400047308 */ /* 0x002e620000001000 */
[----:B------:R-:W-:-:S04]  /*1670*/  @!UP1 UIMAD.WIDE.U32 UR8, UR32, UR8, URZ ;  /* 0x00000008200892a5 */ /* 0x000fc8000f8e003f */
[----:B------:R-:W-:Y:S02]  /*1680*/  @!UP1 UIADD3 UR27, UR9, UR5, URZ ;  /* 0x00000005091b9290 */ /* 0x000fe4000fffe03f */
[----:B------:R-:W-:Y:S01]  /*1690*/  UIMAD UR5, UR25, UR12, UR55 ;  /* 0x0000000c190572a4 */ /* 0x000fe2000f8e0237 */
[----:B------:R-:W2:Y:S01]  /*16a0*/  S2UR UR12, SR_CTAID.X ;  /* 0x00000000000c79c3 */ /* 0x000ea20000002500 */
[----:B------:R-:W-:Y:S02]  /*16b0*/  @!UP1 UMOV UR26, UR8 ;  /* 0x00000008001a9c82 */ /* 0x000fe40008000000 */
[----:B------:R-:W-:Y:S02]  /*16c0*/  UIADD3 UR5, UR47, UR5, URZ ;  /* 0x000000052f057290 */ /* 0x000fe4000fffe03f */
[----:B------:R-:W-:Y:S02]  /*16d0*/  UIMAD.WIDE.U32 UR8, UR38, UR15, URZ ;  /* 0x0000000f260872a5 */ /* 0x000fe4000f8e003f */
[----:B------:R-:W-:Y:S01]  /*16e0*/  UIMAD UR5, UR38, UR5, UR54 ;  /* 0x00000005260572a4 */ /* 0x000fe2000f8e0236 */
[----:B-1----:R-:W-:Y:S01]  /*16f0*/  IADD3 R4, R4, 0xffffffe, RZ ;  /* 0x0ffffffe04047810 */ /* 0x002fe20007ffe0ff */
[----:B------:R-:W-:-:S02]  /*1700*/  USEL UR23, UR42, UR8, !UP1 ;  /* 0x000000082a177287 */ /* 0x000fc4000c800000 */
[----:B------:R-:W-:Y:S01]  /*1710*/  UIADD3 UR13, UR43, UR5, URZ ;  /* 0x000000052b0d7290 */ /* 0x000fe2000fffe03f */
[----:B------:R-:W1:Y:S01]  /*1720*/  F2I.FTZ.U32.TRUNC.NTZ R5, R4 ;  /* 0x0000000400057305 */ /* 0x000e62000021f000 */
[----:B------:R-:W-:-:S04]  /*1730*/  UIMAD UR5, UR39, UR15, URZ ;  /* 0x0000000f270572a4 */ /* 0x000fc8000f8e023f */
[----:B------:R-:W-:Y:S02]  /*1740*/  @UP1 UIADD3 UR13, UR9, UR5, URZ ;  /* 0x00000005090d1290 */ /* 0x000fe4000fffe03f */
[----:B------:R-:W-:Y:S02]  /*1750*/  USHF.L.U64.HI UR5, UR32, 0x7, UR25 ;  /* 0x0000000720057899 */ /* 0x000fe40008010219 */
[----:B------:R-:W-:Y:S02]  /*1760*/  USHF.R.S32.HI UR25, URZ, 0x1f, UR24 ;  /* 0x0000001f3f197899 */ /* 0x000fe40008011418 */
[----:B------:R-:W-:Y:S02]  /*1770*/  USEL UR5, UR5, URZ, UP6 ;  /* 0x0000003f05057287 */ /* 0x000fe4000b000000 */
[----:B--2---:R-:W-:Y:S01]  /*1780*/  UIMAD.WIDE.U32 UR8, UR12, UR10, URZ ;  /* 0x0000000a0c0872a5 */ /* 0x004fe2000f8e003f */
[----:B-1----:R-:W-:-:S03]  /*1790*/  IMAD.MOV R0, RZ, RZ, -R5 ;  /* 0x000000ffff007224 */ /* 0x002fc600078e0a05 */
[----:B------:R-:W-:Y:S01]  /*17a0*/  UIMAD UR11, UR12, UR11, UR9 ;  /* 0x0000000b0c0b72a4 */ /* 0x000fe2000f8e0209 */
[----:B------:R-:W-:Y:S01]  /*17b0*/  IMAD.MOV.U32 R4, RZ, RZ, RZ ;  /* 0x000000ffff047224 */ /* 0x000fe200078e00ff */
[----:B------:R-:W-:Y:S01]  /*17c0*/  USHF.L.U32 UR12, UR32, 0x7, URZ ;  /* 0x00000007200c7899 */ /* 0x000fe2000800063f */
[----:B------:R-:W-:Y:S01]  /*17d0*/  IMAD R0, R0, R6, RZ ;  /* 0x0000000600007224 */ /* 0x000fe200078e02ff */
[----:B------:R-:W-:Y:S02]  /*17e0*/  USEL UR21, UR8, URZ, UP3 ;  /* 0x0000003f08157287 */ /* 0x000fe40009800000 */
[----:B------:R-:W-:Y:S01]  /*17f0*/  USEL UR8, UR12, URZ, UP6 ;  /* 0x0000003f0c087287 */ /* 0x000fe2000b000000 */
[----:B------:R-:W-:Y:S01]  /*1800*/  IMAD.HI.U32 R0, R5, R0, R4 ;  /* 0x0000000005007227 */ /* 0x000fe200078e0004 */
[----:B------:R-:W-:Y:S02]  /*1810*/  USEL UR11, UR11, URZ, UP3 ;  /* 0x0000003f0b0b7287 */ /* 0x000fe40009800000 */
[----:B------:R-:W-:-:S02]  /*1820*/  UIADD3 UR8, UP0, UR17, UR8, URZ ;  /* 0x0000000811087290 */ /* 0x000fc4000ff1e03f */
[----:B------:R-:W-:Y:S01]  /*1830*/  ULDC UR12, c[0x0][0x234] ;  /* 0x00008d00000c7ab9 */ /* 0x000fe20000000800 */
[----:B------:R-:W-:Y:S01]  /*1840*/  IMAD.HI.U32 R0, R0, R2, RZ ;  /* 0x0000000200007227 */ /* 0x000fe200078e00ff */
[----:B------:R-:W-:Y:S02]  /*1850*/  UIADD3.X UR9, UR29, UR5, URZ, UP0, !UPT ;  /* 0x000000051d097290 */ /* 0x000fe400087fe43f */
[----:B------:R-:W-:Y:S01]  /*1860*/  UIMAD UR5, UR39, UR8, URZ ;  /* 0x00000008270572a4 */ /* 0x000fe2000f8e023f */
[----:B------:R-:W-:-:S03]  /*1870*/  IMAD.MOV R4, RZ, RZ, -R0 ;  /* 0x000000ffff047224 */ /* 0x000fc600078e0a00 */
[----:B------:R-:W-:Y:S01]  /*1880*/  UIMAD UR10, UR38, UR9, UR5 ;  /* 0x00000009260a72a4 */ /* 0x000fe2000f8e0205 */
[C---:B------:R-:W-:Y:S01]  /*1890*/  IMAD R2, R6.reuse, R4, R2 ;  /* 0x0000000406027224 */ /* 0x040fe200078e0202 */
[----:B------:R-:W-:Y:S02]  /*18a0*/  @UP2 USEL UR5, UR57, UR15, !UP1 ;  /* 0x0000000f39052287 */ /* 0x000fe4000c800000 */
[----:B------:R-:W-:Y:S02]  /*18b0*/  UIMAD.WIDE.U32 UR8, UR38, UR8, URZ ;  /* 0x00000008260872a5 */ /* 0x000fe4000f8e003f */
[----:B------:R-:W-:Y:S01]  /*18c0*/  ISETP.GT.U32.AND P0, PT, R6, R2, PT ;  /* 0x000000020600720c */ /* 0x000fe20003f04070 */
[----:B------:R-:W-:Y:S02]  /*18d0*/  @UP2 UIMAD UR16, UR37, UR12, UR5 ;  /* 0x0000000c251022a4 */ /* 0x000fe4000f8e0205 */
[----:B------:R-:W-:-:S05]  /*18e0*/  UIADD3 UR10, UR9, UR10, URZ ;  /* 0x0000000a090a7290 */ /* 0x000fca000fffe03f */
[----:B------:R-:W-:-:S05]  /*18f0*/  @!UP2 UMOV UR16, UR52 ;  /* 0x000000340010ac82 */ /* 0x000fca0008000000 */
[----:B------:R-:W-:Y:S01]  /*1900*/  @!P0 IMAD.IADD R2, R2, 0x1, -R6 ;  /* 0x0000000102028824 */ /* 0x000fe200078e0a06 */
[----:B------:R-:W-:Y:S02]  /*1910*/  @!P0 IADD3 R0, R0, 0x1, RZ ;  /* 0x0000000100008810 */ /* 0x000fe40007ffe0ff */
[----:B------:R-:W-:Y:S02]  /*1920*/  ISETP.LE.AND P0, PT, RZ, UR59, PT ;  /* 0x0000003bff007c0c */ /* 0x000fe4000bf03270 */
[----:B------:R-:W-:-:S13]  /*1930*/  ISETP.GE.U32.AND P2, PT, R2, R6, PT ;  /* 0x000000060200720c */ /* 0x000fda0003f46070 */
[----:B------:R-:W-:-:S05]  /*1940*/  @P2 IADD3 R0, R0, 0x1, RZ ;  /* 0x0000000100002810 */ /* 0x000fca0007ffe0ff */
[----:B------:R-:W-:-:S04]  /*1950*/  IMAD.MOV.U32 R18, RZ, RZ, R0 ;  /* 0x000000ffff127224 */ /* 0x000fc800078e0000 */
[----:B------:R-:W-:Y:S01]  /*1960*/  @!P0 IMAD.MOV R18, RZ, RZ, -R18 ;  /* 0x000000ffff128224 */ /* 0x000fe200078e0a12 */
[----:B------:R-:W-:Y:S02]  /*1970*/  PLOP3.LUT P0, PT, PT, PT, UP2, 0x80, 0x0 ;  /* 0x000000000000781c */ /* 0x000fe40003f0f028 */
[----:B------:R-:W-:-:S04]  /*1980*/  @!P1 LOP3.LUT R18, RZ, c[0x0][0x1c8], RZ, 0x33, !PT ;  /* 0x00007200ff129a12 */ /* 0x000fc800078e33ff */
[----:B------:R-:W-:-:S07]  /*1990*/  SHF.R.S32.HI R22, RZ, 0x1f, R18 ;  /* 0x0000001fff167819 */ /* 0x000fce0000011412 */
[----:B------:R-:W-:Y:S05]  /*19a0*/  @!P0 BRA `(.L_x_392) ;  /* 0x0000005000008947 */ /* 0x000fea0003800000 */
[----:B------:R-:W-:Y:S02]  /*19b0*/  ULDC UR5, c[0x0][0x224] ;  /* 0x0000890000057ab9 */ /* 0x000fe40000000800 */
[----:B------:R-:W-:-:S04]  /*19c0*/  @!UP1 UIMAD UR15, UR32, UR5, URZ ;  /* 0x00000005200f92a4 */ /* 0x000fc8000f8e023f */
[----:B------:R-:W-:-:S04]  /*19d0*/  ULEA UR5, UR32, UR15, 0x7 ;  /* 0x0000000f20057291 */ /* 0x000fc8000f8e383f */
[----:B------:R-:W-:Y:S01]  /*19e0*/  UIMAD UR12, UR58, UR37, UR5 ;  /* 0x000000253a0c72a4 */ /* 0x000fe2000f8e0205 */
[----:B------:R-:W-:Y:S05]  /*19f0*/  BRA `(.L_x_393) ;  /* 0x0000001000007947 */ /* 0x000fea0003800000 */
.L_x_392:
[----:B------:R-:W-:Y:S02]  /*1a00*/  UMOV UR12, UR53 ;  /* 0x00000035000c7c82 */ /* 0x000fe40008000000 */
.L_x_393:
[----:B------:R-:W1:Y:S01]  /*1a10*/  S2R R29, SR_TID.X ;  /* 0x00000000001d7919 */ /* 0x000e620000002100 */
[----:B------:R-:W-:Y:S01]  /*1a20*/  UIADD3 UR8, UP5, UP4, UR8, UR48, UR50 ;  /* 0x0000003008087290 */ /* 0x000fe2000fcbe032 */
[----:B------:R-:W-:Y:S01]  /*1a30*/  IMAD.U32 R10, RZ, RZ, UR17 ;  /* 0x00000011ff0a7e24 */ /* 0x000fe2000f8e00ff */
[----:B------:R-:W-:Y:S01]  /*1a40*/  USHF.R.S32.HI UR15, URZ, 0x1f, UR37 ;  /* 0x0000001f3f0f7899 */ /* 0x000fe20008011425 */
[----:B------:R-:W-:Y:S01]  /*1a50*/  BSSY B1, `(.L_x_389) ;  /* 0x00008c1000017945 */ /* 0x000fe20003800000 */
[----:B------:R-:W-:Y:S02]  /*1a60*/  UIADD3 UR21, UP1, UP0, UR21, UR8, UR23 ;  /* 0x0000000815157290 */ /* 0x000fe4000f83e017 */
[----:B------:R-:W-:Y:S02]  /*1a70*/  UIADD3.X UR5, UR10, UR51, UR56, UP5, UP4 ;  /* 0x000000330a057290 */ /* 0x000fe4000afe8438 */
[----:B------:R-:W-:-:S02]  /*1a80*/  ULDC.64 UR8, c[0x0][0x1a8] ;  /* 0x00006a0000087ab9 */ /* 0x000fc40000000a00 */
[----:B------:R-:W-:Y:S02]  /*1a90*/  UIADD3.X UR13, UR11, UR5, UR13, UP1, UP0 ;  /* 0x000000050b0d7290 */ /* 0x000fe40008fe040d */
[----:B------:R-:W-:Y:S02]  /*1aa0*/  UIMAD UR5, UR15, UR8, URZ ;  /* 0x000000080f0572a4 */ /* 0x000fe4000f8e023f */
[----:B------:R-:W-:Y:S02]  /*1ab0*/  UISETP.GE.AND UP0, UPT, UR28, 0x1, UPT ;  /* 0x000000011c00788c */ /* 0x000fe4000bf06270 */
[----:B------:R-:W-:-:S03]  /*1ac0*/  UIMAD UR11, UR37, UR9, UR5 ;  /* 0x00000009250b72a4 */ /* 0x000fc6000f8e0205 */
[----:B------:R-:W-:Y:S02]  /*1ad0*/  ULDC.64 UR8, c[0x0][0x378] ;  /* 0x0000de0000087ab9 */ /* 0x000fe40000000a00 */
[----:B------:R-:W-:Y:S01]  /*1ae0*/  UIMAD UR5, UR15, UR8, URZ ;  /* 0x000000080f0572a4 */ /* 0x000fe2000f8e023f */
[----:B-1----:R-:W-:Y:S02]  /*1af0*/  SHF.R.S32.HI R30, RZ, 0x1f, R29 ;  /* 0x0000001fff1e7819 */ /* 0x002fe4000001141d */
[----:B------:R-:W-:Y:S02]  /*1b00*/  UMOV UR15, 0x4 ;  /* 0x00000004000f7882 */ /* 0x000fe40000000000 */
[----:B------:R-:W-:Y:S01]  /*1b10*/  UIMAD UR10, UR37, UR9, UR5 ;  /* 0x00000009250a72a4 */ /* 0x000fe2000f8e0205 */
[CC--:B------:R-:W-:Y:S02]  /*1b20*/  LEA.HI R4, R30.reuse, R29.reuse, RZ, 0x3 ;  /* 0x0000001d1e047211 */ /* 0x0c0fe400078f18ff */
[----:B------:R-:W-:Y:S01]  /*1b30*/  LEA.HI R11, R30, R29, RZ, 0x5 ;  /* 0x0000001d1e0b7211 */ /* 0x000fe200078f28ff */
[----:B------:R-:W-:Y:S01]  /*1b40*/  ULDC.64 UR8, c[0x0][0x370] ;  /* 0x0000dc0000087ab9 */ /* 0x000fe20000000a00 */
[----:B------:R-:W-:Y:S01]  /*1b50*/  SHF.R.S32.HI R2, RZ, 0x3, R4 ;  /* 0x00000003ff027819 */ /* 0x000fe20000011404 */
[----:B------:R-:W-:Y:S01]  /*1b60*/  UIMAD UR5, UR29, UR8, URZ ;  /* 0x000000081d0572a4 */ /* 0x000fe2000f8e023f */
[----:B------:R-:W-:Y:S01]  /*1b70*/  LOP3.LUT R4, R4, 0xfffffff8, RZ, 0xc0, !PT ;  /* 0xfffffff804047812 */ /* 0x000fe200078ec0ff */
[----:B------:R-:W-:Y:S01]  /*1b80*/  UIADD3 UR8, UR17, UR16, URZ ;  /* 0x0000001011087290 */ /* 0x000fe2000fffe03f */
[----:B------:R-:W-:Y:S01]  /*1b90*/  SHF.R.S32.HI R28, RZ, 0x1f, R2 ;  /* 0x0000001fff1c7819 */ /* 0x000fe20000011402 */
[----:B------:R-:W-:Y:S01]  /*1ba0*/  UIMAD UR5, UR17, UR9, UR5 ;  /* 0x00000009110572a4 */ /* 0x000fe2000f8e0205 */
[----:B------:R-:W-:Y:S01]  /*1bb0*/  IADD3 R0, P0, R2, UR17, RZ ;  /* 0x0000001102007c10 */ /* 0x000fe2000ff1e0ff */
[----:B------:R-:W-:Y:S01]  /*1bc0*/  IMAD.IADD R4, R29, 0x1, -R4 ;  /* 0x000000011d047824 */ /* 0x000fe200078e0a04 */
[----:B------:R-:W-:-:S02]  /*1bd0*/  UIADD3 UR9, UR17, UR12, URZ ;  /* 0x0000000c11097290 */ /* 0x000fc4000fffe03f */
[----:B------:R-:W-:Y:S01]  /*1be0*/  IADD3.X R9, R28, UR29, RZ, P0, !PT ;  /* 0x0000001d1c097c10 */ /* 0x000fe200087fe4ff */
[----:B------:R-:W-:Y:S01]  /*1bf0*/  IMAD.SHL.U32 R4, R4, 0x8, RZ ;  /* 0x0000000804047824 */ /* 0x000fe200078e00ff */
[----:B------:R-:W-:Y:S02]  /*1c00*/  ULDC.64 UR16, c[0x0][0x3c8] ;  /* 0x0000f20000107ab9 */ /* 0x000fe40000000a00 */
[----:B------:R-:W-:Y:S01]  /*1c10*/  UIMAD.WIDE UR16, UR9, UR15, UR16 ;  /* 0x0000000f091072a5 */ /* 0x000fe2000f8e0210 */
[----:B------:R-:W-:Y:S01]  /*1c20*/  IMAD R9, R9, c[0x0][0x190], RZ ;  /* 0x0000640009097a24 */ /* 0x000fe200078e02ff */
[----:B------:R-:W-:-:S05]  /*1c30*/  SHF.R.S32.HI R5, RZ, 0x1f, R4 ;  /* 0x0000001fff057819 */ /* 0x000fca0000011404 */
[----:B------:R-:W-:-:S04]  /*1c40*/  IMAD.WIDE.U32 R6, R0, c[0x0][0x190], R4 ;  /* 0x0000640000067a25 */ /* 0x000fc800078e0004 */
[----:B------:R-:W-:Y:S01]  /*1c50*/  IMAD R0, R0, c[0x0][0x194], R9 ;  /* 0x0000650000007a24 */ /* 0x000fe200078e0209 */
[----:B------:R-:W-:-:S04]  /*1c60*/  IADD3 R8, P0, R6, UR40, RZ ;  /* 0x0000002806087c10 */ /* 0x000fc8000ff1e0ff */
[----:B------:R-:W-:Y:S02]  /*1c70*/  IADD3.X R9, R7, UR36, R0, P0, !PT ;  /* 0x0000002407097c10 */ /* 0x000fe400087fe400 */
[----:B------:R-:W-:Y:S02]  /*1c80*/  LOP3.LUT R0, R11, 0xffffffe0, RZ, 0xc0, !PT ;  /* 0xffffffe00b007812 */ /* 0x000fe400078ec0ff */
[----:B------:R-:W-:Y:S02]  /*1c90*/  IADD3 R6, P0, R4, UR26, RZ ;  /* 0x0000001a04067c10 */ /* 0x000fe4000ff1e0ff */
[----:B------:R-:W-:Y:S01]  /*1ca0*/  SHF.R.S32.HI R11, RZ, 0x5, R11 ;  /* 0x00000005ff0b7819 */ /* 0x000fe2000001140b */
[----:B------:R-:W-:Y:S01]  /*1cb0*/  IMAD.IADD R0, R29, 0x1, -R0 ;  /* 0x000000011d007824 */ /* 0x000fe200078e0a00 */
[----:B------:R-:W-:Y:S01]  /*1cc0*/  IADD3.X R7, R5, UR27, RZ, P0, !PT ;  /* 0x0000001b05077c10 */ /* 0x000fe200087fe4ff */
[----:B------:R-:W-:Y:S02]  /*1cd0*/  ULDC.64 UR26, c[0x0][0x200] ;  /* 0x00008000001a7ab9 */ /* 0x000fe40000000a00 */
[----:B------:R-:W-:-:S02]  /*1ce0*/  IMAD R11, R11, UR49, R0 ;  /* 0x000000310b0b7c24 */ /* 0x000fc4000f8e0200 */
[----:B------:R-:W-:Y:S02]  /*1cf0*/  IMAD.U32 R0, RZ, RZ, UR37 ;  /* 0x00000025ff007e24 */ /* 0x000fe4000f8e00ff */
[----:B------:R-:W-:Y:S01]  /*1d00*/  IMAD.WIDE.U32 R6, R10, c[0x0][0x370], R6 ;  /* 0x0000dc000a067a25 */ /* 0x000fe200078e0006 */
[----:B------:R-:W-:-:S03]  /*1d10*/  IADD3 R12, P0, R11, UR21, RZ ;  /* 0x000000150b0c7c10 */ /* 0x000fc6000ff1e0ff */
[----:B------:R-:W-:Y:S01]  /*1d20*/  IMAD.WIDE.U32 R8, R0, c[0x0][0x1a8], R8 ;  /* 0x00006a0000087a25 */ /* 0x000fe200078e0008 */
[----:B------:R-:W-:-:S04]  /*1d30*/  IADD3 R7, R7, UR5, RZ ;  /* 0x0000000507077c10 */ /* 0x000fc8000fffe0ff */
[----:B------:R-:W-:Y:S01]  /*1d40*/  IADD3 R13, R9, UR11, RZ ;  /* 0x0000000b090d7c10 */ /* 0x000fe2000fffe0ff */
[----:B------:R-:W-:Y:S01]  /*1d50*/  IMAD.WIDE.U32 R6, R0, c[0x0][0x378], R6 ;  /* 0x0000de0000067a25 */ /* 0x000fe200078e0006 */
[----:B------:R-:W-:Y:S01]  /*1d60*/  LEA.HI.X.SX32 R9, R11, UR13, 0x1, P0 ;  /* 0x0000000d0b097c11 */ /* 0x000fe200080f0eff */
[----:B------:R-:W-:Y:S01]  /*1d70*/  UIMAD.WIDE UR12, UR8, UR15, UR26 ;  /* 0x0000000f080c72a5 */ /* 0x000fe2000f8e021a */
[----:B------:R-:W-:Y:S01]  /*1d80*/  LEA R190, P0, R12, c[0x0][0x350], 0x2 ;  /* 0x0000d4000cbe7a11 */ /* 0x000fe200078010ff */
[----:B------:R-:W-:Y:S01]  /*1d90*/  IMAD R0, R28, c[0x0][0x370], RZ ;  /* 0x0000dc001c007a24 */ /* 0x000fe200078e02ff */
[----:B------:R-:W-:Y:S01]  /*1da0*/  IADD3 R7, R7, UR10, RZ ;  /* 0x0000000a07077c10 */ /* 0x000fe2000fffe0ff */
[----:B------:R-:W-:Y:S01]  /*1db0*/  ULEA.HI.SX32 UR10, UR34, 0xffffffff, 0x19 ;  /* 0xffffffff220a7891 */ /* 0x000fe2000f8fca3f */
[----:B------:R-:W-:Y:S01]  /*1dc0*/  LEA.HI.X R189, R12, c[0x0][0x354], R9, 0x2, P0 ;  /* 0x0000d5000cbd7a11 */ /* 0x000fe200000f1409 */
[C---:B------:R-:W-:Y:S01]  /*1dd0*/  IMAD R0, R2.reuse, c[0x0][0x374], R0 ;  /* 0x0000dd0002007a24 */ /* 0x040fe200078e0200 */
[----:B------:R-:W-:Y:S01]  /*1de0*/  PLOP3.LUT P0, PT, PT, PT, UP0, 0x80, 0x0 ;  /* 0x000000000000781c */ /* 0x000fe20003f0f008 */
[----:B------:R-:W-:Y:S01]  /*1df0*/  IMAD.WIDE.U32 R6, R2, c[0x0][0x370], R6 ;  /* 0x0000dc0002067a25 */ /* 0x000fe200078e0006 */
[----:B------:R-:W-:-:S03]  /*1e00*/  LEA R15, P2, R8, c[0x0][0x160], 0x1 ;  /* 0x00005800080f7a11 */ /* 0x000fc600078408ff */
[----:B------:R-:W-:Y:S01]  /*1e10*/  IMAD.IADD R0, R7, 0x1, R0 ;  /* 0x0000000107007824 */ /* 0x000fe200078e0200 */
[----:B------:R-:W-:Y:S02]  /*1e20*/  LEA R10, P1, R6, c[0x0][0x330], 0x1 ;  /* 0x0000cc00060a7a11 */ /* 0x000fe400078208ff */
[----:B------:R-:W-:Y:S02]  /*1e30*/  LEA.HI.X R14, R8, c[0x0][0x164], R13, 0x1, P2 ;  /* 0x00005900080e7a11 */ /* 0x000fe400010f0c0d */
[----:B------:R-:W-:-:S03]  /*1e40*/  LEA.HI.X R0, R6, c[0x0][0x334], R0, 0x1, P1 ;  /* 0x0000cd0006007a11 */ /* 0x000fc600008f0c00 */
[----:B------:R-:W-:Y:S05]  /*1e50*/  @!P0 BRA `(.L_x_394) ;  /* 0x00007c8000008947 */ /* 0x000fea0003800000 */
[----:B------:R-:W2:Y:S01]  /*1e60*/  LDL R26, [R1+0x18] ;  /* 0x00001800011a7983 */ /* 0x000ea20000100800 */
[----:B------:R-:W-:Y:S01]  /*1e70*/  ULDC.64 UR8, c[0x0][0x198] ;  /* 0x0000660000087ab9 */ /* 0x000fe20000000a00 */
[----:B------:R-:W-:Y:S01]  /*1e80*/  IMAD.U32 R20, RZ, RZ, UR24 ;  /* 0x00000018ff147e24 */ /* 0x000fe2000f8e00ff */
[----:B------:R-:W-:Y:S01]  /*1e90*/  UIMAD UR5, UR25, UR8, URZ ;  /* 0x00000008190572a4 */ /* 0x000fe2000f8e023f */
[----:B------:R-:W3:Y:S01]  /*1ea0*/  LDL R33, [R1+0x24] ;  /* 0x0000240001217983 */ /* 0x000ee20000100800 */
[----:B------:R-:W-:Y:S01]  /*1eb0*/  IADD3 R16, R2, 0x20, RZ ;  /* 0x0000002002107810 */ /* 0x000fe20007ffe0ff */
[----:B------:R-:W-:Y:S01]  /*1ec0*/  IMAD.WIDE.U32 R6, R20, c[0x0][0x198], R4 ;  /* 0x0000660014067a25 */ /* 0x000fe200078e0004 */
[----:B------:R-:W-:Y:S01]  /*1ed0*/  UIMAD UR9, UR24, UR9, UR5 ;  /* 0x00000009180972a4 */ /* 0x000fe2000f8e0205 */
[----:B------:R-:W-:Y:S02]  /*1ee0*/  IADD3 R24, R2, 0x40, RZ ;  /* 0x0000004002187810 */ /* 0x000fe40007ffe0ff */
[----:B------:R-:W-:Y:S01]  /*1ef0*/  UMOV UR5, UR10 ;  /* 0x0000000a00057c82 */ /* 0x000fe20008000000 */
[----:B------:R-:W-:Y:S01]  /*1f00*/  IADD3 R8, P2, R6, UR33, RZ ;  /* 0x0000002106087c10 */ /* 0x000fe2000ff5e0ff */
[----:B------:R-:W-:Y:S01]  /*1f10*/  ULEA.HI UR8, UR5, UR5, URZ, 0x1 ;  /* 0x0000000505087291 */ /* 0x000fe2000f8f083f */
[----:B------:R-:W-:Y:S01]  /*1f20*/  IMAD.U32 R6, RZ, RZ, UR9 ;  /* 0x00000009ff067e24 */ /* 0x000fe2000f8e00ff */
[----:B------:R-:W-:Y:S01]  /*1f30*/  IADD3 R23, R2, 0x60, RZ ;  /* 0x0000006002177810 */ /* 0x000fe20007ffe0ff */
[----:B------:R-:W-:Y:S01]  /*1f40*/  IMAD.MOV.U32 R17, RZ, RZ, c[0x0][0x370] ;  /* 0x0000dc00ff117624 */ /* 0x000fe200078e00ff */
[----:B------:R-:W-:Y:S01]  /*1f50*/  ULOP3.LUT UR8, UR8, 0xfffffffe, URZ, 0xc0, !UPT ;  /* 0xfffffffe08087892 */ /* 0x000fe2000f8ec03f */
[----:B------:R-:W-:Y:S01]  /*1f60*/  IMAD.MOV.U32 R246, RZ, RZ, R10 ;  /* 0x000000fffff67224 */ /* 0x000fe200078e000a */
[----:B------:R-:W-:Y:S01]  /*1f70*/  IADD3.X R9, R7, UR35, R6, P2, !PT ;  /* 0x0000002307097c10 */ /* 0x000fe200097fe406 */
[C---:B------:R-:W-:Y:S01]  /*1f80*/  IMAD.SHL.U32 R7, R17.reuse, 0x20, RZ ;  /* 0x0000002011077824 */ /* 0x040fe200078e00ff */
[----:B------:R-:W-:Y:S01]  /*1f90*/  UIADD3 UR8, UR5, -UR8, URZ ;  /* 0x8000000805087290 */ /* 0x000fe2000fffe03f */
[----:B------:R-:W-:Y:S01]  /*1fa0*/  PLOP3.LUT P2, PT, PT, PT, UP3, 0x80, 0x0 ;  /* 0x000000000000781c */ /* 0x000fe20003f4f038 */
[----:B------:R-:W-:Y:S01]  /*1fb0*/  IMAD.MOV.U32 R245, RZ, RZ, R0 ;  /* 0x000000fffff57224 */ /* 0x000fe200078e0000 */
[----:B------:R-:W-:Y:S01]  /*1fc0*/  MOV R21, 0x5 ;  /* 0x0000000500157802 */ /* 0x000fe20000000f00 */
[----:B------:R-:W-:Y:S01]  /*1fd0*/  UISETP.NE.AND UP0, UPT, UR8, 0x1, UPT ;  /* 0x000000010800788c */ /* 0x000fe2000bf05270 */
[----:B------:R-:W-:Y:S01]  /*1fe0*/  IMAD.MOV.U32 R31, RZ, RZ, c[0x0][0x190] ;  /* 0x00006400ff1f7624 */ /* 0x000fe200078e00ff */
[----:B------:R-:W-:Y:S01]  /*1ff0*/  UIMAD UR8, UR5, -0x80, UR28 ;  /* 0xffffff80050878a4 */ /* 0x000fe2000f8e021c */
[----:B------:R-:W-:Y:S01]  /*2000*/  SHF.L.U64.HI R6, R17, R21, c[0x0][0x374] ;  /* 0x0000dd0011067619 */ /* 0x000fe20000010215 */
[----:B------:R-:W-:Y:S01]  /*2010*/  UIMAD UR9, UR20, -0x80, UR4 ;  /* 0xffffff80140978a4 */ /* 0x000fe2000f8e0204 */
[----:B------:R-:W-:Y:S01]  /*2020*/  IMAD.MOV.U32 R244, RZ, RZ, R15 ;  /* 0x000000fffff47224 */ /* 0x000fe200078e000f */
[----:B------:R-:W-:Y:S01]  /*2030*/  MOV R239, R14 ;  /* 0x0000000e00ef7202 */ /* 0x000fe20000000f00 */
[----:B------:R-:W-:Y:S01]  /*2040*/  IMAD.SHL.U32 R25, R31, 0x20, RZ ;  /* 0x000000201f197824 */ /* 0x000fe200078e00ff */
[----:B------:R-:W-:Y:S01]  /*2050*/  ISETP.GE.AND P1, PT, R16, UR8, PT ;  /* 0x0000000810007c0c */ /* 0x000fe2000bf26270 */
[----:B------:R-:W-:Y:S01]  /*2060*/  ULDC.64 UR10, c[0x0][0x1a0] ;  /* 0x00006800000a7ab9 */ /* 0x000fe20000000a00 */
[----:B------:R-:W-:Y:S01]  /*2070*/  ISETP.GE.AND P0, PT, R24, UR8, PT ;  /* 0x0000000818007c0c */ /* 0x000fe2000bf06270 */
[----:B------:R-:W-:Y:S01]  /*2080*/  @P2 BAR.SYNC.DEFER_BLOCKING 0x0 ;  /* 0x0000000000002b1d */ /* 0x000fe20000010000 */
[----:B------:R-:W-:-:S02]  /*2090*/  ISETP.GE.AND P6, PT, R23, UR8, PT ;  /* 0x0000000817007c0c */ /* 0x000fc4000bfc6270 */
[----:B------:R-:W-:-:S07]  /*20a0*/  SHF.L.U64.HI R21, R31, R21, c[0x0][0x194] ;  /* 0x000065001f157619 */ /* 0x000fce0000010215 */
[-C--:B------:R-:W-:Y:S02]  /*20b0*/  @!P1 LEA R12, P3, R7, R246.reuse, 0x1 ;  /* 0x000000f6070c9211 */ /* 0x080fe400078608ff */
[----:B------:R-:W-:Y:S01]  /*20c0*/  @!P0 IMAD.MOV.U32 R0, RZ, RZ, c[0x0][0x374] ;  /* 0x0000dd00ff008624 */ /* 0x000fe200078e00ff */
[-C--:B------:R-:W-:Y:S01]  /*20d0*/  @!P0 LEA R10, P4, R17, R246.reuse, 0x7 ;  /* 0x000000f6110a8211 */ /* 0x080fe200078838ff */
[----:B------:R-:W-:Y:S01]  /*20e0*/  @!P6 IMAD.MOV.U32 R15, RZ, RZ, c[0x0][0x374] ;  /* 0x0000dd00ff0fe624 */ /* 0x000fe200078e00ff */
[-C--:B------:R-:W-:Y:S01]  /*20f0*/  @!P1 LEA.HI.X R13, R7, R245.reuse, R6, 0x1, P3 ;  /* 0x000000f5070d9211 */ /* 0x080fe200018f0c06 */
[----:B------:R-:W-:Y:S01]  /*2100*/  @!P6 IMAD.MOV.U32 R7, RZ, RZ, R245 ;  /* 0x000000ffff07e224 */ /* 0x000fe200078e00f5 */
[----:B------:R-:W-:Y:S01]  /*2110*/  ISETP.GE.AND P3, PT, R2, UR8, PT ;  /* 0x0000000802007c0c */ /* 0x000fe2000bf66270 */
[----:B------:R-:W-:Y:S01]  /*2120*/  @!P6 IMAD R19, R15, 0xc0, RZ ;  /* 0x000000c00f13e824 */ /* 0x000fe200078e02ff */
[----:B------:R-:W-:Y:S02]  /*2130*/  @!P6 MOV R6, R246 ;  /* 0x000000f60006e202 */ /* 0x000fe40000000f00 */
[----:B------:R-:W-:-:S02]  /*2140*/  @!P0 LEA.HI.X R11, R17, R245, R0, 0x7, P4 ;  /* 0x000000f5110b8211 */ /* 0x000fc400020f3c00 */
[----:B------:R-:W-:Y:S01]  /*2150*/  ISETP.GE.AND P4, PT, R16, UR9, PT ;  /* 0x0000000910007c0c */ /* 0x000fe2000bf86270 */
[----:B------:R-:W-:Y:S01]  /*2160*/  @!P6 IMAD.WIDE.U32 R6, R17, 0xc0, R6 ;  /* 0x000000c01106e825 */ /* 0x000fe200078e0006 */
[----:B------:R-:W-:-:S03]  /*2170*/  @!P1 LEA R14, P2, R25, R244, 0x1 ;  /* 0x000000f4190e9211 */ /* 0x000fc600078408ff */
[----:B------:R-:W-:Y:S01]  /*2180*/  @!P6 IMAD.IADD R7, R7, 0x1, R19 ;  /* 0x000000010707e824 */ /* 0x000fe200078e0213 */
[----:B------:R-:W-:Y:S01]  /*2190*/  @!P1 LEA.HI.X R15, R25, R239, R21, 0x1, P2 ;  /* 0x000000ef190f9211 */ /* 0x000fe200010f0c15 */
[----:B------:R-:W-:Y:S01]  /*21a0*/  @!P3 IMAD.MOV.U32 R17, RZ, RZ, R245 ;  /* 0x000000ffff11b224 */ /* 0x000fe200078e00f5 */
[----:B------:R-:W-:Y:S02]  /*21b0*/  @!P3 MOV R16, R246 ;  /* 0x000000f60010b202 */ /* 0x000fe40000000f00 */
[----:B------:R-:W-:Y:S02]  /*21c0*/  PLOP3.LUT P2, PT, PT, PT, UP0, 0x80, 0x0 ;  /* 0x000000000000781c */ /* 0x000fe40003f4f008 */
[----:B------:R-:W-:Y:S01]  /*21d0*/  ISETP.GE.AND P5, PT, R2, UR9, PT ;  /* 0x0000000902007c0c */ /* 0x000fe2000bfa6270 */
[----:B------:R-:W-:Y:S01]  /*21e0*/  IMAD.WIDE.U32 R4, R20, c[0x0][0x1a0], R4 ;  /* 0x0000680014047a25 */ /* 0x000fe200078e0004 */
[----:B------:R-:W-:-:S03]  /*21f0*/  MOV R241, 0x7f800000 ;  /* 0x7f80000000f17802 */ /* 0x000fc60000000f00 */
[----:B--2---:R-:W-:-:S05]  /*2200*/  IMAD.SHL.U32 R0, R26, 0x2, RZ ;  /* 0x000000021a007824 */ /* 0x004fca00078e00ff */
[----:B------:R-:W-:Y:S04]  /*2210*/  @P3 STS.128 [R0+0x8000], RZ ;  /* 0x008000ff00003388 */ /* 0x000fe80000000c00 */
[----:B------:R-:W-:Y:S01]  /*2220*/  @!PT LDS RZ, [RZ] ;  /* 0x00000000fffff984 */ /* 0x000fe20000000800 */
[----:B------:R-:W-:Y:S01]  /*2230*/  @!PT LDS RZ, [RZ] ;  /* 0x00000000fffff984 */ /* 0x000fe20000000800 */
[----:B------:R-:W-:Y:S01]  /*2240*/  @!PT LDS RZ, [RZ] ;  /* 0x00000000fffff984 */ /* 0x000fe20000000800 */
[----:B------:R1:W-:Y:S04]  /*2250*/  @!P3 LDGSTS.E.BYPASS.LTC128B.128 [R0+0x8000], [R16.64] ;  /* 0x080000001000bfae */ /* 0x0003e8000b901d52 */
        /* <DEDUP_REMOVED lines=9> */
[----:B------:R4:W-:Y:S01]  /*22f0*/  @!P0 LDGSTS.E.BYPASS.LTC128B.128 [R0+0xa000], [R10.64] ;  /* 0x0a0000000a008fae */ /* 0x0009e2000b901d52 */
[----:B-1----:R-:W-:-:S03]  /*2300*/  IADD3 R16, R26, 0x2000, RZ ;  /* 0x000020001a107810 */ /* 0x002fc60007ffe0ff */
[----:B------:R-:W-:Y:S04]  /*2310*/  @P6 STS.128 [R0+0xb000], RZ ;  /* 0x00b000ff00006388 */ /* 0x000fe80000000c00 */
[----:B------:R-:W-:Y:S01]  /*2320*/  @!PT LDS RZ, [RZ] ;  /* 0x00000000fffff984 */ /* 0x000fe20000000800 */
[----:B------:R-:W-:Y:S01]  /*2330*/  @!PT LDS RZ, [RZ] ;  /* 0x00000000fffff984 */ /* 0x000fe20000000800 */
[----:B------:R-:W-:Y:S01]  /*2340*/  @!PT LDS RZ, [RZ] ;  /* 0x00000000fffff984 */ /* 0x000fe20000000800 */
[----:B------:R1:W-:Y:S01]  /*2350*/  @!P6 LDGSTS.E.BYPASS.LTC128B.128 [R0+0xb000], [R6.64] ;  /* 0x0b0000000600efae */ /* 0x0003e2000b901d52 */
[----:B--2---:R-:W-:-:S05]  /*2360*/  SEL R12, R16, R26, !P2 ;  /* 0x0000001a100c7207 */ /* 0x004fca0005000000 */
[----:B------:R-:W-:-:S05]  /*2370*/  IMAD.SHL.U32 R192, R12, 0x2, RZ ;  /* 0x000000020cc07824 */ /* 0x000fca00078e00ff */
[----:B------:R-:W-:Y:S04]  /*2380*/  @P3 STS [R192], RZ ;  /* 0x000000ffc0003388 */ /* 0x000fe80000000800 */
[----:B------:R-:W-:Y:S04]  /*2390*/  @P3 STS [R192+0x4], RZ ;  /* 0x000004ffc0003388 */ /* 0x000fe80000000800 */
[----:B------:R-:W-:Y:S01]  /*23a0*/  @P3 STS [R192+0x8], RZ ;  /* 0x000008ffc0003388 */ /* 0x000fe20000000800 */
[----:B-1----:R-:W-:Y:S01]  /*23b0*/  @!P3 MOV R6, R244 ;  /* 0x000000f40006b202 */ /* 0x002fe20000000f00 */
[----:B------:R-:W-:-:S02]  /*23c0*/  @!P3 IMAD.MOV.U32 R7, RZ, RZ, R239 ;  /* 0x000000ffff07b224 */ /* 0x000fc400078e00ef */
[----:B------:R-:W-:Y:S04]  /*23d0*/  @P3 STS [R192+0xc], RZ ;  /* 0x00000cffc0003388 */ /* 0x000fe80000000800 */
[----:B------:R-:W-:Y:S01]  /*23e0*/  @!PT LDS RZ, [RZ] ;  /* 0x00000000fffff984 */ /* 0x000fe20000000800 */
[----:B------:R-:W-:Y:S01]  /*23f0*/  @!PT LDS RZ, [RZ] ;  /* 0x00000000fffff984 */ /* 0x000fe20000000800 */
[----:B------:R-:W-:Y:S01]  /*2400*/  @!PT LDS RZ, [RZ] ;  /* 0x00000000fffff984 */ /* 0x000fe20000000800 */
[----:B------:R1:W-:Y:S01]  /*2410*/  @!P3 LDGSTS.E.BYPASS.LTC128B.128 [R192], [R6.64] ;  /* 0x0000000006c0bfae */ /* 0x0003e2000b901d52 */
[----:B------:R-:W-:-:S03]  /*2420*/  @!P0 LEA R12, P3, R31, R244, 0x7 ;  /* 0x000000f41f0c8211 */ /* 0x000fc600078638ff */
[----:B------:R-:W-:Y:S04]  /*2430*/  @P1 STS [R192+0x1000], RZ ;  /* 0x001000ffc0001388 */ /* 0x000fe80000000800 */
[----:B------:R-:W-:Y:S04]  /*2440*/  @P1 STS [R192+0x1004], RZ ;  /* 0x001004ffc0001388 */ /* 0x000fe80000000800 */
[----:B------:R-:W-:Y:S04]  /*2450*/  @P1 STS [R192+0x1008], RZ ;  /* 0x001008ffc0001388 */ /* 0x000fe80000000800 */
[----:B------:R-:W-:Y:S04]  /*2460*/  @P1 STS [R192+0x100c], RZ ;  /* 0x00100cffc0001388 */ /* 0x000fe80000000800 */
[----:B------:R-:W-:Y:S01]  /*2470*/  @!PT LDS RZ, [RZ] ;  /* 0x00000000fffff984 */ /* 0x000fe20000000800 */
[----:B------:R-:W-:Y:S01]  /*2480*/  @!PT LDS RZ, [RZ] ;  /* 0x00000000fffff984 */ /* 0x000fe20000000800 */
[----:B------:R-:W-:Y:S01]  /*2490*/  @!PT LDS RZ, [RZ] ;  /* 0x00000000fffff984 */ /* 0x000fe20000000800 */
[----:B------:R2:W-:Y:S01]  /*24a0*/  @!P1 LDGSTS.E.BYPASS.LTC128B.128 [R192+0x1000], [R14.64] ;  /* 0x010000000ec09fae */ /* 0x0005e2000b901d52 */
[----:B-1----:R-:W-:Y:S01]  /*24b0*/  @!P0 IMAD.MOV.U32 R6, RZ, RZ, c[0x0][0x194] ;  /* 0x00006500ff068624 */ /* 0x002fe200078e00ff */
[----:B----4-:R-:W-:-:S04]  /*24c0*/  @!P4 IADD3 R10, P1, R2, 0x20, RZ ;  /* 0x00000020020ac810 */ /* 0x010fc80007f3e0ff */
[----:B------:R-:W-:Y:S01]  /*24d0*/  @!P0 LEA.HI.X R13, R31, R239, R6, 0x7, P3 ;  /* 0x000000ef1f0d8211 */ /* 0x000fe200018f3c06 */
[----:B------:R-:W-:-:S04]  /*24e0*/  IMAD R6, R22, c[0x0][0x1b0], RZ ;  /* 0x00006c0016067a24 */ /* 0x000fc800078e02ff */
[C---:B------:R-:W-:Y:S02]  /*24f0*/  IMAD R11, R18.reuse, c[0x0][0x1b4], R6 ;  /* 0x00006d00120b7a24 */ /* 0x040fe400078e0206 */
[----:B------:R-:W-:-:S04]  /*2500*/  IMAD.WIDE.U32 R6, R18, c[0x0][0x1b0], R8 ;  /* 0x00006c0012067a25 */ /* 0x000fc800078e0008 */
[----:B--2---:R-:W-:Y:S01]  /*2510*/  @!P4 IMAD.X R14, RZ, RZ, R28, P1 ;  /* 0x000000ffff0ec224 */ /* 0x004fe200008e061c */
[----:B------:R-:W-:Y:S01]  /*2520*/  IADD3 R7, R7, R11, RZ ;  /* 0x0000000b07077210 */ /* 0x000fe20007ffe0ff */
[----:B------:R-:W-:Y:S02]  /*2530*/  @!P5 IMAD R11, R28, c[0x0][0x198], RZ ;  /* 0x000066001c0bda24 */ /* 0x000fe400078e02ff */
[----:B------:R-:W-:Y:S02]  /*2540*/  @!P4 IMAD R8, R14, c[0x0][0x198], RZ ;  /* 0x000066000e08ca24 */ /* 0x000fe400078e02ff */
[----:B------:R-:W-:Y:S02]  /*2550*/  @!P5 IMAD R14, R2, c[0x0][0x19c], R11 ;  /* 0x00006700020eda24 */ /* 0x000fe400078e020b */
[C---:B------:R-:W-:Y:S02]  /*2560*/  @!P4 IMAD R15, R10.reuse, c[0x0][0x19c], R8 ;  /* 0x000067000a0fca24 */ /* 0x040fe400078e0208 */
[----:B------:R-:W-:-:S04]  /*2570*/  @!P4 IMAD.WIDE.U32 R8, R10, c[0x0][0x198], R6 ;  /* 0x000066000a08ca25 */ /* 0x000fc800078e0006 */
[----:B------:R-:W-:Y:S02]  /*2580*/  @!P5 IMAD.MOV.U32 R10, RZ, RZ, R6 ;  /* 0x000000ffff0ad224 */ /* 0x000fe400078e0006 */
[----:B------:R-:W-:Y:S01]  /*2590*/  @!P5 IMAD.MOV.U32 R11, RZ, RZ, R7 ;  /* 0x000000ffff0bd224 */ /* 0x000fe200078e0007 */
[----:B------:R-:W-:-:S03]  /*25a0*/  ISETP.GE.AND P3, PT, R24, UR9, PT ;  /* 0x0000000918007c0c */ /* 0x000fc6000bf66270 */
[----:B------:R-:W-:Y:S01]  /*25b0*/  @!P5 IMAD.WIDE.U32 R10, R2, c[0x0][0x198], R10 ;  /* 0x00006600020ada25 */ /* 0x000fe200078e000a */
[----:B------:R-:W-:Y:S03]  /*25c0*/  @P0 STS [R192+0x2000], RZ ;  /* 0x002000ffc0000388 */ /* 0x000fe60000000800 */
[----:B------:R-:W-:Y:S01]  /*25d0*/  @!P5 IMAD.IADD R11, R11, 0x1, R14 ;  /* 0x000000010b0bd824 */ /* 0x000fe200078e020e */
[----:B------:R-:W-:Y:S04]  /*25e0*/  @P0 STS [R192+0x2004], RZ ;  /* 0x002004ffc0000388 */ /* 0x000fe80000000800 */
[----:B------:R-:W-:Y:S04]  /*25f0*/  @P0 STS [R192+0x2008], RZ ;  /* 0x002008ffc0000388 */ /* 0x000fe80000000800 */
[----:B------:R-:W-:Y:S04]  /*2600*/  @P0 STS [R192+0x200c], RZ ;  /* 0x00200cffc0000388 */ /* 0x000fe80000000800 */
[----:B------:R-:W-:Y:S01]  /*2610*/  @!PT LDS RZ, [RZ] ;  /* 0x00000000fffff984 */ /* 0x000fe20000000800 */
[----:B------:R-:W-:Y:S01]  /*2620*/  @!PT LDS RZ, [RZ] ;  /* 0x00000000fffff984 */ /* 0x000fe20000000800 */
[----:B------:R-:W-:Y:S01]  /*2630*/  @!PT LDS RZ, [RZ] ;  /* 0x00000000fffff984 */ /* 0x000fe20000000800 */
[----:B------:R1:W-:Y:S01]  /*2640*/  @!P0 LDGSTS.E.BYPASS.LTC128B.128 [R192+0x2000], [R12.64] ;  /* 0x020000000cc08fae */ /* 0x0003e2000b901d52 */
[----:B------:R-:W-:-:S02]  /*2650*/  @!P5 LEA R26, P0, R10, c[0x0][0x168], 0x1 ;  /* 0x00005a000a1ada11 */ /* 0x000fc400078008ff */
[----:B------:R-:W-:Y:S02]  /*2660*/  ISETP.GE.AND P1, PT, R23, UR9, PT ;  /* 0x0000000917007c0c */ /* 0x000fe4000bf26270 */
[----:B------:R-:W-:Y:S02]  /*2670*/  @!P5 LEA.HI.X R27, R10, c[0x0][0x16c], R11, 0x1, P0 ;  /* 0x00005b000a1bda11 */ /* 0x000fe400000f0c0b */
[----:B------:R-:W-:Y:S02]  /*2680*/  @!P4 IADD3 R9, R9, R15, RZ ;  /* 0x0000000f0909c210 */ /* 0x000fe40007ffe0ff */
[----:B------:R-:W-:Y:S01]  /*2690*/  @!P4 LEA R24, P0, R8, c[0x0][0x168], 0x1 ;  /* 0x00005a000818ca11 */ /* 0x000fe200078008ff */
[----:B------:R-:W-:-:S03]  /*26a0*/  UIMAD UR9, UR25, UR10, URZ ;  /* 0x0000000a190972a4 */ /* 0x000fc6000f8e023f */
[----:B------:R-:W-:Y:S02]  /*26b0*/  @!P4 LEA.HI.X R25, R8, c[0x0][0x16c], R9, 0x1, P0 ;  /* 0x00005b000819ca11 */ /* 0x000fe400000f0c09 */
[----:B------:R-:W-:Y:S01]  /*26c0*/  @!P3 IADD3 R8, P0, R2, 0x40, RZ ;  /* 0x000000400208b810 */ /* 0x000fe20007f1e0ff */
[----:B------:R-:W-:-:S04]  /*26d0*/  UIMAD UR9, UR24, UR11, UR9 ;  /* 0x0000000b180972a4 */ /* 0x000fc8000f8e0209 */
[----:B------:R-:W-:Y:S02]  /*26e0*/  @!P3 IMAD.X R9, RZ, RZ, R28, P0 ;  /* 0x000000ffff09b224 */ /* 0x000fe400000e061c */
[----:B------:R-:W-:Y:S01]  /*26f0*/  IMAD.U32 R10, RZ, RZ, UR9 ;  /* 0x00000009ff0a7e24 */ /* 0x000fe2000f8e00ff */
[----:B-1----:R-:W-:-:S05]  /*2700*/  @!P1 IADD3 R13, P0, R2, 0x60, RZ ;  /* 0x00000060020d9810 */ /* 0x002fca0007f1e0ff */
[----:B------:R-:W-:Y:S01]  /*2710*/  @!P1 IMAD.X R15, RZ, RZ, R28, P0 ;  /* 0x000000ffff0f9224 */ /* 0x000fe200000e061c */
[----:B------:R-:W-:Y:S01]  /*2720*/  IADD3 R4, P0, R4, UR30, RZ ;  /* 0x0000001e04047c10 */ /* 0x000fe2000ff1e0ff */
[----:B------:R-:W-:-:S03]  /*2730*/  @!P3 IMAD R9, R9, c[0x0][0x198], RZ ;  /* 0x000066000909ba24 */ /* 0x000fc600078e02ff */
[----:B------:R-:W-:Y:S01]  /*2740*/  IADD3.X R5, R5, UR31, R10, P0, !PT ;  /* 0x0000001f05057c10 */ /* 0x000fe200087fe40a */
[----:B------:R-:W-:Y:S01]  /*2750*/  @!P3 IMAD.MOV.U32 R11, RZ, RZ, R7 ;  /* 0x000000ffff0bb224 */ /* 0x000fe200078e0007 */
[----:B------:R-:W-:Y:S01]  /*2760*/  @!P3 MOV R10, R6 ;  /* 0x00000006000ab202 */ /* 0x000fe20000000f00 */
[----:B------:R-:W-:Y:S02]  /*2770*/  IMAD R12, R22, c[0x0][0x1b8], RZ ;  /* 0x00006e00160c7a24 */ /* 0x000fe400078e02ff */
[C---:B------:R-:W-:Y:S02]  /*2780*/  @!P3 IMAD R14, R8.reuse, c[0x0][0x19c], R9 ;  /* 0x00006700080eba24 */ /* 0x040fe400078e0209 */
[----:B------:R-:W-:-:S04]  /*2790*/  @!P3 IMAD.WIDE.U32 R10, R8, c[0x0][0x198], R10 ;  /* 0x00006600080aba25 */ /* 0x000fc800078e000a */
[C---:B------:R-:W-:Y:S02]  /*27a0*/  IMAD R9, R18.reuse, c[0x0][0x1bc], R12 ;  /* 0x00006f0012097a24 */ /* 0x040fe400078e020c */
[----:B------:R-:W-:-:S04]  /*27b0*/  IMAD.WIDE.U32 R4, R18, c[0x0][0x1b8], R4 ;  /* 0x00006e0012047a25 */ /* 0x000fc800078e0004 */
[----:B------:R-:W-:Y:S02]  /*27c0*/  @!P1 IMAD R8, R15, c[0x0][0x198], RZ ;  /* 0x000066000f089a24 */ /* 0x000fe400078e02ff */
[----:B------:R-:W-:Y:S01]  /*27d0*/  @!P3 IMAD.IADD R11, R11, 0x1, R14 ;  /* 0x000000010b0bb824 */ /* 0x000fe200078e020e */
[C---:B------:R-:W-:Y:S01]  /*27e0*/  @!P3 LEA R20, P0, R10.reuse, c[0x0][0x168], 0x1 ;  /* 0x00005a000a14ba11 */ /* 0x040fe200078008ff */
[----:B------:R-:W-:Y:S02]  /*27f0*/  IMAD.IADD R5, R5, 0x1, R9 ;  /* 0x0000000105057824 */ /* 0x000fe400078e0209 */
[C---:B------:R-:W-:Y:S02]  /*2800*/  @!P1 IMAD R14, R13.reuse, c[0x0][0x19c], R8 ;  /* 0x000067000d0e9a24 */ /* 0x040fe400078e0208 */
[----:B------:R-:W-:Y:S01]  /*2810*/  @!P1 IMAD.WIDE.U32 R8, R13, c[0x0][0x198], R6 ;  /* 0x000066000d089a25 */ /* 0x000fe200078e0006 */
[----:B------:R-:W-:-:S03]  /*2820*/  @!P3 LEA.HI.X R21, R10, c[0x0][0x16c], R11, 0x1, P0 ;  /* 0x00005b000a15ba11 */ /* 0x000fc600000f0c0b */
[----:B------:R-:W-:Y:S01]  /*2830*/  @!P5 IMAD R12, R28, c[0x0][0x1a0], RZ ;  /* 0x000068001c0cda24 */ /* 0x000fe200078e02ff */
[----:B------:R-:W-:Y:S01]  /*2840*/  @!P1 IADD3 R9, R9, R14, RZ ;  /* 0x0000000e09099210 */ /* 0x000fe20007ffe0ff */
[----:B------:R-:W-:Y:S01]  /*2850*/  @!P5 IMAD.WIDE.U32 R6, R2, c[0x0][0x1a0], R4 ;  /* 0x000068000206da25 */ /* 0x000fe200078e0004 */
[----:B------:R-:W-:-:S03]  /*2860*/  @!P1 LEA R16, P0, R8, c[0x0][0x168], 0x1 ;  /* 0x00005a0008109a11 */ /* 0x000fc600078008ff */
[----:B------:R-:W-:Y:S01]  /*2870*/  @!P5 IMAD R10, R2, c[0x0][0x1a4], R12 ;  /* 0x00006900020ada24 */ /* 0x000fe200078e020c */
[----:B------:R-:W-:Y:S02]  /*2880*/  @!P1 LEA.HI.X R17, R8, c[0x0][0x16c], R9, 0x1, P0 ;  /* 0x00005b0008119a11 */ /* 0x000fe400000f0c09 */
[----:B------:R-:W-:Y:S01]  /*2890*/  @!P5 LEA R14, P0, R6, c[0x0][0x170], 0x1 ;  /* 0x00005c00060eda11 */ /* 0x000fe200078008ff */
[----:B------:R-:W-:Y:S01]  /*28a0*/  @!P5 IMAD.IADD R10, R7, 0x1, R10 ;  /* 0x00000001070ad824 */ /* 0x000fe200078e020a */
[----:B------:R-:W-:-:S04]  /*28b0*/  @!P6 MOV R7, R239 ;  /* 0x000000ef0007e202 */ /* 0x000fc80000000f00 */
[----:B------:R-:W-:Y:S01]  /*28c0*/  @!P5 LEA.HI.X R15, R6, c[0x0][0x174], R10, 0x1, P0 ;  /* 0x00005d00060fda11 */ /* 0x000fe200000f0c0a */
[----:B------:R-:W-:Y:S01]  /*28d0*/  @!P6 IMAD.MOV.U32 R6, RZ, RZ, R244 ;  /* 0x000000ffff06e224 */ /* 0x000fe200078e00f4 */
[----:B------:R-:W-:Y:S01]  /*28e0*/  @!P4 IADD3 R12, P0, R2, 0x20, RZ ;  /* 0x00000020020cc810 */ /* 0x000fe20007f1e0ff */
[----:B------:R-:W-:Y:S02]  /*28f0*/  @!P6 IMAD.MOV.U32 R8, RZ, RZ, c[0x0][0x194] ;  /* 0x00006500ff08e624 */ /* 0x000fe400078e00ff */
[----:B------:R-:W-:-:S04]  /*2900*/  @!P6 IMAD.WIDE.U32 R10, R31, 0xc0, R6 ;  /* 0x000000c01f0ae825 */ /* 0x000fc800078e0006 */
[----:B------:R-:W-:Y:S01]  /*2910*/  @!P4 IMAD.X R7, RZ, RZ, R28, P0 ;  /* 0x000000ffff07c224 */ /* 0x000fe200000e061c */
[----:B------:R-:W-:Y:S01]  /*2920*/  @!P3 IADD3 R13, P0, R2, 0x40, RZ ;  /* 0x00000040020db810 */ /* 0x000fe20007f1e0ff */
[----:B------:R-:W-:-:S04]  /*2930*/  @!P6 IMAD R6, R8, 0xc0, RZ ;  /* 0x000000c00806e824 */ /* 0x000fc800078e02ff */
[----:B------:R-:W-:Y:S01]  /*2940*/  @!P3 IMAD.X R18, RZ, RZ, R28, P0 ;  /* 0x000000ffff12b224 */ /* 0x000fe200000e061c */
[----:B------:R-:W-:Y:S01]  /*2950*/  @!P1 IADD3 R2, P0, R2, 0x60, RZ ;  /* 0x0000006002029810 */ /* 0x000fe20007f1e0ff */
[----:B------:R-:W-:Y:S02]  /*2960*/  @!P6 IMAD.IADD R11, R11, 0x1, R6 ;  /* 0x000000010b0be824 */ /* 0x000fe400078e0206 */
[----:B------:R-:W-:Y:S02]  /*2970*/  @!P4 IMAD R6, R7, c[0x0][0x1a0], RZ ;  /* 0x000068000706ca24 */ /* 0x000fe400078e02ff */
[----:B------:R-:W-:Y:S02]  /*2980*/  @!P4 IMAD.MOV.U32 R8, RZ, RZ, R4 ;  /* 0x000000ffff08c224 */ /* 0x000fe400078e0004 */
[----:B------:R-:W-:Y:S01]  /*2990*/  @!P4 IMAD.MOV.U32 R9, RZ, RZ, R5 ;  /* 0x000000ffff09c224 */ /* 0x000fe200078e0005 */
[----:B------:R-:W-:Y:S01]  /*29a0*/  @!P1 IADD3.X R19, RZ, R28, RZ, P0, !PT ;  /* 0x0000001cff139210 */ /* 0x000fe200007fe4ff */
[----:B------:R-:W-:Y:S01]  /*29b0*/  @P6 STS [R192+0x3000], RZ ;  /* 0x003000ffc0006388 */ /* 0x000fe20000000800 */
[----:B------:R-:W-:Y:S01]  /*29c0*/  @!P4 IMAD R22, R12, c[0x0][0x1a4], R6 ;  /* 0x000069000c16ca24 */ /* 0x000fe200078e0206 */
[----:B------:R-:W-:-:S02]  /*29d0*/  @!P3 MOV R7, R5 ;  /* 0x000000050007b202 */ /* 0x000fc40000000f00 */
[----:B------:R-:W-:Y:S01]  /*29e0*/  @P6 STS [R192+0x3004], RZ ;  /* 0x003004ffc0006388 */ /* 0x000fe20000000800 */
[----:B------:R-:W-:-:S03]  /*29f0*/  @!P4 IMAD.WIDE.U32 R8, R12, c[0x0][0x1a0], R8 ;  /* 0x000068000c08ca25 */ /* 0x000fc600078e0008 */
[----:B------:R-:W-:Y:S01]  /*2a00*/  @P6 STS [R192+0x3008], RZ ;  /* 0x003008ffc0006388 */ /* 0x000fe20000000800 */
[----:B------:R-:W-:-:S03]  /*2a10*/  @!P3 IMAD R12, R18, c[0x0][0x1a0], RZ ;  /* 0x00006800120cba24 */ /* 0x000fc600078e02ff */
[----:B------:R-:W-:Y:S01]  /*2a20*/  @P6 STS [R192+0x300c], RZ ;  /* 0x00300cffc0006388 */ /* 0x000fe20000000800 */
[----:B------:R-:W-:-:S03]  /*2a30*/  @!P3 IMAD.MOV.U32 R6, RZ, RZ, R4 ;  /* 0x000000ffff06b224 */ /* 0x000fc600078e0004 */
[----:B------:R-:W-:Y:S01]  /*2a40*/  @!PT LDS RZ, [RZ] ;  /* 0x00000000fffff984 */ /* 0x000fe20000000800 */
[----:B------:R-:W-:Y:S01]  /*2a50*/  @!PT LDS RZ, [RZ] ;  /* 0x00000000fffff984 */ /* 0x000fe20000000800 */
[----:B------:R-:W-:Y:S01]  /*2a60*/  @!PT LDS RZ, [RZ] ;  /* 0x00000000fffff984 */ /* 0x000fe20000000800 */
[----:B------:R1:W-:Y:S01]  /*2a70*/  @!P6 LDGSTS.E.BYPASS.LTC128B.128 [R192+0x3000], [R10.64] ;  /* 0x030000000ac0efae */ /* 0x0003e2000b901d52 */
[----:B------:R-:W-:-:S03]  /*2a80*/  @!P1 IMAD R18, R19, c[0x0][0x1a0], RZ ;  /* 0x0000680013129a24 */ /* 0x000fc600078e02ff */
[----:B------:R-:W-:Y:S04]  /*2a90*/  @P5 STS.128 [R0+0xc000], RZ ;  /* 0x00c000ff00005388 */ /* 0x000fe80000000c00 */
[----:B------:R-:W-:Y:S01]  /*2aa0*/  @!PT LDS RZ, [RZ] ;  /* 0x00000000fffff984 */ /* 0x000fe20000000800 */
[----:B------:R-:W-:Y:S01]  /*2ab0*/  @!PT LDS RZ, [RZ] ;  /* 0x00000000fffff984 */ /* 0x000fe20000000800 */
[----:B------:R-:W-:Y:S01]  /*2ac0*/  @!PT LDS RZ, [RZ] ;  /* 0x00000000fffff984 */ /* 0x000fe20000000800 */
[----:B------:R2:W-:Y:S01]  /*2ad0*/  @!P5 LDGSTS.E.BYPASS.LTC128B.128 [R0+0xc000], [R26.64] ;  /* 0x0c0000001a00dfae */ /* 0x0005e2000b901d52 */
[----:B------:R-:W-:-:S03]  /*2ae0*/  @!P3 IMAD R19, R13, c[0x0][0x1a4], R12 ;  /* 0x000069000d13ba24 */ /* 0x000fc600078e020c */
[----:B------:R-:W-:Y:S01]  /*2af0*/  @P4 STS.128 [R0+0xd000], RZ ;  /* 0x00d000ff00004388 */ /* 0x000fe20000000c00 */
[----:B------:R-:W-:-:S03]  /*2b00*/  @!P4 IMAD.IADD R9, R9, 0x1, R22 ;  /* 0x000000010909c824 */ /* 0x000fc600078e0216 */
[----:B------:R-:W-:Y:S01]  /*2b10*/  @!PT LDS RZ, [RZ] ;  /* 0x00000000fffff984 */ /* 0x000fe20000000800 */
[----:B------:R-:W-:Y:S01]  /*2b20*/  @!PT LDS RZ, [RZ] ;  /* 0x00000000fffff984 */ /* 0x000fe20000000800 */
[----:B------:R-:W-:Y:S01]  /*2b30*/  @!PT LDS RZ, [RZ] ;  /* 0x00000000fffff984 */ /* 0x000fe20000000800 */
[----:B------:R2:W-:Y:S01]  /*2b40*/  @!P4 LDGSTS.E.BYPASS.LTC128B.128 [R0+0xd000], [R24.64] ;  /* 0x0d0000001800cfae */ /* 0x0005e2000b901d52 */
[----:B------:R-:W-:Y:S01]  /*2b50*/  @!P3 IMAD.WIDE.U32 R6, R13, c[0x0][0x1a0], R6 ;  /* 0x000068000d06ba25 */ /* 0x000fe200078e0006 */
[----:B------:R-:W-:Y:S02]  /*2b60*/  @!P4 LEA R12, P0, R8, c[0x0][0x170], 0x1 ;  /* 0x00005c00080cca11 */ /* 0x000fe400078008ff */
[----:B------:R-:W-:Y:S01]  /*2b70*/  @P3 STS.128 [R0+0xe000], RZ ;  /* 0x00e000ff00003388 */ /* 0x000fe20000000c00 */
[----:B------:R-:W-:-:S03]  /*2b80*/  @!P1 IMAD R18, R2, c[0x0][0x1a4], R18 ;  /* 0x0000690002129a24 */ /* 0x000fc600078e0212 */
[----:B------:R-:W-:Y:S01]  /*2b90*/  @!PT LDS RZ, [RZ] ;  /* 0x00000000fffff984 */ /* 0x000fe20000000800 */
[----:B------:R-:W-:Y:S01]  /*2ba0*/  @!PT LDS RZ, [RZ] ;  /* 0x00000000fffff984 */ /* 0x000fe20000000800 */
[----:B------:R-:W-:Y:S01]  /*2bb0*/  @!PT LDS RZ, [RZ] ;  /* 0x00000000fffff984 */ /* 0x000fe20000000800 */
[----:B------:R2:W-:Y:S01]  /*2bc0*/  @!P3 LDGSTS.E.BYPASS.LTC128B.128 [R0+0xe000], [R20.64] ;  /* 0x0e0000001400bfae */ /* 0x0005e2000b901d52 */
[----:B------:R-:W-:Y:S01]  /*2bd0*/  @!P1 IMAD.WIDE.U32 R4, R2, c[0x0][0x1a0], R4 ;  /* 0x0000680002049a25 */ /* 0x000fe200078e0004 */
[----:B---3--:R-:W-:Y:S02]  /*2be0*/  IADD3 R2, R33, 0x8, RZ ;  /* 0x0000000821027810 */ /* 0x008fe40007ffe0ff */
[----:B------:R-:W-:Y:S01]  /*2bf0*/  @P1 STS.128 [R0+0xf000], RZ ;  /* 0x00f000ff00001388 */ /* 0x000fe20000000c00 */
[----:B------:R-:W-:-:S03]  /*2c00*/  @!P3 IMAD.IADD R7, R7, 0x1, R19 ;  /* 0x000000010707b824 */ /* 0x000fc600078e0213 */
[----:B------:R-:W-:Y:S01]  /*2c10*/  @!PT LDS RZ, [RZ] ;  /* 0x00000000fffff984 */ /* 0x000fe20000000800 */
[----:B------:R-:W-:Y:S01]  /*2c20*/  @!PT LDS RZ, [RZ] ;  /* 0x00000000fffff984 */ /* 0x000fe20000000800 */
[----:B------:R-:W-:Y:S01]  /*2c30*/  @!PT LDS RZ, [RZ] ;  /* 0x00000000fffff984 */ /* 0x000fe20000000800 */
[----:B------:R2:W-:Y:S01]  /*2c40*/  @!P1 LDGSTS.E.BYPASS.LTC128B.128 [R0+0xf000], [R16.64] ;  /* 0x0f00000010009fae */ /* 0x0005e2000b901d52 */
[----:B------:R-:W-:-:S03]  /*2c50*/  @!P4 LEA.HI.X R13, R8, c[0x0][0x174], R9, 0x1, P0 ;  /* 0x00005d00080dca11 */ /* 0x000fc600000f0c09 */
[----:B------:R-:W-:Y:S01]  /*2c60*/  @P5 STS.128 [R0+0x10000], RZ ;  /* 0x010000ff00005388 */ /* 0x000fe20000000c00 */
[----:B------:R-:W-:Y:S01]  /*2c70*/  IADD3 R9, R33, 0x40, RZ ;  /* 0x0000004021097810 */ /* 0x000fe20007ffe0ff */
[----:B------:R-:W-:Y:S02]  /*2c80*/  @!P1 IMAD.IADD R5, R5, 0x1, R18 ;  /* 0x0000000105059824 */ /* 0x000fe400078e0212 */
[----:B------:R-:W-:Y:S01]  /*2c90*/  @!PT LDS RZ, [RZ] ;  /* 0x00000000fffff984 */ /* 0x000fe20000000800 */
[----:B------:R-:W-:Y:S01]  /*2ca0*/  @!PT LDS RZ, [RZ] ;  /* 0x00000000fffff984 */ /* 0x000fe20000000800 */
[----:B------:R-:W-:Y:S01]  /*2cb0*/  @!PT LDS RZ, [RZ] ;  /* 0x00000000fffff984 */ /* 0x000fe20000000800 */
[----:B------:R2:W-:Y:S01]  /*2cc0*/  @!P5 LDGSTS.E.BYPASS.LTC128B.128 [R0+0x10000], [R14.64] ;  /* 0x100000000e00dfae */ /* 0x0005e2000b901d52 */
[----:B-1----:R-:W-:Y:S02]  /*2cd0*/  @!P3 LEA R10, P5, R6, c[0x0][0x170], 0x1 ;  /* 0x00005c00060aba11 */ /* 0x002fe400078a08ff */
[----:B------:R-:W-:Y:S02]  /*2ce0*/  @!P1 LEA R8, P0, R4, c[0x0][0x170], 0x1 ;  /* 0x00005c0004089a11 */ /* 0x000fe400078008ff */
[----:B------:R-:W-:Y:S02]  /*2cf0*/  ISETP.GE.AND P6, PT, R2, UR8, PT ;  /* 0x0000000802007c0c */ /* 0x000fe4000bfc6270 */
[----:B------:R-:W-:-:S02]  /*2d00*/  IADD3 R2, R33, 0x48, RZ ;  /* 0x0000004821027810 */ /* 0x000fc40007ffe0ff */
[----:B------:R-:W-:Y:S02]  /*2d10*/  @!P3 LEA.HI.X R11, R6, c[0x0][0x174], R7, 0x1, P5 ;  /* 0x00005d00060bba11 */ /* 0x000fe400028f0c07 */
[----:B------:R-:W-:Y:S02]  /*2d20*/  ISETP.GE.AND P5, PT, R9, UR8, PT ;  /* 0x0000000809007c0c */ /* 0x000fe4000bfa6270 */
[----:B------:R-:W-:Y:S02]  /*2d30*/  @!P1 LEA.HI.X R9, R4, c[0x0][0x174], R5, 0x1, P0 ;  /* 0x00005d0004099a11 */ /* 0x000fe400000f0c05 */
[----:B------:R-:W-:Y:S01]  /*2d40*/  ISETP.GE.AND P0, PT, R2, UR8, PT ;  /* 0x0000000802007c0c */ /* 0x000fe2000bf06270 */
[----:B------:R-:W-:Y:S01]  /*2d50*/  @P4 STS.128 [R0+0x11000], RZ ;  /* 0x011000ff00004388 */ /* 0x000fe20000000c00 */
[----:B------:R-:W-:-:S03]  /*2d60*/  UMOV UR9, UR12 ;  /* 0x0000000c00097c82 */ /* 0x000fc60008000000 */
        /* <DEDUP_REMOVED lines=9> */
[----:B------:R-:W-:-:S03]  /*2e00*/  ISETP.GE.AND P4, PT, R33, UR8, PT ;  /* 0x0000000821007c0c */ /* 0x000fc6000bf86270 */
[----:B------:R2:W-:Y:S01]  /*2e10*/  @P1 STS.128 [R0+0x13000], RZ ;  /* 0x013000ff00001388 */ /* 0x0005e20000000c00 */
[----:B------:R-:W-:-:S03]  /*2e20*/  UMOV UR8, UR13 ;  /* 0x0000000d00087c82 */ /* 0x000fc60008000000 */
[----:B------:R-:W-:Y:S01]  /*2e30*/  @!PT LDS RZ, [RZ] ;  /* 0x00000000fffff984 */ /* 0x000fe20000000800 */
[----:B------:R-:W-:Y:S01]  /*2e40*/  @!PT LDS RZ, [RZ] ;  /* 0x00000000fffff984 */ /* 0x000fe20000000800 */
[----:B------:R-:W-:Y:S01]  /*2e50*/  @!PT LDS RZ, [RZ] ;  /* 0x00000000fffff984 */ /* 0x000fe20000000800 */
[----:B------:R2:W-:Y:S01]  /*2e60*/  @!P1 LDGSTS.E.BYPASS.LTC128B.128 [R0+0x13000], [R8.64] ;  /* 0x1300000008009fae */ /* 0x0005e2000b901d52 */
[----:B------:R-:W-:Y:S02]  /*2e70*/  @!P0 LEA R6, P1, R2, UR9, 0x2 ;  /* 0x0000000902068c11 */ /* 0x000fe4000f8210ff */
[----:B------:R-:W-:Y:S01]  /*2e80*/  SHF.L.U32 R4, R33, 0x2, RZ ;  /* 0x0000000221047819 */ /* 0x000fe200000006ff */
[----:B------:R-:W-:Y:S01]  /*2e90*/  IMAD.MOV.U32 R242, RZ, RZ, 0x7f800000 ;  /* 0x7f800000fff27424 */ /* 0x000fe200078e00ff */
[----:B------:R-:W0:Y:S01]  /*2ea0*/  LDGDEPBAR ;  /* 0x00000000000079af */ /* 0x000e220000000000 */
[----:B--2---:R-:W-:-:S04]  /*2eb0*/  SHF.R.S32.HI R0, RZ, 0x1f, R2 ;  /* 0x0000001fff007819 */ /* 0x004fc80000011402 */
[----:B------:R-:W-:Y:S02]  /*2ec0*/  @!P0 LEA.HI.X R7, R2, UR8, R0, 0x2, P1 ;  /* 0x0000000802078c11 */ /* 0x000fe400088f1400 */
[----:B------:R-:W-:-:S03]  /*2ed0*/  LEA.HI R0, R30, R29, RZ, 0x4 ;  /* 0x0000001d1e007211 */ /* 0x000fc600078f20ff */
[----:B------:R1:W5:Y:S01]  /*2ee0*/  @!P0 LDG.E R241, [R6.64] ;  /* 0x0000001206f18981 */ /* 0x000362000c1e1900 */
[----:B------:R-:W-:-:S05]  /*2ef0*/  LOP3.LUT R0, R0, 0xfffffff0, RZ, 0xc0, !PT ;  /* 0xfffffff000007812 */ /* 0x000fca00078ec0ff */
[----:B------:R-:W-:-:S05]  /*2f00*/  IMAD.IADD R0, R29, 0x1, -R0 ;  /* 0x000000011d007824 */ /* 0x000fca00078e0a00 */
[----:B------:R-:W-:-:S04]  /*2f10*/  SHF.R.S32.HI R2, RZ, 0x1f, R0 ;  /* 0x0000001fff027819 */ /* 0x000fc80000011400 */
[----:B------:R-:W-:-:S04]  /*2f20*/  LEA.HI R2, R2, R0, RZ, 0x3 ;  /* 0x0000000002027211 */ /* 0x000fc800078f18ff */
[----:B------:R-:W-:-:S05]  /*2f30*/  LOP3.LUT R2, R2, 0xfffffff8, RZ, 0xc0, !PT ;  /* 0xfffffff802027812 */ /* 0x000fca00078ec0ff */
[----:B------:R-:W-:Y:S01]  /*2f40*/  IMAD.IADD R0, R0, 0x1, -R2 ;  /* 0x0000000100007824 */ /* 0x000fe200078e0a02 */
[----:B------:R-:W-:-:S04]  /*2f50*/  IADD3 R2, R188, 0x2000, RZ ;  /* 0x00002000bc027810 */ /* 0x000fc80007ffe0ff */
[----:B------:R-:W-:Y:S02]  /*2f60*/  SEL R2, R2, R188, !P2 ;  /* 0x000000bc02027207 */ /* 0x000fe40005000000 */
[----:B------:R-:W-:-:S03]  /*2f70*/  LOP3.LUT P0, RZ, R0, 0x2, RZ, 0xc0, !PT ;  /* 0x0000000200ff7812 */ /* 0x000fc6000780c0ff */
[----:B------:R-:W-:Y:S02]  /*2f80*/  IMAD.SHL.U32 R183, R2, 0x2, RZ ;  /* 0x0000000202b77824 */ /* 0x000fe400078e00ff */
[----:B------:R-:W-:Y:S01]  /*2f90*/  IMAD.MOV.U32 R2, RZ, RZ, c[0x0][0x22c] ;  /* 0x00008b00ff027624 */ /* 0x000fe200078e00ff */
[----:B------:R-:W-:Y:S02]  /*2fa0*/  LOP3.LUT P1, RZ, R0, 0x4, RZ, 0xc0, !PT ;  /* 0x0000000400ff7812 */ /* 0x000fe4000782c0ff */
[----:B------:R-:W-:Y:S01]  /*2fb0*/  IADD3 R0, R187, 0x2000, RZ ;  /* 0x00002000bb007810 */ /* 0x000fe20007ffe0ff */
[----:B------:R-:W-:-:S03]  /*2fc0*/  IMAD R2, R2, c[0x0][0x1c0], RZ ;  /* 0x0000700002027a24 */ /* 0x000fc600078e02ff */
[----:B------:R-:W-:Y:S02]  /*2fd0*/  SEL R0, R0, R187, !P2 ;  /* 0x000000bb00007207 */ /* 0x000fe40005000000 */
[C---:B------:R-:W-:Y:S01]  /*2fe0*/  SHF.L.U32 R34, R2.reuse, 0x4, RZ ;  /* 0x0000000402227819 */ /* 0x040fe200000006ff */
[----:B------:R-:W-:Y:S02]  /*2ff0*/  IMAD.SHL.U32 R32, R2, 0x8, RZ ;  /* 0x0000000802207824 */ /* 0x000fe400078e00ff */
[----:B------:R-:W-:Y:S01]  /*3000*/  IMAD.SHL.U32 R176, R0, 0x2, RZ ;  /* 0x0000000200b07824 */ /* 0x000fe200078e00ff */
[----:B------:R-:W-:-:S05]  /*3010*/  IADD3 R0, R34, 0x20, RZ ;  /* 0x0000002022007810 */ /* 0x000fca0007ffe0ff */
[----:B------:R-:W-:-:S04]  /*3020*/  IMAD.IADD R0, R32, 0x1, R0 ;  /* 0x0000000120007824 */ /* 0x000fc800078e0200 */
[----:B------:R-:W-:-:S05]  /*3030*/  IMAD.IADD R0, R32, 0x1, R0 ;  /* 0x0000000120007824 */ /* 0x000fca00078e0200 */
[----:B------:R-:W-:-:S05]  /*3040*/  IADD3 R0, R32, R0, RZ ;  /* 0x0000000020007210 */ /* 0x000fca0007ffe0ff */
[----:B------:R-:W-:-:S05]  /*3050*/  IMAD.IADD R0, R32, 0x1, R0 ;  /* 0x0000000120007824 */ /* 0x000fca00078e0200 */
[----:B------:R2:W-:Y:S01]  /*3060*/  STL [R1+0x8], R0 ;  /* 0x0000080001007387 */ /* 0x0005e20000100800 */
[----:B------:R-:W-:Y:S02]  /*3070*/  SHF.R.S32.HI R8, RZ, 0x1f, R33 ;  /* 0x0000001fff087819 */ /* 0x000fe40000011421 */
[----:B------:R-:W-:Y:S02]  /*3080*/  IADD3 R4, P3, R4, UR9, RZ ;  /* 0x0000000904047c10 */ /* 0x000fe4000ff7e0ff */
[----:B------:R-:W-:Y:S01]  /*3090*/  SHF.L.U64.HI R5, R33, 0x2, R8 ;  /* 0x0000000221057819 */ /* 0x000fe20000010208 */
[----:B------:R-:W-:Y:S02]  /*30a0*/  IMAD.MOV.U32 R243, RZ, RZ, 0x7f800000 ;  /* 0x7f800000fff37424 */ /* 0x000fe400078e00ff */
[----:B------:R-:W-:Y:S02]  /*30b0*/  IMAD.MOV.U32 R240, RZ, RZ, 0x7f800000 ;  /* 0x7f800000fff07424 */ /* 0x000fe400078e00ff */
[----:B--2---:R-:W-:-:S04]  /*30c0*/  IMAD.IADD R0, R32, 0x1, R0 ;  /* 0x0000000120007824 */ /* 0x004fc800078e0200 */
[----:B------:R-:W-:-:S04]  /*30d0*/  IMAD.IADD R2, R32, 0x1, R0 ;  /* 0x0000000120027824 */ /* 0x000fc800078e0200 */
[----:B------:R-:W-:-:S04]  /*30e0*/  IMAD.IADD R252, R32, 0x1, R2 ;  /* 0x0000000120fc7824 */ /* 0x000fc800078e0202 */
[----:B------:R-:W-:Y:S01]  /*30f0*/  IMAD.IADD R251, R32, 0x1, R252 ;  /* 0x0000000120fb7824 */ /* 0x000fe200078e02fc */
[----:B------:R-:W-:-:S04]  /*3100*/  IADD3.X R5, R5, UR8, RZ, P3, !PT ;  /* 0x0000000805057c10 */ /* 0x000fc80009ffe4ff */
[C---:B------:R-:W-:Y:S01]  /*3110*/  IADD3 R250, R32.reuse, R251, RZ ;  /* 0x000000fb20fa7210 */ /* 0x040fe20007ffe0ff */
[----:B------:R2:W5:Y:S04]  /*3120*/  @!P4 LDG.E R242, [R4.64] ;  /* 0x0000001204f2c981 */ /* 0x000568000c1e1900 */
[----:B------:R2:W5:Y:S01]  /*3130*/  @!P6 LDG.E R243, [R4.64+0x20] ;  /* 0x0000201204f3e981 */ /* 0x000562000c1e1900 */
[----:B------:R-:W-:-:S03]  /*3140*/  IMAD.IADD R249, R32, 0x1, R250 ;  /* 0x0000000120f97824 */ /* 0x000fc600078e02fa */
[----:B------:R2:W5:Y:S01]  /*3150*/  @!P5 LDG.E R240, [R4.64+0x100] ;  /* 0x0001001204f0d981 */ /* 0x000562000c1e1900 */
[----:B------:R-:W-:Y:S02]  /*3160*/  IMAD.MOV.U32 R186, RZ, RZ, 0x20 ;  /* 0x00000020ffba7424 */ /* 0x000fe400078e00ff */
[----:B------:R-:W-:Y:S01]  /*3170*/  IMAD.IADD R248, R32, 0x1, R249 ;  /* 0x0000000120f87824 */ /* 0x000fe200078e02f9 */
[----:B------:R3:W-:Y:S01]  /*3180*/  STL [R1+0x4], R0 ;  /* 0x0000040001007387 */ /* 0x0007e20000100800 */
[----:B------:R-:W-:Y:S01]  /*3190*/  UIADD3 UR10, UR24, 0x80, URZ ;  /* 0x00000080180a7890 */ /* 0x000fe2000fffe03f */
[----:B------:R-:W-:Y:S01]  /*31a0*/  SEL R186, R186, 0xffffffe0, !P0 ;  /* 0xffffffe0baba7807 */ /* 0x000fe20004000000 */
[----:B------:R-:W-:Y:S01]  /*31b0*/  IMAD.SHL.U32 R185, R188, 0x2, RZ ;  /* 0x00000002bcb97824 */ /* 0x000fe200078e00ff */
[----:B------:R-:W-:Y:S02]  /*31c0*/  IADD3 R247, R32, R248, RZ ;  /* 0x000000f820f77210 */ /* 0x000fe40007ffe0ff */
[----:B------:R-:W-:Y:S01]  /*31d0*/  MOV R177, 0x40 ;  /* 0x0000004000b17802 */ /* 0x000fe20000000f00 */
[----:B------:R-:W-:Y:S01]  /*31e0*/  CS2R R126, SRZ ;  /* 0x00000000007e7805 */ /* 0x000fe2000001ff00 */
[----:B------:R-:W-:Y:S01]  /*31f0*/  CS2R R124, SRZ ;  /* 0x00000000007c7805 */ /* 0x000fe2000001ff00 */
[----:B--2---:R-:W-:-:S02]  /*3200*/  SHF.L.U64.HI R4, R33, 0x2, R8 ;  /* 0x0000000221047819 */ /* 0x004fc40000010208 */
[----:B---3--:R-:W-:-:S03]  /*3210*/  IADD3 R0, R33, -0x80, RZ ;  /* 0xffffff8021007810 */ /* 0x008fc60007ffe0ff */
[----:B------:R2:W-:Y:S01]  /*3220*/  STL [R1+0x14], R4 ;  /* 0x0000140401007387 */ /* 0x0005e20000100800 */
[----:B------:R-:W-:-:S03]  /*3230*/  SHF.L.U32 R0, R0, 0x2, RZ ;  /* 0x0000000200007819 */ /* 0x000fc600000006ff */
[----:B------:R-:W-:Y:S01]  /*3240*/  STL [R1], R2 ;  /* 0x0000000201007387 */ /* 0x000fe20000100800 */
        /* <DEDUP_REMOVED lines=14> */
[----:B--2---:R-:W-:Y:S01]  /*3330*/  SHF.L.U32 R4, R33, 0x2, RZ ;  /* 0x0000000221047819 */ /* 0x004fe200000006ff */
[----:B------:R-:W-:Y:S01]  /*3340*/  CS2R R94, SRZ ;  /* 0x00000000005e7805 */ /* 0x000fe2000001ff00 */
[----:B------:R-:W-:Y:S01]  /*3350*/  CS2R R92, SRZ ;  /* 0x00000000005c7805 */ /* 0x000fe2000001ff00 */
[----:B------:R-:W-:-:S02]  /*3360*/  CS2R R98, SRZ ;  /* 0x0000000000627805 */ /* 0x000fc4000001ff00 */
[----:B------:R-:W-:Y:S01]  /*3370*/  STL [R1+0x10], R4 ;  /* 0x0000100401007387 */ /* 0x000fe20000100800 */
[----:B------:R-:W-:Y:S01]  /*3380*/  CS2R R96, SRZ ;  /* 0x0000000000607805 */ /* 0x000fe2000001ff00 */
[----:B------:R-:W-:Y:S01]  /*3390*/  CS2R R90, SRZ ;  /* 0x00000000005a7805 */ /* 0x000fe2000001ff00 */
[----:B------:R-:W-:Y:S01]  /*33a0*/  CS2R R88, SRZ ;  /* 0x0000000000587805 */ /* 0x000fe2000001ff00 */
[----:B------:R2:W-:Y:S01]  /*33b0*/  STL [R1+0xc], R0 ;  /* 0x00000c0001007387 */ /* 0x0005e20000100800 */
        /* <DEDUP_REMOVED lines=10> */
[----:B------:R-:W-:Y:S01]  /*3460*/  SEL R177, R177, 0xffffffc0, !P1 ;  /* 0xffffffc0b1b17807 */ /* 0x000fe20004800000 */
[----:B------:R-:W-:-:S02]  /*3470*/  IMAD.SHL.U32 R184, R188, 0x2, RZ ;  /* 0x00000002bcb87824 */ /* 0x000fc400078e00ff */
[----:B------:R-:W-:Y:S01]  /*3480*/  IMAD.IADD R182, R186, 0x1, R185 ;  /* 0x00000001bab67824 */ /* 0x000fe200078e02b9 */
[----:B------:R-:W-:Y:S02]  /*3490*/  UISETP.GE.AND UP0, UPT, UR10, UR4, UPT ;  /* 0x000000040a00728c */ /* 0x000fe4000bf06270 */
[----:B------:R-:W-:Y:S02]  /*34a0*/  UMOV UR11, UR16 ;  /* 0x00000010000b7c82 */ /* 0x000fe40008000000 */
[----:B------:R-:W-:Y:S01]  /*34b0*/  UMOV UR10, UR17 ;  /* 0x00000011000a7c82 */ /* 0x000fe20008000000 */
[----:B-12---:R-:W-:Y:S02]  /*34c0*/  IMAD.IADD R0, R32, 0x1, R247 ;  /* 0x0000000120007824 */ /* 0x006fe400078e02f7 */
.L_x_397:
[----:B------:R-:W0:Y:S01]  /*34d0*/  LDGDEPBAR ;  /* 0x00000000000079af */ /* 0x000e220000000000 */
[C---:B------:R-:W-:Y:S01]  /*34e0*/  IMAD.IADD R0, R183.reuse, 0x1, R186 ;  /* 0x00000001b7007824 */ /* 0x040fe200078e02ba */
[----:B------:R-:W-:Y:S01]  /*34f0*/  PLOP3.LUT P0, PT, PT, PT, UP0, 0x80, 0x0 ;  /* 0x000000000000781c */ /* 0x000fe20003f0f008 */
[--C-:B------:R-:W-:Y:S01]  /*3500*/  IMAD.IADD R156, R183, 0x1, R177.reuse ;  /* 0x00000001b79c7824 */ /* 0x100fe200078e02b1 */
[----:B------:R-:W-:Y:S01]  /*3510*/  PLOP3.LUT P2, PT, PT, PT, UP0, 0x80, 0x0 ;  /* 0x000000000000781c */ /* 0x000fe20003f4f008 */
[----:B------:R-:W-:Y:S01]  /*3520*/  UISETP.GE.AND UP5, UPT, UR5, 0x1, UPT ;  /* 0x000000010500788c */ /* 0x000fe2000bfa6270 */
[----:B------:R-:W-:Y:S02]  /*3530*/  PLOP3.LUT P3, PT, PT, PT, UP0, 0x80, 0x0 ;  /* 0x000000000000781c */ /* 0x000fe40003f6f008 */
[----:B------:R-:W2:Y:S01]  /*3540*/  LDL R2, [R1+0x20] ;  /* 0x0000200001027983 */ /* 0x000ea20000100800 */
[----:B------:R-:W-:Y:S02]  /*3550*/  PLOP3.LUT P6, PT, PT, PT, UP0, 0x80, 0x0 ;  /* 0x000000000000781c */ /* 0x000fe40003fcf008 */
[----:B-----5:R-:W-:Y:S02]  /*3560*/  FSETP.NEU.FTZ.AND P4, PT, R242, -INF , PT ;  /* 0xff800000f200780b */ /* 0x020fe40003f9d000 */
[----:B------:R-:W-:Y:S01]  /*3570*/  FSETP.NEU.FTZ.AND P5, PT, R241, -INF , PT ;  /* 0xff800000f100780b */ /* 0x000fe20003fbd000 */
[----:B------:R-:W-:Y:S04]  /*3580*/  DEPBAR.LE SB0, 0x0 ;  /* 0x000080000000791a */ /* 0x000fe80000000000 */
[----:B------:R-:W-:Y:S08]  /*3590*/  BAR.SYNC.DEFER_BLOCKING 0x0 ;  /* 0x0000000000007b1d */ /* 0x000ff00000010000 */
[----:B------:R-:W-:Y:S08]  /*35a0*/  LDSM.16.M88.4 R64, [R183] ;  /* 0x00000000b740783b */ /* 0x000ff00000000200 */
[----:B------:R-:W1:Y:S08]  /*35b0*/  LDSM.16.M88.4 R16, [R178+0xc000] ;  /* 0x00c00000b210783b */ /* 0x000e700000000200 */
[----:B------:R-:W3:Y:S08]  /*35c0*/  LDSM.16.M88.4 R60, [R183+0x2000] ;  /* 0x00200000b73c783b */ /* 0x000ef00000000200 */
[----:B------:R-:W4:Y:S08]  /*35d0*/  LDSM.16.M88.4 R32, [R178+0xc800] ;  /* 0x00c80000b220783b */ /* 0x000f300000000200 */
[----:B------:R-:W4:Y:S08]  /*35e0*/  LDSM.16.M88.4 R48, [R178+0xd000] ;  /* 0x00d00000b230783b */ /* 0x000f300000000200 */
[----:B------:R-:W4:Y:S01]  /*35f0*/  LDSM.16.M88.4 R132, [R178+0xd800] ;  /* 0x00d80000b284783b */ /* 0x000f220000000200 */
[-C--:B-1----:R-:W-:Y:S07]  /*3600*/  HMMA.16816.F32 R4, R64, R16.reuse, RZ ;  /* 0x000000104004723c */ /* 0x082fee00000018ff */
[----:B------:R-:W-:Y:S01]  /*3610*/  LDSM.16.M88.4 R136, [R0] ;  /* 0x000000000088783b */ /* 0x000fe20000000200 */
[C---:B---3--:R-:W-:Y:S07]  /*3620*/  HMMA.16816.F32 R8, R60.reuse, R16, RZ ;  /* 0x000000103c08723c */ /* 0x048fee00000018ff */
[----:B------:R-:W1:Y:S01]  /*3630*/  LDSM.16.M88.4 R140, [R181+0xc000] ;  /* 0x00c00000b58c783b */ /* 0x000e620000000200 */
[-C--:B------:R-:W-:Y:S07]  /*3640*/  HMMA.16816.F32 R12, R60, R18.reuse, RZ ;  /* 0x000000123c0c723c */ /* 0x080fee00000018ff */
[----:B------:R3:W1:Y:S01]  /*3650*/  LDSM.16.M88.4 R144, [R0+0x2000] ;  /* 0x002000000090783b */ /* 0x0006620000000200 */
[C---:B------:R-:W-:Y:S07]  /*3660*/  HMMA.16816.F32 R16, R64.reuse, R18, RZ ;  /* 0x000000124010723c */ /* 0x040fee00000018ff */
[----:B------:R-:W1:Y:S01]  /*3670*/  LDSM.16.M88.4 R148, [R181+0xc800] ;  /* 0x00c80000b594783b */ /* 0x000e620000000200 */
[-C--:B----4-:R-:W-:Y:S07]  /*3680*/  HMMA.16816.F32 R20, R64, R32.reuse, RZ ;  /* 0x000000204014723c */ /* 0x090fee00000018ff */
[----:B------:R-:W4:Y:S01]  /*3690*/  LDSM.16.M88.4 R152, [R181+0xd000] ;  /* 0x00d00000b598783b */ /* 0x000f220000000200 */
[C---:B------:R-:W-:Y:S07]  /*36a0*/  HMMA.16816.F32 R24, R60.reuse, R32, RZ ;  /* 0x000000203c18723c */ /* 0x040fee00000018ff */
[----:B------:R-:W-:Y:S01]  /*36b0*/  LDSM.16.M88.4 R160, [R179+0xc800] ;  /* 0x00c80000b3a0783b */ /* 0x000fe20000000200 */
[----:B---3--:R-:W-:Y:S01]  /*36c0*/  IMAD.IADD R0, R0, 0x1, R177 ;  /* 0x0000000100007824 */ /* 0x008fe200078e02b1 */
[-C--:B------:R-:W-:Y:S06]  /*36d0*/  HMMA.16816.F32 R28, R60, R34.reuse, RZ ;  /* 0x000000223c1c723c */ /* 0x080fec00000018ff */
[----:B------:R-:W-:Y:S02]  /*36e0*/  LDSM.16.M88.4 R164, [R179+0xd800] ;  /* 0x00d80000b3a4783b */ /* 0x000fe40000000200 */
[C---:B------:R-:W-:Y:S06]  /*36f0*/  HMMA.16816.F32 R32, R64.reuse, R34, RZ ;  /* 0x000000224020723c */ /* 0x040fec00000018ff */
[----:B------:R-:W-:Y:S02]  /*3700*/  LDSM.16.M88.4 R168, [R0] ;  /* 0x0000000000a8783b */ /* 0x000fe40000000200 */
[-C--:B------:R-:W-:Y:S06]  /*3710*/  HMMA.16816.F32 R36, R64, R48.reuse, RZ ;  /* 0x000000304024723c */ /* 0x080fec00000018ff */
[----:B------:R-:W-:Y:S02]  /*3720*/  LDSM.16.M88.4 R172, [R180+0xc000] ;  /* 0x00c00000b4ac783b */ /* 0x000fe40000000200 */
[C---:B------:R-:W-:Y:S08]  /*3730*/  HMMA.16816.F32 R40, R60.reuse, R48, RZ ;  /* 0x000000303c28723c */ /* 0x040ff000000018ff */
[-C--:B------:R-:W-:Y:S08]  /*3740*/  HMMA.16816.F32 R44, R60, R50.reuse, RZ ;  /* 0x000000323c2c723c */ /* 0x080ff000000018ff */
[C---:B------:R-:W-:Y:S08]  /*3750*/  HMMA.16816.F32 R48, R64.reuse, R50, RZ ;  /* 0x000000324030723c */ /* 0x040ff000000018ff */
[-C--:B------:R-:W-:Y:S08]  /*3760*/  HMMA.16816.F32 R52, R64, R132.reuse, RZ ;  /* 0x000000844034723c */ /* 0x080ff000000018ff */
[C---:B------:R-:W-:Y:S08]  /*3770*/  HMMA.16816.F32 R56, R60.reuse, R132, RZ ;  /* 0x000000843c38723c */ /* 0x040ff000000018ff */
[-C--:B------:R-:W-:Y:S08]  /*3780*/  HMMA.16816.F32 R60, R60, R134.reuse, RZ ;  /* 0x000000863c3c723c */ /* 0x080ff000000018ff */
[----:B------:R-:W-:Y:S01]  /*3790*/  HMMA.16816.F32 R64, R64, R134, RZ ;  /* 0x000000864040723c */ /* 0x000fe200000018ff */
[----:B------:R-:W3:Y:S07]  /*37a0*/  LDSM.16.M88.4 R132, [R181+0xd800] ;  /* 0x00d80000b584783b */ /* 0x000eee0000000200 */
[-C--:B-1----:R-:W-:Y:S08]  /*37b0*/  HMMA.16816.F32 R4, R136, R140.reuse, R4 ;  /* 0x0000008c8804723c */ /* 0x082ff00000001804 */
[C---:B------:R-:W-:Y:S08]  /*37c0*/  HMMA.16816.F32 R8, R144.reuse, R140, R8 ;  /* 0x0000008c9008723c */ /* 0x040ff00000001808 */
[-C--:B------:R-:W-:Y:S08]  /*37d0*/  HMMA.16816.F32 R12, R144, R142.reuse, R12 ;  /* 0x0000008e900c723c */ /* 0x080ff0000000180c */
[C---:B------:R-:W-:Y:S01]  /*37e0*/  HMMA.16816.F32 R16, R136.reuse, R142, R16 ;  /* 0x0000008e8810723c */ /* 0x040fe20000001810 */
[----:B------:R-:W-:Y:S07]  /*37f0*/  LDSM.16.M88.4 R140, [R156] ;  /* 0x000000009c8c783b */ /* 0x000fee0000000200 */
[-C--:B------:R-:W-:Y:S01]  /*3800*/  HMMA.16816.F32 R20, R136, R148.reuse, R20 ;  /* 0x000000948814723c */ /* 0x080fe20000001814 */
[----:B------:R-:W-:Y:S07]  /*3810*/  LDSM.16.M88.4 R156, [R156+0x2000] ;  /* 0x002000009c9c783b */ /* 0x000fee0000000200 */
[C---:B------:R-:W-:Y:S08]  /*3820*/  HMMA.16816.F32 R24, R144.reuse, R148, R24 ;  /* 0x000000949018723c */ /* 0x040ff00000001818 */
[-C--:B------:R-:W-:Y:S08]  /*3830*/  HMMA.16816.F32 R28, R144, R150.reuse, R28 ;  /* 0x00000096901c723c */ /* 0x080ff0000000181c */
[C---:B------:R-:W-:Y:S01]  /*3840*/  HMMA.16816.F32 R32, R136.reuse, R150, R32 ;  /* 0x000000968820723c */ /* 0x040fe20000001820 */
[----:B------:R-:W1:Y:S07]  /*3850*/  LDSM.16.M88.4 R148, [R179+0xc000] ;  /* 0x00c00000b394783b */ /* 0x000e6e0000000200 */
[-C--:B----4-:R-:W-:Y:S08]  /*3860*/  HMMA.16816.F32 R36, R136, R152.reuse, R36 ;  /* 0x000000988824723c */ /* 0x090ff00000001824 */
[C---:B------:R-:W-:Y:S08]  /*3870*/  HMMA.16816.F32 R40, R144.reuse, R152, R40 ;  /* 0x000000989028723c */ /* 0x040ff00000001828 */
[-C--:B------:R-:W-:Y:S08]  /*3880*/  HMMA.16816.F32 R44, R144, R154.reuse, R44 ;  /* 0x0000009a902c723c */ /* 0x080ff0000000182c */
[C---:B------:R-:W-:Y:S01]  /*3890*/  HMMA.16816.F32 R48, R136.reuse, R154, R48 ;  /* 0x0000009a8830723c */ /* 0x040fe20000001830 */
[----:B------:R-:W4:Y:S07]  /*38a0*/  LDSM.16.M88.4 R152, [R179+0xd000] ;  /* 0x00d00000b398783b */ /* 0x000f2e0000000200 */
[-C--:B---3--:R-:W-:Y:S08]  /*38b0*/  HMMA.16816.F32 R52, R136, R132.reuse, R52 ;  /* 0x000000848834723c */ /* 0x088ff00000001834 */
[C---:B------:R-:W-:Y:S08]  /*38c0*/  HMMA.16816.F32 R56, R144.reuse, R132, R56 ;  /* 0x000000849038723c */ /* 0x040ff00000001838 */
[-C--:B------:R-:W-:Y:S08]  /*38d0*/  HMMA.16816.F32 R60, R144, R134.reuse, R60 ;  /* 0x00000086903c723c */ /* 0x080ff0000000183c */
[----:B------:R-:W-:Y:S01]  /*38e0*/  HMMA.16816.F32 R64, R136, R134, R64 ;  /* 0x000000868840723c */ /* 0x000fe20000001840 */
[----:B------:R3:W4:Y:S06]  /*38f0*/  LDSM.16.M88.4 R132, [R0+0x2000] ;  /* 0x002000000084783b */ /* 0x00072c0000000200 */
[----:B------:R-:W-:Y:S01]  /*3900*/  IMAD.U32 R137, RZ, RZ, UR20 ;  /* 0x00000014ff897e24 */ /* 0x000fe2000f8e00ff */
[-C--:B-1----:R-:W-:Y:S05]  /*3910*/  HMMA.16816.F32 R4, R140, R148.reuse, R4 ;  /* 0x000000948c04723c */ /* 0x082fea0000001804 */
[----:B--2---:R-:W-:Y:S01]  /*3920*/  @P0 IMAD R137, R137, 0x80, R2 ;  /* 0x0000008089890824 */ /* 0x004fe200078e0202 */
[----:B------:R-:W-:Y:S01]  /*3930*/  PLOP3.LUT P0, PT, PT, PT, UP0, 0x80, 0x0 ;  /* 0x000000000000781c */ /* 0x000fe20003f0f008 */
[----:B------:R-:W-:Y:S01]  /*3940*/  FMUL.FTZ R138, R242, 1.4426950216293334961 ;  /* 0x3fb8aa3bf28a7820 */ /* 0x000fe20000410000 */
[C---:B------:R-:W-:Y:S01]  /*3950*/  HMMA.16816.F32 R8, R156.reuse, R148, R8 ;  /* 0x000000949c08723c */ /* 0x040fe20000001808 */
[----:B------:R-:W2:Y:S03]  /*3960*/  LDL R148, [R1+0x10] ;  /* 0x0000100001947983 */ /* 0x000ea60000100800 */
[----:B------:R-:W-:Y:S01]  /*3970*/  @P3 ISETP.GE.AND P3, PT, R137, UR4, PT ;  /* 0x0000000489003c0c */ /* 0x000fe2000bf66270 */
[C---:B------:R-:W-:Y:S01]  /*3980*/  FMUL.FTZ R136, R243.reuse, 1.4426950216293334961 ;  /* 0x3fb8aa3bf3887820 */ /* 0x040fe20000410000 */
[----:B------:R-:W-:Y:S01]  /*3990*/  FSEL R138, R138, RZ, P4 ;  /* 0x000000ff8a8a7208 */ /* 0x000fe20002000000 */
[----:B------:R-:W-:Y:S01]  /*39a0*/  FMUL.FTZ R2, R240, 1.4426950216293334961 ;  /* 0x3fb8aa3bf0027820 */ /* 0x000fe20000410000 */
[-C--:B------:R-:W-:Y:S03]  /*39b0*/  HMMA.16816.F32 R12, R156, R150.reuse, R12 ;  /* 0x000000969c0c723c */ /* 0x080fe6000000180c */
[----:B------:R-:W-:Y:S02]  /*39c0*/  FSETP.NEU.FTZ.AND P4, PT, R243, -INF , PT ;  /* 0xff800000f300780b */ /* 0x000fe40003f9d000 */
[----:B---3--:R-:W-:Y:S02]  /*39d0*/  @P2 IADD3 R0, R137, 0x1, RZ ;  /* 0x0000000189002810 */ /* 0x008fe40007ffe0ff */
[----:B------:R-:W-:Y:S01]  /*39e0*/  FSEL R136, R136, RZ, P4 ;  /* 0x000000ff88887208 */ /* 0x000fe20002000000 */
[C---:B------:R-:W-:Y:S01]  /*39f0*/  HMMA.16816.F32 R16, R140.reuse, R150, R16 ;  /* 0x000000968c10723c */ /* 0x040fe20000001810 */
[----:B------:R-:W-:Y:S02]  /*3a00*/  PLOP3.LUT P2, PT, PT, PT, UP0, 0x80, 0x0 ;  /* 0x000000000000781c */ /* 0x000fe40003f4f008 */
[----:B------:R-:W-:Y:S02]  /*3a10*/  PLOP3.LUT P4, PT, PT, PT, UP0, 0x80, 0x0 ;  /* 0x000000000000781c */ /* 0x000fe40003f8f008 */
[----:B------:R-:W-:Y:S01]  /*3a20*/  @P6 ISETP.GE.AND P6, PT, R0, UR4, PT ;  /* 0x0000000400006c0c */ /* 0x000fe2000bfc6270 */
[----:B------:R-:W-:Y:S02]  /*3a30*/  FMUL.FTZ R0, R241, 1.4426950216293334961 ;  /* 0x3fb8aa3bf1007820 */ /* 0x000fe40000410000 */
[-C--:B------:R-:W-:Y:S04]  /*3a40*/  HMMA.16816.F32 R20, R140, R160.reuse, R20 ;  /* 0x000000a08c14723c */ /* 0x080fe80000001814 */
[----:B------:R-:W-:Y:S02]  /*3a50*/  FSEL R0, R0, RZ, P5 ;  /* 0x000000ff00007208 */ /* 0x000fe40002800000 */
[----:B------:R-:W-:Y:S02]  /*3a60*/  PLOP3.LUT P5, PT, PT, PT, UP0, 0x80, 0x0 ;  /* 0x000000000000781c */ /* 0x000fe40003faf008 */
[C---:B------:R-:W-:Y:S08]  /*3a70*/  HMMA.16816.F32 R24, R156.reuse, R160, R24 ;  /* 0x000000a09c18723c */ /* 0x040ff00000001818 */
[-C--:B------:R-:W-:Y:S08]  /*3a80*/  HMMA.16816.F32 R28, R156, R162.reuse, R28 ;  /* 0x000000a29c1c723c */ /* 0x080ff0000000181c */
[C---:B------:R-:W-:Y:S08]  /*3a90*/  HMMA.16816.F32 R32, R140.reuse, R162, R32 ;  /* 0x000000a28c20723c */ /* 0x040ff00000001820 */
[-C--:B----4-:R-:W-:Y:S08]  /*3aa0*/  HMMA.16816.F32 R36, R140, R152.reuse, R36 ;  /* 0x000000988c24723c */ /* 0x090ff00000001824 */
[C---:B------:R-:W-:Y:S08]  /*3ab0*/  HMMA.16816.F32 R40, R156.reuse, R152, R40 ;  /* 0x000000989c28723c */ /* 0x040ff00000001828 */
[-C--:B------:R-:W-:Y:S08]  /*3ac0*/  HMMA.16816.F32 R44, R156, R154.reuse, R44 ;  /* 0x0000009a9c2c723c */ /* 0x080ff0000000182c */
[C---:B------:R-:W-:Y:S08]  /*3ad0*/  HMMA.16816.F32 R48, R140.reuse, R154, R48 ;  /* 0x0000009a8c30723c */ /* 0x040ff00000001830 */
[-C--:B------:R-:W-:Y:S08]  /*3ae0*/  HMMA.16816.F32 R52, R140, R164.reuse, R52 ;  /* 0x000000a48c34723c */ /* 0x080ff00000001834 */
[C---:B------:R-:W-:Y:S08]  /*3af0*/  HMMA.16816.F32 R56, R156.reuse, R164, R56 ;  /* 0x000000a49c38723c */ /* 0x040ff00000001838 */
[-C--:B------:R-:W-:Y:S08]  /*3b00*/  HMMA.16816.F32 R60, R156, R166.reuse, R60 ;  /* 0x000000a69c3c723c */ /* 0x080ff0000000183c */
[----:B------:R-:W-:Y:S08]  /*3b10*/  HMMA.16816.F32 R64, R140, R166, R64 ;  /* 0x000000a68c40723c */ /* 0x000ff00000001840 */
[-C--:B------:R-:W-:Y:S08]  /*3b20*/  HMMA.16816.F32 R4, R168, R172.reuse, R4 ;  /* 0x000000aca804723c */ /* 0x080ff00000001804 */
[C---:B------:R-:W-:Y:S08]  /*3b30*/  HMMA.16816.F32 R8, R132.reuse, R172, R8 ;  /* 0x000000ac8408723c */ /* 0x040ff00000001808 */
[-C--:B------:R-:W-:Y:S08]  /*3b40*/  HMMA.16816.F32 R12, R132, R174.reuse, R12 ;  /* 0x000000ae840c723c */ /* 0x080ff0000000180c */
[----:B------:R-:W-:Y:S01]  /*3b50*/  @P2 FSEL R5, R5, -INF , !P6 ;  /* 0xff80000005052808 */ /* 0x000fe20007000000 */
[C---:B------:R-:W-:Y:S01]  /*3b60*/  HMMA.16816.F32 R16, R168.reuse, R174, R16 ;  /* 0x000000aea810723c */ /* 0x040fe20000001810 */
[----:B------:R-:W-:Y:S03]  /*3b70*/  PLOP3.LUT P2, PT, PT, PT, UP0, 0x80, 0x0 ;  /* 0x000000000000781c */ /* 0x000fe60003f4f008 */
[----:B------:R-:W-:Y:S01]  /*3b80*/  @P0 FSEL R4, R4, -INF , !P3 ;  /* 0xff80000004040808 */ /* 0x000fe20005800000 */
[--C-:B------:R-:W-:Y:S01]  /*3b90*/  FFMA.FTZ R5, R5, c[0x0][0x23c], -R138.reuse ;  /* 0x00008f0005057a23 */ /* 0x100fe2000001088a */
[----:B------:R-:W-:Y:S02]  /*3ba0*/  PLOP3.LUT P0, PT, PT, PT, UP0, 0x80, 0x0 ;  /* 0x000000000000781c */ /* 0x000fe40003f0f008 */
[----:B------:R-:W-:Y:S01]  /*3bb0*/  @P4 FSEL R9, R9, -INF , !P6 ;  /* 0xff80000009094808 */ /* 0x000fe20007000000 */
[----:B------:R-:W-:Y:S01]  /*3bc0*/  MUFU.EX2 R157, R5 ;  /* 0x00000005009d7308 */ /* 0x000fe20000000800 */
[----:B------:R-:W-:Y:S02]  /*3bd0*/  PLOP3.LUT P4, PT, PT, PT, UP0, 0x80, 0x0 ;  /* 0x000000000000781c */ /* 0x000fe40003f8f008 */
[----:B------:R-:W-:Y:S02]  /*3be0*/  FFMA.FTZ R4, R4, c[0x0][0x23c], -R138 ;  /* 0x00008f0004047a23 */ /* 0x000fe4000001088a */
[----:B------:R-:W-:Y:S02]  /*3bf0*/  @P2 FSEL R7, R7, -INF , !P6 ;  /* 0xff80000007072808 */ /* 0x000fe40007000000 */
[----:B------:R-:W-:Y:S03]  /*3c00*/  FSETP.NEU.FTZ.AND P2, PT, R240, -INF , PT ;  /* 0xff800000f000780b */ /* 0x000fe60003f5d000 */
[----:B------:R1:W-:Y:S01]  /*3c10*/  MUFU.EX2 R158, R4 ;  /* 0x00000004009e7308 */ /* 0x0003e20000000800 */
[----:B------:R-:W-:Y:S01]  /*3c20*/  @P0 FSEL R6, R6, -INF , !P3 ;  /* 0xff80000006060808 */ /* 0x000fe20005800000 */
[--C-:B------:R-:W-:Y:S01]  /*3c30*/  FFMA.FTZ R7, R7, c[0x0][0x23c], -R136.reuse ;  /* 0x00008f0007077a23 */ /* 0x100fe20000010888 */
[----:B------:R-:W-:Y:S02]  /*3c40*/  PLOP3.LUT P0, PT, PT, PT, UP0, 0x80, 0x0 ;  /* 0x000000000000781c */ /* 0x000fe40003f0f008 */
[----:B------:R-:W-:Y:S01]  /*3c50*/  FSEL R2, R2, RZ, P2 ;  /* 0x000000ff02027208 */ /* 0x000fe20001000000 */
[----:B------:R-:W-:Y:S01]  /*3c60*/  FFMA.FTZ R6, R6, c[0x0][0x23c], -R136 ;  /* 0x00008f0006067a23 */ /* 0x000fe20000010888 */
[----:B------:R-:W-:Y:S03]  /*3c70*/  PLOP3.LUT P2, PT, PT, PT, UP0, 0x80, 0x0 ;  /* 0x000000000000781c */ /* 0x000fe60003f4f008 */
[----:B------:R-:W-:Y:S01]  /*3c80*/  MUFU.EX2 R156, R6 ;  /* 0x00000006009c7308 */ /* 0x000fe20000000800 */
[--C-:B------:R-:W-:Y:S05]  /*3c90*/  FFMA.FTZ R9, R9, c[0x0][0x23c], -R2.reuse ;  /* 0x00008f0009097a23 */ /* 0x100fea0000010802 */
[----:B------:R-:W-:Y:S02]  /*3ca0*/  @P0 FSEL R8, R8, -INF , !P3 ;  /* 0xff80000008080808 */ /* 0x000fe40005800000 */
[----:B------:R-:W-:Y:S02]  /*3cb0*/  PLOP3.LUT P0, PT, PT, PT, UP0, 0x80, 0x0 ;  /* 0x000000000000781c */ /* 0x000fe40003f0f008 */
[----:B------:R3:W-:Y:S01]  /*3cc0*/  MUFU.EX2 R228, R7 ;  /* 0x0000000700e47308 */ /* 0x0007e20000000800 */
[----:B------:R-:W-:Y:S01]  /*3cd0*/  @P2 FSEL R10, R10, -INF , !P3 ;  /* 0xff8000000a0a2808 */ /* 0x000fe20005800000 */
[----:B------:R-:W-:Y:S01]  /*3ce0*/  FFMA.FTZ R8, R8, c[0x0][0x23c], -R2 ;  /* 0x00008f0008087a23 */ /* 0x000fe20000010802 */
[----:B------:R-:W-:Y:S02]  /*3cf0*/  PLOP3.LUT P3, PT, PT, PT, UP0, 0x80, 0x0 ;  /* 0x000000000000781c */ /* 0x000fe40003f6f008 */
[----:B------:R-:W-:Y:S01]  /*3d00*/  PLOP3.LUT P2, PT, PT, PT, UP0, 0x80, 0x0 ;  /* 0x000000000000781c */ /* 0x000fe20003f4f008 */
[--C-:B------:R-:W-:Y:S04]  /*3d10*/  FFMA.FTZ R10, R10, c[0x0][0x23c], -R0.reuse ;  /* 0x00008f000a0a7a23 */ /* 0x100fe80000010800 */
[----:B------:R4:W-:Y:S01]  /*3d20*/  MUFU.EX2 R234, R8 ;  /* 0x0000000800ea7308 */ /* 0x0009e20000000800 */
[C---:B-1----:R-:W-:Y:S02]  /*3d30*/  @P0 IADD3 R4, R137.reuse, 0x8, RZ ;  /* 0x0000000889040810 */ /* 0x042fe40007ffe0ff */
[----:B------:R-:W-:Y:S02]  /*3d40*/  PLOP3.LUT P0, PT, PT, PT, UP0, 0x80, 0x0 ;  /* 0x000000000000781c */ /* 0x000fe40003f0f008 */
[----:B------:R-:W-:Y:S02]  /*3d50*/  @P4 ISETP.GE.AND P4, PT, R4, UR4, PT ;  /* 0x0000000404004c0c */ /* 0x000fe4000bf86270 */
[----:B------:R-:W-:Y:S02]  /*3d60*/  @P3 IADD3 R4, R137, 0x9, RZ ;  /* 0x0000000989043810 */ /* 0x000fe40007ffe0ff */
[----:B------:R-:W-:Y:S01]  /*3d70*/  @P2 FSEL R11, R11, -INF , !P6 ;  /* 0xff8000000b0b2808 */ /* 0x000fe20007000000 */
[----:B------:R-:W-:Y:S01]  /*3d80*/  MUFU.EX2 R233, R9 ;  /* 0x0000000900e97308 */ /* 0x000fe20000000800 */
[----:B------:R-:W-:Y:S02]  /*3d90*/  @P5 ISETP.GE.AND P5, PT, R4, UR4, PT ;  /* 0x0000000404005c0c */ /* 0x000fe4000bfa6270 */
[----:B------:R-:W-:Y:S01]  /*3da0*/  PLOP3.LUT P2, PT, PT, PT, UP0, 0x80, 0x0 ;  /* 0x000000000000781c */ /* 0x000fe20003f4f008 */
[----:B---3--:R-:W1:Y:S01]  /*3db0*/  LDSM.16.M88.4 R4, [R180+0xc800] ;  /* 0x00c80000b404783b */ /* 0x008e620000000200 */
[----:B------:R-:W-:Y:S01]  /*3dc0*/  PLOP3.LUT P6, PT, PT, PT, UP0, 0x80, 0x0 ;  /* 0x000000000000781c */ /* 0x000fe20003fcf008 */
[----:B------:R-:W-:Y:S01]  /*3dd0*/  FFMA.FTZ R11, R11, c[0x0][0x23c], -R0 ;  /* 0x00008f000b0b7a23 */ /* 0x000fe20000010800 */
[----:B------:R-:W-:Y:S02]  /*3de0*/  PLOP3.LUT P3, PT, PT, PT, UP0, 0x80, 0x0 ;  /* 0x000000000000781c */ /* 0x000fe40003f6f008 */
[----:B------:R-:W-:Y:S01]  /*3df0*/  @P0 FSEL R12, R12, -INF , !P4 ;  /* 0xff8000000c0c0808 */ /* 0x000fe20006000000 */
[----:B------:R-:W-:Y:S01]  /*3e00*/  MUFU.EX2 R238, R10 ;  /* 0x0000000a00ee7308 */ /* 0x000fe20000000800 */
[----:B------:R-:W-:Y:S03]  /*3e10*/  PLOP3.LUT P0, PT, PT, PT, UP0, 0x80, 0x0 ;  /* 0x000000000000781c */ /* 0x000fe60003f0f008 */
[--C-:B------:R-:W-:Y:S02]  /*3e20*/  FFMA.FTZ R12, R12, c[0x0][0x23c], -R2.reuse ;  /* 0x00008f000c0c7a23 */ /* 0x100fe40000010802 */
[----:B------:R-:W-:Y:S02]  /*3e30*/  @P2 FSEL R13, R13, -INF , !P5 ;  /* 0xff8000000d0d2808 */ /* 0x000fe40006800000 */
[----:B------:R-:W-:Y:S02]  /*3e40*/  PLOP3.LUT P2, PT, PT, PT, UP0, 0x80, 0x0 ;  /* 0x000000000000781c */ /* 0x000fe40003f4f008 */
[----:B------:R3:W-:Y:S01]  /*3e50*/  MUFU.EX2 R237, R11 ;  /* 0x0000000b00ed7308 */ /* 0x0007e20000000800 */
[----:B------:R-:W-:Y:S01]  /*3e60*/  @P3 FSEL R18, R18, -INF , !P4 ;  /* 0xff80000012123808 */ /* 0x000fe20006000000 */
[----:B------:R-:W-:Y:S01]  /*3e70*/  FFMA.FTZ R13, R13, c[0x0][0x23c], -R2 ;  /* 0x00008f000d0d7a23 */ /* 0x000fe20000010802 */
[----:B------:R-:W-:Y:S02]  /*3e80*/  PLOP3.LUT P3, PT, PT, PT, UP0, 0x80, 0x0 ;  /* 0x000000000000781c */ /* 0x000fe40003f6f008 */
[----:B------:R-:W-:Y:S01]  /*3e90*/  @P0 FSEL R14, R14, -INF , !P4 ;  /* 0xff8000000e0e0808 */ /* 0x000fe20006000000 */
[----:B------:R-:W-:Y:S01]  /*3ea0*/  FFMA.FTZ R18, R18, c[0x0][0x23c], -R136 ;  /* 0x00008f0012127a23 */ /* 0x000fe20000010888 */
[----:B------:R-:W-:Y:S03]  /*3eb0*/  PLOP3.LUT P0, PT, PT, PT, UP0, 0x80, 0x0 ;  /* 0x000000000000781c */ /* 0x000fe60003f0f008 */
[----:B------:R-:W-:Y:S01]  /*3ec0*/  MUFU.EX2 R222, R18 ;  /* 0x0000001200de7308 */ /* 0x000fe20000000800 */
[--C-:B------:R-:W-:Y:S01]  /*3ed0*/  FFMA.FTZ R14, R14, c[0x0][0x23c], -R0.reuse ;  /* 0x00008f000e0e7a23 */ /* 0x100fe20000010800 */
[----:B------:R-:W-:Y:S02]  /*3ee0*/  @P2 FSEL R15, R15, -INF , !P5 ;  /* 0xff8000000f0f2808 */ /* 0x000fe40006800000 */
[----:B------:R-:W-:Y:S03]  /*3ef0*/  PLOP3.LUT P2, PT, PT, PT, UP0, 0x80, 0x0 ;  /* 0x000000000000781c */ /* 0x000fe60003f4f008 */
[----:B------:R-:W-:Y:S03]  /*3f00*/  FFMA.FTZ R15, R15, c[0x0][0x23c], -R0 ;  /* 0x00008f000f0f7a23 */ /* 0x000fe60000010800 */
[----:B------:R-:W-:Y:S01]  /*3f10*/  @P0 FSEL R16, R16, -INF , !P4 ;  /* 0xff80000010100808 */ /* 0x000fe20006000000 */
[----:B------:R-:W-:Y:S01]  /*3f20*/  MUFU.EX2 R232, R12 ;  /* 0x0000000c00e87308 */ /* 0x000fe20000000800 */
[----:B------:R-:W-:Y:S01]  /*3f30*/  PLOP3.LUT P0, PT, PT, PT, UP0, 0x80, 0x0 ;  /* 0x000000000000781c */ /* 0x000fe20003f0f008 */
[-C--:B-1----:R-:W-:Y:S01]  /*3f40*/  HMMA.16816.F32 R20, R168, R4.reuse, R20 ;  /* 0x00000004a814723c */ /* 0x082fe20000001814 */
[----:B------:R-:W-:Y:S03]  /*3f50*/  PLOP3.LUT P4, PT, PT, PT, UP0, 0x80, 0x0 ;  /* 0x000000000000781c */ /* 0x000fe60003f8f008 */
[----:B------:R-:W-:Y:S01]  /*3f60*/  @P2 FSEL R17, R17, -INF , !P5 ;  /* 0xff80000011112808 */ /* 0x000fe20006800000 */
[--C-:B------:R-:W-:Y:S01]  /*3f70*/  FFMA.FTZ R16, R16, c[0x0][0x23c], -R138.reuse ;  /* 0x00008f0010107a23 */ /* 0x100fe2000001088a */
[----:B------:R-:W-:Y:S02]  /*3f80*/  PLOP3.LUT P2, PT, PT, PT, UP0, 0x80, 0x0 ;  /* 0x000000000000781c */ /* 0x000fe40003f4f008 */
[----:B------:R-:W-:Y:S01]  /*3f90*/  MUFU.EX2 R231, R13 ;  /* 0x0000000d00e77308 */ /* 0x000fe20000000800 */
[C---:B------:R-:W-:Y:S04]  /*3fa0*/  HMMA.16816.F32 R24, R132.reuse, R4, R24 ;  /* 0x000000048418723c */ /* 0x040fe80000001818 */
[----:B----4-:R-:W-:Y:S01]  /*3fb0*/  @P0 IADD3 R8, R137, 0x10, RZ ;  /* 0x0000001089080810 */ /* 0x010fe20007ffe0ff */
[----:B------:R-:W-:Y:S01]  /*3fc0*/  FFMA.FTZ R17, R17, c[0x0][0x23c], -R138 ;  /* 0x00008f0011117a23 */ /* 0x000fe2000001088a */
[----:B------:R-:W-:Y:S02]  /*3fd0*/  PLOP3.LUT P0, PT, PT, PT, UP0, 0x80, 0x0 ;  /* 0x000000000000781c */ /* 0x000fe40003f0f008 */
[-C--:B------:R-:W-:Y:S01]  /*3fe0*/  HMMA.16816.F32 R28, R132, R6.reuse, R28 ;  /* 0x00000006841c723c */ /* 0x080fe2000000181c */
[----:B------:R-:W-:Y:S02]  /*3ff0*/  MUFU.EX2 R152, R16 ;  /* 0x0000001000987308 */ /* 0x000fe40000000800 */
[----:B------:R-:W-:Y:S02]  /*4000*/  @P6 ISETP.GE.AND P6, PT, R8, UR4, PT ;  /* 0x0000000408006c0c */ /* 0x000fe4000bfc6270 */
[----:B------:R-:W-:Y:S02]  /*4010*/  @P3 IADD3 R8, R137, 0x11, RZ ;  /* 0x0000001189083810 */ /* 0x000fe40007ffe0ff */
[----:B------:R-:W-:Y:S01]  /*4020*/  @P2 FSEL R19, R19, -INF , !P5 ;  /* 0xff80000013132808 */ /* 0x000fe20006800000 */
[C---:B------:R-:W-:Y:S01]  /*4030*/  HMMA.16816.F32 R32, R168.reuse, R6, R32 ;  /* 0x00000006a820723c */ /* 0x040fe20000001820 */
[----:B------:R-:W-:Y:S02]  /*4040*/  PLOP3.LUT P2, PT, PT, PT, UP0, 0x80, 0x0 ;  /* 0x000000000000781c */ /* 0x000fe40003f4f008 */
[----:B------:R-:W-:Y:S01]  /*4050*/  PLOP3.LUT P3, PT, PT, PT, UP0, 0x80, 0x0 ;  /* 0x000000000000781c */ /* 0x000fe20003f6f008 */
[----:B------:R-:W-:Y:S01]  /*4060*/  FFMA.FTZ R19, R19, c[0x0][0x23c], -R136 ;  /* 0x00008f0013137a23 */ /* 0x000fe20000010888 */
[----:B------:R-:W-:Y:S01]  /*4070*/  @P4 ISETP.GE.AND P4, PT, R8, UR4, PT ;  /* 0x0000000408004c0c */ /* 0x000fe2000bf86270 */
[----:B------:R-:W1:Y:S01]  /*4080*/  MUFU.EX2 R213, R17 ;  /* 0x0000001100d57308 */ /* 0x000e620000000800 */
[----:B------:R-:W-:Y:S01]  /*4090*/  PLOP3.LUT P5, PT, PT, PT, UP0, 0x80, 0x0 ;  /* 0x000000000000781c */ /* 0x000fe20003faf008 */
[----:B---3--:R-:W3:Y:S01]  /*40a0*/  LDSM.16.M88.4 R8, [R180+0xd000] ;  /* 0x00d00000b408783b */ /* 0x008ee20000000200 */
[----:B------:R-:W-:Y:S02]  /*40b0*/  @P0 FSEL R20, R20, -INF , !P6 ;  /* 0xff80000014140808 */ /* 0x000fe40007000000 */
[----:B------:R-:W-:Y:S03]  /*40c0*/  PLOP3.LUT P0, PT, PT, PT, UP0, 0x80, 0x0 ;  /* 0x000000000000781c */ /* 0x000fe60003f0f008 */
[----:B------:R-:W-:Y:S02]  /*40d0*/  FFMA.FTZ R20, R20, c[0x0][0x23c], -R138 ;  /* 0x00008f0014147a23 */ /* 0x000fe4000001088a */
[----:B------:R-:W-:Y:S01]  /*40e0*/  @P3 FSEL R26, R26, -INF , !P6 ;  /* 0xff8000001a1a3808 */ /* 0x000fe20007000000 */
[----:B------:R-:W4:Y:S01]  /*40f0*/  MUFU.EX2 R220, R19 ;  /* 0x0000001300dc7308 */ /* 0x000f220000000800 */
[----:B------:R-:W-:Y:S02]  /*4100*/  @P2 FSEL R21, R21, -INF , !P4 ;  /* 0xff80000015152808 */ /* 0x000fe40006000000 */
[----:B------:R-:W-:Y:S01]  /*4110*/  PLOP3.LUT P2, PT, PT, PT, UP0, 0x80, 0x0 ;  /* 0x000000000000781c */ /* 0x000fe20003f4f008 */
[----:B------:R-:W-:Y:S01]  /*4120*/  FFMA.FTZ R26, R26, c[0x0][0x23c], -R0 ;  /* 0x00008f001a1a7a23 */ /* 0x000fe20000010800 */
[----:B------:R-:W-:Y:S01]  /*4130*/  PLOP3.LUT P3, PT, PT, PT, UP0, 0x80, 0x0 ;  /* 0x000000000000781c */ /* 0x000fe20003f6f008 */
[----:B------:R-:W-:Y:S01]  /*4140*/  FFMA.FTZ R21, R21, c[0x0][0x23c], -R138 ;  /* 0x00008f0015157a23 */ /* 0x000fe2000001088a */
[----:B------:R-:W-:Y:S02]  /*4150*/  @P0 FSEL R22, R22, -INF , !P6 ;  /* 0xff80000016160808 */ /* 0x000fe40007000000 */
[----:B------:R-:W-:Y:S01]  /*4160*/  PLOP3.LUT P0, PT, PT, PT, UP0, 0x80, 0x0 ;  /* 0x000000000000781c */ /* 0x000fe20003f0f008 */
[----:B------:R-:W-:Y:S02]  /*4170*/  MUFU.EX2 R236, R14 ;  /* 0x0000000e00ec7308 */ /* 0x000fe40000000800 */
[--C-:B------:R-:W-:Y:S04]  /*4180*/  FFMA.FTZ R22, R22, c[0x0][0x23c], -R136.reuse ;  /* 0x00008f0016167a23 */ /* 0x100fe80000010888 */
[----:B------:R-:W-:Y:S02]  /*4190*/  @P2 FSEL R23, R23, -INF , !P4 ;  /* 0xff80000017172808 */ /* 0x000fe40006000000 */
[----:B------:R-:W-:Y:S02]  /*41a0*/  PLOP3.LUT P2, PT, PT, PT, UP0, 0x80, 0x0 ;  /* 0x000000000000781c */ /* 0x000fe40003f4f008 */
[----:B------:R-:W-:Y:S01]  /*41b0*/  MUFU.EX2 R155, R20 ;  /* 0x00000014009b7308 */ /* 0x000fe20000000800 */
[----:B------:R-:W-:Y:S01]  /*41c0*/  FFMA.FTZ R23, R23, c[0x0][0x23c], -R136 ;  /* 0x00008f0017177a23 */ /* 0x000fe20000010888 */
[----:B------:R-:W-:Y:S02]  /*41d0*/  @P0 FSEL R24, R24, -INF , !P6 ;  /* 0xff80000018180808 */ /* 0x000fe40007000000 */
[----:B------:R-:W-:Y:S02]  /*41e0*/  PLOP3.LUT P0, PT, PT, PT, UP0, 0x80, 0x0 ;  /* 0x000000000000781c */ /* 0x000fe40003f0f008 */
[----:B------:R-:W-:Y:S01]  /*41f0*/  PLOP3.LUT P6, PT, PT, PT, UP0, 0x80, 0x0 ;  /* 0x000000000000781c */ /* 0x000fe20003fcf008 */
[--C-:B------:R-:W-:Y:S03]  /*4200*/  FFMA.FTZ R24, R24, c[0x0][0x23c], -R2.reuse ;  /* 0x00008f0018187a23 */ /* 0x100fe60000010802 */
[----:B------:R-:W-:Y:S01]  /*4210*/  MUFU.EX2 R235, R15 ;  /* 0x0000000f00eb7308 */ /* 0x000fe20000000800 */
[-C--:B---3--:R-:W-:Y:S03]  /*4220*/  HMMA.16816.F32 R36, R168, R8.reuse, R36 ;  /* 0x00000008a824723c */ /* 0x088fe60000001824 */
[----:B------:R-:W-:Y:S02]  /*4230*/  @P2 FSEL R25, R25, -INF , !P4 ;  /* 0xff80000019192808 */ /* 0x000fe40006000000 */
[----:B------:R-:W-:Y:S02]  /*4240*/  PLOP3.LUT P2, PT, PT, PT, UP0, 0x80, 0x0 ;  /* 0x000000000000781c */ /* 0x000fe40003f4f008 */
[----:B------:R-:W-:Y:S01]  /*4250*/  @P0 IADD3 R4, R137, 0x18, RZ ;  /* 0x0000001889040810 */ /* 0x000fe20007ffe0ff */
[C---:B------:R-:W-:Y:S01]  /*4260*/  HMMA.16816.F32 R40, R132.reuse, R8, R40 ;  /* 0x000000088428723c */ /* 0x040fe20000001828 */
[----:B------:R-:W-:Y:S01]  /*4270*/  PLOP3.LUT P0, PT, PT, PT, UP0, 0x80, 0x0 ;  /* 0x000000000000781c */ /* 0x000fe20003f0f008 */
[----:B------:R-:W-:Y:S02]  /*4280*/  MUFU.EX2 R151, R21 ;  /* 0x0000001500977308 */ /* 0x000fe40000000800 */
[----:B------:R-:W-:Y:S01]  /*4290*/  @P5 ISETP.GE.AND P5, PT, R4, UR4, PT ;  /* 0x0000000404005c0c */ /* 0x000fe2000bfa6270 */
[----:B------:R-:W-:Y:S01]  /*42a0*/  FFMA.FTZ R25, R25, c[0x0][0x23c], -R2 ;  /* 0x00008f0019197a23 */ /* 0x000fe20000010802 */
[----:B------:R-:W-:Y:S02]  /*42b0*/  @P3 IADD3 R4, R137, 0x19, RZ ;  /* 0x0000001989043810 */ /* 0x000fe40007ffe0ff */
[-C--:B------:R-:W-:Y:S01]  /*42c0*/  HMMA.16816.F32 R44, R132, R10.reuse, R44 ;  /* 0x0000000a842c723c */ /* 0x080fe2000000182c */
[----:B------:R-:W-:Y:S02]  /*42d0*/  PLOP3.LUT P3, PT, PT, PT, UP0, 0x80, 0x0 ;  /* 0x000000000000781c */ /* 0x000fe40003f6f008 */
[----:B------:R-:W-:Y:S01]  /*42e0*/  @P6 ISETP.GE.AND P6, PT, R4, UR4, PT ;  /* 0x0000000404006c0c */ /* 0x000fe2000bfc6270 */
[----:B------:R-:W-:Y:S01]  /*42f0*/  MUFU.EX2 R225, R24 ;  /* 0x0000001800e17308 */ /* 0x000fe20000000800 */
[----:B------:R-:W-:Y:S02]  /*4300*/  @P2 FSEL R27, R27, -INF , !P4 ;  /* 0xff8000001b1b2808 */ /* 0x000fe40006000000 */
[----:B------:R-:W-:Y:S01]  /*4310*/  PLOP3.LUT P2, PT, PT, PT, UP0, 0x80, 0x0 ;  /* 0x000000000000781c */ /* 0x000fe20003f4f008 */
[C---:B------:R-:W-:Y:S01]  /*4320*/  HMMA.16816.F32 R48, R168.reuse, R10, R48 ;  /* 0x0000000aa830723c */ /* 0x040fe20000001830 */
[----:B------:R-:W-:Y:S03]  /*4330*/  PLOP3.LUT P4, PT, PT, PT, UP0, 0x80, 0x0 ;  /* 0x000000000000781c */ /* 0x000fe60003f8f008 */
[----:B------:R-:W-:Y:S01]  /*4340*/  @P0 FSEL R28, R28, -INF , !P5 ;  /* 0xff8000001c1c0808 */ /* 0x000fe20006800000 */
[----:B------:R-:W-:Y:S01]  /*4350*/  FFMA.FTZ R27, R27, c[0x0][0x23c], -R0 ;  /* 0x00008f001b1b7a23 */ /* 0x000fe20000010800 */
[----:B------:R-:W-:Y:S01]  /*4360*/  PLOP3.LUT P0, PT, PT, PT, UP0, 0x80, 0x0 ;  /* 0x000000000000781c */ /* 0x000fe20003f0f008 */
[----:B------:R-:W-:Y:S01]  /*4370*/  MUFU.EX2 R217, R22 ;  /* 0x0000001600d97308 */ /* 0x000fe20000000800 */
[----:B------:R-:W-:Y:S01]  /*4380*/  @P3 FSEL R34, R34, -INF , !P5 ;  /* 0xff80000022223808 */ /* 0x000fe20006800000 */
[----:B------:R-:W-:Y:S01]  /*4390*/  FFMA.FTZ R28, R28, c[0x0][0x23c], -R2 ;  /* 0x00008f001c1c7a23 */ /* 0x000fe20000010802 */
[----:B------:R-:W-:Y:S02]  /*43a0*/  PLOP3.LUT P3, PT, PT, PT, UP0, 0x80, 0x0 ;  /* 0x000000000000781c */ /* 0x000fe40003f6f008 */
[----:B------:R-:W-:Y:S01]  /*43b0*/  @P2 FSEL R29, R29, -INF , !P6 ;  /* 0xff8000001d1d2808 */ /* 0x000fe20007000000 */
[----:B------:R-:W-:Y:S01]  /*43c0*/  FFMA.FTZ R34, R34, c[0x0][0x23c], -R136 ;  /* 0x00008f0022227a23 */ /* 0x000fe20000010888 */
[----:B------:R-:W-:Y:S03]  /*43d0*/  PLOP3.LUT P2, PT, PT, PT, UP0, 0x80, 0x0 ;  /* 0x000000000000781c */ /* 0x000fe60003f4f008 */
[----:B------:R-:W-:Y:S01]  /*43e0*/  FFMA.FTZ R29, R29, c[0x0][0x23c], -R2 ;  /* 0x00008f001d1d7a23 */ /* 0x000fe20000010802 */
[----:B------:R-:W-:Y:S01]  /*43f0*/  MUFU.EX2 R216, R23 ;  /* 0x0000001700d87308 */ /* 0x000fe20000000800 */
[----:B------:R-:W-:Y:S02]  /*4400*/  @P0 FSEL R30, R30, -INF , !P5 ;  /* 0xff8000001e1e0808 */ /* 0x000fe40006800000 */
[----:B------:R-:W-:Y:S03]  /*4410*/  PLOP3.LUT P0, PT, PT, PT, UP0, 0x80, 0x0 ;  /* 0x000000000000781c */ /* 0x000fe60003f0f008 */
[--C-:B------:R-:W-:Y:S03]  /*4420*/  FFMA.FTZ R30, R30, c[0x0][0x23c], -R0.reuse ;  /* 0x00008f001e1e7a23 */ /* 0x100fe60000010800 */
[----:B------:R-:W-:Y:S01]  /*4430*/  @P2 FSEL R31, R31, -INF , !P6 ;  /* 0xff8000001f1f2808 */ /* 0x000fe20007000000 */
[----:B------:R-:W-:Y:S01]  /*4440*/  MUFU.EX2 R209, R34 ;  /* 0x0000002200d17308 */ /* 0x000fe20000000800 */
[----:B------:R-:W-:Y:S03]  /*4450*/  PLOP3.LUT P2, PT, PT, PT, UP0, 0x80, 0x0 ;  /* 0x000000000000781c */ /* 0x000fe60003f4f008 */
[----:B------:R-:W-:Y:S02]  /*4460*/  FFMA.FTZ R31, R31, c[0x0][0x23c], -R0 ;  /* 0x00008f001f1f7a23 */ /* 0x000fe40000010800 */
[----:B------:R-:W-:Y:S02]  /*4470*/  @P0 FSEL R32, R32, -INF , !P5 ;  /* 0xff80000020200808 */ /* 0x000fe40006800000 */
[----:B------:R-:W-:Y:S02]  /*4480*/  PLOP3.LUT P0, PT, PT, PT, UP0, 0x80, 0x0 ;  /* 0x000000000000781c */ /* 0x000fe40003f0f008 */
[----:B------:R-:W-:Y:S01]  /*4490*/  PLOP3.LUT P5, PT, PT, PT, UP0, 0x80, 0x0 ;  /* 0x000000000000781c */ /* 0x000fe20003faf008 */
[--C-:B------:R-:W-:Y:S01]  /*44a0*/  FFMA.FTZ R32, R32, c[0x0][0x23c], -R138.reuse ;  /* 0x00008f0020207a23 */ /* 0x100fe2000001088a */
[----:B------:R-:W-:Y:S02]  /*44b0*/  MUFU.EX2 R224, R25 ;  /* 0x0000001900e07308 */ /* 0x000fe40000000800 */
[----:B------:R-:W-:Y:S02]  /*44c0*/  @P2 FSEL R33, R33, -INF , !P6 ;  /* 0xff80000021212808 */ /* 0x000fe40007000000 */
[----:B------:R-:W-:Y:S03]  /*44d0*/  PLOP3.LUT P2, PT, PT, PT, UP0, 0x80, 0x0 ;  /* 0x000000000000781c */ /* 0x000fe60003f4f008 */
[----:B------:R-:W-:Y:S02]  /*44e0*/  FFMA.FTZ R33, R33, c[0x0][0x23c], -R138 ;  /* 0x00008f0021217a23 */ /* 0x000fe4000001088a */
[C---:B------:R-:W-:Y:S01]  /*44f0*/  @P0 IADD3 R4, R137.reuse, 0x20, RZ ;  /* 0x0000002089040810 */ /* 0x040fe20007ffe0ff */
[----:B------:R-:W-:Y:S01]  /*4500*/  MUFU.EX2 R150, R32 ;  /* 0x0000002000967308 */ /* 0x000fe20000000800 */
[----:B------:R-:W-:Y:S02]  /*4510*/  PLOP3.LUT P0, PT, PT, PT, UP0, 0x80, 0x0 ;  /* 0x000000000000781c */ /* 0x000fe40003f0f008 */
[----:B------:R-:W-:Y:S02]  /*4520*/  @P4 ISETP.GE.AND P4, PT, R4, UR4, PT ;  /* 0x0000000404004c0c */ /* 0x000fe4000bf86270 */
[----:B------:R-:W-:Y:S02]  /*4530*/  @P3 IADD3 R4, R137, 0x21, RZ ;  /* 0x0000002189043810 */ /* 0x000fe40007ffe0ff */
[----:B------:R-:W-:Y:S02]  /*4540*/  @P2 FSEL R35, R35, -INF , !P6 ;  /* 0xff80000023232808 */ /* 0x000fe40007000000 */
[----:B------:R-:W-:Y:S01]  /*4550*/  @P5 ISETP.GE.AND P5, PT, R4, UR4, PT ;  /* 0x0000000404005c0c */ /* 0x000fe2000bfa6270 */
[----:B------:R-:W-:Y:S01]  /*4560*/  MUFU.EX2 R202, R33 ;  /* 0x0000002100ca7308 */ /* 0x000fe20000000800 */
[----:B------:R-:W-:Y:S01]  /*4570*/  PLOP3.LUT P2, PT, PT, PT, UP0, 0x80, 0x0 ;  /* 0x000000000000781c */ /* 0x000fe20003f4f008 */
[----:B------:R-:W-:Y:S01]  /*4580*/  FFMA.FTZ R35, R35, c[0x0][0x23c], -R136 ;  /* 0x00008f0023237a23 */ /* 0x000fe20000010888 */
[----:B------:R-:W-:Y:S02]  /*4590*/  PLOP3.LUT P3, PT, PT, PT, UP0, 0x80, 0x0 ;  /* 0x000000000000781c */ /* 0x000fe40003f6f008 */
[----:B------:R-:W-:Y:S02]  /*45a0*/  PLOP3.LUT P6, PT, PT, PT, UP0, 0x80, 0x0 ;  /* 0x000000000000781c */ /* 0x000fe40003fcf008 */
[----:B------:R-:W-:Y:S02]  /*45b0*/  @P0 FSEL R36, R36, -INF , !P4 ;  /* 0xff80000024240808 */ /* 0x000fe40006000000 */
[----:B------:R-:W-:Y:S01]  /*45c0*/  PLOP3.LUT P0, PT, PT, PT, UP0, 0x80, 0x0 ;  /* 0x000000000000781c */ /* 0x000fe20003f0f008 */
[----:B------:R-:W-:Y:S02]  /*45d0*/  MUFU.EX2 R207, R35 ;  /* 0x0000002300cf7308 */ /* 0x000fe40000000800 */
[--C-:B------:R-:W-:Y:S02]  /*45e0*/  FFMA.FTZ R36, R36, c[0x0][0x23c], -R138.reuse ;  /* 0x00008f0024247a23 */ /* 0x100fe4000001088a */
[----:B------:R-:W-:Y:S02]  /*45f0*/  @P2 FSEL R37, R37, -INF , !P5 ;  /* 0xff80000025252808 */ /* 0x000fe40006800000 */
[----:B------:R-:W-:Y:S02]  /*4600*/  PLOP3.LUT P2, PT, PT, PT, UP0, 0x80, 0x0 ;  /* 0x000000000000781c */ /* 0x000fe40003f4f008 */
[----:B------:R-:W-:Y:S01]  /*4610*/  @P3 FSEL R42, R42, -INF , !P4 ;  /* 0xff8000002a2a3808 */ /* 0x000fe20006000000 */
[----:B------:R-:W-:Y:S01]  /*4620*/  FFMA.FTZ R37, R37, c[0x0][0x23c], -R138 ;  /* 0x00008f0025257a23 */ /* 0x000fe2000001088a */
[----:B------:R-:W-:Y:S01]  /*4630*/  PLOP3.LUT P3, PT, PT, PT, UP0, 0x80, 0x0 ;  /* 0x000000000000781c */ /* 0x000fe20003f6f008 */
[----:B------:R-:W-:Y:S01]  /*4640*/  MUFU.EX2 R230, R26 ;  /* 0x0000001a00e67308 */ /* 0x000fe20000000800 */
[----:B------:R-:W-:Y:S01]  /*4650*/  @P0 FSEL R38, R38, -INF , !P4 ;  /* 0xff80000026260808 */ /* 0x000fe20006000000 */
[----:B------:R-:W-:Y:S01]  /*4660*/  FFMA.FTZ R42, R42, c[0x0][0x23c], -R0 ;  /* 0x00008f002a2a7a23 */ /* 0x000fe20000010800 */
[----:B------:R-:W-:Y:S03]  /*4670*/  PLOP3.LUT P0, PT, PT, PT, UP0, 0x80, 0x0 ;  /* 0x000000000000781c */ /* 0x000fe60003f0f008 */
[--C-:B------:R-:W-:Y:S02]  /*4680*/  FFMA.FTZ R38, R38, c[0x0][0x23c], -R136.reuse ;  /* 0x00008f0026267a23 */ /* 0x100fe40000010888 */
[----:B------:R-:W-:Y:S02]  /*4690*/  @P2 FSEL R39, R39, -INF , !P5 ;  /* 0xff80000027272808 */ /* 0x000fe40006800000 */
[----:B------:R-:W-:Y:S01]  /*46a0*/  PLOP3.LUT P2, PT, PT, PT, UP0, 0x80, 0x0 ;  /* 0x000000000000781c */ /* 0x000fe20003f4f008 */
[----:B------:R-:W-:Y:S02]  /*46b0*/  MUFU.EX2 R229, R27 ;  /* 0x0000001b00e57308 */ /* 0x000fe40000000800 */
[----:B------:R-:W-:Y:S03]  /*46c0*/  FFMA.FTZ R39, R39, c[0x0][0x23c], -R136 ;  /* 0x00008f0027277a23 */ /* 0x000fe60000010888 */
[----:B------:R-:W-:Y:S02]  /*46d0*/  @P0 FSEL R40, R40, -INF , !P4 ;  /* 0xff80000028280808 */ /* 0x000fe40006000000 */
[----:B------:R-:W-:Y:S02]  /*46e0*/  PLOP3.LUT P0, PT, PT, PT, UP0, 0x80, 0x0 ;  /* 0x000000000000781c */ /* 0x000fe40003f0f008 */
[----:B------:R-:W-:Y:S01]  /*46f0*/  PLOP3.LUT P4, PT, PT, PT, UP0, 0x80, 0x0 ;  /* 0x000000000000781c */ /* 0x000fe20003f8f008 */
[--C-:B------:R-:W-:Y:S01]  /*4700*/  FFMA.FTZ R40, R40, c[0x0][0x23c], -R2.reuse ;  /* 0x00008f0028287a23 */ /* 0x100fe20000010802 */
[----:B------:R-:W-:Y:S01]  /*4710*/  MUFU.EX2 R223, R28 ;  /* 0x0000001c00df7308 */ /* 0x000fe20000000800 */
[----:B------:R-:W-:Y:S02]  /*4720*/  @P2 FSEL R41, R41, -INF , !P5 ;  /* 0xff80000029292808 */ /* 0x000fe40006800000 */
[----:B------:R-:W-:Y:S03]  /*4730*/  PLOP3.LUT P2, PT, PT, PT, UP0, 0x80, 0x0 ;  /* 0x000000000000781c */ /* 0x000fe60003f4f008 */
[----:B------:R-:W-:Y:S03]  /*4740*/  FFMA.FTZ R41, R41, c[0x0][0x23c], -R2 ;  /* 0x00008f0029297a23 */ /* 0x000fe60000010802 */
        /* <DEDUP_REMOVED lines=9> */
[----:B------:R-:W3:Y:S01]  /*47e0*/  LDSM.16.M88.4 R4, [R180+0xd800] ;  /* 0x00d80000b404783b */ /* 0x000ee20000000200 */
[----:B------:R-:W-:Y:S01]  /*47f0*/  PLOP3.LUT P3, PT, PT, PT, UP0, 0x80, 0x0 ;  /* 0x000000000000781c */ /* 0x000fe20003f6f008 */
[----:B------:R-:W-:Y:S01]  /*4800*/  FFMA.FTZ R43, R43, c[0x0][0x23c], -R0 ;  /* 0x00008f002b2b7a23 */ /* 0x000fe20000010800 */
        /* <DEDUP_REMOVED lines=22> */
[-C--:B---3--:R-:W-:Y:S01]  /*4970*/  HMMA.16816.F32 R52, R168, R4.reuse, R52 ;  /* 0x00000004a834723c */ /* 0x088fe20000001834 */
[----:B------:R-:W-:Y:S02]  /*4980*/  MUFU.EX2 R212, R40 ;  /* 0x0000002800d47308 */ /* 0x000fe40000000800 */
[----:B------:R-:W-:Y:S01]  /*4990*/  @P2 FSEL R49, R49, -INF , !P4 ;  /* 0xff80000031312808 */ /* 0x000fe20006000000 */
[--C-:B------:R-:W-:Y:S01]  /*49a0*/  FFMA.FTZ R48, R48, c[0x0][0x23c], -R138.reuse ;  /* 0x00008f0030307a23 */ /* 0x100fe2000001088a */
[----:B------:R-:W-:Y:S03]  /*49b0*/  PLOP3.LUT P2, PT, PT, PT, UP0, 0x80, 0x0 ;  /* 0x000000000000781c */ /* 0x000fe60003f4f008 */
[C---:B------:R-:W-:Y:S03]  /*49c0*/  HMMA.16816.F32 R56, R132.reuse, R4, R56 ;  /* 0x000000048438723c */ /* 0x040fe60000001838 */
[----:B------:R-:W-:Y:S01]  /*49d0*/  MUFU.EX2 R165, R48 ;  /* 0x0000003000a57308 */ /* 0x000fe20000000800 */
[----:B------:R-:W-:Y:S01]  /*49e0*/  @P0 IADD3 R8, R137, 0x30, RZ ;  /* 0x0000003089080810 */ /* 0x000fe20007ffe0ff */
[----:B------:R-:W-:Y:S01]  /*49f0*/  FFMA.FTZ R49, R49, c[0x0][0x23c], -R138 ;  /* 0x00008f0031317a23 */ /* 0x000fe2000001088a */
[----:B------:R-:W-:Y:S02]  /*4a00*/  PLOP3.LUT P0, PT, PT, PT, UP0, 0x80, 0x0 ;  /* 0x000000000000781c */ /* 0x000fe40003f0f008 */
[-C--:B------:R-:W-:Y:S03]  /*4a10*/  HMMA.16816.F32 R60, R132, R6.reuse, R60 ;  /* 0x00000006843c723c */ /* 0x080fe6000000183c */
[----:B------:R-:W-:Y:S02]  /*4a20*/  @P5 ISETP.GE.AND P5, PT, R8, UR4, PT ;  /* 0x0000000408005c0c */ /* 0x000fe4000bfa6270 */
[----:B------:R-:W-:Y:S01]  /*4a30*/  @P3 IADD3 R8, R137, 0x31, RZ ;  /* 0x0000003189083810 */ /* 0x000fe20007ffe0ff */
[----:B------:R-:W-:Y:S01]  /*4a40*/  MUFU.EX2 R164, R49 ;  /* 0x0000003100a47308 */ /* 0x000fe20000000800 */
[----:B------:R-:W-:Y:S01]  /*4a50*/  @P2 FSEL R51, R51, -INF , !P4 ;  /* 0xff80000033332808 */ /* 0x000fe20006000000 */
[----:B------:R-:W-:Y:S01]  /*4a60*/  HMMA.16816.F32 R64, R168, R6, R64 ;  /* 0x00000006a840723c */ /* 0x000fe20000001840 */
[----:B------:R-:W-:Y:S01]  /*4a70*/  PLOP3.LUT P2, PT, PT, PT, UP0, 0x80, 0x0 ;  /* 0x000000000000781c */ /* 0x000fe20003f4f008 */
[----:B------:R-:W3:Y:S01]  /*4a80*/  LDL R171, [R1+0x14] ;  /* 0x0000140001ab7983 */ /* 0x000ee20000100800 */
[----:B------:R-:W-:Y:S01]  /*4a90*/  PLOP3.LUT P4, PT, PT, PT, UP0, 0x80, 0x0 ;  /* 0x000000000000781c */ /* 0x000fe20003f8f008 */
[----:B------:R-:W-:Y:S01]  /*4aa0*/  FFMA.FTZ R51, R51, c[0x0][0x23c], -R136 ;  /* 0x00008f0033337a23 */ /* 0x000fe20000010888 */
[----:B------:R-:W-:Y:S02]  /*4ab0*/  @P6 ISETP.GE.AND P6, PT, R8, UR4, PT ;  /* 0x0000000408006c0c */ /* 0x000fe4000bfc6270 */
[----:B------:R-:W-:Y:S01]  /*4ac0*/  PLOP3.LUT P3, PT, PT, PT, UP0, 0x80, 0x0 ;  /* 0x000000000000781c */ /* 0x000fe20003f6f008 */
[----:B------:R-:W-:Y:S01]  /*4ad0*/  MUFU.EX2 R191, R37 ;  /* 0x0000002500bf7308 */ /* 0x000fe20000000800 */
[----:B------:R-:W-:Y:S02]  /*4ae0*/  @P0 FSEL R52, R52, -INF , !P5 ;  /* 0xff80000034340808 */ /* 0x000fe40006800000 */
[----:B------:R-:W-:Y:S02]  /*4af0*/  PLOP3.LUT P0, PT, PT, PT, UP0, 0x80, 0x0 ;  /* 0x000000000000781c */ /* 0x000fe40003f0f008 */
[----:B-1----:R-:W-:Y:S01]  /*4b00*/  F2FP.PACK_AB R5, R213, R152 ;  /* 0x00000098d505723e */ /* 0x002fe200000000ff */
[--C-:B------:R-:W-:Y:S01]  /*4b10*/  FFMA.FTZ R52, R52, c[0x0][0x23c], -R138.reuse ;  /* 0x00008f0034347a23 */ /* 0x100fe2000001088a */
[----:B------:R-:W-:Y:S02]  /*4b20*/  F2FP.PACK_AB R6, R233, R234 ;  /* 0x000000eae906723e */ /* 0x000fe400000000ff */
[----:B------:R-:W-:Y:S01]  /*4b30*/  @P4 IADD3 R4, R137, 0x38, RZ ;  /* 0x0000003889044810 */ /* 0x000fe20007ffe0ff */
[----:B------:R-:W-:Y:S01]  /*4b40*/  MUFU.EX2 R206, R38 ;  /* 0x0000002600ce7308 */ /* 0x000fe20000000800 */
[----:B------:R-:W-:Y:S02]  /*4b50*/  @P2 FSEL R53, R53, -INF , !P6 ;  /* 0xff80000035352808 */ /* 0x000fe40007000000 */
[----:B------:R-:W-:Y:S02]  /*4b60*/  PLOP3.LUT P2, PT, PT, PT, UP0, 0x80, 0x0 ;  /* 0x000000000000781c */ /* 0x000fe40003f4f008 */
[----:B------:R-:W-:Y:S01]  /*4b70*/  PLOP3.LUT P4, PT, PT, PT, UP0, 0x80, 0x0 ;  /* 0x000000000000781c */ /* 0x000fe20003f8f008 */
[----:B------:R-:W-:Y:S01]  /*4b80*/  FFMA.FTZ R53, R53, c[0x0][0x23c], -R138 ;  /* 0x00008f0035357a23 */ /* 0x000fe2000001088a */
[----:B------:R-:W-:Y:S02]  /*4b90*/  @P0 FSEL R54, R54, -INF , !P5 ;  /* 0xff80000036360808 */ /* 0x000fe40006800000 */
[----:B------:R-:W-:Y:S01]  /*4ba0*/  PLOP3.LUT P0, PT, PT, PT, UP0, 0x80, 0x0 ;  /* 0x000000000000781c */ /* 0x000fe20003f0f008 */
[----:B------:R-:W-:Y:S01]  /*4bb0*/  MUFU.EX2 R205, R39 ;  /* 0x0000002700cd7308 */ /* 0x000fe20000000800 */
[----:B------:R-:W-:Y:S01]  /*4bc0*/  @P3 FSEL R56, R56, -INF , !P5 ;  /* 0xff80000038383808 */ /* 0x000fe20006800000 */
[----:B------:R-:W-:Y:S01]  /*4bd0*/  FFMA.FTZ R54, R54, c[0x0][0x23c], -R136 ;  /* 0x00008f0036367a23 */ /* 0x000fe20000010888 */
[----:B------:R-:W-:Y:S03]  /*4be0*/  PLOP3.LUT P3, PT, PT, PT, UP0, 0x80, 0x0 ;  /* 0x000000000000781c */ /* 0x000fe60003f6f008 */
[----:B------:R-:W-:Y:S01]  /*4bf0*/  @P2 FSEL R55, R55, -INF , !P6 ;  /* 0xff80000037372808 */ /* 0x000fe20007000000 */
[----:B------:R-:W-:Y:S01]  /*4c00*/  FFMA.FTZ R56, R56, c[0x0][0x23c], -R2 ;  /* 0x00008f0038387a23 */ /* 0x000fe20000010802 */
[----:B------:R-:W-:Y:S02]  /*4c10*/  PLOP3.LUT P2, PT, PT, PT, UP0, 0x80, 0x0 ;  /* 0x000000000000781c */ /* 0x000fe40003f4f008 */
[----:B------:R-:W1:Y:S01]  /*4c20*/  MUFU.EX2 R173, R51 ;  /* 0x0000003300ad7308 */ /* 0x000e620000000800 */
[----:B------:R-:W-:Y:S01]  /*4c30*/  FFMA.FTZ R55, R55, c[0x0][0x23c], -R136 ;  /* 0x00008f0037377a23 */ /* 0x000fe20000010888 */
[----:B------:R-:W-:Y:S02]  /*4c40*/  @P0 FSEL R57, R57, -INF , !P6 ;  /* 0xff80000039390808 */ /* 0x000fe40007000000 */
[----:B------:R-:W-:Y:S03]  /*4c50*/  PLOP3.LUT P0, PT, PT, PT, UP0, 0x80, 0x0 ;  /* 0x000000000000781c */ /* 0x000fe60003f0f008 */
[----:B------:R-:W-:Y:S03]  /*4c60*/  FFMA.FTZ R57, R57, c[0x0][0x23c], -R2 ;  /* 0x00008f0039397a23 */ /* 0x000fe60000010802 */
[----:B------:R-:W-:Y:S01]  /*4c70*/  MUFU.EX2 R211, R41 ;  /* 0x0000002900d37308 */ /* 0x000fe20000000800 */
[----:B------:R-:W-:Y:S02]  /*4c80*/  @P2 FSEL R58, R58, -INF , !P5 ;  /* 0xff8000003a3a2808 */ /* 0x000fe40006800000 */
[----:B------:R-:W-:Y:S02]  /*4c90*/  PLOP3.LUT P2, PT, PT, PT, UP0, 0x80, 0x0 ;  /* 0x000000000000781c */ /* 0x000fe40003f4f008 */
[----:B------:R-:W-:Y:S01]  /*4ca0*/  @P3 ISETP.GE.AND P5, PT, R4, UR4, PT ;  /* 0x0000000404003c0c */ /* 0x000fe2000bfa6270 */
[--C-:B------:R-:W-:Y:S01]  /*4cb0*/  FFMA.FTZ R58, R58, c[0x0][0x23c], -R0.reuse ;  /* 0x00008f003a3a7a23 */ /* 0x100fe20000010800 */
[----:B------:R-:W-:Y:S02]  /*4cc0*/  PLOP3.LUT P3, PT, PT, PT, UP0, 0x80, 0x0 ;  /* 0x000000000000781c */ /* 0x000fe40003f6f008 */
[----:B------:R-:W-:Y:S01]  /*4cd0*/  @P0 FSEL R59, R59, -INF , !P6 ;  /* 0xff8000003b3b0808 */ /* 0x000fe20007000000 */
[----:B------:R-:W-:Y:S01]  /*4ce0*/  MUFU.EX2 R219, R42 ;  /* 0x0000002a00db7308 */ /* 0x000fe20000000800 */
[----:B------:R-:W-:Y:S02]  /*4cf0*/  PLOP3.LUT P0, PT, PT, PT, UP0, 0x80, 0x0 ;  /* 0x000000000000781c */ /* 0x000fe40003f0f008 */
[----:B------:R-:W-:Y:S01]  /*4d00*/  F2FP.PACK_AB R4, R157, R158 ;  /* 0x0000009e9d04723e */ /* 0x000fe200000000ff */
[----:B------:R-:W-:Y:S02]  /*4d10*/  FFMA.FTZ R59, R59, c[0x0][0x23c], -R0 ;  /* 0x00008f003b3b7a23 */ /* 0x000fe40000010800 */
[----:B------:R-:W-:Y:S02]  /*4d20*/  @P2 IADD3 R137, R137, 0x39, RZ ;  /* 0x0000003989892810 */ /* 0x000fe40007ffe0ff */
[----:B------:R1:W-:Y:S01]  /*4d30*/  STS [R193+0x1c000], R4 ;  /* 0x01c00004c1007388 */ /* 0x0003e20000000800 */
[----:B------:R-:W-:Y:S01]  /*4d40*/  PLOP3.LUT P2, PT, PT, PT, UP0, 0x80, 0x0 ;  /* 0x000000000000781c */ /* 0x000fe20003f4f008 */
[----:B------:R-:W2:Y:S01]  /*4d50*/  MUFU.EX2 R218, R43 ;  /* 0x0000002b00da7308 */ /* 0x000ea20000000800 */
[----:B------:R-:W-:Y:S02]  /*4d60*/  @P4 ISETP.GE.AND P4, PT, R137, UR4, PT ;  /* 0x0000000489004c0c */ /* 0x000fe4000bf86270 */
[----:B------:R-:W-:Y:S05]  /*4d70*/  @P3 FSEL R60, R60, -INF , !P5 ;  /* 0xff8000003c3c3808 */ /* 0x000fea0006800000 */
[----:B------:R-:W-:Y:S02]  /*4d80*/  FFMA.FTZ R60, R60, c[0x0][0x23c], -R2 ;  /* 0x00008f003c3c7a23 */ /* 0x000fe40000010802 */
[----:B------:R-:W-:Y:S02]  /*4d90*/  MUFU.EX2 R210, R44 ;  /* 0x0000002c00d27308 */ /* 0x000fe40000000800 */
[----:B------:R-:W-:Y:S02]  /*4da0*/  @P2 FSEL R62, R62, -INF , !P5 ;  /* 0xff8000003e3e2808 */ /* 0x000fe40006800000 */
[----:B------:R-:W-:Y:S02]  /*4db0*/  @P0 FSEL R61, R61, -INF , !P4 ;  /* 0xff8000003d3d0808 */ /* 0x000fe40006000000 */
[----:B------:R-:W-:Y:S01]  /*4dc0*/  PLOP3.LUT P0, PT, PT, PT, UP0, 0x80, 0x0 ;  /* 0x000000000000781c */ /* 0x000fe20003f0f008 */
[----:B------:R-:W-:Y:S01]  /*4dd0*/  FFMA.FTZ R62, R62, c[0x0][0x23c], -R0 ;  /* 0x00008f003e3e7a23 */ /* 0x000fe20000010800 */
[----:B------:R-:W-:Y:S01]  /*4de0*/  PLOP3.LUT P2, PT, PT, PT, UP0, 0x80, 0x0 ;  /* 0x000000000000781c */ /* 0x000fe20003f4f008 */
[----:B------:R-:W-:Y:S01]  /*4df0*/  FFMA.FTZ R2, R61, c[0x0][0x23c], -R2 ;  /* 0x00008f003d027a23 */ /* 0x000fe20000010802 */
[----:B------:R-:W2:Y:S01]  /*4e00*/  MUFU.EX2 R208, R45 ;  /* 0x0000002d00d07308 */ /* 0x000ea20000000800 */
[----:B-1----:R-:W-:Y:S08]  /*4e10*/  F2FP.PACK_AB R4, R237, R238 ;  /* 0x000000eeed04723e */ /* 0x002ff000000000ff */
[----:B------:R-:W-:Y:S01]  /*4e20*/  @P0 FSEL R64, R64, -INF , !P5 ;  /* 0xff80000040400808 */ /* 0x000fe20006800000 */
[----:B------:R1:W-:Y:S01]  /*4e30*/  MUFU.EX2 R168, R2 ;  /* 0x0000000200a87308 */ /* 0x0003e20000000800 */
[----:B------:R-:W-:Y:S02]  /*4e40*/  PLOP3.LUT P0, PT, PT, PT, UP0, 0x80, 0x0 ;  /* 0x000000000000781c */ /* 0x000fe40003f0f008 */
[----:B------:R-:W-:Y:S01]  /*4e50*/  @P2 FSEL R65, R65, -INF , !P4 ;  /* 0xff80000041412808 */ /* 0x000fe20006000000 */
[--C-:B------:R-:W-:Y:S01]  /*4e60*/  FFMA.FTZ R64, R64, c[0x0][0x23c], -R138.reuse ;  /* 0x00008f0040407a23 */ /* 0x100fe2000001088a */
[----:B------:R-:W-:Y:S03]  /*4e70*/  PLOP3.LUT P2, PT, PT, PT, UP0, 0x80, 0x0 ;  /* 0x000000000000781c */ /* 0x000fe60003f4f008 */
[----:B------:R-:W-:Y:S02]  /*4e80*/  FFMA.FTZ R138, R65, c[0x0][0x23c], -R138 ;  /* 0x00008f00418a7a23 */ /* 0x000fe4000001088a */
[----:B------:R-:W-:Y:S04]  /*4e90*/  MUFU.EX2 R215, R46 ;  /* 0x0000002e00d77308 */ /* 0x000fe80000000800 */
[----:B------:R-:W-:Y:S02]  /*4ea0*/  @P0 FSEL R66, R66, -INF , !P5 ;  /* 0xff80000042420808 */ /* 0x000fe40006800000 */
[----:B------:R-:W-:Y:S02]  /*4eb0*/  PLOP3.LUT P0, PT, PT, PT, UP0, 0x80, 0x0 ;  /* 0x000000000000781c */ /* 0x000fe40003f0f008 */
[----:B------:R-:W-:Y:S01]  /*4ec0*/  @P2 FSEL R67, R67, -INF , !P4 ;  /* 0xff80000043432808 */ /* 0x000fe20006000000 */
[--C-:B------:R-:W-:Y:S01]  /*4ed0*/  FFMA.FTZ R66, R66, c[0x0][0x23c], -R136.reuse ;  /* 0x00008f0042427a23 */ /* 0x100fe20000010888 */
[----:B------:R-:W-:Y:S03]  /*4ee0*/  MUFU.EX2 R214, R47 ;  /* 0x0000002f00d67308 */ /* 0x000fe60000000800 */
[----:B------:R-:W-:Y:S01]  /*4ef0*/  FFMA.FTZ R136, R67, c[0x0][0x23c], -R136 ;  /* 0x00008f0043887a23 */ /* 0x000fe20000010888 */
[----:B-1----:R-:W-:Y:S05]  /*4f00*/  F2FP.PACK_AB R2, R228, R156 ;  /* 0x0000009ce402723e */ /* 0x002fea00000000ff */
[----:B------:R4:W-:Y:S01]  /*4f10*/  STS [R193+0x1c400], R2 ;  /* 0x01c40002c1007388 */ /* 0x0009e20000000800 */
[----:B------:R-:W-:Y:S01]  /*4f20*/  @P0 FSEL R63, R63, -INF , !P4 ;  /* 0xff8000003f3f0808 */ /* 0x000fe20006000000 */
[----:B------:R-:W-:Y:S01]  /*4f30*/  MUFU.EX2 R153, R52 ;  /* 0x0000003400997308 */ /* 0x000fe20000000800 */
[----:B--2---:R-:W-:Y:S01]  /*4f40*/  IADD3 R148, P0, R148, UR11, RZ ;  /* 0x0000000b94947c10 */ /* 0x004fe2000ff1e0ff */
[----:B------:R1:W-:Y:S02]  /*4f50*/  STS [R196+0x1c000], R5 ;  /* 0x01c00005c4007388 */ /* 0x0003e40000000800 */
[----:B------:R-:W-:Y:S06]  /*4f60*/  FFMA.FTZ R0, R63, c[0x0][0x23c], -R0 ;  /* 0x00008f003f007a23 */ /* 0x000fec0000010800 */
[----:B------:R2:W-:Y:S10]  /*4f70*/  MUFU.EX2 R166, R0 ;  /* 0x0000000000a67308 */ /* 0x0005f40000000800 */
[----:B------:R-:W-:Y:S01]  /*4f80*/  MUFU.EX2 R163, R53 ;  /* 0x0000003500a37308 */ /* 0x000fe20000000800 */
[----:B----4-:R-:W-:Y:S02]  /*4f90*/  F2FP.PACK_AB R2, R220, R222 ;  /* 0x000000dedc02723e */ /* 0x010fe400000000ff */
[----:B-1----:R-:W-:Y:S03]  /*4fa0*/  F2FP.PACK_AB R5, R231, R232 ;  /* 0x000000e8e705723e */ /* 0x002fe600000000ff */
[----:B------:R1:W-:Y:S04]  /*4fb0*/  STS [R196+0x1c400], R2 ;  /* 0x01c40002c4007388 */ /* 0x0003e80000000800 */
[----:B------:R-:W-:Y:S01]  /*4fc0*/  MUFU.EX2 R172, R54 ;  /* 0x0000003600ac7308 */ /* 0x000fe20000000800 */
[----:B------:R4:W-:Y:S01]  /*4fd0*/  STS [R193+0x1e400], R4 ;  /* 0x01e40004c1007388 */ /* 0x0009e20000000800 */
[----:B--2---:R-:W-:Y:S03]  /*4fe0*/  F2FP.PACK_AB R0, R173, R174 ;  /* 0x000000aead00723e */ /* 0x004fe600000000ff */
[----:B------:R2:W-:Y:S04]  /*4ff0*/  STS [R193+0x1e000], R6 ;  /* 0x01e00006c1007388 */ /* 0x0005e80000000800 */
[----:B------:R2:W-:Y:S01]  /*5000*/  STS [R196+0x1e000], R5 ;  /* 0x01e00005c4007388 */ /* 0x0005e20000000800 */
[----:B------:R-:W-:Y:S10]  /*5010*/  MUFU.EX2 R167, R55 ;  /* 0x0000003700a77308 */ /* 0x000ff40000000800 */
[----:B------:R-:W-:Y:S01]  /*5020*/  MUFU.EX2 R160, R64 ;  /* 0x0000004000a07308 */ /* 0x000fe20000000800 */
[----:B-1----:R-:W-:Y:S02]  /*5030*/  F2FP.PACK_AB R2, R151, R155 ;  /* 0x0000009b9702723e */ /* 0x002fe400000000ff */
[----:B----4-:R-:W-:Y:S02]  /*5040*/  F2FP.PACK_AB R4, R235, R236 ;  /* 0x000000eceb04723e */ /* 0x010fe400000000ff */
[----:B--2---:R-:W-:Y:S03]  /*5050*/  F2FP.PACK_AB R6, R216, R217 ;  /* 0x000000d9d806723e */ /* 0x004fe600000000ff */
[----:B------:R1:W-:Y:S02]  /*5060*/  STS [R196+0x1e400], R4 ;  /* 0x01e40004c4007388 */ /* 0x0003e40000000800 */
[----:B------:R-:W2:Y:S01]  /*5070*/  MUFU.EX2 R159, R138 ;  /* 0x0000008a009f7308 */ /* 0x000ea20000000800 */
[----:B------:R-:W-:Y:S01]  /*5080*/  F2FP.PACK_AB R5, R224, R225 ;  /* 0x000000e1e005723e */ /* 0x000fe200000000ff */
[----:B------:R4:W-:Y:S04]  /*5090*/  STS [R200+0x1c000], R2 ;  /* 0x01c00002c8007388 */ /* 0x0009e80000000800 */
[----:B------:R2:W-:Y:S04]  /*50a0*/  STS [R200+0x1c400], R6 ;  /* 0x01c40006c8007388 */ /* 0x0005e80000000800 */
[----:B------:R-:W-:Y:S10]  /*50b0*/  MUFU.EX2 R162, R66 ;  /* 0x0000004200a27308 */ /* 0x000ff40000000800 */
[----:B------:R-:W-:Y:S01]  /*50c0*/  MUFU.EX2 R161, R136 ;  /* 0x0000008800a17308 */ /* 0x000fe20000000800 */
[----:B-1----:R-:W-:Y:S02]  /*50d0*/  F2FP.PACK_AB R4, R202, R150 ;  /* 0x00000096ca04723e */ /* 0x002fe400000000ff */
[----:B----4-:R-:W-:Y:S03]  /*50e0*/  F2FP.PACK_AB R2, R207, R209 ;  /* 0x000000d1cf02723e */ /* 0x010fe600000000ff */
[----:B------:R1:W-:Y:S04]  /*50f0*/  STS [R199+0x1c000], R4 ;  /* 0x01c00004c7007388 */ /* 0x0003e80000000800 */
[----:B------:R-:W-:Y:S01]  /*5100*/  MUFU.EX2 R201, R56 ;  /* 0x0000003800c97308 */ /* 0x000fe20000000800 */
[----:B--2---:R-:W-:Y:S01]  /*5110*/  F2FP.PACK_AB R6, R229, R230 ;  /* 0x000000e6e506723e */ /* 0x004fe200000000ff */
[----:B------:R2:W-:Y:S04]  /*5120*/  STS [R199+0x1c400], R2 ;  /* 0x01c40002c7007388 */ /* 0x0005e80000000800 */
[----:B------:R4:W-:Y:S04]  /*5130*/  STS [R200+0x1e000], R5 ;  /* 0x01e00005c8007388 */ /* 0x0009e80000000800 */
[----:B------:R-:W3:Y:S01]  /*5140*/  MUFU.EX2 R175, R57 ;  /* 0x0000003900af7308 */ /* 0x000ee20000000800 */
[----:B------:R4:W-:Y:S09]  /*5150*/  STS [R200+0x1e400], R6 ;  /* 0x01e40006c8007388 */ /* 0x0009f20000000800 */
[----:B------:R-:W-:Y:S01]  /*5160*/  MUFU.EX2 R204, R58 ;  /* 0x0000003a00cc7308 */ /* 0x000fe20000000800 */
[----:B-1----:R-:W-:Y:S02]  /*5170*/  F2FP.PACK_AB R4, R226, R227 ;  /* 0x000000e3e204723e */ /* 0x002fe400000000ff */
[----:B--2---:R-:W-:Y:S03]  /*5180*/  F2FP.PACK_AB R2, R191, R154 ;  /* 0x0000009abf02723e */ /* 0x004fe600000000ff */
[----:B------:R1:W-:Y:S04]  /*5190*/  STS [R199+0x1e400], R4 ;  /* 0x01e40004c7007388 */ /* 0x0003e80000000800 */
[----:B------:R-:W2:Y:S01]  /*51a0*/  MUFU.EX2 R203, R59 ;  /* 0x0000003b00cb7308 */ /* 0x000ea20000000800 */
[----:B----4-:R-:W-:Y:S02]  /*51b0*/  F2FP.PACK_AB R5, R221, R223 ;  /* 0x000000dfdd05723e */ /* 0x010fe400000000ff */
[----:B------:R-:W-:Y:S03]  /*51c0*/  F2FP.PACK_AB R6, R205, R206 ;  /* 0x000000cecd06723e */ /* 0x000fe600000000ff */
[----:B------:R4:W-:Y:S04]  /*51d0*/  STS [R199+0x1e000], R5 ;  /* 0x01e00005c7007388 */ /* 0x0009e80000000800 */
[----:B------:R-:W2:Y:S01]  /*51e0*/  MUFU.EX2 R169, R60 ;  /* 0x0000003c00a97308 */ /* 0x000ea20000000800 */
[----:B------:R2:W-:Y:S04]  /*51f0*/  STS [R194+0x1c000], R2 ;  /* 0x01c00002c2007388 */ /* 0x0005e80000000800 */
[----:B------:R2:W-:Y:S04]  /*5200*/  STS [R194+0x1c400], R6 ;  /* 0x01c40006c2007388 */ /* 0x0005e80000000800 */
[----:B------:R2:W-:Y:S01]  /*5210*/  STS [R195+0x1c400], R0 ;  /* 0x01c40000c3007388 */ /* 0x0005e20000000800 */
[----:B------:R-:W2:Y:S01]  /*5220*/  MUFU.EX2 R170, R62 ;  /* 0x0000003e00aa7308 */ /* 0x000ea20000000800 */
[----:B-1----:R-:W-:Y:S02]  /*5230*/  F2FP.PACK_AB R4, R218, R219 ;  /* 0x000000dbda04723e */ /* 0x002fe400000000ff */
[----:B----4-:R-:W-:Y:S02]  /*5240*/  F2FP.PACK_AB R5, R211, R212 ;  /* 0x000000d4d305723e */ /* 0x010fe400000000ff */
[----:B--2---:R-:W-:Y:S02]  /*5250*/  F2FP.PACK_AB R2, R164, R165 ;  /* 0x000000a5a402723e */ /* 0x004fe400000000ff */
[----:B------:R-:W-:Y:S03]  /*5260*/  F2FP.PACK_AB R6, R208, R210 ;  /* 0x000000d2d006723e */ /* 0x000fe600000000ff */
[----:B------:R1:W-:Y:S01]  /*5270*/  STS [R195+0x1c000], R2 ;  /* 0x01c00002c3007388 */ /* 0x0003e20000000800 */
[----:B------:R-:W-:Y:S03]  /*5280*/  F2FP.PACK_AB R0, R159, R160 ;  /* 0x000000a09f00723e */ /* 0x000fe600000000ff */
[----:B------:R2:W-:Y:S04]  /*5290*/  STS [R194+0x1e000], R5 ;  /* 0x01e00005c2007388 */ /* 0x0005e80000000800 */
[----:B------:R4:W-:Y:S01]  /*52a0*/  STS [R194+0x1e400], R4 ;  /* 0x01e40004c2007388 */ /* 0x0009e20000000800 */
[----:B---3--:R-:W-:Y:S02]  /*52b0*/  IADD3.X R149, R171, UR10, RZ, P0, !PT ;  /* 0x0000000aab957c10 */ /* 0x008fe400087fe4ff */
[----:B------:R-:W-:Y:S01]  /*52c0*/  PLOP3.LUT P0, PT, PT, PT, UP5, 0x80, 0x0 ;  /* 0x000000000000781c */ /* 0x000fe20003f0f058 */
[----:B------:R3:W-:Y:S01]  /*52d0*/  STS [R195+0x1e000], R6 ;  /* 0x01e00006c3007388 */ /* 0x0007e20000000800 */
[----:B-1----:R-:W-:Y:S02]  /*52e0*/  F2FP.PACK_AB R2, R167, R172 ;  /* 0x000000aca702723e */ /* 0x002fe400000000ff */
[----:B--2---:R-:W-:Y:S02]  /*52f0*/  F2FP.PACK_AB R5, R214, R215 ;  /* 0x000000d7d605723e */ /* 0x004fe400000000ff */
[----:B----4-:R-:W-:Y:S03]  /*5300*/  F2FP.PACK_AB R4, R163, R153 ;  /* 0x00000099a304723e */ /* 0x010fe600000000ff */
[----:B------:R1:W-:Y:S01]  /*5310*/  STS [R195+0x1e400], R5 ;  /* 0x01e40005c3007388 */ /* 0x0003e20000000800 */
[----:B---3--:R-:W-:Y:S03]  /*5320*/  F2FP.PACK_AB R6, R175, R201 ;  /* 0x000000c9af06723e */ /* 0x008fe600000000ff */
[----:B------:R2:W-:Y:S04]  /*5330*/  STS [R198+0x1c000], R4 ;  /* 0x01c00004c6007388 */ /* 0x0005e80000000800 */
[----:B------:R3:W-:Y:S04]  /*5340*/  STS [R198+0x1c400], R2 ;  /* 0x01c40002c6007388 */ /* 0x0007e80000000800 */
[----:B------:R4:W-:Y:S01]  /*5350*/  STS [R197+0x1c000], R0 ;  /* 0x01c00000c5007388 */ /* 0x0009e20000000800 */
[----:B-1----:R-:W-:Y:S02]  /*5360*/  F2FP.PACK_AB R5, R203, R204 ;  /* 0x000000cccb05723e */ /* 0x002fe400000000ff */
[----:B--2---:R-:W-:Y:S02]  /*5370*/  F2FP.PACK_AB R4, R161, R162 ;  /* 0x000000a2a104723e */ /* 0x004fe400000000ff */
[----:B---3--:R-:W-:Y:S03]  /*5380*/  F2FP.PACK_AB R2, R168, R169 ;  /* 0x000000a9a802723e */ /* 0x008fe600000000ff */
[----:B------:R-:W-:Y:S01]  /*5390*/  STS [R197+0x1c400], R4 ;  /* 0x01c40004c5007388 */ /* 0x000fe20000000800 */
[----:B----4-:R-:W-:Y:S03]  /*53a0*/  F2FP.PACK_AB R0, R166, R170 ;  /* 0x000000aaa600723e */ /* 0x010fe600000000ff */
[----:B------:R-:W-:Y:S04]  /*53b0*/  STS [R198+0x1e000], R6 ;  /* 0x01e00006c6007388 */ /* 0x000fe80000000800 */
[----:B------:R-:W-:Y:S04]  /*53c0*/  STS [R198+0x1e400], R5 ;  /* 0x01e40005c6007388 */ /* 0x000fe80000000800 */
[----:B------:R1:W-:Y:S04]  /*53d0*/  STS [R197+0x1e000], R2 ;  /* 0x01e00002c5007388 */ /* 0x0003e80000000800 */
[----:B------:R-:W-:Y:S04]  /*53e0*/  STS [R197+0x1e400], R0 ;  /* 0x01e40000c5007388 */ /* 0x000fe80000000800 */
[----:B------:R-:W-:Y:S08]  /*53f0*/  LDSM.16.M88.4 R64, [R185+0x8000] ;  /* 0x00800000b940783b */ /* 0x000ff00000000200 */
[----:B------:R-:W2:Y:S08]  /*5400*/  LDSM.16.M88.4 R16, [R178+0x10000] ;  /* 0x01000000b210783b */ /* 0x000eb00000000200 */
[----:B------:R-:W3:Y:S08]  /*5410*/  LDSM.16.M88.4 R60, [R185+0xa000] ;  /* 0x00a00000b93c783b */ /* 0x000ef00000000200 */
[----:B------:R-:W3:Y:S08]  /*5420*/  LDSM.16.M88.4 R32, [R178+0x10800] ;  /* 0x01080000b220783b */ /* 0x000ef00000000200 */
[----:B-1----:R-:W4:Y:S04]  /*5430*/  LDG.E R2, [R148.64+0x120] ;  /* 0x0001201294027981 */ /* 0x002f28000c1e1900 */
[----:B------:R-:W1:Y:S08]  /*5440*/  LDSM.16.M88.4 R48, [R178+0x11000] ;  /* 0x01100000b230783b */ /* 0x000e700000000200 */
[----:B------:R-:W1:Y:S01]  /*5450*/  LDSM.16.M88.4 R132, [R178+0x11800] ;  /* 0x01180000b284783b */ /* 0x000e620000000200 */
[-C--:B--2---:R-:W-:Y:S07]  /*5460*/  HMMA.16816.F32 R4, R64, R16.reuse, RZ ;  /* 0x000000104004723c */ /* 0x084fee00000018ff */
[----:B------:R-:W-:Y:S01]  /*5470*/  LDSM.16.M88.4 R136, [R182+0x8000] ;  /* 0x00800000b688783b */ /* 0x000fe20000000200 */
[C---:B---3--:R-:W-:Y:S07]  /*5480*/  HMMA.16816.F32 R8, R60.reuse, R16, RZ ;  /* 0x000000103c08723c */ /* 0x048fee00000018ff */
[----:B------:R-:W2:Y:S01]  /*5490*/  LDSM.16.M88.4 R140, [R181+0x10000] ;  /* 0x01000000b58c783b */ /* 0x000ea20000000200 */
[-C--:B------:R-:W-:Y:S07]  /*54a0*/  HMMA.16816.F32 R12, R60, R18.reuse, RZ ;  /* 0x000000123c0c723c */ /* 0x080fee00000018ff */
[----:B------:R-:W3:Y:S01]  /*54b0*/  LDSM.16.M88.4 R144, [R182+0xa000] ;  /* 0x00a00000b690783b */ /* 0x000ee20000000200 */
[C---:B------:R-:W-:Y:S08]  /*54c0*/  HMMA.16816.F32 R16, R64.reuse, R18, RZ ;  /* 0x000000124010723c */ /* 0x040ff000000018ff */
[-C--:B------:R-:W-:Y:S08]  /*54d0*/  HMMA.16816.F32 R20, R64, R32.reuse, RZ ;  /* 0x000000204014723c */ /* 0x080ff000000018ff */
[C---:B------:R-:W-:Y:S08]  /*54e0*/  HMMA.16816.F32 R24, R60.reuse, R32, RZ ;  /* 0x000000203c18723c */ /* 0x040ff000000018ff */
[-C--:B------:R-:W-:Y:S08]  /*54f0*/  HMMA.16816.F32 R28, R60, R34.reuse, RZ ;  /* 0x000000223c1c723c */ /* 0x080ff000000018ff */
[C---:B------:R-:W-:Y:S08]  /*5500*/  HMMA.16816.F32 R32, R64.reuse, R34, RZ ;  /* 0x000000224020723c */ /* 0x040ff000000018ff */
[-C--:B-1----:R-:W-:Y:S08]  /*5510*/  HMMA.16816.F32 R36, R64, R48.reuse, RZ ;  /* 0x000000304024723c */ /* 0x082ff000000018ff */
[C---:B------:R-:W-:Y:S08]  /*5520*/  HMMA.16816.F32 R40, R60.reuse, R48, RZ ;  /* 0x000000303c28723c */ /* 0x040ff000000018ff */
[-C--:B------:R-:W-:Y:S08]  /*5530*/  HMMA.16816.F32 R44, R60, R50.reuse, RZ ;  /* 0x000000323c2c723c */ /* 0x080ff000000018ff */
[C---:B------:R-:W-:Y:S08]  /*5540*/  HMMA.16816.F32 R48, R64.reuse, R50, RZ ;  /* 0x000000324030723c */ /* 0x040ff000000018ff */
[-C--:B------:R-:W-:Y:S08]  /*5550*/  HMMA.16816.F32 R52, R64, R132.reuse, RZ ;  /* 0x000000844034723c */ /* 0x080ff000000018ff */
[C---:B------:R-:W-:Y:S08]  /*5560*/  HMMA.16816.F32 R56, R60.reuse, R132, RZ ;  /* 0x000000843c38723c */ /* 0x040ff000000018ff */
[-C--:B------:R-:W-:Y:S08]  /*5570*/  HMMA.16816.F32 R60, R60, R134.reuse, RZ ;  /* 0x000000863c3c723c */ /* 0x080ff000000018ff */
[----:B------:R-:W-:Y:S01]  /*5580*/  HMMA.16816.F32 R64, R64, R134, RZ ;  /* 0x000000864040723c */ /* 0x000fe200000018ff */
[----:B------:R-:W1:Y:S07]  /*5590*/  LDSM.16.M88.4 R132, [R181+0x10800] ;  /* 0x01080000b584783b */ /* 0x000e6e0000000200 */
[-C--:B--2---:R-:W-:Y:S08]  /*55a0*/  HMMA.16816.F32 R4, R136, R140.reuse, R4 ;  /* 0x0000008c8804723c */ /* 0x084ff00000001804 */
[C---:B---3--:R-:W-:Y:S08]  /*55b0*/  HMMA.16816.F32 R8, R144.reuse, R140, R8 ;  /* 0x0000008c9008723c */ /* 0x048ff00000001808 */
[-C--:B------:R-:W-:Y:S08]  /*55c0*/  HMMA.16816.F32 R12, R144, R142.reuse, R12 ;  /* 0x0000008e900c723c */ /* 0x080ff0000000180c */
[C---:B------:R-:W-:Y:S01]  /*55d0*/  HMMA.16816.F32 R16, R136.reuse, R142, R16 ;  /* 0x0000008e8810723c */ /* 0x040fe20000001810 */
[----:B------:R-:W2:Y:S07]  /*55e0*/  LDSM.16.M88.4 R140, [R181+0x11000] ;  /* 0x01100000b58c783b */ /* 0x000eae0000000200 */
[-C--:B-1----:R-:W-:Y:S08]  /*55f0*/  HMMA.16816.F32 R20, R136, R132.reuse, R20 ;  /* 0x000000848814723c */ /* 0x082ff00000001814 */
[C---:B------:R-:W-:Y:S08]  /*5600*/  HMMA.16816.F32 R24, R144.reuse, R132, R24 ;  /* 0x000000849018723c */ /* 0x040ff00000001818 */
[-C--:B------:R-:W-:Y:S08]  /*5610*/  HMMA.16816.F32 R28, R144, R134.reuse, R28 ;  /* 0x00000086901c723c */ /* 0x080ff0000000181c */
[C---:B------:R-:W-:Y:S01]  /*5620*/  HMMA.16816.F32 R32, R136.reuse, R134, R32 ;  /* 0x000000868820723c */ /* 0x040fe20000001820 */
[----:B------:R-:W1:Y:S07]  /*5630*/  LDSM.16.M88.4 R132, [R181+0x11800] ;  /* 0x01180000b584783b */ /* 0x000e6e0000000200 */
[-C--:B--2---:R-:W-:Y:S08]  /*5640*/  HMMA.16816.F32 R36, R136, R140.reuse, R36 ;  /* 0x0000008c8824723c */ /* 0x084ff00000001824 */
[C---:B------:R-:W-:Y:S08]  /*5650*/  HMMA.16816.F32 R40, R144.reuse, R140, R40 ;  /* 0x0000008c9028723c */ /* 0x040ff00000001828 */
[-C--:B------:R-:W-:Y:S08]  /*5660*/  HMMA.16816.F32 R44, R144, R142.reuse, R44 ;  /* 0x0000008e902c723c */ /* 0x080ff0000000182c */
[C---:B------:R-:W-:Y:S08]  /*5670*/  HMMA.16816.F32 R48, R136.reuse, R142, R48 ;  /* 0x0000008e8830723c */ /* 0x040ff00000001830 */
[-C--:B-1----:R-:W-:Y:S08]  /*5680*/  HMMA.16816.F32 R52, R136, R132.reuse, R52 ;  /* 0x000000848834723c */ /* 0x082ff00000001834 */
[C---:B------:R-:W-:Y:S08]  /*5690*/  HMMA.16816.F32 R56, R144.reuse, R132, R56 ;  /* 0x000000849038723c */ /* 0x040ff00000001838 */
[-C--:B------:R-:W-:Y:S01]  /*56a0*/  HMMA.16816.F32 R60, R144, R134.reuse, R60 ;  /* 0x00000086903c723c */ /* 0x080fe2000000183c */
[----:B------:R-:W2:Y:S04]  /*56b0*/  LDG.E R146, [R148.64] ;  /* 0x0000001294927981 */ /* 0x000ea8000c1e1900 */
[----:B------:R-:W3:Y:S02]  /*56c0*/  LDG.E R144, [R148.64+0x20] ;  /* 0x0000201294907981 */ /* 0x000ee4000c1e1900 */
[----:B------:R-:W-:Y:S01]  /*56d0*/  IMAD.IADD R145, R177, 0x1, R185 ;  /* 0x00000001b1917824 */ /* 0x000fe200078e02b9 */
[----:B------:R-:W-:Y:S01]  /*56e0*/  HMMA.16816.F32 R64, R136, R134, R64 ;  /* 0x000000868840723c */ /* 0x000fe20000001840 */
[----:B------:R-:W-:Y:S03]  /*56f0*/  LDSM.16.M88.4 R132, [R179+0x10000] ;  /* 0x01000000b384783b */ /* 0x000fe60000000200 */
[----:B------:R-:W-:Y:S05]  /*5700*/  IMAD.IADD R0, R186, 0x1, R145 ;  /* 0x00000001ba007824 */ /* 0x000fea00078e0291 */
[----:B------:R-:W1:Y:S08]  /*5710*/  LDSM.16.M88.4 R140, [R145+0x8000] ;  /* 0x00800000918c783b */ /* 0x000e700000000200 */
[----:B------:R-:W4:Y:S01]  /*5720*/  LDSM.16.M88.4 R136, [R145+0xa000] ;  /* 0x00a000009188783b */ /* 0x000f220000000200 */
[-C--:B-1----:R-:W-:Y:S08]  /*5730*/  HMMA.16816.F32 R4, R140, R132.reuse, R4 ;  /* 0x000000848c04723c */ /* 0x082ff00000001804 */
[C---:B----4-:R-:W-:Y:S08]  /*5740*/  HMMA.16816.F32 R8, R136.reuse, R132, R8 ;  /* 0x000000848808723c */ /* 0x050ff00000001808 */
[-C--:B------:R-:W-:Y:S08]  /*5750*/  HMMA.16816.F32 R12, R136, R134.reuse, R12 ;  /* 0x00000086880c723c */ /* 0x080ff0000000180c */
[C---:B------:R-:W-:Y:S01]  /*5760*/  HMMA.16816.F32 R16, R140.reuse, R134, R16 ;  /* 0x000000868c10723c */ /* 0x040fe20000001810 */
[----:B------:R-:W1:Y:S07]  /*5770*/  LDSM.16.M88.4 R132, [R179+0x10800] ;  /* 0x01080000b384783b */ /* 0x000e6e0000000200 */
[-C--:B-1----:R-:W-:Y:S08]  /*5780*/  HMMA.16816.F32 R20, R140, R132.reuse, R20 ;  /* 0x000000848c14723c */ /* 0x082ff00000001814 */
[C---:B------:R-:W-:Y:S08]  /*5790*/  HMMA.16816.F32 R24, R136.reuse, R132, R24 ;  /* 0x000000848818723c */ /* 0x040ff00000001818 */
        /* <DEDUP_REMOVED lines=10> */
[-C--:B------:R-:W-:Y:S01]  /*5840*/  HMMA.16816.F32 R60, R136, R134.reuse, R60 ;  /* 0x00000086883c723c */ /* 0x080fe2000000183c */
[----:B------:R-:W-:Y:S07]  /*5850*/  LDSM.16.M88.4 R136, [R180+0x10000] ;  /* 0x01000000b488783b */ /* 0x000fee0000000200 */
[----:B------:R-:W-:Y:S01]  /*5860*/  HMMA.16816.F32 R64, R140, R134, R64 ;  /* 0x000000868c40723c */ /* 0x000fe20000001840 */
[----:B------:R-:W1:Y:S08]  /*5870*/  LDSM.16.M88.4 R132, [R0+0x8000] ;  /* 0x008000000084783b */ /* 0x000e700000000200 */
[----:B------:R-:W4:Y:S01]  /*5880*/  LDSM.16.M88.4 R140, [R0+0xa000] ;  /* 0x00a00000008c783b */ /* 0x000f220000000200 */
[-C--:B-1----:R-:W-:Y:S08]  /*5890*/  HMMA.16816.F32 R4, R132, R136.reuse, R4 ;  /* 0x000000888404723c */ /* 0x082ff00000001804 */
[C---:B----4-:R-:W-:Y:S08]  /*58a0*/  HMMA.16816.F32 R8, R140.reuse, R136, R8 ;  /* 0x000000888c08723c */ /* 0x050ff00000001808 */
[-C--:B------:R-:W-:Y:S08]  /*58b0*/  HMMA.16816.F32 R12, R140, R138.reuse, R12 ;  /* 0x0000008a8c0c723c */ /* 0x080ff0000000180c */
[----:B--2---:R-:W-:Y:S01]  /*58c0*/  FADD.FTZ R4, -R146, R4 ;  /* 0x0000000492047221 */ /* 0x004fe20000010100 */
[C---:B------:R-:W-:Y:S01]  /*58d0*/  HMMA.16816.F32 R16, R132.reuse, R138, R16 ;  /* 0x0000008a8410723c */ /* 0x040fe20000001810 */
[----:B------:R-:W1:Y:S03]  /*58e0*/  LDSM.16.M88.4 R136, [R180+0x10800] ;  /* 0x01080000b488783b */ /* 0x000e660000000200 */
[----:B------:R-:W-:Y:S02]  /*58f0*/  FMUL.FTZ R158, R158, R4 ;  /* 0x000000049e9e7220 */ /* 0x000fe40000410000 */
[----:B------:R-:W-:Y:S02]  /*5900*/  FADD.FTZ R5, -R146, R5 ;  /* 0x0000000592057221 */ /* 0x000fe40000010100 */
[C---:B---3--:R-:W-:Y:S01]  /*5910*/  FADD.FTZ R6, -R144.reuse, R6 ;  /* 0x0000000690067221 */ /* 0x048fe20000010100 */
[----:B------:R2:W3:Y:S03]  /*5920*/  LDG.E R4, [R148.64+0x100] ;  /* 0x0001001294047981 */ /* 0x0004e6000c1e1900 */
[----:B------:R-:W-:Y:S02]  /*5930*/  FMUL.FTZ R157, R157, R5 ;  /* 0x000000059d9d7220 */ /* 0x000fe40000410000 */
[----:B------:R-:W-:Y:S02]  /*5940*/  FADD.FTZ R7, -R144, R7 ;  /* 0x0000000790077221 */ /* 0x000fe40000010100 */
[C---:B------:R-:W-:Y:S02]  /*5950*/  FADD.FTZ R10, -R2.reuse, R10 ;  /* 0x0000000a020a7221 */ /* 0x040fe40000010100 */
[C---:B------:R-:W-:Y:S02]  /*5960*/  FADD.FTZ R11, -R2.reuse, R11 ;  /* 0x0000000b020b7221 */ /* 0x040fe40000010100 */
[----:B------:R-:W-:Y:S02]  /*5970*/  FADD.FTZ R15, -R2, R15 ;  /* 0x0000000f020f7221 */ /* 0x000fe40000010100 */
[----:B------:R-:W-:Y:S02]  /*5980*/  FMUL.FTZ R156, R156, R6 ;  /* 0x000000069c9c7220 */ /* 0x000fe40000410000 */
[C---:B------:R-:W-:Y:S02]  /*5990*/  FADD.FTZ R17, -R146.reuse, R17 ;  /* 0x0000001192117221 */ /* 0x040fe40000010100 */
[----:B------:R-:W-:Y:S02]  /*59a0*/  FADD.FTZ R16, -R146, R16 ;  /* 0x0000001092107221 */ /* 0x000fe40000010100 */
[C---:B------:R-:W-:Y:S02]  /*59b0*/  FADD.FTZ R18, -R144.reuse, R18 ;  /* 0x0000001290127221 */ /* 0x040fe40000010100 */
[----:B------:R-:W-:Y:S02]  /*59c0*/  FADD.FTZ R19, -R144, R19 ;  /* 0x0000001390137221 */ /* 0x000fe40000010100 */
[----:B------:R-:W-:Y:S01]  /*59d0*/  FMUL.FTZ R152, R152, R16 ;  /* 0x0000001098987220 */ /* 0x000fe20000410000 */
[-C--:B-1----:R-:W-:Y:S08]  /*59e0*/  HMMA.16816.F32 R20, R132, R136.reuse, R20 ;  /* 0x000000888414723c */ /* 0x082ff00000001814 */
[C---:B------:R-:W-:Y:S08]  /*59f0*/  HMMA.16816.F32 R24, R140.reuse, R136, R24 ;  /* 0x000000888c18723c */ /* 0x040ff00000001818 */
[-C--:B------:R-:W-:Y:S08]  /*5a00*/  HMMA.16816.F32 R28, R140, R138.reuse, R28 ;  /* 0x0000008a8c1c723c */ /* 0x080ff0000000181c */
[----:B------:R-:W-:Y:S01]  /*5a10*/  FADD.FTZ R22, -R144, R22 ;  /* 0x0000001690167221 */ /* 0x000fe20000010100 */
[C---:B------:R-:W-:Y:S01]  /*5a20*/  HMMA.16816.F32 R32, R132.reuse, R138, R32 ;  /* 0x0000008a8420723c */ /* 0x040fe20000001820 */
[----:B------:R-:W1:Y:S03]  /*5a30*/  LDSM.16.M88.4 R136, [R180+0x11000] ;  /* 0x01100000b488783b */ /* 0x000e660000000200 */
[C---:B------:R-:W-:Y:S02]  /*5a40*/  FADD.FTZ R20, -R146.reuse, R20 ;  /* 0x0000001492147221 */ /* 0x040fe40000010100 */
[----:B------:R-:W-:Y:S02]  /*5a50*/  FADD.FTZ R21, -R146, R21 ;  /* 0x0000001592157221 */ /* 0x000fe40000010100 */
[----:B------:R-:W-:Y:S04]  /*5a60*/  FADD.FTZ R23, -R144, R23 ;  /* 0x0000001790177221 */ /* 0x000fe80000010100 */
[----:B------:R-:W-:Y:S02]  /*5a70*/  FMUL.FTZ R155, R155, R20 ;  /* 0x000000149b9b7220 */ /* 0x000fe40000410000 */
[----:B------:R-:W-:Y:S02]  /*5a80*/  FMUL.FTZ R151, R151, R21 ;  /* 0x0000001597977220 */ /* 0x000fe40000410000 */
[----:B------:R-:W-:Y:S02]  /*5a90*/  FMUL.FTZ R20, R220, R19 ;  /* 0x00000013dc147220 */ /* 0x000fe40000410000 */
[----:B------:R-:W-:Y:S06]  /*5aa0*/  FMUL.FTZ R21, R235, R15 ;  /* 0x0000000feb157220 */ /* 0x000fec0000410000 */
        /* <DEDUP_REMOVED lines=8> */
[C---:B------:R-:W-:Y:S01]  /*5b30*/  FADD.FTZ R36, -R146.reuse, R36 ;  /* 0x0000002492247221 */ /* 0x040fe20000010100 */
[C---:B------:R-:W-:Y:S01]  /*5b40*/  HMMA.16816.F32 R48, R132.reuse, R138, R48 ;  /* 0x0000008a8430723c */ /* 0x040fe20000001830 */
[----:B------:R-:W1:Y:S03]  /*5b50*/  LDSM.16.M88.4 R136, [R180+0x11800] ;  /* 0x01180000b488783b */ /* 0x000e660000000200 */
[----:B------:R-:W-:Y:S02]  /*5b60*/  FADD.FTZ R37, -R146, R37 ;  /* 0x0000002592257221 */ /* 0x000fe40000010100 */
[----:B------:R-:W-:Y:S02]  /*5b70*/  FMUL.FTZ R154, R154, R36 ;  /* 0x000000249a9a7220 */ /* 0x000fe40000410000 */
[----:B--2---:R-:W-:Y:S04]  /*5b80*/  FMUL.FTZ R149, R191, R37 ;  /* 0x00000025bf957220 */ /* 0x004fe80000410000 */
[C---:B------:R-:W-:Y:S02]  /*5b90*/  FADD.FTZ R38, -R144.reuse, R38 ;  /* 0x0000002690267221 */ /* 0x040fe40000010100 */
[----:B------:R-:W-:Y:S02]  /*5ba0*/  FADD.FTZ R39, -R144, R39 ;  /* 0x0000002790277221 */ /* 0x000fe40000010100 */
[----:B------:R-:W-:Y:S02]  /*5bb0*/  FADD.FTZ R32, -R2, R46 ;  /* 0x0000002e02207221 */ /* 0x000fe40000010100 */
[----:B------:R-:W-:Y:S02]  /*5bc0*/  IMAD.MOV.U32 R191, RZ, RZ, R189 ;  /* 0x000000ffffbf7224 */ /* 0x000fe400078e00bd */
[----:B------:R-:W-:Y:S04]  /*5bd0*/  FMUL.FTZ R32, R215, R32 ;  /* 0x00000020d7207220 */ /* 0x000fe80000410000 */
[----:B------:R-:W-:Y:S02]  /*5be0*/  FADD.FTZ R48, -R146, R48 ;  /* 0x0000003092307221 */ /* 0x000fe40000010100 */
[C---:B------:R-:W-:Y:S02]  /*5bf0*/  FADD.FTZ R50, -R144.reuse, R50 ;  /* 0x0000003290327221 */ /* 0x040fe40000010100 */
[----:B------:R-:W-:Y:S02]  /*5c00*/  FADD.FTZ R51, -R144, R51 ;  /* 0x0000003390337221 */ /* 0x000fe40000010100 */
[----:B------:R-:W-:Y:S02]  /*5c10*/  FADD.FTZ R49, -R146, R49 ;  /* 0x0000003192317221 */ /* 0x000fe40000010100 */
[----:B------:R-:W-:Y:S01]  /*5c20*/  FMUL.FTZ R148, R165, R48 ;  /* 0x00000030a5947220 */ /* 0x000fe20000410000 */
[-C--:B-1----:R-:W-:Y:S08]  /*5c30*/  HMMA.16816.F32 R52, R132, R136.reuse, R52 ;  /* 0x000000888434723c */ /* 0x082ff00000001834 */
[C---:B------:R-:W-:Y:S07]  /*5c40*/  HMMA.16816.F32 R56, R140.reuse, R136, R56 ;  /* 0x000000888c38723c */ /* 0x040fee0000001838 */
[----:B------:R-:W-:Y:S01]  /*5c50*/  FMUL.FTZ R137, R209, R34 ;  /* 0x00000022d1897220 */ /* 0x000fe20000410000 */
[-C--:B------:R-:W-:Y:S04]  /*5c60*/  HMMA.16816.F32 R60, R140, R138.reuse, R60 ;  /* 0x0000008a8c3c723c */ /* 0x080fe8000000183c */
[----:B------:R-:W-:Y:S03]  /*5c70*/  FMUL.FTZ R136, R206, R38 ;  /* 0x00000026ce887220 */ /* 0x000fe60000410000 */
[----:B------:R-:W-:Y:S01]  /*5c80*/  FMUL.FTZ R143, R213, R17 ;  /* 0x00000011d58f7220 */ /* 0x000fe20000410000 */
[----:B------:R-:W-:Y:S04]  /*5c90*/  HMMA.16816.F32 R64, R132, R138, R64 ;  /* 0x0000008a8440723c */ /* 0x000fe80000001840 */
[C---:B------:R-:W-:Y:S02]  /*5ca0*/  FADD.FTZ R52, -R146.reuse, R52 ;  /* 0x0000003492347221 */ /* 0x040fe40000010100 */
[----:B------:R-:W-:Y:S02]  /*5cb0*/  FADD.FTZ R53, -R146, R53 ;  /* 0x0000003592357221 */ /* 0x000fe40000010100 */
[----:B------:R-:W-:Y:S04]  /*5cc0*/  FMUL.FTZ R142, R202, R33 ;  /* 0x00000021ca8e7220 */ /* 0x000fe80000410000 */
[----:B------:R-:W-:Y:S02]  /*5cd0*/  FMUL.FTZ R153, R153, R52 ;  /* 0x0000003499997220 */ /* 0x000fe40000410000 */
[----:B------:R-:W-:Y:S02]  /*5ce0*/  FMUL.FTZ R147, R163, R53 ;  /* 0x00000035a3937220 */ /* 0x000fe40000410000 */
[----:B------:R-:W-:Y:S02]  /*5cf0*/  FMUL.FTZ R138, R217, R22 ;  /* 0x00000016d98a7220 */ /* 0x000fe40000410000 */
[----:B------:R-:W-:Y:S02]  /*5d00*/  FMUL.FTZ R132, R207, R35 ;  /* 0x00000023cf847220 */ /* 0x000fe40000410000 */
[----:B------:R-:W-:Y:S02]  /*5d10*/  FMUL.FTZ R135, R174, R50 ;  /* 0x00000032ae877220 */ /* 0x000fe40000410000 */
[----:B------:R-:W-:Y:S02]  /*5d20*/  FADD.FTZ R54, -R144, R54 ;  /* 0x0000003690367221 */ /* 0x000fe40000010100 */
[C---:B------:R-:W-:Y:S02]  /*5d30*/  FADD.FTZ R64, -R146.reuse, R64 ;  /* 0x0000004092407221 */ /* 0x040fe40000010100 */
[----:B------:R-:W-:Y:S02]  /*5d40*/  FADD.FTZ R65, -R146, R65 ;  /* 0x0000004192417221 */ /* 0x000fe40000010100 */
[----:B------:R-:W-:Y:S02]  /*5d50*/  FMUL.FTZ R146, R160, R64 ;  /* 0x00000040a0927220 */ /* 0x000fe40000410000 */
[----:B------:R-:W-:Y:S02]  /*5d60*/  FMUL.FTZ R64, R173, R51 ;  /* 0x00000033ad407220 */ /* 0x000fe40000410000 */
        /* <DEDUP_REMOVED lines=25> */
[C---:B---3--:R-:W-:Y:S02]  /*5f00*/  FADD.FTZ R13, -R4.reuse, R13 ;  /* 0x0000000d040d7221 */ /* 0x048fe40000010100 */
[C---:B------:R-:W-:Y:S02]  /*5f10*/  FADD.FTZ R29, -R4.reuse, R29 ;  /* 0x0000001d041d7221 */ /* 0x040fe40000010100 */
[C---:B------:R-:W-:Y:S02]  /*5f20*/  FADD.FTZ R0, -R4.reuse, R44 ;  /* 0x0000002c04007221 */ /* 0x040fe40000010100 */
[C---:B------:R-:W-:Y:S02]  /*5f30*/  FADD.FTZ R8, -R4.reuse, R8 ;  /* 0x0000000804087221 */ /* 0x040fe40000010100 */
[C---:B------:R-:W-:Y:S02]  /*5f40*/  FADD.FTZ R9, -R4.reuse, R9 ;  /* 0x0000000904097221 */ /* 0x040fe40000010100 */
[C---:B------:R-:W-:Y:S02]  /*5f50*/  FADD.FTZ R12, -R4.reuse, R12 ;  /* 0x0000000c040c7221 */ /* 0x040fe40000010100 */
[----:B------:R-:W-:Y:S02]  /*5f60*/  FMUL.FTZ R22, R231, R13 ;  /* 0x0000000de7167220 */ /* 0x000fe40000410000 */
[C---:B------:R-:W-:Y:S02]  /*5f70*/  FADD.FTZ R24, -R4.reuse, R24 ;  /* 0x0000001804187221 */ /* 0x040fe40000010100 */
[C---:B------:R-:W-:Y:S02]  /*5f80*/  FADD.FTZ R25, -R4.reuse, R25 ;  /* 0x0000001904197221 */ /* 0x040fe40000010100 */
[C---:B------:R-:W-:Y:S02]  /*5f90*/  FADD.FTZ R28, -R4.reuse, R28 ;  /* 0x0000001c041c7221 */ /* 0x040fe40000010100 */
        /* <DEDUP_REMOVED lines=37> */
[----:B------:R-:W-:Y:S01]  /*61f0*/  MOV R5, R239 ;  /* 0x000000ef00057202 */ /* 0x000fe20000000f00 */
[----:B------:R-:W-:Y:S01]  /*6200*/  IMAD.MOV.U32 R6, RZ, RZ, c[0x0][0x190] ;  /* 0x00006400ff067624 */ /* 0x000fe200078e00ff */
[----:B------:R-:W-:Y:S01]  /*6210*/  ULOP3.LUT UR12, UR5, 0x1, URZ, 0xc0, !UPT ;  /* 0x00000001050c7892 */ /* 0x000fe2000f8ec03f */
[----:B------:R-:W-:Y:S02]  /*6220*/  IMAD.MOV.U32 R4, RZ, RZ, R244 ;  /* 0x000000ffff047224 */ /* 0x000fe400078e00f4 */
[C---:B------:R-:W-:Y:S01]  /*6230*/  IMAD.U32 R2, R6.reuse, -0x80, RZ ;  /* 0xffffff8006027824 */ /* 0x040fe200078e00ff */
[----:B------:R-:W-:Y:S01]  /*6240*/  UISETP.NE.U32.AND UP1, UPT, UR12, 0x1, UPT ;  /* 0x000000010c00788c */ /* 0x000fe2000bf25070 */
[----:B------:R-:W-:Y:S03]  /*6250*/  IMAD.SHL.U32 R10, R6, 0x40, RZ ;  /* 0x00000040060a7824 */ /* 0x000fe600078e00ff */
[C---:B------:R-:W-:Y:S01]  /*6260*/  LEA R244, P2, R2.reuse, R4, 0x1 ;  /* 0x0000000402f47211 */ /* 0x040fe200078408ff */
[----:B------:R-:W-:Y:S01]  /*6270*/  IMAD.MOV.U32 R4, RZ, RZ, 0x6 ;  /* 0x00000006ff047424 */ /* 0x000fe200078e00ff */
[----:B------:R-:W-:Y:S02]  /*6280*/  USEL UR12, UR41, 0x4000, !UP1 ;  /* 0x00004000290c7887 */ /* 0x000fe4000c800000 */
[----:B------:R-:W-:Y:S02]  /*6290*/  MOV R8, R244 ;  /* 0x000000f400087202 */ /* 0x000fe40000000f00 */
[----:B------:R-:W-:Y:S02]  /*62a0*/  LEA.HI.X.SX32 R239, R2, R5, 0x1, P2 ;  /* 0x0000000502ef7211 */ /* 0x000fe400010f0eff */
[----:B------:R-:W-:Y:S02]  /*62b0*/  SHF.L.U64.HI R2, R6, R4, c[0x0][0x194] ;  /* 0x0000650006027619 */ /* 0x000fe40000010204 */
[-C--:B------:R-:W-:Y:S01]  /*62c0*/  IADD3 R6, P2, R8, R10.reuse, RZ ;  /* 0x0000000a08067210 */ /* 0x080fe20007f5e0ff */
[----:B------:R-:W-:Y:S01]  /*62d0*/  IMAD.MOV.U32 R9, RZ, RZ, R239 ;  /* 0x000000ffff097224 */ /* 0x000fe200078e00ef */
[----:B------:R-:W-:Y:S02]  /*62e0*/  IADD3 R192, R192, UR12, RZ ;  /* 0x0000000cc0c07c10 */ /* 0x000fe4000fffe0ff */
[-C--:B------:R-:W-:Y:S01]  /*62f0*/  IADD3 R4, P3, R6, R10.reuse, RZ ;  /* 0x0000000a06047210 */ /* 0x080fe20007f7e0ff */
[--C-:B------:R-:W-:Y:S01]  /*6300*/  IMAD.X R7, R9, 0x1, R2.reuse, P2 ;  /* 0x0000000109077824 */ /* 0x100fe200010e0602 */
[----:B------:R-:W-:Y:S01]  /*6310*/  IADD3 R183, R183, UR12, RZ ;  /* 0x0000000cb7b77c10 */ /* 0x000fe2000fffe0ff */
[----:B------:R-:W-:Y:S01]  /*6320*/  @!PT LDS RZ, [RZ] ;  /* 0x00000000fffff984 */ /* 0x000fe20000000800 */
[----:B------:R-:W-:Y:S01]  /*6330*/  @!PT LDS RZ, [RZ] ;  /* 0x00000000fffff984 */ /* 0x000fe20000000800 */
[----:B------:R-:W-:Y:S01]  /*6340*/  @!PT LDS RZ, [RZ] ;  /* 0x00000000fffff984 */ /* 0x000fe20000000800 */
[----:B------:R1:W-:Y:S01]  /*6350*/  LDGSTS.E.BYPASS.LTC128B.128 [R192], [R8.64] ;  /* 0x0000000008c07fae */ /* 0x0003e2000b901d46 */
[----:B------:R-:W-:Y:S02]  /*6360*/  IADD3 R10, P2, R4, R10, RZ ;  /* 0x0000000a040a7210 */ /* 0x000fe40007f5e0ff */
[----:B------:R-:W-:Y:S01]  /*6370*/  IADD3.X R5, R7, R2, RZ, P3, !PT ;  /* 0x0000000207057210 */ /* 0x000fe20001ffe4ff */
[----:B------:R1:W-:Y:S04]  /*6380*/  LDGSTS.E.BYPASS.LTC128B.128 [R192+0x1000], [R6.64] ;  /* 0x0100000006c07fae */ /* 0x0003e8000b901d46 */
[----:B------:R1:W-:Y:S01]  /*6390*/  LDGSTS.E.BYPASS.LTC128B.128 [R192+0x2000], [R4.64] ;  /* 0x0200000004c07fae */ /* 0x0003e2000b901d46 */
[----:B------:R-:W-:Y:S05]  /*63a0*/  IMAD.X R11, R5, 0x1, R2, P2 ;  /* 0x00000001050b7824 */ /* 0x000fea00010e0602 */
[----:B------:R1:W-:Y:S04]  /*63b0*/  LDGSTS.E.BYPASS.LTC128B.128 [R192+0x3000], [R10.64] ;  /* 0x030000000ac07fae */ /* 0x0003e8000b901d46 */
[----:B------:R-:W0:Y:S02]  /*63c0*/  LDGDEPBAR ;  /* 0x00000000000079af */ /* 0x000e240000000000 */
.L_x_395:
[----:B------:R-:W-:Y:S01]  /*63d0*/  F2FP.PACK_AB R28, R157, R158 ;  /* 0x0000009e9d1c723e */ /* 0x000fe200000000ff */
[----:B------:R-:W2:Y:S01]  /*63e0*/  LDL R42, [R1+0x18] ;  /* 0x00001800012a7983 */ /* 0x000ea20000100800 */
        /* <DEDUP_REMOVED lines=24> */
[----:B-1----:R-:W-:Y:S02]  /*6570*/  F2FP.PACK_AB R11, R65, R136 ;  /* 0x00000088410b723e */ /* 0x002fe400000000ff */
        /* <DEDUP_REMOVED lines=32> */
[----:B------:R1:W-:Y:S04]  /*6780*/  STS [R197+0x14000], R0 ;  /* 0x01400000c5007388 */ /* 0x0003e80000000800 */
[----:B------:R-:W-:Y:S04]  /*6790*/  STS [R197+0x14400], R29 ;  /* 0x0144001dc5007388 */ /* 0x000fe80000000800 */
[----:B------:R-:W-:Y:S04]  /*67a0*/  STS [R198+0x16000], R31 ;  /* 0x0160001fc6007388 */ /* 0x000fe80000000800 */
[----:B------:R-:W-:Y:S04]  /*67b0*/  STS [R198+0x16400], R30 ;  /* 0x0164001ec6007388 */ /* 0x000fe80000000800 */
[----:B------:R-:W-:Y:S04]  /*67c0*/  STS [R197+0x16000], R33 ;  /* 0x01600021c5007388 */ /* 0x000fe80000000800 */
[----:B------:R-:W-:Y:S04]  /*67d0*/  STS [R197+0x16400], R32 ;  /* 0x01640020c5007388 */ /* 0x000fe80000000800 */
[----:B------:R-:W-:Y:S01]  /*67e0*/  BAR.SYNC.DEFER_BLOCKING 0x0 ;  /* 0x0000000000007b1d */ /* 0x000fe20000010000 */
[----:B-1----:R-:W-:Y:S04]  /*67f0*/  IMAD.SHL.U32 R0, R187, 0x2, RZ ;  /* 0x00000002bb007824 */ /* 0x002fe800078e00ff */
[----:B------:R-:W-:Y:S01]  /*6800*/  IMAD.IADD R2, R0, 0x1, R177 ;  /* 0x0000000100027824 */ /* 0x000fe200078e02b1 */
[----:B------:R-:W-:Y:S04]  /*6810*/  LDSM.16.MT88.4 R4, [R3+0x1c000] ;  /* 0x01c000000304783b */ /* 0x000fe80000004200 */
[----:B------:R-:W1:Y:S04]  /*6820*/  LDSM.16.MT88.4 R8, [R0+0x8000] ;  /* 0x008000000008783b */ /* 0x000e680000004200 */
[----:B------:R-:W3:Y:S04]  /*6830*/  LDSM.16.MT88.4 R12, [R3+0x20000] ;  /* 0x02000000030c783b */ /* 0x000ee80000004200 */
[----:B------:R-:W4:Y:S04]  /*6840*/  LDSM.16.MT88.4 R16, [R2+0x8000] ;  /* 0x008000000210783b */ /* 0x000f280000004200 */
[----:B------:R-:W-:Y:S04]  /*6850*/  LDSM.16.MT88.4 R20, [R3+0x1c800] ;  /* 0x01c800000314783b */ /* 0x000fe80000004200 */
[----:B------:R-:W5:Y:S04]  /*6860*/  LDSM.16.MT88.4 R24, [R0+0x8800] ;  /* 0x008800000018783b */ /* 0x000f680000004200 */
[----:B------:R-:W4:Y:S04]  /*6870*/  LDSM.16.MT88.4 R28, [R3+0x20800] ;  /* 0x02080000031c783b */ /* 0x000f280000004200 */
[----:B------:R-:W4:Y:S01]  /*6880*/  LDSM.16.MT88.4 R32, [R2+0x8800] ;  /* 0x008800000220783b */ /* 0x000f220000004200 */
[-C--:B-1----:R-:W-:Y:S08]  /*6890*/  HMMA.16816.F32 R68, R4, R8.reuse, R68 ;  /* 0x000000080444723c */ /* 0x082ff00000001844 */
[C---:B---3--:R-:W-:Y:S08]  /*68a0*/  HMMA.16816.F32 R72, R12.reuse, R8, R72 ;  /* 0x000000080c48723c */ /* 0x048ff00000001848 */
[-C--:B------:R-:W-:Y:S08]  /*68b0*/  HMMA.16816.F32 R76, R12, R10.reuse, R76 ;  /* 0x0000000a0c4c723c */ /* 0x080ff0000000184c */
[C---:B------:R-:W-:Y:S01]  /*68c0*/  HMMA.16816.F32 R80, R4.reuse, R10, R80 ;  /* 0x0000000a0450723c */ /* 0x040fe20000001850 */
[----:B------:R-:W-:Y:S07]  /*68d0*/  LDSM.16.MT88.4 R8, [R0+0x9000] ;  /* 0x009000000008783b */ /* 0x000fee0000004200 */
[-C--:B----4-:R-:W-:Y:S08]  /*68e0*/  HMMA.16816.F32 R84, R4, R16.reuse, R84 ;  /* 0x000000100454723c */ /* 0x090ff00000001854 */
[C---:B------:R-:W-:Y:S08]  /*68f0*/  HMMA.16816.F32 R88, R12.reuse, R16, R88 ;  /* 0x000000100c58723c */ /* 0x040ff00000001858 */
[-C--:B------:R-:W-:Y:S01]  /*6900*/  HMMA.16816.F32 R92, R12, R18.reuse, R92 ;  /* 0x000000120c5c723c */ /* 0x080fe2000000185c */
[----:B------:R-:W-:Y:S07]  /*6910*/  LDSM.16.MT88.4 R12, [R3+0x21000] ;  /* 0x02100000030c783b */ /* 0x000fee0000004200 */
[----:B------:R-:W-:Y:S01]  /*6920*/  HMMA.16816.F32 R96, R4, R18, R96 ;  /* 0x000000120460723c */ /* 0x000fe20000001860 */
[----:B------:R-:W1:Y:S04]  /*6930*/  LDSM.16.MT88.4 R4, [R3+0x1d000] ;  /* 0x01d000000304783b */ /* 0x000e680000004200 */
[----:B------:R-:W3:Y:S03]  /*6940*/  LDSM.16.MT88.4 R16, [R2+0x9000] ;  /* 0x009000000210783b */ /* 0x000ee60000004200 */
[-C--:B-----5:R-:W-:Y:S08]  /*6950*/  HMMA.16816.F32 R68, R20, R24.reuse, R68 ;  /* 0x000000181444723c */ /* 0x0a0ff00000001844 */
[C---:B------:R-:W-:Y:S08]  /*6960*/  HMMA.16816.F32 R72, R28.reuse, R24, R72 ;  /* 0x000000181c48723c */ /* 0x040ff00000001848 */
[-C--:B------:R-:W-:Y:S08]  /*6970*/  HMMA.16816.F32 R76, R28, R26.reuse, R76 ;  /* 0x0000001a1c4c723c */ /* 0x080ff0000000184c */
[C---:B------:R-:W-:Y:S01]  /*6980*/  HMMA.16816.F32 R80, R20.reuse, R26, R80 ;  /* 0x0000001a1450723c */ /* 0x040fe20000001850 */
[----:B------:R-:W-:Y:S07]  /*6990*/  LDSM.16.MT88.4 R24, [R0+0x9800] ;  /* 0x009800000018783b */ /* 0x000fee0000004200 */
[-C--:B------:R-:W-:Y:S04]  /*69a0*/  HMMA.16816.F32 R84, R20, R32.reuse, R84 ;  /* 0x000000201454723c */ /* 0x080fe80000001854 */
[----:B--2---:R-:W-:Y:S04]  /*69b0*/  IMAD.SHL.U32 R146, R42, 0x2, RZ ;  /* 0x000000022a927824 */ /* 0x004fe800078e00ff */
[C---:B------:R-:W-:Y:S08]  /*69c0*/  HMMA.16816.F32 R88, R28.reuse, R32, R88 ;  /* 0x000000201c58723c */ /* 0x040ff00000001858 */
[-C--:B------:R-:W-:Y:S01]  /*69d0*/  HMMA.16816.F32 R92, R28, R34.reuse, R92 ;  /* 0x000000221c5c723c */ /* 0x080fe2000000185c */
[----:B------:R-:W-:Y:S07]  /*69e0*/  LDSM.16.MT88.4 R28, [R3+0x21800] ;  /* 0x02180000031c783b */ /* 0x000fee0000004200 */
[----:B------:R-:W-:Y:S01]  /*69f0*/  HMMA.16816.F32 R96, R20, R34, R96 ;  /* 0x000000221460723c */ /* 0x000fe20000001860 */
[----:B------:R-:W2:Y:S04]  /*6a00*/  LDSM.16.MT88.4 R20, [R3+0x1d800] ;  /* 0x01d800000314783b */ /* 0x000ea80000004200 */
[----:B------:R-:W4:Y:S03]  /*6a10*/  LDSM.16.MT88.4 R32, [R2+0x9800] ;  /* 0x009800000220783b */ /* 0x000f260000004200 */
[-C--:B-1----:R-:W-:Y:S08]  /*6a20*/  HMMA.16816.F32 R68, R4, R8.reuse, R68 ;  /* 0x000000080444723c */ /* 0x082ff00000001844 */
[C---:B------:R-:W-:Y:S08]  /*6a30*/  HMMA.16816.F32 R72, R12.reuse, R8, R72 ;  /* 0x000000080c48723c */ /* 0x040ff00000001848 */
        /* <DEDUP_REMOVED lines=9> */
[----:B------:R-:W3:Y:S03]  /*6ad0*/  LDSM.16.MT88.4 R16, [R2+0xa000] ;  /* 0x00a000000210783b */ /* 0x000ee60000004200 */
[-C--:B--2---:R-:W-:Y:S08]  /*6ae0*/  HMMA.16816.F32 R68, R20, R24.reuse, R68 ;  /* 0x000000181444723c */ /* 0x084ff00000001844 */
[C---:B------:R-:W-:Y:S08]  /*6af0*/  HMMA.16816.F32 R72, R28.reuse, R24, R72 ;  /* 0x000000181c48723c */ /* 0x040ff00000001848 */
        /* <DEDUP_REMOVED lines=34> */
[-C--:B-1----:R-:W-:Y:S01]  /*6d20*/  HMMA.16816.F32 R68, R4, R8.reuse, R68 ;  /* 0x000000080444723c */ /* 0x082fe20000001844 */
[----:B------:R-:W-:Y:S07]  /*6d30*/  BAR.SYNC.DEFER_BLOCKING 0x0 ;  /* 0x0000000000007b1d */ /* 0x000fee0000010000 */
[C---:B------:R-:W-:Y:S08]  /*6d40*/  HMMA.16816.F32 R72, R12.reuse, R8, R72 ;  /* 0x000000080c48723c */ /* 0x040ff00000001848 */
[-C--:B------:R-:W-:Y:S08]  /*6d50*/  HMMA.16816.F32 R76, R12, R10.reuse, R76 ;  /* 0x0000000a0c4c723c */ /* 0x080ff0000000184c */
[C---:B------:R-:W-:Y:S08]  /*6d60*/  HMMA.16816.F32 R80, R4.reuse, R10, R80 ;  /* 0x0000000a0450723c */ /* 0x040ff00000001850 */
[-C--:B---3--:R-:W-:Y:S08]  /*6d70*/  HMMA.16816.F32 R84, R4, R16.reuse, R84 ;  /* 0x000000100454723c */ /* 0x088ff00000001854 */
[C---:B------:R-:W-:Y:S08]  /*6d80*/  HMMA.16816.F32 R88, R12.reuse, R16, R88 ;  /* 0x000000100c58723c */ /* 0x040ff00000001858 */
[-C--:B------:R-:W-:Y:S08]  /*6d90*/  HMMA.16816.F32 R92, R12, R18.reuse, R92 ;  /* 0x000000120c5c723c */ /* 0x080ff0000000185c */
[----:B------:R-:W-:Y:S08]  /*6da0*/  HMMA.16816.F32 R96, R4, R18, R96 ;  /* 0x000000120460723c */ /* 0x000ff00000001860 */
[-C--:B--2---:R-:W-:Y:S08]  /*6db0*/  HMMA.16816.F32 R68, R20, R24.reuse, R68 ;  /* 0x000000181444723c */ /* 0x084ff00000001844 */
        /* <DEDUP_REMOVED lines=9> */
[----:B------:R-:W-:Y:S01]  /*6e50*/  MOV R4, R246 ;  /* 0x000000f600047202 */ /* 0x000fe20000000f00 */
[----:B------:R-:W-:Y:S02]  /*6e60*/  IMAD.MOV.U32 R5, RZ, RZ, R245 ;  /* 0x000000ffff057224 */ /* 0x000fe400078e00f5 */
[C---:B------:R-:W-:Y:S02]  /*6e70*/  IMAD.U32 R6, R11.reuse, -0x80, RZ ;  /* 0xffffff800b067824 */ /* 0x040fe400078e00ff */
[C---:B------:R-:W-:Y:S03]  /*6e80*/  IMAD.SHL.U32 R10, R11.reuse, 0x40, RZ ;  /* 0x000000400b0a7824 */ /* 0x040fe600078e00ff */
[C---:B------:R-:W-:Y:S02]  /*6e90*/  LEA R246, P2, R6.reuse, R4, 0x1 ;  /* 0x0000000406f67211 */ /* 0x040fe400078408ff */
[----:B------:R-:W-:Y:S02]  /*6ea0*/  MOV R4, 0x6 ;  /* 0x0000000600047802 */ /* 0x000fe40000000f00 */
[----:B------:R-:W-:Y:S01]  /*6eb0*/  LEA.HI.X.SX32 R245, R6, R5, 0x1, P2 ;  /* 0x0000000506f57211 */ /* 0x000fe200010f0eff */
[----:B------:R-:W-:Y:S01]  /*6ec0*/  IMAD.MOV.U32 R8, RZ, RZ, R246 ;  /* 0x000000ffff087224 */ /* 0x000fe200078e00f6 */
[----:B------:R-:W-:Y:S03]  /*6ed0*/  SHF.L.U64.HI R11, R11, R4, c[0x0][0x374] ;  /* 0x0000dd000b0b7619 */ /* 0x000fe60000010204 */
[----:B------:R-:W-:Y:S01]  /*6ee0*/  IMAD.MOV.U32 R9, RZ, RZ, R245 ;  /* 0x000000ffff097224 */ /* 0x000fe200078e00f5 */
[-C--:B------:R-:W-:Y:S04]  /*6ef0*/  IADD3 R6, P2, R8, R10.reuse, RZ ;  /* 0x0000000a08067210 */ /* 0x080fe80007f5e0ff */
[----:B------:R-:W-:Y:S01]  /*6f00*/  @!PT LDS RZ, [RZ] ;  /* 0x00000000fffff984 */ /* 0x000fe20000000800 */
[----:B------:R-:W-:Y:S01]  /*6f10*/  @!PT LDS RZ, [RZ] ;  /* 0x00000000fffff984 */ /* 0x000fe20000000800 */
[----:B------:R-:W-:Y:S01]  /*6f20*/  @!PT LDS RZ, [RZ] ;  /* 0x00000000fffff984 */ /* 0x000fe20000000800 */
[----:B------:R1:W-:Y:S01]  /*6f30*/  LDGSTS.E.BYPASS.LTC128B.128 [R146+0x8000], [R8.64] ;  /* 0x0800000008927fae */ /* 0x0003e2000b901d46 */
[-C--:B------:R-:W-:Y:S02]  /*6f40*/  IADD3 R4, P3, R6, R10.reuse, RZ ;  /* 0x0000000a06047210 */ /* 0x080fe40007f7e0ff */
[-C--:B------:R-:W-:Y:S02]  /*6f50*/  IADD3.X R7, R9, R11.reuse, RZ, P2, !PT ;  /* 0x0000000b09077210 */ /* 0x080fe400017fe4ff */
[----:B------:R-:W-:Y:S03]  /*6f60*/  IADD3 R10, P2, R4, R10, RZ ;  /* 0x0000000a040a7210 */ /* 0x000fe60007f5e0ff */
[----:B------:R1:W-:Y:S01]  /*6f70*/  LDGSTS.E.BYPASS.LTC128B.128 [R146+0x9000], [R6.64] ;  /* 0x0900000006927fae */ /* 0x0003e2000b901d46 */
[----:B------:R-:W-:Y:S05]  /*6f80*/  IMAD.X R5, R7, 0x1, R11, P3 ;  /* 0x0000000107057824 */ /* 0x000fea00018e060b */
[----:B------:R1:W-:Y:S01]  /*6f90*/  LDGSTS.E.BYPASS.LTC128B.128 [R146+0xa000], [R4.64] ;  /* 0x0a00000004927fae */ /* 0x0003e2000b901d46 */
[----:B------:R-:W-:Y:S05]  /*6fa0*/  IADD3.X R11, R5, R11, RZ, P2, !PT ;  /* 0x0000000b050b7210 */ /* 0x000fea00017fe4ff */
[----:B------:R1:W-:Y:S04]  /*6fb0*/  LDGSTS.E.BYPASS.LTC128B.128 [R146+0xb000], [R10.64] ;  /* 0x0b0000000a927fae */ /* 0x0003e8000b901d46 */
[----:B------:R-:W0:Y:S02]  /*6fc0*/  LDGDEPBAR ;  /* 0x00000000000079af */ /* 0x000e240000000000 */
.L_x_396:
[----:B------:R-:W-:Y:S01]  /*6fd0*/  LDSM.16.M88.4 R32, [R184+0x14000] ;  /* 0x01400000b820783b */ /* 0x000fe20000000200 */
[----:B------:R-:W-:Y:S01]  /*6fe0*/  IMAD.IADD R144, R177, 0x1, R182 ;  /* 0x00000001b1907824 */ /* 0x000fe200078e02b6 */
[----:B------:R-:W-:Y:S01]  /*6ff0*/  ULOP3.LUT UR12, UR5, 0x1, URZ, 0xc0, !UPT ;  /* 0x00000001050c7892 */ /* 0x000fe2000f8ec03f */
[----:B------:R-:W-:Y:S02]  /*7000*/  IMAD.MOV.U32 R150, RZ, RZ, c[0x0][0x22c] ;  /* 0x00008b00ff967624 */ /* 0x000fe400078e00ff */
[----:B------:R-:W2:Y:S01]  /*7010*/  LDSM.16.MT88.4 R16, [R0+0xc000] ;  /* 0x00c000000010783b */ /* 0x000ea20000004200 */
[----:B------:R-:W-:Y:S01]  /*7020*/  IMAD.MOV.U32 R147, RZ, RZ, c[0x0][0x22c] ;  /* 0x00008b00ff937624 */ /* 0x000fe200078e00ff */
[----:B------:R-:W-:Y:S01]  /*7030*/  UISETP.NE.U32.AND UP1, UPT, UR12, 0x1, UPT ;  /* 0x000000010c00788c */ /* 0x000fe2000bf25070 */
[----:B------:R-:W-:Y:S01]  /*7040*/  IMAD R150, R150, c[0x0][0x1c0], RZ ;  /* 0x0000700096967a24 */ /* 0x000fe200078e02ff */
[----:B------:R-:W-:Y:S01]  /*7050*/  UIADD3 UR12, UR5, -0x1, URZ ;  /* 0xffffffff050c7890 */ /* 0x000fe2000fffe03f */
[----:B------:R-:W3:Y:S01]  /*7060*/  LDSM.16.M88.4 R28, [R184+0x16000] ;  /* 0x01600000b81c783b */ /* 0x000ee20000000200 */
[----:B------:R-:W-:Y:S02]  /*7070*/  IMAD R147, R147, c[0x0][0x1c0], RZ ;  /* 0x0000700093937a24 */ /* 0x000fe400078e02ff */
[----:B------:R-:W-:Y:S02]  /*7080*/  IMAD R150, R150, 0x18, RZ ;  /* 0x0000001896967824 */ /* 0x000fe400078e02ff */
[----:B------:R-:W3:Y:S01]  /*7090*/  LDSM.16.MT88.4 R36, [R2+0xc000] ;  /* 0x00c000000224783b */ /* 0x000ee20000004200 */
[----:B------:R-:W-:Y:S04]  /*70a0*/  IMAD.U32 R147, R147, -0x80, RZ ;  /* 0xffffff8093937824 */ /* 0x000fe800078e00ff */
[----:B------:R-:W4:Y:S01]  /*70b0*/  LDL R149, [R1+0xc] ;  /* 0x00000c0001957983 */ /* 0x000f220000100800 */
[C---:B------:R-:W-:Y:S04]  /*70c0*/  LEA R190, P2, R147.reuse, R190, 0x2 ;  /* 0x000000be93be7211 */ /* 0x040fe800078410ff */
[----:B------:R-:W-:Y:S01]  /*70d0*/  LDSM.16.M88.4 R40, [R182+0x14000] ;  /* 0x01400000b628783b */ /* 0x000fe20000000200 */
[----:B------:R-:W-:Y:S01]  /*70e0*/  LEA.HI.X.SX32 R189, R147, R191, 0x2, P2 ;  /* 0x000000bf93bd7211 */ /* 0x000fe200010f16ff */
[----:B------:R-:W-:Y:S03]  /*70f0*/  IMAD.MOV.U32 R147, RZ, RZ, c[0x0][0x22c] ;  /* 0x00008b00ff937624 */ /* 0x000fe600078e00ff */
[----:B------:R-:W4:Y:S01]  /*7100*/  LDL R148, [R1+0x1c] ;  /* 0x00001c0001947983 */ /* 0x000f220000100800 */
[----:B------:R-:W-:Y:S04]  /*7110*/  IMAD R147, R147, c[0x0][0x1c0], RZ ;  /* 0x0000700093937a24 */ /* 0x000fe800078e02ff */
[----:B------:R-:W1:Y:S01]  /*7120*/  LDSM.16.MT88.4 R44, [R0+0xc800] ;  /* 0x00c80000002c783b */ /* 0x000e620000004200 */
[----:B------:R-:W-:Y:S04]  /*7130*/  IMAD.SHL.U32 R147, R147, 0x8, RZ ;  /* 0x0000000893937824 */ /* 0x000fe800078e00ff */
[----:B------:R-:W1:Y:S02]  /*7140*/  LDSM.16.M88.4 R48, [R182+0x16000] ;  /* 0x01600000b630783b */ /* 0x000e640000000200 */
[-C--:B-12---:R-:W-:Y:S03]  /*7150*/  HMMA.16816.F32 R4, R32, R16.reuse, RZ ;  /* 0x000000102004723c */ /* 0x086fe600000018ff */
[----:B------:R-:W1:Y:S05]  /*7160*/  LDSM.16.MT88.4 R52, [R2+0xc800] ;  /* 0x00c800000234783b */ /* 0x000e6a0000004200 */
[----:B------:R-:W-:Y:S01]  /*7170*/  LDSM.16.M88.4 R56, [R145+0x14000] ;  /* 0x014000009138783b */ /* 0x000fe20000000200 */
[C---:B---3--:R-:W-:Y:S04]  /*7180*/  HMMA.16816.F32 R8, R28.reuse, R16, RZ ;  /* 0x000000101c08723c */ /* 0x048fe800000018ff */
[----:B------:R-:W2:Y:S04]  /*7190*/  LDSM.16.MT88.4 R60, [R0+0xd000] ;  /* 0x00d00000003c783b */ /* 0x000ea80000004200 */
[-C--:B------:R-:W-:Y:S01]  /*71a0*/  HMMA.16816.F32 R12, R28, R18.reuse, RZ ;  /* 0x000000121c0c723c */ /* 0x080fe200000018ff */
[----:B------:R-:W3:Y:S05]  /*71b0*/  LDSM.16.M88.4 R64, [R145+0x16000] ;  /* 0x016000009140783b */ /* 0x000eea0000000200 */
[----:B------:R-:W1:Y:S02]  /*71c0*/  LDSM.16.MT88.4 R132, [R2+0xd000] ;  /* 0x00d000000284783b */ /* 0x000e640000004200 */
[C---:B------:R-:W-:Y:S03]  /*71d0*/  HMMA.16816.F32 R16, R32.reuse, R18, RZ ;  /* 0x000000122010723c */ /* 0x040fe600000018ff */
[----:B------:R-:W-:Y:S05]  /*71e0*/  LDSM.16.M88.4 R136, [R144+0x16000] ;  /* 0x016000009088783b */ /* 0x000fea0000000200 */
[-C--:B------:R-:W-:Y:S01]  /*71f0*/  HMMA.16816.F32 R20, R32, R36.reuse, RZ ;  /* 0x000000242014723c */ /* 0x080fe200000018ff */
[----:B------:R-:W-:Y:S07]  /*7200*/  LDSM.16.MT88.4 R140, [R2+0xd800] ;  /* 0x00d80000028c783b */ /* 0x000fee0000004200 */
[C---:B------:R-:W-:Y:S08]  /*7210*/  HMMA.16816.F32 R24, R28.reuse, R36, RZ ;  /* 0x000000241c18723c */ /* 0x040ff000000018ff */
[-C--:B------:R-:W-:Y:S08]  /*7220*/  HMMA.16816.F32 R28, R28, R38.reuse, RZ ;  /* 0x000000261c1c723c */ /* 0x080ff000000018ff */
[----:B------:R-:W-:Y:S01]  /*7230*/  HMMA.16816.F32 R32, R32, R38, RZ ;  /* 0x000000262020723c */ /* 0x000fe200000018ff */
[----:B------:R-:W-:Y:S07]  /*7240*/  LDSM.16.M88.4 R36, [R144+0x14000] ;  /* 0x014000009024783b */ /* 0x000fee0000000200 */
[-C--:B------:R-:W-:Y:S08]  /*7250*/  HMMA.16816.F32 R4, R40, R44.reuse, R4 ;  /* 0x0000002c2804723c */ /* 0x080ff00000001804 */
[C---:B------:R-:W-:Y:S08]  /*7260*/  HMMA.16816.F32 R8, R48.reuse, R44, R8 ;  /* 0x0000002c3008723c */ /* 0x040ff00000001808 */
[-C--:B------:R-:W-:Y:S08]  /*7270*/  HMMA.16816.F32 R12, R48, R46.reuse, R12 ;  /* 0x0000002e300c723c */ /* 0x080ff0000000180c */
[C---:B------:R-:W-:Y:S01]  /*7280*/  HMMA.16816.F32 R16, R40.reuse, R46, R16 ;  /* 0x0000002e2810723c */ /* 0x040fe20000001810 */
[----:B------:R-:W3:Y:S07]  /*7290*/  LDSM.16.MT88.4 R44, [R0+0xd800] ;  /* 0x00d80000002c783b */ /* 0x000eee0000004200 */
[-C--:B-1----:R-:W-:Y:S08]  /*72a0*/  HMMA.16816.F32 R20, R40, R52.reuse, R20 ;  /* 0x000000342814723c */ /* 0x082ff00000001814 */
[C---:B------:R-:W-:Y:S08]  /*72b0*/  HMMA.16816.F32 R24, R48.reuse, R52, R24 ;  /* 0x000000343018723c */ /* 0x040ff00000001818 */
[-C--:B------:R-:W-:Y:S01]  /*72c0*/  HMMA.16816.F32 R28, R48, R54.reuse, R28 ;  /* 0x00000036301c723c */ /* 0x080fe2000000181c */
[----:B------:R-:W-:Y:S07]  /*72d0*/  LDSM.16.MT88.4 R48, [R0+0xe000] ;  /* 0x00e000000030783b */ /* 0x000fee0000004200 */
[----:B------:R-:W-:Y:S01]  /*72e0*/  HMMA.16816.F32 R32, R40, R54, R32 ;  /* 0x000000362820723c */ /* 0x000fe20000001820 */
[----:B------:R-:W1:Y:S05]  /*72f0*/  LDSM.16.M88.4 R40, [R184+0x18000] ;  /* 0x01800000b828783b */ /* 0x000e6a0000000200 */
[----:B------:R-:W1:Y:S02]  /*7300*/  LDSM.16.M88.4 R52, [R184+0x1a000] ;  /* 0x01a00000b834783b */ /* 0x000e640000000200 */
[-C--:B--2---:R-:W-:Y:S08]  /*7310*/  HMMA.16816.F32 R4, R56, R60.reuse, R4 ;  /* 0x0000003c3804723c */ /* 0x084ff00000001804 */
[C---:B---3--:R-:W-:Y:S08]  /*7320*/  HMMA.16816.F32 R8, R64.reuse, R60, R8 ;  /* 0x0000003c4008723c */ /* 0x048ff00000001808 */
[-C--:B------:R-:W-:Y:S08]  /*7330*/  HMMA.16816.F32 R12, R64, R62.reuse, R12 ;  /* 0x0000003e400c723c */ /* 0x080ff0000000180c */
[C---:B------:R-:W-:Y:S01]  /*7340*/  HMMA.16816.F32 R16, R56.reuse, R62, R16 ;  /* 0x0000003e3810723c */ /* 0x040fe20000001810 */
[----:B------:R-:W2:Y:S07]  /*7350*/  LDSM.16.MT88.4 R60, [R2+0xe000] ;  /* 0x00e00000023c783b */ /* 0x000eae0000004200 */
[-C--:B------:R-:W-:Y:S08]  /*7360*/  HMMA.16816.F32 R20, R56, R132.reuse, R20 ;  /* 0x000000843814723c */ /* 0x080ff00000001814 */
[C---:B------:R-:W-:Y:S08]  /*7370*/  HMMA.16816.F32 R24, R64.reuse, R132, R24 ;  /* 0x000000844018723c */ /* 0x040ff00000001818 */
[-C--:B------:R-:W-:Y:S01]  /*7380*/  HMMA.16816.F32 R28, R64, R134.reuse, R28 ;  /* 0x00000086401c723c */ /* 0x080fe2000000181c */
[----:B------:R-:W-:Y:S07]  /*7390*/  LDSM.16.M88.4 R64, [R182+0x1a000] ;  /* 0x01a00000b640783b */ /* 0x000fee0000000200 */
[----:B------:R-:W-:Y:S01]  /*73a0*/  HMMA.16816.F32 R32, R56, R134, R32 ;  /* 0x000000863820723c */ /* 0x000fe20000001820 */
[----:B------:R-:W-:Y:S05]  /*73b0*/  LDSM.16.MT88.4 R56, [R0+0xe800] ;  /* 0x00e800000038783b */ /* 0x000fea0000004200 */
[----:B------:R-:W-:Y:S02]  /*73c0*/  LDSM.16.MT88.4 R132, [R2+0xe800] ;  /* 0x00e800000284783b */ /* 0x000fe40000004200 */
[-C--:B------:R-:W-:Y:S08]  /*73d0*/  HMMA.16816.F32 R4, R36, R44.reuse, R4 ;  /* 0x0000002c2404723c */ /* 0x080ff00000001804 */
[C---:B------:R-:W-:Y:S08]  /*73e0*/  HMMA.16816.F32 R8, R136.reuse, R44, R8 ;  /* 0x0000002c8808723c */ /* 0x040ff00000001808 */
[-C--:B------:R-:W-:Y:S08]  /*73f0*/  HMMA.16816.F32 R12, R136, R46.reuse, R12 ;  /* 0x0000002e880c723c */ /* 0x080ff0000000180c */
[C---:B------:R-:W-:Y:S01]  /*7400*/  HMMA.16816.F32 R16, R36.reuse, R46, R16 ;  /* 0x0000002e2410723c */ /* 0x040fe20000001810 */
[----:B------:R-:W3:Y:S07]  /*7410*/  LDSM.16.M88.4 R44, [R182+0x18000] ;  /* 0x01800000b62c783b */ /* 0x000eee0000000200 */
[-C--:B------:R-:W-:Y:S08]  /*7420*/  HMMA.16816.F32 R20, R36, R140.reuse, R20 ;  /* 0x0000008c2414723c */ /* 0x080ff00000001814 */
[C---:B------:R-:W-:Y:S08]  /*7430*/  HMMA.16816.F32 R24, R136.reuse, R140, R24 ;  /* 0x0000008c8818723c */ /* 0x040ff00000001818 */
[-C--:B------:R-:W-:Y:S01]  /*7440*/  HMMA.16816.F32 R28, R136, R142.reuse, R28 ;  /* 0x0000008e881c723c */ /* 0x080fe2000000181c */
[----:B------:R-:W-:Y:S07]  /*7450*/  LDSM.16.M88.4 R136, [R145+0x1a000] ;  /* 0x01a000009188783b */ /* 0x000fee0000000200 */
[----:B------:R-:W-:Y:S01]  /*7460*/  HMMA.16816.F32 R32, R36, R142, R32 ;  /* 0x0000008e2420723c */ /* 0x000fe20000001820 */
[----:B------:R-:W-:Y:S05]  /*7470*/  LDSM.16.M88.4 R36, [R145+0x18000] ;  /* 0x018000009124783b */ /* 0x000fea0000000200 */
[----:B------:R-:W-:Y:S02]  /*7480*/  LDSM.16.MT88.4 R140, [R2+0xf000] ;  /* 0x00f00000028c783b */ /* 0x000fe40000004200 */
        /* <DEDUP_REMOVED lines=8> */
[----:B------:R2:W-:Y:S07]  /*7510*/  LDSM.16.MT88.4 R52, [R0+0xf800] ;  /* 0x00f800000034783b */ /* 0x0005ee0000004200 */
[----:B------:R-:W-:Y:S01]  /*7520*/  HMMA.16816.F32 R32, R40, R62, R32 ;  /* 0x0000003e2820723c */ /* 0x000fe20000001820 */
[----:B------:R-:W1:Y:S05]  /*7530*/  LDSM.16.M88.4 R40, [R144+0x18000] ;  /* 0x018000009028783b */ /* 0x000e6a0000000200 */
[----:B------:R4:W-:Y:S02]  /*7540*/  LDSM.16.MT88.4 R60, [R2+0xf800] ;  /* 0x00f80000023c783b */ /* 0x0009e40000004200 */
[-C--:B---3--:R-:W-:Y:S08]  /*7550*/  HMMA.16816.F32 R4, R44, R56.reuse, R4 ;  /* 0x000000382c04723c */ /* 0x088ff00000001804 */
[C---:B------:R-:W-:Y:S01]  /*7560*/  HMMA.16816.F32 R8, R64.reuse, R56, R8 ;  /* 0x000000384008723c */ /* 0x040fe20000001808 */
[----:B--2---:R-:W-:Y:S04]  /*7570*/  IMAD.MOV.U32 R0, RZ, RZ, c[0x0][0x22c] ;  /* 0x00008b00ff007624 */ /* 0x004fe800078e00ff */
[----:B------:R-:W-:Y:S03]  /*7580*/  IMAD R0, R0, c[0x0][0x1c0], RZ ;  /* 0x0000700000007a24 */ /* 0x000fe600078e02ff */
[-C--:B------:R-:W-:Y:S04]  /*7590*/  HMMA.16816.F32 R12, R64, R58.reuse, R12 ;  /* 0x0000003a400c723c */ /* 0x080fe8000000180c */
[----:B------:R-:W-:Y:S02]  /*75a0*/  IMAD R0, R0, 0x28, RZ ;  /* 0x0000002800007824 */ /* 0x000fe400078e02ff */
[----:B----4-:R-:W-:Y:S02]  /*75b0*/  IMAD.MOV.U32 R2, RZ, RZ, c[0x0][0x22c] ;  /* 0x00008b00ff027624 */ /* 0x010fe400078e00ff */
[C---:B------:R-:W-:Y:S01]  /*75c0*/  HMMA.16816.F32 R16, R44.reuse, R58, R16 ;  /* 0x0000003a2c10723c */ /* 0x040fe20000001810 */
[----:B------:R-:W2:Y:S03]  /*75d0*/  LDSM.16.M88.4 R56, [R144+0x1a000] ;  /* 0x01a000009038783b */ /* 0x000ea60000000200 */
[----:B------:R-:W-:Y:S04]  /*75e0*/  IMAD R2, R2, c[0x0][0x1c0], RZ ;  /* 0x0000700002027a24 */ /* 0x000fe800078e02ff */
[-C--:B------:R-:W-:Y:S04]  /*75f0*/  HMMA.16816.F32 R20, R44, R132.reuse, R20 ;  /* 0x000000842c14723c */ /* 0x080fe80000001814 */
[----:B------:R-:W-:Y:S04]  /*7600*/  IMAD.SHL.U32 R2, R2, 0x40, RZ ;  /* 0x0000004002027824 */ /* 0x000fe800078e00ff */
[C---:B------:R-:W-:Y:S08]  /*7610*/  HMMA.16816.F32 R24, R64.reuse, R132, R24 ;  /* 0x000000844018723c */ /* 0x040ff00000001818 */
[-C--:B------:R-:W-:Y:S08]  /*7620*/  HMMA.16816.F32 R28, R64, R134.reuse, R28 ;  /* 0x00000086401c723c */ /* 0x080ff0000000181c */
[----:B------:R-:W-:Y:S08]  /*7630*/  HMMA.16816.F32 R32, R44, R134, R32 ;  /* 0x000000862c20723c */ /* 0x000ff00000001820 */
[-C--:B-1----:R-:W-:Y:S08]  /*7640*/  HMMA.16816.F32 R4, R36, R48.reuse, R4 ;  /* 0x000000302404723c */ /* 0x082ff00000001804 */
[C---:B------:R-:W-:Y:S07]  /*7650*/  HMMA.16816.F32 R8, R136.reuse, R48, R8 ;  /* 0x000000308808723c */ /* 0x040fee0000001808 */
[----:B------:R-:W-:Y:S01]  /*7660*/  IMAD.MOV.U32 R48, RZ, RZ, c[0x0][0x22c] ;  /* 0x00008b00ff307624 */ /* 0x000fe200078e00ff */
[-C--:B------:R-:W-:Y:S01]  /*7670*/  HMMA.16816.F32 R12, R136, R50.reuse, R12 ;  /* 0x00000032880c723c */ /* 0x080fe2000000180c */
[----:B------:R-:W-:Y:S03]  /*7680*/  IMAD.MOV.U32 R49, RZ, RZ, c[0x0][0x22c] ;  /* 0x00008b00ff317624 */ /* 0x000fe600078e00ff */
[----:B------:R-:W-:Y:S02]  /*7690*/  IMAD R48, R48, c[0x0][0x1c0], RZ ;  /* 0x0000700030307a24 */ /* 0x000fe400078e02ff */
[----:B------:R-:W-:Y:S02]  /*76a0*/  IMAD R49, R49, c[0x0][0x1c0], RZ ;  /* 0x0000700031317a24 */ /* 0x000fe400078e02ff */
[C---:B------:R-:W-:Y:S04]  /*76b0*/  HMMA.16816.F32 R16, R36.reuse, R50, R16 ;  /* 0x000000322410723c */ /* 0x040fe80000001810 */
[----:B------:R-:W-:Y:S02]  /*76c0*/  IMAD R48, R48, 0x30, RZ ;  /* 0x0000003030307824 */ /* 0x000fe400078e02ff */
[----:B------:R-:W-:Y:S02]  /*76d0*/  IMAD R49, R49, 0x48, RZ ;  /* 0x0000004831317824 */ /* 0x000fe400078e02ff */
[-C--:B------:R-:W-:Y:S01]  /*76e0*/  HMMA.16816.F32 R20, R36, R140.reuse, R20 ;  /* 0x0000008c2414723c */ /* 0x080fe20000001814 */
[----:B------:R-:W-:Y:S04]  /*76f0*/  IMAD.MOV.U32 R50, RZ, RZ, c[0x0][0x22c] ;  /* 0x00008b00ff327624 */ /* 0x000fe800078e00ff */
[----:B------:R-:W-:Y:S03]  /*7700*/  IMAD R50, R50, c[0x0][0x1c0], RZ ;  /* 0x0000700032327a24 */ /* 0x000fe600078e02ff */
[C---:B------:R-:W-:Y:S04]  /*7710*/  HMMA.16816.F32 R24, R136.reuse, R140, R24 ;  /* 0x0000008c8818723c */ /* 0x040fe80000001818 */
[----:B------:R-:W-:Y:S04]  /*7720*/  IMAD R50, R50, 0x58, RZ ;  /* 0x0000005832327824 */ /* 0x000fe800078e02ff */
[-C--:B------:R-:W-:Y:S08]  /*7730*/  HMMA.16816.F32 R28, R136, R142.reuse, R28 ;  /* 0x0000008e881c723c */ /* 0x080ff0000000181c */
[----:B------:R-:W-:Y:S07]  /*7740*/  HMMA.16816.F32 R32, R36, R142, R32 ;  /* 0x0000008e2420723c */ /* 0x000fee0000001820 */
[----:B------:R-:W-:Y:S01]  /*7750*/  @P0 IADD3 R38, P3, R149, UR9, RZ ;  /* 0x0000000995260c10 */ /* 0x000fe2000ff7e0ff */
[-C--:B------:R-:W-:Y:S01]  /*7760*/  HMMA.16816.F32 R4, R40, R52.reuse, R4 ;  /* 0x000000342804723c */ /* 0x080fe20000001804 */
[----:B------:R-:W-:Y:S01]  /*7770*/  IMAD.MOV.U32 R149, RZ, RZ, c[0x0][0x22c] ;  /* 0x00008b00ff957624 */ /* 0x000fe200078e00ff */
[----:B------:R-:W-:Y:S03]  /*7780*/  @UP5 UIADD3 UR9, UP4, UR9, -0x200, URZ ;  /* 0xfffffe0009095890 */ /* 0x000fe6000ff9e03f */
[----:B------:R-:W-:Y:S01]  /*7790*/  @P0 IADD3.X R39, R148, UR8, RZ, P3, !PT ;  /* 0x0000000894270c10 */ /* 0x000fe20009ffe4ff */
[----:B------:R-:W-:Y:S01]  /*77a0*/  IMAD.MOV.U32 R36, RZ, RZ, R190 ;  /* 0x000000ffff247224 */ /* 0x000fe200078e00be */
[----:B------:R-:W-:Y:S01]  /*77b0*/  @UP5 UIADD3.X UR8, UR8, -0x1, URZ, UP4, !UPT ;  /* 0xffffffff08085890 */ /* 0x000fe2000a7fe43f */
[C---:B--2---:R-:W-:Y:S01]  /*77c0*/  HMMA.16816.F32 R8, R56.reuse, R52, R8 ;  /* 0x000000343808723c */ /* 0x044fe20000001808 */
[----:B------:R-:W2:Y:S03]  /*77d0*/  LDL R52, [R1+0x8] ;  /* 0x0000080001347983 */ /* 0x000ea60000100800 */
[-C--:B------:R-:W-:Y:S01]  /*77e0*/  LEA R44, P2, R147, R36.reuse, 0x2 ;  /* 0x00000024932c7211 */ /* 0x080fe200078410ff */
[----:B------:R-:W-:Y:S01]  /*77f0*/  IMAD.MOV.U32 R37, RZ, RZ, R189 ;  /* 0x000000ffff257224 */ /* 0x000fe200078e00bd */
[----:B------:R1:W5:Y:S01]  /*7800*/  @P0 LDG.E R242, [R38.64] ;  /* 0x0000000626f20981 */ /* 0x000362000c1e1900 */
[----:B------:R-:W-:Y:S01]  /*7810*/  IMAD R149, R149, c[0x0][0x1c0], RZ ;  /* 0x0000700095957a24 */ /* 0x000fe200078e02ff */
[-C--:B------:R-:W-:Y:S01]  /*7820*/  HMMA.16816.F32 R12, R56, R54.reuse, R12 ;  /* 0x00000036380c723c */ /* 0x080fe2000000180c */
[----:B------:R-:W-:Y:S02]  /*7830*/  IMAD.MOV.U32 R148, RZ, RZ, c[0x0][0x22c] ;  /* 0x00008b00ff947624 */ /* 0x000fe400078e00ff */
[----:B------:R1:W5:Y:S01]  /*7840*/  @P0 LDG.E R243, [R38.64+0x20] ;  /* 0x0000200626f30981 */ /* 0x000362000c1e1900 */
[-C--:B------:R-:W-:Y:S01]  /*7850*/  LEA.HI.X.SX32 R45, R147, R37.reuse, 0x2, P2 ;  /* 0x00000025932d7211 */ /* 0x080fe200010f16ff */
[----:B------:R-:W-:Y:S02]  /*7860*/  IMAD.SHL.U32 R149, R149, 0x10, RZ ;  /* 0x0000001095957824 */ /* 0x000fe400078e00ff */
[----:B------:R-:W-:Y:S01]  /*7870*/  IMAD R148, R148, c[0x0][0x1c0], RZ ;  /* 0x0000700094947a24 */ /* 0x000fe200078e02ff */
[C---:B------:R-:W-:Y:S01]  /*7880*/  HMMA.16816.F32 R16, R40.reuse, R54, R16 ;  /* 0x000000362810723c */ /* 0x040fe20000001810 */
[----:B------:R1:W5:Y:S03]  /*7890*/  @P0 LDG.E R240, [R38.64+0x100] ;  /* 0x0001000626f00981 */ /* 0x000366000c1e1900 */
[----:B------:R-:W-:Y:S01]  /*78a0*/  IMAD.SHL.U32 R148, R148, 0x20, RZ ;  /* 0x0000002094947824 */ /* 0x000fe200078e00ff */
[C---:B------:R-:W-:Y:S01]  /*78b0*/  IADD3 R53, R149.reuse, 0x20, RZ ;  /* 0x0000002095357810 */ /* 0x040fe20007ffe0ff */
[----:B------:R1:W5:Y:S01]  /*78c0*/  @P0 LDG.E R241, [R38.64+0x120] ;  /* 0x0001200626f10981 */ /* 0x000362000c1e1900 */
[CC--:B------:R-:W-:Y:S01]  /*78d0*/  LEA R46, P0, R149.reuse, R36.reuse, 0x2 ;  /* 0x00000024952e7211 */ /* 0x0c0fe200078010ff */
[-C--:B------:R-:W-:Y:S03]  /*78e0*/  HMMA.16816.F32 R20, R40, R60.reuse, R20 ;  /* 0x0000003c2814723c */ /* 0x080fe60000001814 */
[----:B------:R3:W-:Y:S01]  /*78f0*/  RED.E.ADD.F32.FTZ.RN.STRONG.GPU [R36.64], R4 ;  /* 0x000000042400798e */ /* 0x0007e2000c10e786 */
[CC--:B------:R-:W-:Y:S02]  /*7900*/  LEA.HI.X.SX32 R47, R149.reuse, R37.reuse, 0x2, P0 ;  /* 0x00000025952f7211 */ /* 0x0c0fe400000f16ff */
[C---:B------:R-:W-:Y:S02]  /*7910*/  IADD3 R55, R149.reuse, 0x20, RZ ;  /* 0x0000002095377810 */ /* 0x040fe40007ffe0ff */
[C---:B------:R-:W-:Y:S01]  /*7920*/  HMMA.16816.F32 R24, R56.reuse, R60, R24 ;  /* 0x0000003c3818723c */ /* 0x040fe20000001818 */
[----:B------:R4:W-:Y:S03]  /*7930*/  RED.E.ADD.F32.FTZ.RN.STRONG.GPU [R44.64], R5 ;  /* 0x000000052c00798e */ /* 0x0009e6000c10e786 */
[C---:B------:R-:W-:Y:S02]  /*7940*/  IADD3 R54, R149.reuse, 0x20, RZ ;  /* 0x0000002095367810 */ /* 0x040fe40007ffe0ff */
[----:B------:R1:W-:Y:S02]  /*7950*/  RED.E.ADD.F32.FTZ.RN.STRONG.GPU [R46.64], R6 ;  /* 0x000000062e00798e */ /* 0x0003e4000c10e786 */
[-C--:B------:R-:W-:Y:S07]  /*7960*/  HMMA.16816.F32 R28, R56, R62.reuse, R28 ;  /* 0x0000003e381c723c */ /* 0x080fee000000181c */
[----:B------:R-:W-:Y:S01]  /*7970*/  IADD3 R56, R149, 0x20, RZ ;  /* 0x0000002095387810 */ /* 0x000fe20007ffe0ff */
[----:B------:R-:W-:Y:S04]  /*7980*/  HMMA.16816.F32 R32, R40, R62, R32 ;  /* 0x0000003e2820723c */ /* 0x000fe80000001820 */
[-C--:B---3--:R-:W-:Y:S03]  /*7990*/  LEA R4, P0, R148, R36.reuse, 0x2 ;  /* 0x0000002494047211 */ /* 0x088fe600078010ff */
[----:B------:R-:W-:Y:S01]  /*79a0*/  IMAD.MOV.U32 R43, RZ, RZ, c[0x0][0x22c] ;  /* 0x00008b00ff2b7624 */ /* 0x000fe200078e00ff */
[CC--:B------:R-:W-:Y:S01]  /*79b0*/  LEA R40, P2, R150.reuse, R36.reuse, 0x2 ;  /* 0x0000002496287211 */ /* 0x0c0fe200078410ff */
[----:B------:R-:W-:Y:S03]  /*79c0*/  IMAD.MOV.U32 R42, RZ, RZ, c[0x0][0x22c] ;  /* 0x00008b00ff2a7624 */ /* 0x000fe600078e00ff */
[-C--:B------:R-:W-:Y:S01]  /*79d0*/  LEA.HI.X.SX32 R41, R150, R37.reuse, 0x2, P2 ;  /* 0x0000002596297211 */ /* 0x080fe200010f16ff */
[----:B------:R-:W-:Y:S01]  /*79e0*/  IMAD R43, R43, c[0x0][0x1c0], RZ ;  /* 0x000070002b2b7a24 */ /* 0x000fe200078e02ff */
[-C--:B----4-:R-:W-:Y:S01]  /*79f0*/  LEA.HI.X.SX32 R5, R148, R37.reuse, 0x2, P0 ;  /* 0x0000002594057211 */ /* 0x090fe200000f16ff */
[----:B------:R-:W-:Y:S01]  /*7a00*/  IMAD R42, R42, c[0x0][0x1c0], RZ ;  /* 0x000070002a2a7a24 */ /* 0x000fe200078e02ff */
[-C--:B-1----:R-:W-:Y:S01]  /*7a10*/  LEA R38, P2, R0, R36.reuse, 0x2 ;  /* 0x0000002400267211 */ /* 0x082fe200078410ff */
[----:B------:R1:W-:Y:S01]  /*7a20*/  RED.E.ADD.F32.FTZ.RN.STRONG.GPU [R40.64], R7 ;  /* 0x000000072800798e */ /* 0x0003e2000c10e786 */
[-C--:B------:R-:W-:Y:S01]  /*7a30*/  LEA R6, P0, R48, R36.reuse, 0x2 ;  /* 0x0000002430067211 */ /* 0x080fe200078010ff */
[----:B------:R-:W-:Y:S01]  /*7a40*/  IMAD R43, R43, 0x70, RZ ;  /* 0x000000702b2b7824 */ /* 0x000fe200078e02ff */
[-C--:B------:R-:W-:Y:S01]  /*7a50*/  LEA.HI.X.SX32 R39, R0, R37.reuse, 0x2, P2 ;  /* 0x0000002500277211 */ /* 0x080fe200010f16ff */
[----:B------:R-:W-:Y:S01]  /*7a60*/  IMAD.MOV.U32 R0, RZ, RZ, c[0x0][0x22c] ;  /* 0x00008b00ff007624 */ /* 0x000fe200078e00ff */
[----:B------:R3:W-:Y:S01]  /*7a70*/  RED.E.ADD.F32.FTZ.RN.STRONG.GPU [R4.64], R8 ;  /* 0x000000080400798e */ /* 0x0007e2000c10e786 */
[----:B------:R-:W-:Y:S02]  /*7a80*/  IMAD R42, R42, 0x78, RZ ;  /* 0x000000782a2a7824 */ /* 0x000fe400078e02ff */
[----:B------:R-:W-:Y:S02]  /*7a90*/  IMAD R0, R0, c[0x0][0x1c0], RZ ;  /* 0x0000700000007a24 */ /* 0x000fe400078e02ff */
[----:B------:R4:W-:Y:S01]  /*7aa0*/  RED.E.ADD.F32.FTZ.RN.STRONG.GPU [R38.64], R9 ;  /* 0x000000092600798e */ /* 0x0009e2000c10e786 */
[----:B------:R-:W-:Y:S02]  /*7ab0*/  IMAD.MOV.U32 R148, RZ, RZ, c[0x0][0x22c] ;  /* 0x00008b00ff947624 */ /* 0x000fe400078e00ff */
[----:B------:R-:W-:Y:S02]  /*7ac0*/  IMAD R0, R0, 0x38, RZ ;  /* 0x0000003800007824 */ /* 0x000fe400078e02ff */
[----:B------:R-:W-:Y:S04]  /*7ad0*/  IMAD R148, R148, c[0x0][0x1c0], RZ ;  /* 0x0000700094947a24 */ /* 0x000fe800078e02ff */
[----:B------:R-:W-:Y:S04]  /*7ae0*/  IMAD.SHL.U32 R148, R148, 0x8, RZ ;  /* 0x0000000894947824 */ /* 0x000fe800078e00ff */
[C---:B------:R-:W-:Y:S02]  /*7af0*/  IMAD.IADD R55, R148.reuse, 0x1, R55 ;  /* 0x0000000194377824 */ /* 0x040fe400078e0237 */
[----:B------:R-:W-:Y:S01]  /*7b00*/  IMAD.IADD R54, R148, 0x1, R54 ;  /* 0x0000000194367824 */ /* 0x000fe200078e0236 */
[-C--:B-1----:R-:W-:Y:S01]  /*7b10*/  LEA.HI.X.SX32 R7, R48, R37.reuse, 0x2, P0 ;  /* 0x0000002530077211 */ /* 0x082fe200000f16ff */
[----:B------:R-:W-:Y:S02]  /*7b20*/  IMAD.MOV.U32 R48, RZ, RZ, c[0x0][0x22c] ;  /* 0x00008b00ff307624 */ /* 0x000fe400078e00ff */
[----:B------:R-:W-:Y:S01]  /*7b30*/  IMAD.IADD R53, R148, 0x1, R53 ;  /* 0x0000000194357824 */ /* 0x000fe200078e0235 */
[-C--:B---3--:R-:W-:Y:S01]  /*7b40*/  LEA R4, P2, R0, R36.reuse, 0x2 ;  /* 0x0000002400047211 */ /* 0x088fe200078410ff */
[----:B------:R1:W-:Y:S01]  /*7b50*/  RED.E.ADD.F32.FTZ.RN.STRONG.GPU [R6.64], R10 ;  /* 0x0000000a0600798e */ /* 0x0003e2000c10e786 */
[-C--:B------:R-:W-:Y:S01]  /*7b60*/  LEA R8, P0, R2, R36.reuse, 0x2 ;  /* 0x0000002402087211 */ /* 0x080fe200078010ff */
[----:B------:R-:W-:Y:S01]  /*7b70*/  IMAD R48, R48, c[0x0][0x1c0], RZ ;  /* 0x0000700030307a24 */ /* 0x000fe200078e02ff */
[-C--:B------:R-:W-:Y:S01]  /*7b80*/  LEA.HI.X.SX32 R5, R0, R37.reuse, 0x2, P2 ;  /* 0x0000002500057211 */ /* 0x080fe200010f16ff */
[----:B------:R-:W-:Y:S01]  /*7b90*/  IMAD.IADD R54, R148, 0x1, R54 ;  /* 0x0000000194367824 */ /* 0x000fe200078e0236 */
[----:B------:R-:W3:Y:S01]  /*7ba0*/  LDL R0, [R1+0x4] ;  /* 0x0000040001007983 */ /* 0x000ee20000100800 */
[-C--:B----4-:R-:W-:Y:S01]  /*7bb0*/  LEA.HI.X.SX32 R9, R2, R37.reuse, 0x2, P0 ;  /* 0x0000002502097211 */ /* 0x090fe200000f16ff */
[----:B------:R-:W-:Y:S02]  /*7bc0*/  IMAD R48, R48, 0x50, RZ ;  /* 0x0000005030307824 */ /* 0x000fe400078e02ff */
[----:B------:R-:W-:Y:S01]  /*7bd0*/  IMAD.IADD R53, R148, 0x1, R53 ;  /* 0x0000000194357824 */ /* 0x000fe200078e0235 */
[----:B------:R-:W4:Y:S01]  /*7be0*/  LDL R2, [R1] ;  /* 0x0000000001027983 */ /* 0x000f220000100800 */
[-C--:B------:R-:W-:Y:S02]  /*7bf0*/  LEA R46, P6, R54, R36.reuse, 0x2 ;  /* 0x00000024362e7211 */ /* 0x080fe400078c10ff */
[----:B------:R-:W-:Y:S02]  /*7c00*/  IMAD.IADD R53, R148, 0x1, R53 ;  /* 0x0000000194357824 */ /* 0x000fe400078e0235 */
[----:B------:R1:W-:Y:S01]  /*7c10*/  RED.E.ADD.F32.FTZ.RN.STRONG.GPU [R4.64], R11 ;  /* 0x0000000b0400798e */ /* 0x0003e2000c10e786 */
[-C--:B------:R-:W-:Y:S04]  /*7c20*/  LEA.HI.X.SX32 R47, R54, R37.reuse, 0x2, P6 ;  /* 0x00000025362f7211 */ /* 0x080fe800030f16ff */
[----:B------:R1:W-:Y:S02]  /*7c30*/  RED.E.ADD.F32.FTZ.RN.STRONG.GPU [R8.64], R16 ;  /* 0x000000100800798e */ /* 0x0003e4000c10e786 */
[CC--:B-1----:R-:W-:Y:S04]  /*7c40*/  LEA R6, P2, R49.reuse, R36.reuse, 0x2 ;  /* 0x0000002431067211 */ /* 0x0c2fe800078410ff */
[-C--:B------:R-:W-:Y:S01]  /*7c50*/  LEA.HI.X.SX32 R7, R49, R37.reuse, 0x2, P2 ;  /* 0x0000002531077211 */ /* 0x080fe200010f16ff */
[----:B------:R-:W-:Y:S04]  /*7c60*/  IMAD.MOV.U32 R49, RZ, RZ, c[0x0][0x22c] ;  /* 0x00008b00ff317624 */ /* 0x000fe800078e00ff */
[----:B------:R1:W-:Y:S01]  /*7c70*/  RED.E.ADD.F32.FTZ.RN.STRONG.GPU [R6.64], R17 ;  /* 0x000000110600798e */ /* 0x0003e2000c10e786 */
[----:B------:R-:W-:Y:S04]  /*7c80*/  IMAD R49, R49, c[0x0][0x1c0], RZ ;  /* 0x0000700031317a24 */ /* 0x000fe800078e02ff */
[----:B------:R-:W-:Y:S01]  /*7c90*/  IMAD R49, R49, 0x60, RZ ;  /* 0x0000006031317824 */ /* 0x000fe200078e02ff */
[CC--:B------:R-:W-:Y:S04]  /*7ca0*/  LEA R4, P0, R48.reuse, R36.reuse, 0x2 ;  /* 0x0000002430047211 */ /* 0x0c0fe800078010ff */
[-C--:B------:R-:W-:Y:S01]  /*7cb0*/  LEA.HI.X.SX32 R5, R48, R37.reuse, 0x2, P0 ;  /* 0x0000002530057211 */ /* 0x080fe200000f16ff */
[----:B------:R-:W-:Y:S01]  /*7cc0*/  IMAD.MOV.U32 R48, RZ, RZ, c[0x0][0x22c] ;  /* 0x00008b00ff307624 */ /* 0x000fe200078e00ff */
[-C--:B------:R-:W-:Y:S02]  /*7cd0*/  LEA R16, P2, R50, R36.reuse, 0x2 ;  /* 0x0000002432107211 */ /* 0x080fe400078410ff */
[CC--:B------:R-:W-:Y:S01]  /*7ce0*/  LEA R10, P0, R49.reuse, R36.reuse, 0x2 ;  /* 0x00000024310a7211 */ /* 0x0c0fe200078010ff */
[----:B------:R1:W-:Y:S01]  /*7cf0*/  RED.E.ADD.F32.FTZ.RN.STRONG.GPU [R4.64], R18 ;  /* 0x000000120400798e */ /* 0x0003e2000c10e786 */
[----:B------:R-:W-:Y:S02]  /*7d00*/  IMAD R48, R48, c[0x0][0x1c0], RZ ;  /* 0x0000700030307a24 */ /* 0x000fe400078e02ff */
[-C--:B------:R-:W-:Y:S02]  /*7d10*/  LEA.HI.X.SX32 R11, R49, R37.reuse, 0x2, P0 ;  /* 0x00000025310b7211 */ /* 0x080fe400000f16ff */
[----:B------:R-:W-:Y:S05]  /*7d20*/  IMAD R48, R48, 0x68, RZ ;  /* 0x0000006830307824 */ /* 0x000fea00078e02ff */
[-C--:B------:R-:W-:Y:S02]  /*7d30*/  LEA R8, P3, R48, R36.reuse, 0x2 ;  /* 0x0000002430087211 */ /* 0x080fe400078610ff */
[-C--:B-1----:R-:W-:Y:S02]  /*7d40*/  LEA.HI.X.SX32 R17, R50, R37.reuse, 0x2, P2 ;  /* 0x0000002532117211 */ /* 0x082fe400010f16ff */
[-C--:B------:R-:W-:Y:S02]  /*7d50*/  LEA.HI.X.SX32 R9, R48, R37.reuse, 0x2, P3 ;  /* 0x0000002530097211 */ /* 0x080fe400018f16ff */
[CC--:B------:R-:W-:Y:S01]  /*7d60*/  LEA R6, P2, R43.reuse, R36.reuse, 0x2 ;  /* 0x000000242b067211 */ /* 0x0c0fe200078410ff */
[----:B------:R1:W-:Y:S03]  /*7d70*/  RED.E.ADD.F32.FTZ.RN.STRONG.GPU [R16.64], R19 ;  /* 0x000000131000798e */ /* 0x0003e6000c10e786 */
[-C--:B------:R-:W-:Y:S02]  /*7d80*/  LEA.HI.X.SX32 R7, R43, R37.reuse, 0x2, P2 ;  /* 0x000000252b077211 */ /* 0x080fe400010f16ff */
[----:B------:R1:W-:Y:S01]  /*7d90*/  RED.E.ADD.F32.FTZ.RN.STRONG.GPU [R10.64], R12 ;  /* 0x0000000c0a00798e */ /* 0x0003e2000c10e786 */
[-C--:B------:R-:W-:Y:S04]  /*7da0*/  LEA R50, P2, R56, R36.reuse, 0x2 ;  /* 0x0000002438327211 */ /* 0x080fe800078410ff */
[----:B------:R1:W-:Y:S01]  /*7db0*/  RED.E.ADD.F32.FTZ.RN.STRONG.GPU [R8.64], R13 ;  /* 0x0000000d0800798e */ /* 0x0003e2000c10e786 */
[-C--:B------:R-:W-:Y:S02]  /*7dc0*/  LEA R4, P0, R42, R36.reuse, 0x2 ;  /* 0x000000242a047211 */ /* 0x080fe400078010ff */
[-C--:B------:R-:W-:Y:S02]  /*7dd0*/  LEA.HI.X.SX32 R51, R56, R37.reuse, 0x2, P2 ;  /* 0x0000002538337211 */ /* 0x080fe400010f16ff */
[----:B------:R1:W-:Y:S01]  /*7de0*/  RED.E.ADD.F32.FTZ.RN.STRONG.GPU [R6.64], R14 ;  /* 0x0000000e0600798e */ /* 0x0003e2000c10e786 */
[-C--:B------:R-:W-:Y:S02]  /*7df0*/  LEA.HI.X.SX32 R5, R42, R37.reuse, 0x2, P0 ;  /* 0x000000252a057211 */ /* 0x080fe400000f16ff */
[-C--:B------:R-:W-:Y:S02]  /*7e00*/  LEA R48, P0, R55, R36.reuse, 0x2 ;  /* 0x0000002437307211 */ /* 0x080fe400078010ff */
[-C--:B------:R-:W-:Y:S01]  /*7e10*/  LEA R42, P5, R53, R36.reuse, 0x2 ;  /* 0x00000024352a7211 */ /* 0x080fe200078a10ff */
[----:B------:R1:W-:Y:S01]  /*7e20*/  RED.E.ADD.F32.FTZ.RN.STRONG.GPU [R4.64], R15 ;  /* 0x0000000f0400798e */ /* 0x0003e2000c10e786 */
[-C--:B------:R-:W-:Y:S02]  /*7e30*/  LEA.HI.X.SX32 R49, R55, R37.reuse, 0x2, P0 ;  /* 0x0000002537317211 */ /* 0x080fe400000f16ff */
[-C--:B------:R-:W-:Y:S02]  /*7e40*/  LEA.HI.X.SX32 R43, R53, R37.reuse, 0x2, P5 ;  /* 0x00000025352b7211 */ /* 0x080fe400028f16ff */
[----:B------:R-:W-:Y:S01]  /*7e50*/  RED.E.ADD.F32.FTZ.RN.STRONG.GPU [R36.64+0x80], R20 ;  /* 0x000080142400798e */ /* 0x000fe2000c10e786 */
[CC--:B-1----:R-:W-:Y:S04]  /*7e60*/  LEA R16, P0, R252.reuse, R36.reuse, 0x2 ;  /* 0x00000024fc107211 */ /* 0x0c2fe800078010ff */
[----:B------:R-:W-:Y:S01]  /*7e70*/  RED.E.ADD.F32.FTZ.RN.STRONG.GPU [R44.64+0x80], R21 ;  /* 0x000080152c00798e */ /* 0x000fe2000c10e786 */
[-C--:B------:R-:W-:Y:S02]  /*7e80*/  LEA.HI.X.SX32 R17, R252, R37.reuse, 0x2, P0 ;  /* 0x00000025fc117211 */ /* 0x080fe400000f16ff */
[CC--:B------:R-:W-:Y:S02]  /*7e90*/  LEA R12, P5, R250.reuse, R36.reuse, 0x2 ;  /* 0x00000024fa0c7211 */ /* 0x0c0fe400078a10ff */
[----:B------:R-:W-:Y:S02]  /*7ea0*/  RED.E.ADD.F32.FTZ.RN.STRONG.GPU [R50.64], R22 ;  /* 0x000000163200798e */ /* 0x000fe4000c10e786 */
[-C--:B------:R-:W-:Y:S03]  /*7eb0*/  LEA.HI.X.SX32 R13, R250, R37.reuse, 0x2, P5 ;  /* 0x00000025fa0d7211 */ /* 0x080fe600028f16ff */
[----:B------:R-:W-:Y:S01]  /*7ec0*/  RED.E.ADD.F32.FTZ.RN.STRONG.GPU [R48.64], R23 ;  /* 0x000000173000798e */ /* 0x000fe2000c10e786 */
[CC--:B------:R-:W-:Y:S04]  /*7ed0*/  LEA R14, P6, R251.reuse, R36.reuse, 0x2 ;  /* 0x00000024fb0e7211 */ /* 0x0c0fe800078c10ff */
[----:B------:R-:W-:Y:S01]  /*7ee0*/  RED.E.ADD.F32.FTZ.RN.STRONG.GPU [R46.64], R24 ;  /* 0x000000182e00798e */ /* 0x000fe2000c10e786 */
[-C--:B------:R-:W-:Y:S04]  /*7ef0*/  LEA.HI.X.SX32 R15, R251, R37.reuse, 0x2, P6 ;  /* 0x00000025fb0f7211 */ /* 0x080fe800030f16ff */
[----:B------:R-:W-:Y:S05]  /*7f00*/  RED.E.ADD.F32.FTZ.RN.STRONG.GPU [R42.64], R25 ;  /* 0x000000192a00798e */ /* 0x000fea000c10e786 */
[----:B------:R-:W-:Y:S01]  /*7f10*/  LDSM.16.MT88.4 R20, [R3+0x14800] ;  /* 0x014800000314783b */ /* 0x000fe20000004200 */
[CC--:B--2---:R-:W-:Y:S04]  /*7f20*/  LEA R40, P4, R52.reuse, R36.reuse, 0x2 ;  /* 0x0000002434287211 */ /* 0x0c4fe800078810ff */
[-C--:B------:R-:W-:Y:S02]  /*7f30*/  LEA.HI.X.SX32 R41, R52, R37.reuse, 0x2, P4 ;  /* 0x0000002534297211 */ /* 0x080fe400020f16ff */
[CC--:B------:R-:W-:Y:S03]  /*7f40*/  LEA R10, P4, R249.reuse, R36.reuse, 0x2 ;  /* 0x00000024f90a7211 */ /* 0x0c0fe600078810ff */
[----:B------:R-:W-:Y:S01]  /*7f50*/  RED.E.ADD.F32.FTZ.RN.STRONG.GPU [R40.64], R26 ;  /* 0x0000001a2800798e */ /* 0x000fe2000c10e786 */
[-C--:B------:R-:W-:Y:S02]  /*7f60*/  LEA.HI.X.SX32 R11, R249, R37.reuse, 0x2, P4 ;  /* 0x00000025f90b7211 */ /* 0x080fe400020f16ff */
[CC--:B---3--:R-:W-:Y:S04]  /*7f70*/  LEA R38, P3, R0.reuse, R36.reuse, 0x2 ;  /* 0x0000002400267211 */ /* 0x0c8fe800078610ff */
[-C--:B------:R-:W-:Y:S01]  /*7f80*/  LEA.HI.X.SX32 R39, R0, R37.reuse, 0x2, P3 ;  /* 0x0000002500277211 */ /* 0x080fe200018f16ff */
[----:B------:R-:W-:Y:S01]  /*7f90*/  IMAD.IADD R0, R147, 0x1, R247 ;  /* 0x0000000193007824 */ /* 0x000fe200078e02f7 */
[-C--:B----4-:R-:W-:Y:S02]  /*7fa0*/  LEA R18, P2, R2, R36.reuse, 0x2 ;  /* 0x0000002402127211 */ /* 0x090fe400078410ff */
[-C--:B------:R-:W-:Y:S01]  /*7fb0*/  LEA R8, P3, R248, R36.reuse, 0x2 ;  /* 0x00000024f8087211 */ /* 0x080fe200078610ff */
[----:B------:R-:W-:Y:S01]  /*7fc0*/  RED.E.ADD.F32.FTZ.RN.STRONG.GPU [R38.64], R27 ;  /* 0x0000001b2600798e */ /* 0x000fe2000c10e786 */
[-C--:B------:R-:W-:Y:S02]  /*7fd0*/  LEA.HI.X.SX32 R19, R2, R37.reuse, 0x2, P2 ;  /* 0x0000002502137211 */ /* 0x080fe400010f16ff */
[-C--:B------:R-:W-:Y:S02]  /*7fe0*/  LEA.HI.X.SX32 R9, R248, R37.reuse, 0x2, P3 ;  /* 0x00000025f8097211 */ /* 0x080fe400018f16ff */
[CC--:B------:R-:W-:Y:S01]  /*7ff0*/  LEA R6, P2, R247.reuse, R36.reuse, 0x2 ;  /* 0x00000024f7067211 */ /* 0x0c0fe200078410ff */
[----:B------:R-:W-:Y:S01]  /*8000*/  RED.E.ADD.F32.FTZ.RN.STRONG.GPU [R18.64], R32 ;  /* 0x000000201200798e */ /* 0x000fe2000c10e786 */
[C---:B------:R-:W-:Y:S02]  /*8010*/  LEA R4, P0, R0.reuse, R36, 0x2 ;  /* 0x0000002400047211 */ /* 0x040fe400078010ff */
[-C--:B------:R-:W-:Y:S02]  /*8020*/  LEA.HI.X.SX32 R7, R247, R37.reuse, 0x2, P2 ;  /* 0x00000025f7077211 */ /* 0x080fe400010f16ff */
[----:B------:R-:W-:Y:S01]  /*8030*/  RED.E.ADD.F32.FTZ.RN.STRONG.GPU [R16.64], R33 ;  /* 0x000000211000798e */ /* 0x000fe2000c10e786 */
[----:B------:R-:W-:Y:S01]  /*8040*/  LEA.HI.X.SX32 R5, R0, R37, 0x2, P0 ;  /* 0x0000002500057211 */ /* 0x000fe200000f16ff */
[----:B------:R-:W-:Y:S01]  /*8050*/  IMAD.MOV.U32 R0, RZ, RZ, 0x40 ;  /* 0x00000040ff007424 */ /* 0x000fe200078e00ff */
[----:B------:R-:W-:Y:S01]  /*8060*/  PLOP3.LUT P0, PT, PT, PT, UP1, 0x80, 0x0 ;  /* 0x000000000000781c */ /* 0x000fe20003f0f018 */
[----:B------:R-:W-:Y:S01]  /*8070*/  @UP5 UIADD3 UR11, UP1, UR11, -0x200, URZ ;  /* 0xfffffe000b0b5890 */ /* 0x000fe2000ff3e03f */
[----:B------:R-:W-:Y:S01]  /*8080*/  RED.E.ADD.F32.FTZ.RN.STRONG.GPU [R14.64], R34 ;  /* 0x000000220e00798e */ /* 0x000fe2000c10e786 */
[----:B------:R-:W-:Y:S01]  /*8090*/  ISETP.LT.AND P2, PT, RZ, UR5, PT ;  /* 0x00000005ff007c0c */ /* 0x000fe2000bf41270 */
[----:B------:R-:W-:Y:S01]  /*80a0*/  UMOV UR5, UR12 ;  /* 0x0000000c00057c82 */ /* 0x000fe20008000000 */
[----:B------:R-:W-:Y:S01]  /*80b0*/  SEL R177, R0, 0xffffffc0, !P1 ;  /* 0xffffffc000b17807 */ /* 0x000fe20004800000 */
[----:B------:R-:W-:Y:S01]  /*80c0*/  @UP5 UIADD3.X UR10, UR10, -0x1, URZ, UP1, !UPT ;  /* 0xffffffff0a0a5890 */ /* 0x000fe20008ffe43f */
[----:B------:R-:W-:Y:S03]  /*80d0*/  RED.E.ADD.F32.FTZ.RN.STRONG.GPU [R12.64], R35 ;  /* 0x000000230c00798e */ /* 0x000fe6000c10e786 */
[----:B------:R-:W-:Y:S02]  /*80e0*/  IMAD.IADD R0, R177, 0x1, R176 ;  /* 0x00000001b1007824 */ /* 0x000fe400078e02b0 */
[----:B------:R-:W-:Y:S05]  /*80f0*/  RED.E.ADD.F32.FTZ.RN.STRONG.GPU [R10.64], R28 ;  /* 0x0000001c0a00798e */ /* 0x000fea000c10e786 */
[----:B------:R-:W-:Y:S05]  /*8100*/  RED.E.ADD.F32.FTZ.RN.STRONG.GPU [R8.64], R29 ;  /* 0x0000001d0800798e */ /* 0x000fea000c10e786 */
[----:B------:R-:W-:Y:S05]  /*8110*/  RED.E.ADD.F32.FTZ.RN.STRONG.GPU [R6.64], R30 ;  /* 0x0000001e0600798e */ /* 0x000fea000c10e786 */
[----:B------:R-:W-:Y:S05]  /*8120*/  LDSM.16.MT88.4 R8, [R176] ;  /* 0x00000000b008783b */ /* 0x000fea0000004200 */
[----:B------:R-:W-:Y:S05]  /*8130*/  RED.E.ADD.F32.FTZ.RN.STRONG.GPU [R4.64], R31 ;  /* 0x0000001f0400798e */ /* 0x000fea000c10e786 */
[----:B------:R-:W1:Y:S05]  /*8140*/  LDSM.16.MT88.4 R4, [R3+0x14000] ;  /* 0x014000000304783b */ /* 0x000e6a0000004200 */
[----:B------:R-:W2:Y:S05]  /*8150*/  LDSM.16.MT88.4 R12, [R3+0x18000] ;  /* 0x01800000030c783b */ /* 0x000eaa0000004200 */
[----:B------:R-:W3:Y:S05]  /*8160*/  LDSM.16.MT88.4 R16, [R0] ;  /* 0x000000000010783b */ /* 0x000eea0000004200 */
[----:B------:R-:W4:Y:S05]  /*8170*/  LDSM.16.MT88.4 R24, [R176+0x800] ;  /* 0x00080000b018783b */ /* 0x000f2a0000004200 */
[----:B------:R-:W3:Y:S05]  /*8180*/  LDSM.16.MT88.4 R32, [R3+0x18800] ;  /* 0x018800000320783b */ /* 0x000eea0000004200 */
[----:B------:R-:W3:Y:S05]  /*8190*/  LDSM.16.MT88.4 R28, [R0+0x800] ;  /* 0x00080000001c783b */ /* 0x000eea0000004200 */
[----:B------:R-:W-:Y:S05]  /*81a0*/  LDSM.16.MT88.4 R36, [R3+0x19000] ;  /* 0x019000000324783b */ /* 0x000fea0000004200 */
[----:B------:R-:W-:Y:S01]  /*81b0*/  LDSM.16.MT88.4 R40, [R0+0x1000] ;  /* 0x001000000028783b */ /* 0x000fe20000004200 */
        /* <DEDUP_REMOVED lines=10> */
[----:B------:R-:W-:Y:S05]  /*8260*/  LDSM.16.MT88.4 R4, [R3+0x15800] ;  /* 0x015800000304783b */ /* 0x000fea0000004200 */
[----:B------:R-:W2:Y:S02]  /*8270*/  LDSM.16.MT88.4 R16, [R176+0x1800] ;  /* 0x00180000b010783b */ /* 0x000ea40000004200 */
        /* <DEDUP_REMOVED lines=10> */
[----:B------:R-:W-:Y:S05]  /*8320*/  LDSM.16.MT88.4 R20, [R176+0x2000] ;  /* 0x00200000b014783b */ /* 0x000fea0000004200 */
[----:B------:R-:W-:Y:S02]  /*8330*/  LDSM.16.MT88.4 R28, [R3+0x1a000] ;  /* 0x01a00000031c783b */ /* 0x000fe40000004200 */
[-C--:B-1----:R-:W-:Y:S08]  /*8340*/  HMMA.16816.F32 R100, R8, R12.reuse, R100 ;  /* 0x0000000c0864723c */ /* 0x082ff00000001864 */
[C---:B------:R-:W-:Y:S08]  /*8350*/  HMMA.16816.F32 R104, R36.reuse, R12, R104 ;  /* 0x0000000c2468723c */ /* 0x040ff00000001868 */
[-C--:B------:R-:W-:Y:S08]  /*8360*/  HMMA.16816.F32 R108, R36, R14.reuse, R108 ;  /* 0x0000000e246c723c */ /* 0x080ff0000000186c */
[C---:B------:R-:W-:Y:S01]  /*8370*/  HMMA.16816.F32 R112, R8.reuse, R14, R112 ;  /* 0x0000000e0870723c */ /* 0x040fe20000001870 */
[----:B------:R-:W1:Y:S07]  /*8380*/  LDSM.16.MT88.4 R12, [R3+0x16000] ;  /* 0x01600000030c783b */ /* 0x000e6e0000004200 */
[-C--:B------:R-:W-:Y:S08]  /*8390*/  HMMA.16816.F32 R116, R8, R40.reuse, R116 ;  /* 0x000000280874723c */ /* 0x080ff00000001874 */
[C---:B------:R-:W-:Y:S08]  /*83a0*/  HMMA.16816.F32 R120, R36.reuse, R40, R120 ;  /* 0x000000282478723c */ /* 0x040ff00000001878 */
[-C--:B------:R-:W-:Y:S01]  /*83b0*/  HMMA.16816.F32 R124, R36, R42.reuse, R124 ;  /* 0x0000002a247c723c */ /* 0x080fe2000000187c */
[----:B------:R-:W1:Y:S07]  /*83c0*/  LDSM.16.MT88.4 R36, [R0+0x2000] ;  /* 0x002000000024783b */ /* 0x000e6e0000004200 */
[----:B------:R-:W-:Y:S01]  /*83d0*/  HMMA.16816.F32 R128, R8, R42, R128 ;  /* 0x0000002a0880723c */ /* 0x000fe20000001880 */
[----:B------:R-:W-:Y:S05]  /*83e0*/  LDSM.16.MT88.4 R8, [R3+0x16800] ;  /* 0x016800000308783b */ /* 0x000fea0000004200 */
[----:B------:R-:W-:Y:S02]  /*83f0*/  LDSM.16.MT88.4 R40, [R0+0x2800] ;  /* 0x002800000028783b */ /* 0x000fe40000004200 */
[-C--:B--2---:R-:W-:Y:S08]  /*8400*/  HMMA.16816.F32 R100, R4, R16.reuse, R100 ;  /* 0x000000100464723c */ /* 0x084ff00000001864 */
[C---:B---3--:R-:W-:Y:S08]  /*8410*/  HMMA.16816.F32 R104, R24.reuse, R16, R104 ;  /* 0x000000101868723c */ /* 0x048ff00000001868 */
[-C--:B------:R-:W-:Y:S08]  /*8420*/  HMMA.16816.F32 R108, R24, R18.reuse, R108 ;  /* 0x00000012186c723c */ /* 0x080ff0000000186c */
[C---:B------:R-:W-:Y:S01]  /*8430*/  HMMA.16816.F32 R112, R4.reuse, R18, R112 ;  /* 0x000000120470723c */ /* 0x040fe20000001870 */
[----:B------:R-:W2:Y:S07]  /*8440*/  LDSM.16.MT88.4 R16, [R176+0x2800] ;  /* 0x00280000b010783b */ /* 0x000eae0000004200 */
[-C--:B----4-:R-:W-:Y:S08]  /*8450*/  HMMA.16816.F32 R116, R4, R32.reuse, R116 ;  /* 0x000000200474723c */ /* 0x090ff00000001874 */
[C---:B------:R-:W-:Y:S08]  /*8460*/  HMMA.16816.F32 R120, R24.reuse, R32, R120 ;  /* 0x000000201878723c */ /* 0x040ff00000001878 */
[-C--:B------:R-:W-:Y:S01]  /*8470*/  HMMA.16816.F32 R124, R24, R34.reuse, R124 ;  /* 0x00000022187c723c */ /* 0x080fe2000000187c */
[----:B------:R-:W3:Y:S07]  /*8480*/  LDSM.16.MT88.4 R24, [R3+0x1a800] ;  /* 0x01a800000318783b */ /* 0x000eee0000004200 */
        /* <DEDUP_REMOVED lines=11> */
[----:B------:R-:W4:Y:S07]  /*8540*/  LDSM.16.MT88.4 R28, [R3+0x1b000] ;  /* 0x01b00000031c783b */ /* 0x000f2e0000004200 */
[----:B------:R-:W-:Y:S01]  /*8550*/  HMMA.16816.F32 R128, R12, R38, R128 ;  /* 0x000000260c80723c */ /* 0x000fe20000001880 */
[----:B------:R-:W-:Y:S05]  /*8560*/  LDSM.16.MT88.4 R12, [R3+0x17800] ;  /* 0x01780000030c783b */ /* 0x000fea0000004200 */
[----:B------:R1:W-:Y:S02]  /*8570*/  LDSM.16.MT88.4 R36, [R0+0x3800] ;  /* 0x003800000024783b */ /* 0x0003e40000004200 */
[-C--:B--2---:R-:W-:Y:S08]  /*8580*/  HMMA.16816.F32 R100, R8, R16.reuse, R100 ;  /* 0x000000100864723c */ /* 0x084ff00000001864 */
[C---:B---3--:R-:W-:Y:S08]  /*8590*/  HMMA.16816.F32 R104, R24.reuse, R16, R104 ;  /* 0x000000101868723c */ /* 0x048ff00000001868 */
[-C--:B------:R-:W-:Y:S04]  /*85a0*/  HMMA.16816.F32 R108, R24, R18.reuse, R108 ;  /* 0x00000012186c723c */ /* 0x080fe8000000186c */
[C---:B-1----:R-:W-:Y:S02]  /*85b0*/  IADD3 R0, R176.reuse, -0x4000, RZ ;  /* 0xffffc000b0007810 */ /* 0x042fe40007ffe0ff */
[----:B------:R-:W-:Y:S02]  /*85c0*/  @P0 IADD3 R0, R176, 0x4000, RZ ;  /* 0x00004000b0000810 */ /* 0x000fe40007ffe0ff */
[C---:B------:R-:W-:Y:S01]  /*85d0*/  HMMA.16816.F32 R112, R8.reuse, R18, R112 ;  /* 0x000000120870723c */ /* 0x040fe20000001870 */
[----:B------:R1:W2:Y:S07]  /*85e0*/  LDSM.16.MT88.4 R16, [R176+0x3800] ;  /* 0x00380000b010783b */ /* 0x0002ae0000004200 */
[-C--:B------:R-:W-:Y:S08]  /*85f0*/  HMMA.16816.F32 R116, R8, R40.reuse, R116 ;  /* 0x000000280874723c */ /* 0x080ff00000001874 */
[C---:B------:R-:W-:Y:S08]  /*8600*/  HMMA.16816.F32 R120, R24.reuse, R40, R120 ;  /* 0x000000281878723c */ /* 0x040ff00000001878 */
[-C--:B------:R-:W-:Y:S01]  /*8610*/  HMMA.16816.F32 R124, R24, R42.reuse, R124 ;  /* 0x0000002a187c723c */ /* 0x080fe2000000187c */
[----:B------:R-:W3:Y:S03]  /*8620*/  LDSM.16.MT88.4 R24, [R3+0x1b800] ;  /* 0x01b800000318783b */ /* 0x000ee60000004200 */
[----:B-1----:R-:W-:Y:S04]  /*8630*/  IMAD.MOV.U32 R176, RZ, RZ, R0 ;  /* 0x000000ffffb07224 */ /* 0x002fe800078e0000 */
[----:B------:R-:W-:Y:S08]  /*8640*/  HMMA.16816.F32 R128, R8, R42, R128 ;  /* 0x0000002a0880723c */ /* 0x000ff00000001880 */
[-C--:B------:R-:W-:Y:S08]  /*8650*/  HMMA.16816.F32 R100, R4, R20.reuse, R100 ;  /* 0x000000140464723c */ /* 0x080ff00000001864 */
[C---:B----4-:R-:W-:Y:S08]  /*8660*/  HMMA.16816.F32 R104, R28.reuse, R20, R104 ;  /* 0x000000141c68723c */ /* 0x050ff00000001868 */
        /* <DEDUP_REMOVED lines=15> */
[----:B------:R-:W2:Y:S04]  /*8760*/  LDL R54, [R1+0x28] ;  /* 0x0000280001367983 */ /* 0x000ea80000100800 */
[----:B------:R-:W3:Y:S04]  /*8770*/  LDL R56, [R1+0x58] ;  /* 0x0000580001387983 */ /* 0x000ee80000100800 */
[----:B------:R-:W4:Y:S04]  /*8780*/  LDL R55, [R1+0x44] ;  /* 0x0000440001377983 */ /* 0x000f280000100800 */
        /* <DEDUP_REMOVED lines=9> */
[----:B------:R-:W4:Y:S01]  /*8820*/  LDL R44, [R1+0x48] ;  /* 0x00004800012c7983 */ /* 0x000f220000100800 */
[----:B------:R-:W-:-:S02]  /*8830*/  FMUL.FTZ R100, R100, c[0x0][0x2e0] ;  /* 0x0000b80064647a20 */ /* 0x000fc40000410000 */
[----:B------:R-:W-:Y:S02]  /*8840*/  FMUL.FTZ R17, R101, c[0x0][0x2e0] ;  /* 0x0000b80065117a20 */ /* 0x000fe40000410000 */
[----:B------:R-:W-:Y:S02]  /*8850*/  FMUL.FTZ R102, R102, c[0x0][0x2e0] ;  /* 0x0000b80066667a20 */ /* 0x000fe40000410000 */
[----:B------:R-:W-:Y:S02]  /*8860*/  FMUL.FTZ R16, R103, c[0x0][0x2e0] ;  /* 0x0000b80067107a20 */ /* 0x000fe40000410000 */
[----:B------:R-:W-:Y:S02]  /*8870*/  FMUL.FTZ R112, R112, c[0x0][0x2e0] ;  /* 0x0000b80070707a20 */ /* 0x000fe40000410000 */
[----:B------:R-:W-:Y:S02]  /*8880*/  FMUL.FTZ R13, R113, c[0x0][0x2e0] ;  /* 0x0000b800710d7a20 */ /* 0x000fe40000410000 */
[----:B------:R-:W-:-:S02]  /*8890*/  FMUL.FTZ R114, R114, c[0x0][0x2e0] ;  /* 0x0000b80072727a20 */ /* 0x000fc40000410000 */
[----:B------:R-:W-:Y:S01]  /*88a0*/  FMUL.FTZ R12, R115, c[0x0][0x2e0] ;  /* 0x0000b800730c7a20 */ /* 0x000fe20000410000 */
[----:B------:R-:W-:Y:S01]  /*88b0*/  F2FP.PACK_AB R17, R17, R100 ;  /* 0x000000641111723e */ /* 0x000fe200000000ff */
[----:B------:R-:W-:Y:S01]  /*88c0*/  BAR.SYNC.DEFER_BLOCKING 0x0 ;  /* 0x0000000000007b1d */ /* 0x000fe20000010000 */
[----:B------:R-:W-:Y:S02]  /*88d0*/  FMUL.FTZ R104, R104, c[0x0][0x2e0] ;  /* 0x0000b80068687a20 */ /* 0x000fe40000410000 */
[----:B------:R-:W-:Y:S01]  /*88e0*/  FMUL.FTZ R15, R105, c[0x0][0x2e0] ;  /* 0x0000b800690f7a20 */ /* 0x000fe20000410000 */
[----:B------:R-:W-:Y:S01]  /*88f0*/  F2FP.PACK_AB R16, R16, R102 ;  /* 0x000000661010723e */ /* 0x000fe200000000ff */
[----:B------:R-:W-:Y:S02]  /*8900*/  FMUL.FTZ R106, R106, c[0x0][0x2e0] ;  /* 0x0000b8006a6a7a20 */ /* 0x000fe40000410000 */
[----:B------:R-:W-:Y:S01]  /*8910*/  FMUL.FTZ R14, R107, c[0x0][0x2e0] ;  /* 0x0000b8006b0e7a20 */ /* 0x000fe20000410000 */
[----:B------:R-:W-:Y:S01]  /*8920*/  F2FP.PACK_AB R13, R13, R112 ;  /* 0x000000700d0d723e */ /* 0x000fe200000000ff */
[----:B------:R-:W-:-:S02]  /*8930*/  FMUL.FTZ R108, R108, c[0x0][0x2e0] ;  /* 0x0000b8006c6c7a20 */ /* 0x000fc40000410000 */
[----:B------:R-:W-:Y:S01]  /*8940*/  FMUL.FTZ R11, R109, c[0x0][0x2e0] ;  /* 0x0000b8006d0b7a20 */ /* 0x000fe20000410000 */
[----:B------:R-:W-:Y:S01]  /*8950*/  F2FP.PACK_AB R12, R12, R114 ;  /* 0x000000720c0c723e */ /* 0x000fe200000000ff */
        /* <DEDUP_REMOVED lines=26> */
[----:B------:R-:W-:Y:S02]  /*8b00*/  F2FP.PACK_AB R7, R7, R120 ;  /* 0x000000780707723e */ /* 0x000fe400000000ff */
[----:B------:R-:W-:Y:S02]  /*8b10*/  F2FP.PACK_AB R68, R69, R68 ;  /* 0x000000444544723e */ /* 0x000fe400000000ff */
[----:B------:R-:W-:Y:S02]  /*8b20*/  F2FP.PACK_AB R70, R71, R70 ;  /* 0x000000464746723e */ /* 0x000fe400000000ff */
[----:B------:R-:W-:Y:S02]  /*8b30*/  F2FP.PACK_AB R80, R81, R80 ;  /* 0x000000505150723e */ /* 0x000fe400000000ff */
[----:B------:R-:W-:Y:S02]  /*8b40*/  F2FP.PACK_AB R82, R83, R82 ;  /* 0x000000525352723e */ /* 0x000fe400000000ff */
[----:B------:R-:W-:-:S02]  /*8b50*/  F2FP.PACK_AB R72, R73, R72 ;  /* 0x000000484948723e */ /* 0x000fc400000000ff */
        /* <DEDUP_REMOVED lines=8> */
[----:B------:R-:W-:Y:S01]  /*8be0*/  F2FP.PACK_AB R90, R91, R90 ;  /* 0x0000005a5b5a723e */ /* 0x000fe200000000ff */
[----:B------:R-:W-:Y:S01]  /*8bf0*/  UISETP.NE.AND UP0, UPT, UR22, -0x1, UPT ;  /* 0xffffffff1600788c */ /* 0x000fe2000bf05270 */
[----:B------:R-:W-:Y:S01]  /*8c00*/  F2FP.PACK_AB R6, R6, R122 ;  /* 0x0000007a0606723e */ /* 0x000fe200000000ff */
[----:B------:R-:W-:Y:S01]  /*8c10*/  ULDC.64 UR10, c[0x0][0x3a0] ;  /* 0x0000e800000a7ab9 */ /* 0x000fe20000000a00 */
[----:B------:R-:W-:Y:S02]  /*8c20*/  F2FP.PACK_AB R2, R2, R124 ;  /* 0x0000007c0202723e */ /* 0x000fe400000000ff */
[----:B------:R-:W-:-:S02]  /*8c30*/  F2FP.PACK_AB R0, R0, R126 ;  /* 0x0000007e0000723e */ /* 0x000fc400000000ff */
[----:B------:R-:W-:Y:S02]  /*8c40*/  F2FP.PACK_AB R92, R93, R92 ;  /* 0x0000005c5d5c723e */ /* 0x000fe400000000ff */
[----:B------:R-:W-:Y:S02]  /*8c50*/  F2FP.PACK_AB R94, R95, R94 ;  /* 0x0000005e5f5e723e */ /* 0x000fe400000000ff */
[----:B------:R-:W-:Y:S01]  /*8c60*/  PLOP3.LUT P0, PT, PT, PT, UP0, 0x80, 0x0 ;  /* 0x000000000000781c */ /* 0x000fe20003f0f008 */
[----:B------:R-:W-:-:S04]  /*8c70*/  @UP0 UIADD3 UR5, UR14, UR22, URZ ;  /* 0x000000160e050290 */ /* 0x000fc8000fffe03f */
[----:B------:R-:W-:-:S04]  /*8c80*/  @UP0 UIMAD.WIDE.U32 UR8, UR5, UR10, URZ ;  /* 0x0000000a050802a5 */ /* 0x000fc8000f8e003f */
[----:B------:R-:W-:-:S03]  /*8c90*/  @UP0 UIMAD UR16, UR5, UR11, UR9 ;  /* 0x0000000b051002a4 */ /* 0x000fc6000f8e0209 */
[----:B------:R-:W-:Y:S01]  /*8ca0*/  @UP0 UMOV UR15, UR8 ;  /* 0x00000008000f0c82 */ /* 0x000fe20008000000 */
[----:B--2---:R1:W-:Y:S04]  /*8cb0*/  STS [R54], R17 ;  /* 0x0000001136007388 */ /* 0x0043e80000000800 */
[----:B------:R1:W-:Y:S04]  /*8cc0*/  STS [R54+0x400], R16 ;  /* 0x0004001036007388 */ /* 0x0003e80000000800 */
[----:B---3--:R1:W-:Y:S04]  /*8cd0*/  STS [R56], R13 ;  /* 0x0000000d38007388 */ /* 0x0083e80000000800 */
[----:B----4-:R1:W-:Y:S04]  /*8ce0*/  STS [R55], R12 ;  /* 0x0000000c37007388 */ /* 0x0103e80000000800 */
[----:B------:R1:W-:Y:S04]  /*8cf0*/  STS [R54+0x2000], R15 ;  /* 0x0020000f36007388 */ /* 0x0003e80000000800 */
[----:B------:R1:W-:Y:S04]  /*8d00*/  STS [R54+0x2400], R14 ;  /* 0x0024000e36007388 */ /* 0x0003e80000000800 */
[----:B------:R1:W-:Y:S04]  /*8d10*/  STS [R53], R11 ;  /* 0x0000000b35007388 */ /* 0x0003e80000000800 */
        /* <DEDUP_REMOVED lines=26> */
[----:B------:R-:W-:Y:S02]  /*8ec0*/  USHF.R.S32.HI UR5, URZ, 0x1f, UR14 ;  /* 0x0000001f3f057899 */ /* 0x000fe4000801140e */
[----:B------:R-:W-:-:S02]  /*8ed0*/  ULDC.64 UR10, c[0x0][0x3a0] ;  /* 0x0000e800000a7ab9 */ /* 0x000fc40000000a00 */
[----:B------:R-:W-:Y:S02]  /*8ee0*/  UIMAD UR5, UR5, UR10, URZ ;  /* 0x0000000a050572a4 */ /* 0x000fe4000f8e023f */
[----:B------:R-:W-:Y:S02]  /*8ef0*/  UIMAD.WIDE.U32 UR8, UR14, UR10, URZ ;  /* 0x0000000a0e0872a5 */ /* 0x000fe4000f8e003f */
[----:B------:R-:W-:Y:S02]  /*8f00*/  UIMAD UR11, UR14, UR11, UR5 ;  /* 0x0000000b0e0b72a4 */ /* 0x000fe4000f8e0205 */
[----:B------:R-:W-:Y:S02]  /*8f10*/  USHF.R.S32.HI UR15, URZ, 0x1f, UR32 ;  /* 0x0000001f3f0f7899 */ /* 0x000fe40008011420 */
[----:B------:R-:W-:Y:S02]  /*8f20*/  UIADD3 UR9, UR9, UR11, URZ ;  /* 0x0000000b09097290 */ /* 0x000fe4000fffe03f */
[----:B------:R-:W-:-:S02]  /*8f30*/  ULDC.64 UR12, c[0x0][0x388] ;  /* 0x0000e200000c7ab9 */ /* 0x000fc40000000a00 */
[----:B------:R-:W-:Y:S02]  /*8f40*/  UIMAD UR5, UR15, UR12, URZ ;  /* 0x0000000c0f0572a4 */ /* 0x000fe4000f8e023f */
[----:B------:R-:W-:Y:S02]  /*8f50*/  UIMAD.WIDE.U32 UR8, UR32, UR12, UR8 ;  /* 0x0000000c200872a5 */ /* 0x000fe4000f8e0008 */
[----:B------:R-:W-:-:S04]  /*8f60*/  UIMAD UR5, UR32, UR13, UR5 ;  /* 0x0000000d200572a4 */ /* 0x000fc8000f8e0205 */
[----:B------:R-:W-:Y:S02]  /*8f70*/  UIADD3 UR16, UR9, UR5, URZ ;  /* 0x0000000509107290 */ /* 0x000fe4000fffe03f */
[----:B------:R-:W-:Y:S02]  /*8f80*/  UMOV UR15, UR8 ;  /* 0x00000008000f7c82 */ /* 0x000fe40008000000 */
.L_x_398:
        /* <DEDUP_REMOVED lines=9> */
[----:B------:R-:W-:Y:S02]  /*9020*/  UIMAD.WIDE.U32 UR8, UR14, UR10, URZ ;  /* 0x0000000a0e0872a5 */ /* 0x000fe4000f8e003f */
[----:B------:R-:W-:Y:S02]  /*9030*/  UIMAD UR11, UR14, UR11, UR5 ;  /* 0x0000000b0e0b72a4 */ /* 0x000fe4000f8e0205 */
[----:B------:R-:W-:-:S02]  /*9040*/  USHF.R.S32.HI UR17, URZ, 0x1f, UR32 ;  /* 0x0000001f3f117899 */ /* 0x000fc40008011420 */
[----:B------:R-:W-:Y:S02]  /*9050*/  UIADD3 UR9, UR9, UR11, URZ ;  /* 0x0000000b09097290 */ /* 0x000fe4000fffe03f */
[----:B------:R-:W-:Y:S02]  /*9060*/  ULDC.64 UR12, c[0x0][0x390] ;  /* 0x0000e400000c7ab9 */ /* 0x000fe40000000a00 */
[----:B------:R-:W-:Y:S02]  /*9070*/  UIMAD UR5, UR17, UR12, URZ ;  /* 0x0000000c110572a4 */ /* 0x000fe4000f8e023f */
[----:B------:R-:W-:Y:S02]  /*9080*/  UIMAD.WIDE.U32 UR8, UR32, UR12, UR8 ;  /* 0x0000000c200872a5 */ /* 0x000fe4000f8e0008 */
[----:B------:R-:W-:-:S04]  /*9090*/  UIMAD UR5, UR32, UR13, UR5 ;  /* 0x0000000d200572a4 */ /* 0x000fc8000f8e0205 */
[----:B------:R-:W-:Y:S02]  /*90a0*/  UIADD3 UR12, UR9, UR5, URZ ;  /* 0x00000005090c7290 */ /* 0x000fe4000fffe03f */
[----:B------:R-:W-:Y:S02]  /*90b0*/  UMOV UR11, UR8 ;  /* 0x00000008000b7c82 */ /* 0x000fe40008000000 */
.L_x_399:
[----:B-1----:R-:W1:Y:S01]  /*90c0*/  S2R R4, SR_TID.X ;  /* 0x0000000000047919 */ /* 0x002e620000002100 */
[----:B------:R-:W-:Y:S01]  /*90d0*/  USHF.L.U32 UR5, UR20, 0x7, URZ ;  /* 0x0000000714057899 */ /* 0x000fe2000800063f */
[----:B------:R-:W-:Y:S01]  /*90e0*/  BSSY B0, `(.L_x_400) ;  /* 0x000002e000007945 */ /* 0x000fe20003800000 */
[----:B------:R-:W-:Y:S01]  /*90f0*/  ULDC.64 UR8, c[0x0][0x3a0] ;  /* 0x0000e80000087ab9 */ /* 0x000fe20000000a00 */
[----:B------:R-:W-:Y:S01]  /*9100*/  BAR.SYNC.DEFER_BLOCKING 0x0 ;  /* 0x0000000000007b1d */ /* 0x000fe20000010000 */
[----:B------:R-:W-:Y:S02]  /*9110*/  USHF.R.S32.HI UR10, URZ, 0x1f, UR5 ;  /* 0x0000001f3f0a7899 */ /* 0x000fe40008011405 */
[----:B------:R-:W-:Y:S01]  /*9120*/  IMAD.U32 R13, RZ, RZ, UR5 ;  /* 0x00000005ff0d7e24 */ /* 0x000fe2000f8e00ff */
[----:B------:R-:W-:-:S02]  /*9130*/  UIMAD UR4, UR20, -0x80, UR4 ;  /* 0xffffff80140478a4 */ /* 0x000fc4000f8e0204 */
[----:B------:R-:W-:Y:S02]  /*9140*/  UIMAD UR8, UR10, UR8, URZ ;  /* 0x000000080a0872a4 */ /* 0x000fe4000f8e023f */
[----:B------:R-:W-:Y:S02]  /*9150*/  USHF.R.S32.HI UR13, URZ, 0x1f, UR37 ;  /* 0x0000001f3f0d7899 */ /* 0x000fe40008011425 */
[----:B------:R-:W-:Y:S01]  /*9160*/  UIMAD UR8, UR5, UR9, UR8 ;  /* 0x00000009050872a4 */ /* 0x000fe2000f8e0208 */
[----:B-1----:R-:W-:-:S04]  /*9170*/  SHF.R.S32.HI R2, RZ, 0x1f, R4 ;  /* 0x0000001fff027819 */ /* 0x002fc80000011404 */
[----:B------:R-:W-:Y:S01]  /*9180*/  LEA.HI R2, R2, R4, RZ, 0x3 ;  /* 0x0000000402027211 */ /* 0x000fe200078f18ff */
[----:B------:R1:W2:Y:S03]  /*9190*/  LDS.128 R20, [R146+0xd000] ;  /* 0x00d0000092147984 */ /* 0x0002a60000000c00 */
[----:B------:R-:W-:Y:S01]  /*91a0*/  LOP3.LUT R0, R2, 0xfffffff8, RZ, 0xc0, !PT ;  /* 0xfffffff802007812 */ /* 0x000fe200078ec0ff */
[----:B------:R1:W3:Y:S04]  /*91b0*/  LDS.128 R24, [R146+0xe000] ;  /* 0x00e0000092187984 */ /* 0x0002e80000000c00 */
[----:B------:R-:W-:Y:S01]  /*91c0*/  IMAD.IADD R0, R4, 0x1, -R0 ;  /* 0x0000000104007824 */ /* 0x000fe200078e0a00 */
[----:B------:R1:W4:Y:S03]  /*91d0*/  LDS.128 R28, [R146+0xf000] ;  /* 0x00f00000921c7984 */ /* 0x0003260000000c00 */
[----:B------:R-:W-:Y:S01]  /*91e0*/  IMAD.SHL.U32 R6, R0, 0x8, RZ ;  /* 0x0000000800067824 */ /* 0x000fe200078e00ff */
[----:B------:R1:W1:Y:S01]  /*91f0*/  LDS.128 R32, [R146+0x10000] ;  /* 0x0100000092207984 */ /* 0x0002620000000c00 */
[----:B------:R-:W-:Y:S01]  /*9200*/  IMAD.U32 R0, RZ, RZ, UR8 ;  /* 0x00000008ff007e24 */ /* 0x000fe2000f8e00ff */
[----:B------:R-:W-:-:S02]  /*9210*/  ULDC.64 UR8, c[0x0][0x3b8] ;  /* 0x0000ee0000087ab9 */ /* 0x000fc40000000a00 */
[----:B------:R1:W1:Y:S01]  /*9220*/  LDS.128 R36, [R146+0x11000] ;  /* 0x0110000092247984 */ /* 0x0002620000000c00 */
[--C-:B------:R-:W-:Y:S01]  /*9230*/  SHF.R.S32.HI R7, RZ, 0x1f, R6.reuse ;  /* 0x0000001fff077819 */ /* 0x100fe20000011406 */
[----:B------:R-:W-:Y:S02]  /*9240*/  UIMAD UR8, UR13, UR8, URZ ;  /* 0x000000080d0872a4 */ /* 0x000fe4000f8e023f */
[----:B------:R1:W1:Y:S02]  /*9250*/  LDS.128 R40, [R146+0x12000] ;  /* 0x0120000092287984 */ /* 0x0002640000000c00 */
[----:B------:R-:W-:Y:S01]  /*9260*/  IMAD.WIDE.U32 R4, R13, c[0x0][0x3a0], R6 ;  /* 0x0000e8000d047a25 */ /* 0x000fe200078e0006 */
[----:B------:R-:W-:Y:S01]  /*9270*/  UIMAD UR8, UR37, UR9, UR8 ;  /* 0x00000009250872a4 */ /* 0x000fe2000f8e0208 */
[----:B------:R1:W1:Y:S03]  /*9280*/  LDS.128 R44, [R146+0x13000] ;  /* 0x01300000922c7984 */ /* 0x0002660000000c00 */
[----:B------:R-:W-:-:S04]  /*9290*/  IADD3 R4, P0, R4, UR15, RZ ;  /* 0x0000000f04047c10 */ /* 0x000fc8000ff1e0ff */
[----:B------:R-:W-:Y:S02]  /*92a0*/  IADD3.X R5, R5, UR16, R0, P0, !PT ;  /* 0x0000001005057c10 */ /* 0x000fe400087fe400 */
[----:B------:R-:W-:Y:S01]  /*92b0*/  SHF.R.S32.HI R0, RZ, 0x3, R2 ;  /* 0x00000003ff007819 */ /* 0x000fe20000011402 */
[----:B------:R-:W-:-:S03]  /*92c0*/  IMAD.U32 R2, RZ, RZ, UR37 ;  /* 0x00000025ff027e24 */ /* 0x000fc6000f8e00ff */
[----:B------:R-:W-:Y:S01]  /*92d0*/  ISETP.GE.AND P4, PT, R0, UR4, PT ;  /* 0x0000000400007c0c */ /* 0x000fe2000bf86270 */
[----:B------:R-:W-:Y:S01]  /*92e0*/  IMAD.WIDE.U32 R4, R2, c[0x0][0x3b8], R4 ;  /* 0x0000ee0002047a25 */ /* 0x000fe200078e0004 */
[----:B------:R-:W-:-:S04]  /*92f0*/  SHF.R.S32.HI R14, RZ, 0x1f, R0 ;  /* 0x0000001fff0e7819 */ /* 0x000fc80000011400 */
[----:B------:R-:W-:-:S07]  /*9300*/  IADD3 R12, R5, UR8, RZ ;  /* 0x00000008050c7c10 */ /* 0x000fce000fffe0ff */
[----:B------:R-:W-:Y:S05]  /*9310*/  @P4 BRA `(.L_x_401) ;  /* 0x000000a000004947 */ /* 0x000fea0003800000 */
[----:B--234-:R-:W2:Y:S01]  /*9320*/  LDS.128 R16, [R146+0xc000] ;  /* 0x00c0000092107984 */ /* 0x01cea20000000c00 */
        /* <DEDUP_REMOVED lines=9> */
.L_x_401:
[----:B--234-:R-:W-:Y:S05]  /*93c0*/  BSYNC B0 ;  /* 0x0000000000007941 */ /* 0x01cfea0003800000 */
.L_x_400:
[----:B------:R-:W-:Y:S01]  /*93d0*/  IADD3 R2, R0, 0x20, RZ ;  /* 0x0000002000027810 */ /* 0x000fe20007ffe0ff */
[----:B------:R-:W-:Y:S03]  /*93e0*/  BSSY B0, `(.L_x_402) ;  /* 0x000000e000007945 */ /* 0x000fe60003800000 */
[----:B------:R-:W-:-:S13]  /*93f0*/  ISETP.GE.AND P3, PT, R2, UR4, PT ;  /* 0x0000000402007c0c */ /* 0x000fda000bf66270 */
[----:B------:R-:W-:Y:S05]  /*9400*/  @P3 BRA `(.L_x_403) ;  /* 0x000000b000003947 */ /* 0x000fea0003800000 */
[----:B------:R-:W-:Y:S02]  /*9410*/  IADD3 R2, P0, R0, 0x20, RZ ;  /* 0x0000002000027810 */ /* 0x000fe40007f1e0ff */
[----:B------:R-:W-:-:S03]  /*9420*/  MOV R9, R12 ;  /* 0x0000000c00097202 */ /* 0x000fc60000000f00 */
[----:B------:R-:W-:-:S04]  /*9430*/  IMAD.X R8, RZ, RZ, R14, P0 ;  /* 0x000000ffff087224 */ /* 0x000fc800000e060e */
[----:B------:R-:W-:Y:S02]  /*9440*/  IMAD R10, R8, c[0x0][0x3a0], RZ ;  /* 0x0000e800080a7a24 */ /* 0x000fe400078e02ff */
[----:B------:R-:W-:-:S04]  /*9450*/  IMAD.MOV.U32 R8, RZ, RZ, R4 ;  /* 0x000000ffff087224 */ /* 0x000fc800078e0004 */
[----:B------:R-:W-:-:S04]  /*9460*/  IMAD.WIDE.U32 R8, R2, c[0x0][0x3a0], R8 ;  /* 0x0000e80002087a25 */ /* 0x000fc800078e0008 */
[----:B------:R-:W-:Y:S01]  /*9470*/  IMAD R2, R2, c[0x0][0x3a4], R10 ;  /* 0x0000e90002027a24 */ /* 0x000fe200078e020a */
[----:B------:R-:W-:-:S04]  /*9480*/  LEA R10, P0, R8, c[0x0][0x340], 0x1 ;  /* 0x0000d000080a7a11 */ /* 0x000fc800078008ff */
[----:B------:R-:W-:-:S04]  /*9490*/  IADD3 R2, R9, R2, RZ ;  /* 0x0000000209027210 */ /* 0x000fc80007ffe0ff */
[----:B------:R-:W-:-:S05]  /*94a0*/  LEA.HI.X R11, R8, c[0x0][0x344], R2, 0x1, P0 ;  /* 0x0000d100080b7a11 */ /* 0x000fca00000f0c02 */
[----:B------:R2:W-:Y:S02]  /*94b0*/  STG.E.128 [R10.64], R20 ;  /* 0x000000140a007986 */ /* 0x0005e4000c101d06 */
.L_x_403:
[----:B------:R-:W-:Y:S05]  /*94c0*/  BSYNC B0 ;  /* 0x0000000000007941 */ /* 0x000fea0003800000 */
.L_x_402:
[----:B------:R-:W-:Y:S01]  /*94d0*/  IADD3 R2, R0, 0x40, RZ ;  /* 0x0000004000027810 */ /* 0x000fe20007ffe0ff */
[----:B------:R-:W-:Y:S03]  /*94e0*/  BSSY B0, `(.L_x_404) ;  /* 0x000000e000007945 */ /* 0x000fe60003800000 */
[----:B------:R-:W-:-:S13]  /*94f0*/  ISETP.GE.AND P2, PT, R2, UR4, PT ;  /* 0x0000000402007c0c */ /* 0x000fda000bf46270 */
[----:B------:R-:W-:Y:S05]  /*9500*/  @P2 BRA `(.L_x_405) ;  /* 0x000000b000002947 */ /* 0x000fea0003800000 */
[----:B------:R-:W-:Y:S02]  /*9510*/  IADD3 R2, P0, R0, 0x40, RZ ;  /* 0x0000004000027810 */ /* 0x000fe40007f1e0ff */
[----:B------:R-:W-:-:S03]  /*9520*/  MOV R9, R12 ;  /* 0x0000000c00097202 */ /* 0x000fc60000000f00 */
[----:B------:R-:W-:-:S04]  /*9530*/  IMAD.X R8, RZ, RZ, R14, P0 ;  /* 0x000000ffff087224 */ /* 0x000fc800000e060e */
[----:B--2---:R-:W-:Y:S02]  /*9540*/  IMAD R10, R8, c[0x0][0x3a0], RZ ;  /* 0x0000e800080a7a24 */ /* 0x004fe400078e02ff */
[----:B------:R-:W-:-:S04]  /*9550*/  IMAD.MOV.U32 R8, RZ, RZ, R4 ;  /* 0x000000ffff087224 */ /* 0x000fc800078e0004 */
[----:B------:R-:W-:-:S04]  /*9560*/  IMAD.WIDE.U32 R8, R2, c[0x0][0x3a0], R8 ;  /* 0x0000e80002087a25 */ /* 0x000fc800078e0008 */
[----:B------:R-:W-:Y:S01]  /*9570*/  IMAD R2, R2, c[0x0][0x3a4], R10 ;  /* 0x0000e90002027a24 */ /* 0x000fe200078e020a */
[----:B------:R-:W-:-:S04]  /*9580*/  LEA R10, P0, R8, c[0x0][0x340], 0x1 ;  /* 0x0000d000080a7a11 */ /* 0x000fc800078008ff */
[----:B------:R-:W-:-:S04]  /*9590*/  IADD3 R2, R9, R2, RZ ;  /* 0x0000000209027210 */ /* 0x000fc80007ffe0ff */
[----:B------:R-:W-:-:S05]  /*95a0*/  LEA.HI.X R11, R8, c[0x0][0x344], R2, 0x1, P0 ;  /* 0x0000d100080b7a11 */ /* 0x000fca00000f0c02 */
[----:B------:R2:W-:Y:S02]  /*95b0*/  STG.E.128 [R10.64], R24 ;  /* 0x000000180a007986 */ /* 0x0005e4000c101d06 */
.L_x_405:
[----:B------:R-:W-:Y:S05]  /*95c0*/  BSYNC B0 ;  /* 0x0000000000007941 */ /* 0x000fea0003800000 */
.L_x_404:
[----:B------:R-:W-:Y:S01]  /*95d0*/  IADD3 R2, R0, 0x60, RZ ;  /* 0x0000006000027810 */ /* 0x000fe20007ffe0ff */
[----:B------:R-:W-:Y:S03]  /*95e0*/  BSSY B0, `(.L_x_406) ;  /* 0x000000d000007945 */ /* 0x000fe60003800000 */
[----:B------:R-:W-:-:S13]  /*95f0*/  ISETP.GE.AND P1, PT, R2, UR4, PT ;  /* 0x0000000402007c0c */ /* 0x000fda000bf26270 */
[----:B------:R-:W-:Y:S05]  /*9600*/  @P1 BRA `(.L_x_407) ;  /* 0x000000a000001947 */ /* 0x000fea0003800000 */
[----:B------:R-:W-:-:S04]  /*9610*/  IADD3 R2, P0, R0, 0x60, RZ ;  /* 0x0000006000027810 */ /* 0x000fc80007f1e0ff */
[----:B------:R-:W-:-:S05]  /*9620*/  IADD3.X R5, RZ, R14, RZ, P0, !PT ;  /* 0x0000000eff057210 */ /* 0x000fca00007fe4ff */
[----:B--2---:R-:W-:Y:S01]  /*9630*/  IMAD R10, R5, c[0x0][0x3a0], RZ ;  /* 0x0000e800050a7a24 */ /* 0x004fe200078e02ff */
[----:B------:R-:W-:-:S05]  /*9640*/  MOV R5, R12 ;  /* 0x0000000c00057202 */ /* 0x000fca0000000f00 */
[----:B------:R-:W-:-:S04]  /*9650*/  IMAD.WIDE.U32 R8, R2, c[0x0][0x3a0], R4 ;  /* 0x0000e80002087a25 */ /* 0x000fc800078e0004 */
[----:B------:R-:W-:Y:S01]  /*9660*/  IMAD R2, R2, c[0x0][0x3a4], R10 ;  /* 0x0000e90002027a24 */ /* 0x000fe200078e020a */
[----:B------:R-:W-:-:S04]  /*9670*/  LEA R4, P0, R8, c[0x0][0x340], 0x1 ;  /* 0x0000d00008047a11 */ /* 0x000fc800078008ff */
[----:B------:R-:W-:-:S04]  /*9680*/  IADD3 R2, R9, R2, RZ ;  /* 0x0000000209027210 */ /* 0x000fc80007ffe0ff */
[----:B------:R-:W-:-:S05]  /*9690*/  LEA.HI.X R5, R8, c[0x0][0x344], R2, 0x1, P0 ;  /* 0x0000d10008057a11 */ /* 0x000fca00000f0c02 */
[----:B------:R2:W-:Y:S02]  /*96a0*/  STG.E.128 [R4.64], R28 ;  /* 0x0000001c04007986 */ /* 0x0005e4000c101d06 */
.L_x_407:
[----:B------:R-:W-:Y:S05]  /*96b0*/  BSYNC B0 ;  /* 0x0000000000007941 */ /* 0x000fea0003800000 */
.L_x_406:
[----:B------:R-:W-:Y:S01]  /*96c0*/  ULDC.64 UR8, c[0x0][0x3a8] ;  /* 0x0000ea0000087ab9 */ /* 0x000fe20000000a00 */
[----:B------:R-:W-:Y:S01]  /*96d0*/  IMAD.WIDE.U32 R6, R13, c[0x0][0x3a8], R6 ;  /* 0x0000ea000d067a25 */ /* 0x000fe200078e0006 */
[----:B------:R-:W-:Y:S01]  /*96e0*/  UIMAD UR4, UR10, UR8, URZ ;  /* 0x000000080a0472a4 */ /* 0x000fe2000f8e023f */
[----:B------:R-:W-:Y:S01]  /*96f0*/  BSSY B0, `(.L_x_408) ;  /* 0x0000016000007945 */ /* 0x000fe20003800000 */
[----:B------:R-:W-:Y:S02]  /*9700*/  USHF.R.S32.HI UR13, URZ, 0x1f, UR37 ;  /* 0x0000001f3f0d7899 */ /* 0x000fe40008011425 */
[----:B------:R-:W-:Y:S01]  /*9710*/  UIMAD UR5, UR5, UR9, UR4 ;  /* 0x00000009050572a4 */ /* 0x000fe2000f8e0204 */
[----:B--2---:R-:W-:-:S05]  /*9720*/  IADD3 R4, P0, R6, UR11, RZ ;  /* 0x0000000b06047c10 */ /* 0x004fca000ff1e0ff */
[----:B------:R-:W-:Y:S01]  /*9730*/  IMAD.U32 R2, RZ, RZ, UR5 ;  /* 0x00000005ff027e24 */ /* 0x000fe2000f8e00ff */
[----:B------:R-:W-:Y:S02]  /*9740*/  ULDC.64 UR4, c[0x0][0x3c0] ;  /* 0x0000f00000047ab9 */ /* 0x000fe40000000a00 */
[----:B------:R-:W-:Y:S02]  /*9750*/  UIMAD UR4, UR13, UR4, URZ ;  /* 0x000000040d0472a4 */ /* 0x000fe4000f8e023f */
[----:B------:R-:W-:Y:S02]  /*9760*/  IADD3.X R5, R7, UR12, R2, P0, !PT ;  /* 0x0000000c07057c10 */ /* 0x000fe400087fe402 */
[----:B------:R-:W-:Y:S01]  /*9770*/  MOV R2, UR37 ;  /* 0x0000002500027c02 */ /* 0x000fe20008000f00 */
[----:B------:R-:W-:-:S04]  /*9780*/  UIMAD UR4, UR37, UR5, UR4 ;  /* 0x00000005250472a4 */ /* 0x000fc8000f8e0204 */
[----:B------:R-:W-:-:S05]  /*9790*/  IMAD.WIDE.U32 R4, R2, c[0x0][0x3c0], R4 ;  /* 0x0000f00002047a25 */ /* 0x000fca00078e0004 */
[----:B------:R-:W-:Y:S01]  /*97a0*/  IADD3 R10, R5, UR4, RZ ;  /* 0x00000004050a7c10 */ /* 0x000fe2000fffe0ff */
        /* <DEDUP_REMOVED lines=10> */
.L_x_409:
[----:B------:R-:W-:Y:S05]  /*9850*/  BSYNC B0 ;  /* 0x0000000000007941 */ /* 0x000fea0003800000 */
.L_x_408:
[----:B------:R-:W-:Y:S01]  /*9860*/  BSSY B0, `(.L_x_410) ;  /* 0x000000d000007945 */ /* 0x000fe20003800000 */
[----:B------:R-:W-:Y:S05]  /*9870*/  @P3 BRA `(.L_x_411) ;  /* 0x000000b000003947 */ /* 0x000fea0003800000 */
[----:B------:R-:W-:Y:S02]  /*9880*/  IADD3 R2, P0, R0, 0x20, RZ ;  /* 0x0000002000027810 */ /* 0x000fe40007f1e0ff */
[----:B------:R-:W-:-:S03]  /*9890*/  MOV R7, R10 ;  /* 0x0000000a00077202 */ /* 0x000fc60000000f00 */
[----:B------:R-:W-:-:S04]  /*98a0*/  IMAD.X R6, RZ, RZ, R14, P0 ;  /* 0x000000ffff067224 */ /* 0x000fc800000e060e */
[----:B-1----:R-:W-:Y:S02]  /*98b0*/  IMAD R8, R6, c[0x0][0x3a8], RZ ;  /* 0x0000ea0006087a24 */ /* 0x002fe400078e02ff */
[----:B------:R-:W-:-:S04]  /*98c0*/  IMAD.MOV.U32 R6, RZ, RZ, R4 ;  /* 0x000000ffff067224 */ /* 0x000fc800078e0004 */
[----:B------:R-:W-:-:S04]  /*98d0*/  IMAD.WIDE.U32 R6, R2, c[0x0][0x3a8], R6 ;  /* 0x0000ea0002067a25 */ /* 0x000fc800078e0006 */
[----:B------:R-:W-:Y:S01]  /*98e0*/  IMAD R2, R2, c[0x0][0x3ac], R8 ;  /* 0x0000eb0002027a24 */ /* 0x000fe200078e0208 */
[----:B------:R-:W-:-:S04]  /*98f0*/  LEA R8, P0, R6, c[0x0][0x348], 0x1 ;  /* 0x0000d20006087a11 */ /* 0x000fc800078008ff */
[----:B------:R-:W-:-:S04]  /*9900*/  IADD3 R2, R7, R2, RZ ;  /* 0x0000000207027210 */ /* 0x000fc80007ffe0ff */
[----:B------:R-:W-:-:S05]  /*9910*/  LEA.HI.X R9, R6, c[0x0][0x34c], R2, 0x1, P0 ;  /* 0x0000d30006097a11 */ /* 0x000fca00000f0c02 */
[----:B------:R1:W-:Y:S02]  /*9920*/  STG.E.128 [R8.64], R36 ;  /* 0x0000002408007986 */ /* 0x0003e4000c101d06 */
.L_x_411:
[----:B------:R-:W-:Y:S05]  /*9930*/  BSYNC B0 ;  /* 0x0000000000007941 */ /* 0x000fea0003800000 */
.L_x_410:
        /* <DEDUP_REMOVED lines=13> */
.L_x_413:
[----:B------:R-:W-:Y:S05]  /*9a10*/  BSYNC B0 ;  /* 0x0000000000007941 */ /* 0x000fea0003800000 */
.L_x_412:
        /* <DEDUP_REMOVED lines=10> */
[----:B-1----:R1:W-:Y:S01]  /*9ac0*/  STG.E.128 [R4.64], R44 ;  /* 0x0000002c04007986 */ /* 0x0023e2000c101d06 */
[----:B------:R-:W-:Y:S05]  /*9ad0*/  BRA `(.L_x_414) ;  /* 0x00000b8000007947 */ /* 0x000fea0003800000 */
.L_x_394:
[----:B------:R-:W-:Y:S02]  /*9ae0*/  UISETP.NE.AND UP0, UPT, UR22, -0x1, UPT ;  /* 0xffffffff1600788c */ /* 0x000fe4000bf05270 */
[----:B------:R-:W-:-:S04]  /*9af0*/  ULDC.64 UR10, c[0x0][0x3a0] ;  /* 0x0000e800000a7ab9 */ /* 0x000fc80000000a00 */
[----:B------:R-:W-:-:S05]  /*9b00*/  PLOP3.LUT P0, PT, PT, PT, UP0, 0x80, 0x0 ;  /* 0x000000000000781c */ /* 0x000fca0003f0f008 */
[----:B------:R-:W-:-:S04]  /*9b10*/  @UP0 UIADD3 UR5, UR14, UR22, URZ ;  /* 0x000000160e050290 */ /* 0x000fc8000fffe03f */
        /* <DEDUP_REMOVED lines=9> */
[----:B------:R-:W-:-:S02]  /*9bb0*/  ULDC.64 UR12, c[0x0][0x388] ;  /* 0x0000e200000c7ab9 */ /* 0x000fc40000000a00 */
[----:B------:R-:W-:Y:S02]  /*9bc0*/  UIADD3 UR9, UR9, UR11, URZ ;  /* 0x0000000b09097290 */ /* 0x000fe4000fffe03f */
[----:B------:R-:W-:Y:S02]  /*9bd0*/  UIMAD UR5, UR61, UR12, URZ ;  /* 0x0000000c3d0572a4 */ /* 0x000fe4000f8e023f */
[----:B------:R-:W-:Y:S02]  /*9be0*/  UIMAD.WIDE.U32 UR8, UR32, UR12, UR8 ;  /* 0x0000000c200872a5 */ /* 0x000fe4000f8e0008 */
[----:B------:R-:W-:-:S04]  /*9bf0*/  UIMAD UR5, UR32, UR13, UR5 ;  /* 0x0000000d200572a4 */ /* 0x000fc8000f8e0205 */
[----:B------:R-:W-:Y:S02]  /*9c00*/  UIADD3 UR16, UR9, UR5, URZ ;  /* 0x0000000509107290 */ /* 0x000fe4000fffe03f */
[----:B------:R-:W-:Y:S02]  /*9c10*/  UMOV UR15, UR8 ;  /* 0x00000008000f7c82 */ /* 0x000fe40008000000 */
.L_x_415:
        /* <DEDUP_REMOVED lines=18> */
.L_x_416:
[----:B------:R-:W1:Y:S01]  /*9d40*/  S2R R8, SR_TID.X ;  /* 0x0000000000087919 */ /* 0x000e620000002100 */
[----:B------:R-:W-:Y:S01]  /*9d50*/  USHF.L.U32 UR5, UR20, 0x7, URZ ;  /* 0x0000000714057899 */ /* 0x000fe2000800063f */
[----:B------:R-:W-:Y:S01]  /*9d60*/  BSSY B0, `(.L_x_417) ;  /* 0x0000020000007945 */ /* 0x000fe20003800000 */
[----:B------:R-:W-:Y:S02]  /*9d70*/  ULDC.64 UR8, c[0x0][0x3a0] ;  /* 0x0000e80000087ab9 */ /* 0x000fe40000000a00 */
[----:B------:R-:W-:Y:S02]  /*9d80*/  USHF.R.S32.HI UR10, URZ, 0x1f, UR5 ;  /* 0x0000001f3f0a7899 */ /* 0x000fe40008011405 */
[----:B------:R-:W-:Y:S01]  /*9d90*/  IMAD.U32 R13, RZ, RZ, UR5 ;  /* 0x00000005ff0d7e24 */ /* 0x000fe2000f8e00ff */
[----:B------:R-:W-:-:S02]  /*9da0*/  UIMAD UR4, UR20, -0x80, UR4 ;  /* 0xffffff80140478a4 */ /* 0x000fc4000f8e0204 */
[----:B------:R-:W-:Y:S01]  /*9db0*/  UIMAD UR8, UR10, UR8, URZ ;  /* 0x000000080a0872a4 */ /* 0x000fe2000f8e023f */
[----:B------:R-:W-:-:S03]  /*9dc0*/  IMAD.WIDE.U32 R6, R13, c[0x0][0x3a0], R4 ;  /* 0x0000e8000d067a25 */ /* 0x000fc600078e0004 */
[----:B------:R-:W-:Y:S02]  /*9dd0*/  UIMAD UR8, UR5, UR9, UR8 ;  /* 0x00000009050872a4 */ /* 0x000fe4000f8e0208 */
[----:B------:R-:W-:-:S04]  /*9de0*/  IADD3 R6, P0, R6, UR15, RZ ;  /* 0x0000000f06067c10 */ /* 0x000fc8000ff1e0ff */
[----:B------:R-:W-:Y:S01]  /*9df0*/  IMAD.U32 R2, RZ, RZ, UR8 ;  /* 0x00000008ff027e24 */ /* 0x000fe2000f8e00ff */
[----:B------:R-:W-:Y:S02]  /*9e00*/  ULDC.64 UR8, c[0x0][0x3b8] ;  /* 0x0000ee0000087ab9 */ /* 0x000fe40000000a00 */
[----:B------:R-:W-:Y:S01]  /*9e10*/  UIMAD UR8, UR60, UR8, URZ ;  /* 0x000000083c0872a4 */ /* 0x000fe2000f8e023f */
[----:B-1----:R-:W-:Y:S02]  /*9e20*/  SHF.R.S32.HI R0, RZ, 0x1f, R8 ;  /* 0x0000001fff007819 */ /* 0x002fe40000011408 */
[----:B------:R-:W-:Y:S01]  /*9e30*/  IADD3.X R7, R7, UR16, R2, P0, !PT ;  /* 0x0000001007077c10 */ /* 0x000fe200087fe402 */
[----:B------:R-:W-:Y:S01]  /*9e40*/  IMAD.U32 R2, RZ, RZ, UR37 ;  /* 0x00000025ff027e24 */ /* 0x000fe2000f8e00ff */
[----:B------:R-:W-:Y:S01]  /*9e50*/  LEA.HI R0, R0, R8, RZ, 0x3 ;  /* 0x0000000800007211 */ /* 0x000fe200078f18ff */
[----:B------:R-:W-:Y:S02]  /*9e60*/  UIMAD UR8, UR37, UR9, UR8 ;  /* 0x00000009250872a4 */ /* 0x000fe4000f8e0208 */
[----:B------:R-:W-:Y:S01]  /*9e70*/  IMAD.WIDE.U32 R6, R2, c[0x0][0x3b8], R6 ;  /* 0x0000ee0002067a25 */ /* 0x000fe200078e0006 */
[----:B------:R-:W-:-:S04]  /*9e80*/  SHF.R.S32.HI R0, RZ, 0x3, R0 ;  /* 0x00000003ff007819 */ /* 0x000fc80000011400 */
[----:B------:R-:W-:Y:S02]  /*9e90*/  ISETP.GE.AND P4, PT, R0, UR4, PT ;  /* 0x0000000400007c0c */ /* 0x000fe4000bf86270 */
[----:B------:R-:W-:Y:S02]  /*9ea0*/  IADD3 R12, R7, UR8, RZ ;  /* 0x00000008070c7c10 */ /* 0x000fe4000fffe0ff */
[----:B------:R-:W-:-:S09]  /*9eb0*/  SHF.R.S32.HI R14, RZ, 0x1f, R0 ;  /* 0x0000001fff0e7819 */ /* 0x000fd20000011400 */
        /* <DEDUP_REMOVED lines=10> */
.L_x_418:
[----:B------:R-:W-:Y:S05]  /*9f60*/  BSYNC B0 ;  /* 0x0000000000007941 */ /* 0x000fea0003800000 */
.L_x_417:
[----:B------:R-:W-:Y:S01]  /*9f70*/  IADD3 R2, R0, 0x20, RZ ;  /* 0x0000002000027810 */ /* 0x000fe20007ffe0ff */
[----:B------:R-:W-:Y:S03]  /*9f80*/  BSSY B0, `(.L_x_419) ;  /* 0x000000e000007945 */ /* 0x000fe60003800000 */
[----:B------:R-:W-:-:S13]  /*9f90*/  ISETP.GE.AND P3, PT, R2, UR4, PT ;  /* 0x0000000402007c0c */ /* 0x000fda000bf66270 */
        /* <DEDUP_REMOVED lines=11> */
[----:B------:R1:W-:Y:S02]  /*a050*/  STG.E.128 [R10.64], RZ ;  /* 0x000000ff0a007986 */ /* 0x0003e4000c101d2c */
.L_x_420:
[----:B------:R-:W-:Y:S05]  /*a060*/  BSYNC B0 ;  /* 0x0000000000007941 */ /* 0x000fea0003800000 */
.L_x_419:
        /* <DEDUP_REMOVED lines=15> */
.L_x_422:
[----:B------:R-:W-:Y:S05]  /*a160*/  BSYNC B0 ;  /* 0x0000000000007941 */ /* 0x000fea0003800000 */
.L_x_421:
[----:B------:R-:W-:Y:S01]  /*a170*/  IADD3 R2, R0, 0x60, RZ ;  /* 0x0000006000027810 */ /* 0x000fe20007ffe0ff */
[----:B------:R-:W-:Y:S03]  /*a180*/  BSSY B0, `(.L_x_423) ;  /* 0x000000d000007945 */ /* 0x000fe60003800000 */
[----:B------:R-:W-:-:S13]  /*a190*/  ISETP.GE.AND P1, PT, R2, UR4, PT ;  /* 0x0000000402007c0c */ /* 0x000fda000bf26270 */
[----:B------:R-:W-:Y:S05]  /*a1a0*/  @P1 BRA `(.L_x_424) ;  /* 0x000000a000001947 */ /* 0x000fea0003800000 */
[----:B------:R-:W-:-:S04]  /*a1b0*/  IADD3 R2, P0, R0, 0x60, RZ ;  /* 0x0000006000027810 */ /* 0x000fc80007f1e0ff */
[----:B------:R-:W-:-:S05]  /*a1c0*/  IADD3.X R7, RZ, R14, RZ, P0, !PT ;  /* 0x0000000eff077210 */ /* 0x000fca00007fe4ff */
[----:B-1----:R-:W-:Y:S01]  /*a1d0*/  IMAD R10, R7, c[0x0][0x3a0], RZ ;  /* 0x0000e800070a7a24 */ /* 0x002fe200078e02ff */
[----:B------:R-:W-:-:S05]  /*a1e0*/  MOV R7, R12 ;  /* 0x0000000c00077202 */ /* 0x000fca0000000f00 */
[----:B------:R-:W-:-:S04]  /*a1f0*/  IMAD.WIDE.U32 R8, R2, c[0x0][0x3a0], R6 ;  /* 0x0000e80002087a25 */ /* 0x000fc800078e0006 */
[----:B------:R-:W-:Y:S01]  /*a200*/  IMAD R2, R2, c[0x0][0x3a4], R10 ;  /* 0x0000e90002027a24 */ /* 0x000fe200078e020a */
[----:B------:R-:W-:-:S04]  /*a210*/  LEA R6, P0, R8, c[0x0][0x340], 0x1 ;  /* 0x0000d00008067a11 */ /* 0x000fc800078008ff */
[----:B------:R-:W-:-:S04]  /*a220*/  IADD3 R2, R2, R9, RZ ;  /* 0x0000000902027210 */ /* 0x000fc80007ffe0ff */
[----:B------:R-:W-:-:S05]  /*a230*/  LEA.HI.X R7, R8, c[0x0][0x344], R2, 0x1, P0 ;  /* 0x0000d10008077a11 */ /* 0x000fca00000f0c02 */
[----:B------:R1:W-:Y:S02]  /*a240*/  STG.E.128 [R6.64], RZ ;  /* 0x000000ff06007986 */ /* 0x0003e4000c101d2c */
.L_x_424:
[----:B------:R-:W-:Y:S05]  /*a250*/  BSYNC B0 ;  /* 0x0000000000007941 */ /* 0x000fea0003800000 */
.L_x_423:
[----:B------:R-:W-:Y:S01]  /*a260*/  ULDC.64 UR8, c[0x0][0x3a8] ;  /* 0x0000ea0000087ab9 */ /* 0x000fe20000000a00 */
[----:B------:R-:W-:Y:S01]  /*a270*/  IMAD.WIDE.U32 R4, R13, c[0x0][0x3a8], R4 ;  /* 0x0000ea000d047a25 */ /* 0x000fe200078e0004 */
[----:B------:R-:W-:Y:S01]  /*a280*/  UIMAD UR4, UR10, UR8, URZ ;  /* 0x000000080a0472a4 */ /* 0x000fe2000f8e023f */
[----:B------:R-:W-:Y:S03]  /*a290*/  BSSY B0, `(.L_x_425) ;  /* 0x0000015000007945 */ /* 0x000fe60003800000 */
[----:B------:R-:W-:Y:S01]  /*a2a0*/  UIMAD UR5, UR5, UR9, UR4 ;  /* 0x00000009050572a4 */ /* 0x000fe2000f8e0204 */
[----:B------:R-:W-:-:S05]  /*a2b0*/  IADD3 R4, P0, R4, UR11, RZ ;  /* 0x0000000b04047c10 */ /* 0x000fca000ff1e0ff */
[----:B------:R-:W-:Y:S01]  /*a2c0*/  IMAD.U32 R2, RZ, RZ, UR5 ;  /* 0x00000005ff027e24 */ /* 0x000fe2000f8e00ff */
[----:B------:R-:W-:Y:S02]  /*a2d0*/  ULDC.64 UR4, c[0x0][0x3c0] ;  /* 0x0000f00000047ab9 */ /* 0x000fe40000000a00 */
[----:B------:R-:W-:Y:S02]  /*a2e0*/  UIMAD UR4, UR60, UR4, URZ ;  /* 0x000000043c0472a4 */ /* 0x000fe4000f8e023f */
[----:B------:R-:W-:Y:S02]  /*a2f0*/  IADD3.X R5, R5, UR12, R2, P0, !PT ;  /* 0x0000000c05057c10 */ /* 0x000fe400087fe402 */
[----:B------:R-:W-:Y:S01]  /*a300*/  MOV R2, UR37 ;  /* 0x0000002500027c02 */ /* 0x000fe20008000f00 */
[----:B------:R-:W-:-:S04]  /*a310*/  UIMAD UR4, UR37, UR5, UR4 ;  /* 0x00000005250472a4 */ /* 0x000fc8000f8e0204 */
[----:B------:R-:W-:-:S05]  /*a320*/  IMAD.WIDE.U32 R4, R2, c[0x0][0x3c0], R4 ;  /* 0x0000f00002047a25 */ /* 0x000fca00078e0004 */
[----:B-1----:R-:W-:Y:S01]  /*a330*/  IADD3 R10, R5, UR4, RZ ;  /* 0x00000004050a7c10 */ /* 0x002fe2000fffe0ff */
        /* <DEDUP_REMOVED lines=10> */
.L_x_426:
[----:B------:R-:W-:Y:S05]  /*a3e0*/  BSYNC B0 ;  /* 0x0000000000007941 */ /* 0x000fea0003800000 */
.L_x_425:
        /* <DEDUP_REMOVED lines=13> */
.L_x_428:
[----:B------:R-:W-:Y:S05]  /*a4c0*/  BSYNC B0 ;  /* 0x0000000000007941 */ /* 0x000fea0003800000 */
.L_x_427:
        /* <DEDUP_REMOVED lines=13> */
.L_x_430:
[----:B------:R-:W-:Y:S05]  /*a5a0*/  BSYNC B0 ;  /* 0x0000000000007941 */ /* 0x000fea0003800000 */
.L_x_429:
        /* <DEDUP_REMOVED lines=11> */
.L_x_414:
[----:B------:R-:W-:Y:S05]  /*a660*/  BSYNC B1 ;  /* 0x0000000000017941 */ /* 0x000fea0003800000 */
.L_x_389:
        /* <DEDUP_REMOVED lines=11> */
.L_x_431:
[----:B------:R-:W-:Y:S05]  /*a720*/  EXIT ;  /* 0x000000000000794d */ /* 0x000fea0003800000 */
.L_x_433:
        /* <DEDUP_REMOVED lines=13> */
.L_x_2458:


//--------------------- .text._ZN5flash44flash_bwd_dq_dk_dv_loop_seqk_parallel_kernelI23Flash_bwd_kernel_traitsILi64ELi128ELi128ELi8ELi4ELi4ELi4ELb0ELb0EN7cutlass6half_tE19Flash_kernel_traitsILi64ELi128ELi128ELi8ES3_EELb0ELb0ELb0ELb0ELb0ELb0ELb0EEEvNS_16Flash_bwd_paramsE --------------------------
	.section	.text._ZN5flash44flash_bwd_dq_dk_dv_loop_seqk_parallel_kernelI23Flash_bwd_kernel_traitsILi64ELi128ELi128ELi8ELi4ELi4ELi4ELb0ELb0EN7cutlass6half_tE19Flash_kernel_traitsILi64ELi128ELi128ELi8ES3_EELb0ELb0ELb0ELb0ELb0ELb0ELb0EEEvNS_16Flash_bwd_paramsE,"ax",@progbits
	.sectioninfo	@"SHI_REGISTERS=255"
	.align	128
        .global         _ZN5flash44flash_bwd_dq_dk_dv_loop_seqk_parallel_kernelI23Flash_bwd_kernel_traitsILi64ELi128ELi128ELi8ELi4ELi4ELi4ELb0ELb0EN7cutlass6half_tE19Flash_kernel_traitsILi64ELi128ELi128ELi8ES3_EELb0ELb0ELb0ELb0ELb0ELb0ELb0EEEvNS_16Flash_bwd_paramsE
        .type           _ZN5flash44flash_bwd_dq_dk_dv_loop_seqk_parallel_kernelI23Flash_bwd_kernel_traitsILi64ELi128ELi128ELi8ELi4ELi4ELi4ELb0ELb0EN7cutlass6half_tE19Flash_kernel_traitsILi64ELi128ELi128ELi8ES3_EELb0ELb0ELb0ELb0ELb0ELb0ELb0EEEvNS_16Flash_bwd_paramsE,@function
        .size           _ZN5flash44flash_bwd_dq_dk_dv_loop_seqk_parallel_kernelI23Flash_bwd_kernel_traitsILi64ELi128ELi128ELi8ELi4ELi4ELi4ELb0ELb0EN7cutlass6half_tE19Flash_kernel_traitsILi64ELi128ELi128ELi8ES3_EELb0ELb0ELb0ELb0ELb0ELb0ELb0EEEvNS_16Flash_bwd_paramsE,(.L_x_2459 - _ZN5flash44flash_bwd_dq_dk_dv_loop_seqk_parallel_kernelI23Flash_bwd_kernel_traitsILi64ELi128ELi128ELi8ELi4ELi4ELi4ELb0ELb0EN7cutlass6half_tE19Flash_kernel_traitsILi64ELi128ELi128ELi8ES3_EELb0ELb0ELb0ELb0ELb0ELb0ELb0EEEvNS_16Flash_bwd_paramsE)
        .other          _ZN5flash44flash_bwd_dq_dk_dv_loop_seqk_parallel_kernelI23Flash_bwd_kernel_traitsILi64ELi128ELi128ELi8ELi4ELi4ELi4ELb0ELb0EN7cutlass6half_tE19Flash_kernel_traitsILi64ELi128ELi128ELi8ES3_EELb0ELb0ELb0ELb0ELb0ELb0ELb0EEEvNS_16Flash_bwd_paramsE,@"STO_CUDA_ENTRY STV_DEFAULT"
_ZN5flash44flash_bwd_dq_dk_dv_loop_seqk_parallel_kernelI23Flash_bwd_kernel_traitsILi64ELi128ELi128ELi8ELi4ELi4ELi4ELb0ELb0EN7cutlass6half_tE19Flash_kernel_traitsILi64ELi128ELi128ELi8ES3_EELb0ELb0ELb0ELb0ELb0ELb0ELb0EEEvNS_16Flash_bwd_paramsE:
.text._ZN5flash44flash_bwd_dq_dk_dv_loop_seqk_parallel_kernelI23Flash_bwd_kernel_traitsILi64ELi128ELi128ELi8ELi4ELi4ELi4ELb0ELb0EN7cutlass6half_tE19Flash_kernel_traitsILi64ELi128ELi128ELi8ES3_EELb0ELb0ELb0ELb0ELb0ELb0ELb0EEEvNS_16Flash_bwd_paramsE:
        /* <DEDUP_REMOVED lines=15> */
[----:B------:R-:W-:Y:S01]  /*00f0*/  USHF.R.S32.HI UR5, URZ, 0x1f, UR14 ;  /* 0x0000001f3f057899 */ /* 0x000fe2000801140e */
[----:B------:R-:W-:Y:S01]  /*0100*/  IMAD.MOV.U32 R194, RZ, RZ, -0x10 ;  /* 0xfffffff0ffc27424 */ /* 0x000fe200078e00ff */
[----:B------:R-:W-:Y:S02]  /*0110*/  UMOV UR8, 0x80 ;  /* 0x0000008000087882 */ /* 0x000fe40000000000 */
[----:B------:R-:W-:Y:S01]  /*0120*/  ULDC UR4, c[0x0][0x210] ;  /* 0x0000840000047ab9 */ /* 0x000fe20000000800 */
[----:B------:R-:W3:Y:S01]  /*0130*/  S2UR UR34, SR_CTAID.Y ;  /* 0x00000000002279c3 */ /* 0x000ee20000002600 */
[----:B------:R-:W-:-:S02]  /*0140*/  ULDC UR58, c[0x0][0x234] ;  /* 0x00008d00003a7ab9 */ /* 0x000fc40000000800 */
[----:B------:R-:W-:Y:S02]  /*0150*/  UIMAD UR58, UR8, UR4, UR58 ;  /* 0x00000004083a72a4 */ /* 0x000fe4000f8e023a */
[----:B------:R-:W-:Y:S02]  /*0160*/  ULDC.U8 UR9, c[0x0][0x328] ;  /* 0x0000ca0000097ab9 */ /* 0x000fe40000000000 */
[----:B------:R-:W-:Y:S02]  /*0170*/  UISETP.NE.AND UP2, UPT, UR9, URZ, UPT ;  /* 0x0000003f0900728c */ /* 0x000fe4000bf45270 */
[----:B------:R-:W-:Y:S02]  /*0180*/  ULDC UR49, c[0x0][0x22c] ;  /* 0x00008b0000317ab9 */ /* 0x000fe40000000800 */
[----:B------:R-:W-:Y:S02]  /*0190*/  ULDC UR38, c[0x0][0x1c0] ;  /* 0x0000700000267ab9 */ /* 0x000fe40000000800 */
[----:B------:R-:W-:Y:S01]  /*01a0*/  ULDC UR12, c[0x0][0x1c0] ;  /* 0x00007000000c7ab9 */ /* 0x000fe20000000800 */
[----:B-1----:R-:W-:Y:S01]  /*01b0*/  SHF.R.S32.HI R11, RZ, 0x1f, R13 ;  /* 0x0000001fff0b7819 */ /* 0x002fe2000001140d */
[----:B--2---:R-:W-:-:S02]  /*01c0*/  USHF.R.S32.HI UR15, URZ, 0x1f, UR37 ;  /* 0x0000001f3f0f7899 */ /* 0x004fc40008011425 */
[----:B------:R-:W-:Y:S01]  /*01d0*/  USHF.R.S32.HI UR9, URZ, 0x1f, UR37 ;  /* 0x0000001f3f097899 */ /* 0x000fe20008011425 */
[CC--:B------:R-:W-:Y:S01]  /*01e0*/  LEA.HI R6, R11.reuse, R13.reuse, RZ, 0x4 ;  /* 0x0000000d0b067211 */ /* 0x0c0fe200078f20ff */
[----:B------:R-:W-:Y:S01]  /*01f0*/  UIMAD.WIDE UR38, UR49, UR38, URZ ;  /* 0x00000026312672a5 */ /* 0x000fe2000f8e023f */
[C---:B------:R-:W-:Y:S01]  /*0200*/  LEA.HI R4, R11.reuse, R13, RZ, 0x5 ;  /* 0x0000000d0b047211 */ /* 0x040fe200078f28ff */
[----:B------:R-:W-:Y:S01]  /*0210*/  UIMAD UR50, UR37, UR49, URZ ;  /* 0x00000031253272a4 */ /* 0x000fe2000f8e023f */
[----:B------:R-:W-:Y:S01]  /*0220*/  SHF.R.S32.HI R3, RZ, 0x4, R6 ;  /* 0x00000004ff037819 */ /* 0x000fe20000011406 */
[----:B---3--:R-:W-:Y:S01]  /*0230*/  UIMAD.WIDE.U32 UR46, UR34, UR14, URZ ;  /* 0x0000000e222e72a5 */ /* 0x008fe2000f8e003f */
[--C-:B------:R-:W-:Y:S01]  /*0240*/  SHF.R.S32.HI R5, RZ, 0x5, R4.reuse ;  /* 0x00000005ff057819 */ /* 0x100fe20000011404 */
[----:B------:R-:W-:Y:S01]  /*0250*/  USHF.L.U32 UR14, UR34, 0x7, URZ ;  /* 0x00000007220e7899 */ /* 0x000fe2000800063f */
[----:B------:R-:W-:Y:S01]  /*0260*/  LEA.HI R0, R6, R3, RZ, 0x1 ;  /* 0x0000000306007211 */ /* 0x000fe200078f08ff */
[----:B------:R-:W-:Y:S01]  /*0270*/  USHF.R.S32.HI UR8, URZ, 0x1f, UR34 ;  /* 0x0000001f3f087899 */ /* 0x000fe20008011422 */
[----:B------:R-:W-:Y:S01]  /*0280*/  SHF.R.S32.HI R2, RZ, 0x1f, R4 ;  /* 0x0000001fff027819 */ /* 0x000fe20000011404 */
[----:B------:R-:W-:Y:S01]  /*0290*/  UIMAD UR49, UR49, UR12, URZ ;  /* 0x0000000c313172a4 */ /* 0x000fe2000f8e023f */
[----:B------:R-:W-:Y:S01]  /*02a0*/  LOP3.LUT R0, R0, 0xfffffffe, RZ, 0xc0, !PT ;  /* 0xfffffffe00007812 */ /* 0x000fe200078ec0ff */
[----:B------:R-:W-:Y:S01]  /*02b0*/  ULDC UR13, c[0x0][0x1c0] ;  /* 0x00007000000d7ab9 */ /* 0x000fe20000000800 */
[----:B------:R-:W-:Y:S01]  /*02c0*/  LEA.HI R2, R2, R5, RZ, 0x2 ;  /* 0x0000000502027211 */ /* 0x000fe200078f10ff */
[----:B------:R-:W-:Y:S01]  /*02d0*/  ULDC UR11, c[0x0][0x1c0] ;  /* 0x00007000000b7ab9 */ /* 0x000fe20000000800 */
[-C--:B------:R-:W-:Y:S01]  /*02e0*/  LEA.HI R15, R11, R13.reuse, RZ, 0x2 ;  /* 0x0000000d0b0f7211 */ /* 0x080fe200078f10ff */
[----:B------:R-:W-:Y:S01]  /*02f0*/  IMAD.IADD R188, R3, 0x1, -R0 ;  /* 0x0000000103bc7824 */ /* 0x000fe200078e0a00 */
[----:B------:R-:W-:Y:S01]  /*0300*/  LOP3.LUT R0, R2, 0xfffffffc, RZ, 0xc0, !PT ;  /* 0xfffffffc02007812 */ /* 0x000fe200078ec0ff */
[----:B------:R-:W-:Y:S01]  /*0310*/  UIMAD UR55, UR5, UR34, URZ ;  /* 0x00000022053772a4 */ /* 0x000fe2000f8e023f */
[--C-:B------:R-:W-:Y:S01]  /*0320*/  SHF.R.S32.HI R2, RZ, 0x1f, R15.reuse ;  /* 0x0000001fff027819 */ /* 0x100fe2000001140f */
[----:B------:R-:W-:Y:S01]  /*0330*/  UIMAD UR4, UR34, UR11, UR37 ;  /* 0x0000000b220472a4 */ /* 0x000fe2000f8e0225 */
[----:B------:R-:W-:Y:S01]  /*0340*/  LEA.HI R14, R11, R13, RZ, 0x3 ;  /* 0x0000000d0b0e7211 */ /* 0x000fe200078f18ff */
[----:B------:R-:W-:Y:S01]  /*0350*/  IMAD.IADD R8, R5, 0x1, -R0 ;  /* 0x0000000105087824 */ /* 0x000fe200078e0a00 */
[----:B------:R-:W-:Y:S01]  /*0360*/  LOP3.LUT R0, R4, 0xffffffe0, RZ, 0xc0, !PT ;  /* 0xffffffe004007812 */ /* 0x000fe200078ec0ff */
[----:B------:R-:W-:Y:S01]  /*0370*/  @!UP2 UIMAD UR5, UR34, UR13, UR37 ;  /* 0x0000000d2205a2a4 */ /* 0x000fe2000f8e0225 */
[----:B------:R-:W-:Y:S01]  /*0380*/  SHF.R.S32.HI R5, RZ, 0x2, R15 ;  /* 0x00000002ff057819 */ /* 0x000fe2000001140f */
[----:B------:R-:W-:Y:S01]  /*0390*/  USHF.L.U32 UR48, UR49, 0x7, URZ ;  /* 0x0000000731307899 */ /* 0x000fe2000800063f */
[----:B------:R-:W-:Y:S01]  /*03a0*/  LOP3.LUT R4, R6, 0xfffffff0, RZ, 0xc0, !PT ;  /* 0xfffffff006047812 */ /* 0x000fe200078ec0ff */
[----:B------:R-:W-:Y:S01]  /*03b0*/  IMAD.IADD R0, R13, 0x1, -R0 ;  /* 0x000000010d007824 */ /* 0x000fe200078e0a00 */
[----:B------:R-:W-:Y:S01]  /*03c0*/  LEA.HI R2, R2, R5, RZ, 0x3 ;  /* 0x0000000502027211 */ /* 0x000fe200078f18ff */
[----:B------:R-:W-:-:S02]  /*03d0*/  ULDC UR52, c[0x0][0x214] ;  /* 0x0000850000347ab9 */ /* 0x000fc40000000800 */
[----:B------:R-:W-:Y:S01]  /*03e0*/  ULDC UR59, c[0x0][0x1c8] ;  /* 0x00007200003b7ab9 */ /* 0x000fe20000000800 */
[----:B------:R-:W-:Y:S01]  /*03f0*/  SHF.R.S32.HI R3, RZ, 0x1f, R0 ;  /* 0x0000001fff037819 */ /* 0x000fe20000011400 */
[----:B------:R-:W-:Y:S01]  /*0400*/  ULDC.U8 UR10, c[0x0][0x3d0] ;  /* 0x0000f400000a7ab9 */ /* 0x000fe20000000000 */
[----:B------:R-:W-:Y:S01]  /*0410*/  LOP3.LUT R2, R2, 0xfffffff8, RZ, 0xc0, !PT ;  /* 0xfffffff802027812 */ /* 0x000fe200078ec0ff */
[----:B------:R-:W-:Y:S01]  /*0420*/  ULDC UR53, c[0x0][0x224] ;  /* 0x0000890000357ab9 */ /* 0x000fe20000000800 */
[----:B------:R-:W-:Y:S01]  /*0430*/  LEA.HI R10, R3, R0, RZ, 0x2 ;  /* 0x00000000030a7211 */ /* 0x000fe200078f10ff */
[----:B------:R-:W-:Y:S01]  /*0440*/  ULDC UR61, c[0x0][0x374] ;  /* 0x0000dd00003d7ab9 */ /* 0x000fe20000000800 */
[----:B------:R-:W-:Y:S01]  /*0450*/  SHF.R.S32.HI R0, RZ, 0x3, R14 ;  /* 0x00000003ff007819 */ /* 0x000fe2000001140e */
[----:B------:R-:W-:Y:S01]  /*0460*/  IMAD.IADD R7, R5, 0x1, -R2 ;  /* 0x0000000105077824 */ /* 0x000fe200078e0a02 */
[----:B------:R-:W-:Y:S01]  /*0470*/  LOP3.LUT R3, R14, 0xfffffff8, RZ, 0xc0, !PT ;  /* 0xfffffff80e037812 */ /* 0x000fe200078ec0ff */
[----:B------:R-:W-:-:S02]  /*0480*/  ULDC UR60, c[0x0][0x194] ;  /* 0x00006500003c7ab9 */ /* 0x000fc40000000800 */
[----:B------:R-:W-:Y:S01]  /*0490*/  IMAD.SHL.U32 R2, R0, 0x40, RZ ;  /* 0x0000004000027824 */ /* 0x000fe200078e00ff */
[----:B------:R-:W-:Y:S01]  /*04a0*/  @UP2 UIMAD UR57, UR34, UR52, URZ ;  /* 0x00000034223922a4 */ /* 0x000fe2000f8e023f */
[C---:B------:R-:W-:Y:S01]  /*04b0*/  IMAD.IADD R0, R13.reuse, 0x1, -R3 ;  /* 0x000000010d007824 */ /* 0x040fe200078e0a03 */
[----:B------:R-:W-:Y:S02]  /*04c0*/  ULDC.64 UR6, c[0x0][0x118] ;  /* 0x0000460000067ab9 */ /* 0x000fe40000000a00 */
[----:B------:R-:W-:Y:S01]  /*04d0*/  LOP3.LUT R3, R2, 0x1c0, RZ, 0xc0, !PT ;  /* 0x000001c002037812 */ /* 0x000fe200078ec0ff */
[----:B------:R-:W-:Y:S01]  /*04e0*/  IMAD.IADD R2, R13, 0x1, -R4 ;  /* 0x000000010d027824 */ /* 0x000fe200078e0a04 */
[C---:B------:R-:W-:Y:S01]  /*04f0*/  LOP3.LUT P4, RZ, R0.reuse, 0x2, RZ, 0xc0, !PT ;  /* 0x0000000200ff7812 */ /* 0x040fe2000788c0ff */
[C---:B------:R-:W-:Y:S01]  /*0500*/  IMAD.SHL.U32 R200, R0.reuse, 0x8, RZ ;  /* 0x0000000800c87824 */ /* 0x040fe200078e00ff */
[----:B------:R-:W-:Y:S01]  /*0510*/  SHF.R.U32.HI R4, RZ, 0x3, R3 ;  /* 0x00000003ff047819 */ /* 0x000fe20000011603 */
[----:B------:R-:W-:Y:S01]  /*0520*/  UMOV UR41, 0xffffc000 ;  /* 0xffffc00000297882 */ /* 0x000fe20000000000 */
[----:B------:R-:W-:Y:S01]  /*0530*/  SHF.R.S32.HI R5, RZ, 0x1f, R2 ;  /* 0x0000001fff057819 */ /* 0x000fe20000011402 */
[----:B------:R-:W-:Y:S01]  /*0540*/  ULOP3.LUT UR59, UR37, UR59, URZ, 0x3c, !UPT ;  /* 0x0000003b253b7292 */ /* 0x000fe2000f8e3c3f */
[----:B------:R-:W-:Y:S01]  /*0550*/  LOP3.LUT R3, R3, 0x38, R200, 0xf8, !PT ;  /* 0x0000003803037812 */ /* 0x000fe200078ef8c8 */
[----:B------:R-:W-:Y:S01]  /*0560*/  UISETP.NE.AND UP3, UPT, UR10, URZ, UPT ;  /* 0x0000003f0a00728c */ /* 0x000fe2000bf65270 */
[----:B------:R-:W-:Y:S01]  /*0570*/  LEA.HI R9, R5, R2, RZ, 0x3 ;  /* 0x0000000205097211 */ /* 0x000fe200078f18ff */
[----:B------:R-:W-:Y:S01]  /*0580*/  UIMAD UR61, UR61, 0xc0, URZ ;  /* 0x000000c03d3d78a4 */ /* 0x000fe2000f8e023f */
[-C--:B------:R-:W-:Y:S01]  /*0590*/  LEA.HI R5, R11, R13.reuse, RZ, 0x6 ;  /* 0x0000000d0b057211 */ /* 0x080fe200078f30ff */
[----:B------:R-:W-:Y:S01]  /*05a0*/  UIMAD UR60, UR60, 0xc0, URZ ;  /* 0x000000c03c3c78a4 */ /* 0x000fe2000f8e023f */
[----:B------:R-:W-:Y:S01]  /*05b0*/  LOP3.LUT R4, R3, R4, RZ, 0x3c, !PT ;  /* 0x0000000403047212 */ /* 0x000fe200078e3cff */
[----:B------:R-:W-:Y:S01]  /*05c0*/  UIMAD.WIDE.U32 UR42, UR38, UR46, URZ ;  /* 0x0000002e262a72a5 */ /* 0x000fe2000f8e003f */
[----:B------:R-:W-:Y:S01]  /*05d0*/  LOP3.LUT R3, R9, 0xfffffff8, RZ, 0xc0, !PT ;  /* 0xfffffff809037812 */ /* 0x000fe200078ec0ff */
[----:B------:R-:W-:Y:S01]  /*05e0*/  IMAD.SHL.U32 R5, R5, 0x8, RZ ;  /* 0x0000000805057824 */ /* 0x000fe200078e00ff */
[C---:B------:R-:W-:Y:S01]  /*05f0*/  LOP3.LUT P3, RZ, R0.reuse, 0x4, RZ, 0xc0, !PT ;  /* 0x0000000400ff7812 */ /* 0x040fe2000786c0ff */
[----:B------:R-:W-:Y:S01]  /*0600*/  IMAD.SHL.U32 R0, R0, 0x40, RZ ;  /* 0x0000004000007824 */ /* 0x000fe200078e00ff */
[----:B------:R-:W-:Y:S01]  /*0610*/  SEL R180, R196, 0xffffffe0, !P4 ;  /* 0xffffffe0c4b47807 */ /* 0x000fe20006000000 */
[----:B------:R-:W-:Y:S01]  /*0620*/  IMAD.IADD R12, R2, 0x1, -R3 ;  /* 0x00000001020c7824 */ /* 0x000fe200078e0a03 */
[----:B------:R-:W-:Y:S01]  /*0630*/  LOP3.LUT R2, R4, 0xfffffe00, R5, 0xf8, !PT ;  /* 0xfffffe0004027812 */ /* 0x000fe200078ef805 */
[----:B------:R-:W-:Y:S01]  /*0640*/  IMAD.U32 R3, RZ, RZ, UR15 ;  /* 0x0000000fff037e24 */ /* 0x000fe2000f8e00ff */
[----:B------:R-:W-:Y:S01]  /*0650*/  LEA.HI R3, R11, R13, RZ, 0x7 ;  /* 0x0000000d0b037211 */ /* 0x000fe200078f38ff */
[----:B------:R-:W-:Y:S01]  /*0660*/  IMAD.SHL.U32 R5, R188, 0x200, RZ ;  /* 0x00000200bc057824 */ /* 0x000fe200078e00ff */
[----:B------:R-:W-:Y:S01]  /*0670*/  LOP3.LUT R0, R0, 0x1c0, RZ, 0xc0, !PT ;  /* 0x000001c000007812 */ /* 0x000fe200078ec0ff */
[----:B------:R1:W-:Y:S01]  /*0680*/  STL [R1+0x24], R2 ;  /* 0x0000240201007387 */ /* 0x0003e20000100800 */
[----:B------:R-:W-:-:S02]  /*0690*/  UIMAD UR54, UR39, UR46, URZ ;  /* 0x0000002e273672a4 */ /* 0x000fc4000f8e023f */
[----:B------:R-:W-:Y:S01]  /*06a0*/  LOP3.LUT R178, R0, 0x8, R14, 0xf8, !PT ;  /* 0x0000000800b27812 */ /* 0x000fe200078ef80e */
[----:B------:R-:W-:Y:S01]  /*06b0*/  USHF.R.S32.HI UR56, URZ, 0x1f, UR50 ;  /* 0x0000001f3f387899 */ /* 0x000fe20008011432 */
[----:B------:R-:W-:Y:S01]  /*06c0*/  SHF.R.U32.HI R4, RZ, 0x3, R0 ;  /* 0x00000003ff047819 */ /* 0x000fe20000011600 */
[----:B------:R-:W-:Y:S02]  /*06d0*/  UIMAD UR53, UR4, UR53, URZ ;  /* 0x00000035043572a4 */ /* 0x000fe4000f8e023f */
[----:B------:R-:W-:Y:S01]  /*06e0*/  @!UP2 UIMAD UR52, UR5, UR52, URZ ;  /* 0x000000340534a2a4 */ /* 0x000fe2000f8e023f */
[----:B------:R-:W-:Y:S01]  /*06f0*/  LOP3.LUT R178, R178, R4, RZ, 0x3c, !PT ;  /* 0x00000004b2b27212 */ /* 0x000fe200078e3cff */
[----:B------:R-:W-:Y:S02]  /*0700*/  USHF.R.S32.HI UR51, URZ, 0x1f, UR48 ;  /* 0x0000001f3f337899 */ /* 0x000fe40008011430 */
[----:B------:R-:W-:Y:S01]  /*0710*/  ULDC.64 UR44, c[0x0][0x118] ;  /* 0x00004600002c7ab9 */ /* 0x000fe20000000a00 */
[----:B-1----:R-:W-:-:S04]  /*0720*/  LOP3.LUT R2, R7, 0x1, RZ, 0xc0, !PT ;  /* 0x0000000107027812 */ /* 0x002fc800078ec0ff */
[----:B------:R-:W-:Y:S02]  /*0730*/  ISETP.NE.U32.AND P0, PT, R2, 0x1, PT ;  /* 0x000000010200780c */ /* 0x000fe40003f05070 */
[----:B------:R-:W-:Y:S01]  /*0740*/  SHF.R.S32.HI R2, RZ, 0x7, R3 ;  /* 0x00000007ff027819 */ /* 0x000fe20000011403 */
[----:B------:R-:W-:Y:S01]  /*0750*/  IMAD.SHL.U32 R3, R8, 0x10, RZ ;  /* 0x0000001008037824 */ /* 0x000fe200078e00ff */
[----:B------:R-:W-:Y:S02]  /*0760*/  R2P PR, R7, 0x6 ;  /* 0x0000000607007804 */ /* 0x000fe40000000000 */
[----:B------:R-:W-:Y:S02]  /*0770*/  SEL R194, R194, 0x10, !P0 ;  /* 0x00000010c2c27807 */ /* 0x000fe40004000000 */
[----:B------:R-:W-:Y:S01]  /*0780*/  LOP3.LUT R6, R0, 0x30, R3, 0xf8, !PT ;  /* 0x0000003000067812 */ /* 0x000fe200078ef803 */
[----:B------:R-:W-:Y:S01]  /*0790*/  IMAD R0, R2, 0x1000, R5 ;  /* 0x0000100002007824 */ /* 0x000fe200078e0205 */
[----:B------:R-:W-:Y:S01]  /*07a0*/  LEA.HI.SX32 R16, R10, R3, 0x1e ;  /* 0x000000030a107211 */ /* 0x000fe200078ff2ff */
[----:B------:R-:W-:Y:S01]  /*07b0*/  IMAD.U32 R10, RZ, RZ, UR14 ;  /* 0x0000000eff0a7e24 */ /* 0x000fe2000f8e00ff */
[----:B------:R-:W-:Y:S01]  /*07c0*/  LOP3.LUT R3, R6, 0x8, R14, 0xf8, !PT ;  /* 0x0000000806037812 */ /* 0x000fe200078ef80e */
[----:B------:R-:W-:Y:S01]  /*07d0*/  IMAD.IADD R178, R0, 0x1, R178 ;  /* 0x0000000100b27824 */ /* 0x000fe200078e02b2 */
[----:B------:R-:W-:Y:S01]  /*07e0*/  LOP3.LUT R0, R15, 0x7ffffffc, RZ, 0xc0, !PT ;  /* 0x7ffffffc0f007812 */ /* 0x000fe200078ec0ff */
[----:B------:R-:W-:Y:S01]  /*07f0*/  IMAD.SHL.U32 R10, R13, 0x2, RZ ;  /* 0x000000020d0a7824 */ /* 0x000fe200078e00ff */
[----:B------:R-:W-:Y:S01]  /*0800*/  LOP3.LUT R3, R5, R3, R4, 0xf6, !PT ;  /* 0x0000000305037212 */ /* 0x000fe200078ef604 */
[----:B------:R-:W-:Y:S01]  /*0810*/  IMAD.SHL.U32 R4, R2, 0x8, RZ ;  /* 0x0000000802047824 */ /* 0x000fe200078e00ff */
[----:B------:R-:W-:Y:S01]  /*0820*/  STL [R1+0x30], R16 ;  /* 0x0000301001007387 */ /* 0x000fe20000100800 */
[----:B------:R-:W-:Y:S01]  /*0830*/  IMAD.IADD R6, R13, 0x1, -R0 ;  /* 0x000000010d067824 */ /* 0x000fe200078e0a00 */
[----:B------:R-:W-:Y:S01]  /*0840*/  LOP3.LUT R10, R10, 0x6, RZ, 0xc0, !PT ;  /* 0x000000060a0a7812 */ /* 0x000fe200078ec0ff */
[----:B------:R-:W-:Y:S01]  /*0850*/  IMAD.SHL.U32 R0, R7, 0x40, RZ ;  /* 0x0000004007007824 */ /* 0x000fe200078e00ff */
[----:B------:R-:W-:Y:S01]  /*0860*/  LOP3.LUT R4, R4, 0x8, RZ, 0xc0, !PT ;  /* 0x0000000804047812 */ /* 0x000fe200078ec0ff */
[----:B------:R-:W-:Y:S01]  /*0870*/  IMAD.SHL.U32 R6, R6, 0x2, RZ ;  /* 0x0000000206067824 */ /* 0x000fe200078e00ff */
[----:B------:R-:W-:Y:S01]  /*0880*/  SEL R196, R196, 0xffffffe0, !P1 ;  /* 0xffffffe0c4c47807 */ /* 0x000fe20004800000 */
[----:B------:R-:W-:Y:S01]  /*0890*/  IMAD.SHL.U32 R7, R188, 0x10, RZ ;  /* 0x00000010bc077824 */ /* 0x000fe200078e00ff */
[----:B------:R-:W-:Y:S01]  /*08a0*/  LOP3.LUT R0, R0, 0x1c0, RZ, 0xc0, !PT ;  /* 0x000001c000007812 */ /* 0x000fe200078ec0ff */
[----:B------:R-:W-:-:S02]  /*08b0*/  IMAD R10, R2, 0x40, R10 ;  /* 0x00000040020a7824 */ /* 0x000fc400078e020a */
[----:B------:R-:W-:Y:S01]  /*08c0*/  IMAD R2, R2, 0x2000, R6 ;  /* 0x0000200002027824 */ /* 0x000fe200078e0206 */
[----:B------:R-:W-:Y:S01]  /*08d0*/  SHF.R.U32.HI R5, RZ, 0x3, R0 ;  /* 0x00000003ff057819 */ /* 0x000fe20000011600 */
[----:B------:R-:W-:Y:S01]  /*08e0*/  IMAD.SHL.U32 R188, R188, 0x8, RZ ;  /* 0x00000008bcbc7824 */ /* 0x000fe200078e00ff */
[----:B------:R-:W-:Y:S01]  /*08f0*/  LOP3.LUT R7, R4, 0x10, R7, 0xf8, !PT ;  /* 0x0000001004077812 */ /* 0x000fe200078ef807 */
[C---:B------:R-:W-:Y:S01]  /*0900*/  IMAD R2, R8.reuse, 0x400, R2 ;  /* 0x0000040008027824 */ /* 0x040fe200078e0202 */
[CC--:B------:R-:W-:Y:S01]  /*0910*/  LOP3.LUT R4, R5.reuse, R0.reuse, R4, 0x1e, !PT ;  /* 0x0000000005047212 */ /* 0x0c0fe200078e1e04 */
[----:B------:R1:W-:Y:S01]  /*0920*/  STL [R1+0x2c], R10 ;  /* 0x00002c0a01007387 */ /* 0x0003e20000100800 */
[----:B------:R-:W-:Y:S01]  /*0930*/  LOP3.LUT R5, R5, R0, RZ, 0xfc, !PT ;  /* 0x0000000005057212 */ /* 0x000fe200078efcff */
[----:B------:R-:W-:Y:S02]  /*0940*/  IMAD R0, R8, 0x400, R6 ;  /* 0x0000040008007824 */ /* 0x000fe400078e0206 */
[----:B------:R-:W-:-:S02]  /*0950*/  IMAD.SHL.U32 R178, R178, 0x2, RZ ;  /* 0x00000002b2b27824 */ /* 0x000fc400078e00ff */
[----:B------:R-:W-:Y:S02]  /*0960*/  IMAD.IADD R192, R5, 0x1, R2 ;  /* 0x0000000105c07824 */ /* 0x000fe400078e0202 */
[----:B------:R-:W-:Y:S02]  /*0970*/  IMAD.U32 R2, RZ, RZ, UR8 ;  /* 0x00000008ff027e24 */ /* 0x000fe4000f8e00ff */
[----:B------:R-:W-:Y:S02]  /*0980*/  IMAD.SHL.U32 R2, R12, 0x40, RZ ;  /* 0x000000400c027824 */ /* 0x000fe400078e00ff */
[----:B------:R-:W-:Y:S01]  /*0990*/  IMAD.U32 R5, RZ, RZ, UR8 ;  /* 0x00000008ff057e24 */ /* 0x000fe2000f8e00ff */
[----:B------:R-:W-:Y:S01]  /*09a0*/  USHF.R.S32.HI UR8, URZ, 0x1f, UR37 ;  /* 0x0000001f3f087899 */ /* 0x000fe20008011425 */
[----:B------:R-:W-:Y:S01]  /*09b0*/  IMAD.SHL.U32 R192, R192, 0x2, RZ ;  /* 0x00000002c0c07824 */ /* 0x000fe200078e00ff */
[----:B------:R-:W-:Y:S01]  /*09c0*/  LOP3.LUT R2, R2, 0x1c0, RZ, 0xc0, !PT ;  /* 0x000001c002027812 */ /* 0x000fe200078ec0ff */
[----:B------:R-:W-:-:S02]  /*09d0*/  IMAD.IADD R181, R178, 0x1, R180 ;  /* 0x00000001b2b57824 */ /* 0x000fc400078e02b4 */
[C---:B------:R-:W-:Y:S01]  /*09e0*/  IMAD.IADD R195, R192.reuse, 0x1, R194 ;  /* 0x00000001c0c37824 */ /* 0x040fe200078e02c2 */
[----:B------:R-:W-:Y:S01]  /*09f0*/  SHF.R.U32.HI R5, RZ, 0x3, R2 ;  /* 0x00000003ff057819 */ /* 0x000fe20000011602 */
[----:B------:R-:W-:Y:S01]  /*0a00*/  IMAD.IADD R199, R192, 0x1, R196 ;  /* 0x00000001c0c77824 */ /* 0x000fe200078e02c4 */
[----:B------:R-:W-:Y:S01]  /*0a10*/  LOP3.LUT R188, R2, 0x8, R188, 0xf8, !PT ;  /* 0x0000000802bc7812 */ /* 0x000fe200078ef8bc */
[----:B------:R-:W-:Y:S01]  /*0a20*/  IMAD.IADD R198, R195, 0x1, R196 ;  /* 0x00000001c3c67824 */ /* 0x000fe200078e02c4 */
[----:B------:R-:W-:Y:S01]  /*0a30*/  LOP3.LUT R2, R5, R7, R2, 0x1e, !PT ;  /* 0x0000000705027212 */ /* 0x000fe200078e1e02 */
[----:B------:R-:W-:Y:S01]  /*0a40*/  IMAD.SHL.U32 R3, R3, 0x2, RZ ;  /* 0x0000000203037824 */ /* 0x000fe200078e00ff */
[----:B------:R-:W-:Y:S01]  /*0a50*/  LOP3.LUT R188, R188, R5, RZ, 0x3c, !PT ;  /* 0x00000005bcbc7212 */ /* 0x000fe200078e3cff */
[----:B-1----:R-:W-:Y:S02]  /*0a60*/  IMAD.IADD R10, R0, 0x1, R4 ;  /* 0x00000001000a7824 */ /* 0x002fe400078e0204 */
[----:B------:R-:W-:Y:S01]  /*0a70*/  IMAD.U32 R4, RZ, RZ, UR9 ;  /* 0x00000009ff047e24 */ /* 0x000fe2000f8e00ff */
[----:B------:R-:W-:Y:S01]  /*0a80*/  IADD3 R4, R16, -0x80, RZ ;  /* 0xffffff8010047810 */ /* 0x000fe20007ffe0ff */
[----:B------:R-:W-:Y:S01]  /*0a90*/  IMAD.SHL.U32 R0, R9, 0x40, RZ ;  /* 0x0000004009007824 */ /* 0x000fe200078e00ff */
[----:B------:R-:W-:Y:S01]  /*0aa0*/  LEA R10, R10, 0xc000, 0x1 ;  /* 0x0000c0000a0a7811 */ /* 0x000fe200078e08ff */
[----:B------:R-:W-:Y:S01]  /*0ab0*/  IMAD.U32 R9, RZ, RZ, UR8 ;  /* 0x00000008ff097e24 */ /* 0x000fe2000f8e00ff */
[----:B------:R-:W-:-:S02]  /*0ac0*/  SHF.R.S32.HI R6, RZ, 0x1f, R4 ;  /* 0x0000001fff067819 */ /* 0x000fc40000011404 */
[----:B------:R-:W-:Y:S01]  /*0ad0*/  LOP3.LUT R0, R0, 0xfffffe00, RZ, 0xc0, !PT ;  /* 0xfffffe0000007812 */ /* 0x000fe200078ec0ff */
[----:B------:R-:W-:Y:S01]  /*0ae0*/  IMAD.IADD R5, R196, 0x1, R10 ;  /* 0x00000001c4057824 */ /* 0x000fe200078e020a */
[----:B------:R-:W-:Y:S02]  /*0af0*/  SHF.L.U64.HI R6, R4, 0x2, R6 ;  /* 0x0000000204067819 */ /* 0x000fe40000010206 */
[----:B------:R-:W-:Y:S01]  /*0b00*/  LOP3.LUT R187, R2, R0, RZ, 0xfc, !PT ;  /* 0x0000000002bb7212 */ /* 0x000fe200078efcff */
[----:B------:R-:W-:Y:S01]  /*0b10*/  IMAD R4, R8, 0x400, R0 ;  /* 0x0000040008047824 */ /* 0x000fe200078e0200 */
[C---:B------:R-:W-:Y:S01]  /*0b20*/  IADD3 R13, R10.reuse, 0x420, RZ ;  /* 0x000004200a0d7810 */ /* 0x040fe20007ffe0ff */
[----:B------:R-:W-:Y:S01]  /*0b30*/  IMAD.MOV.U32 R0, RZ, RZ, 0x40 ;  /* 0x00000040ff007424 */ /* 0x000fe200078e00ff */
[----:B------:R1:W-:Y:S01]  /*0b40*/  STL [R1+0x28], R6 ;  /* 0x0000280601007387 */ /* 0x0003e20000100800 */
[----:B------:R-:W-:Y:S01]  /*0b50*/  IMAD.MOV.U32 R2, RZ, RZ, 0x440 ;  /* 0x00000440ff027424 */ /* 0x000fe200078e00ff */
[----:B------:R-:W-:Y:S01]  /*0b60*/  IADD3 R9, R10, 0x2020, RZ ;  /* 0x000020200a097810 */ /* 0x000fe20007ffe0ff */
[----:B------:R-:W-:Y:S01]  /*0b70*/  IMAD.IADD R188, R4, 0x1, R188 ;  /* 0x0000000104bc7824 */ /* 0x000fe200078e02bc */
[C---:B------:R-:W-:Y:S01]  /*0b80*/  SEL R179, R0.reuse, 0xffffffc0, !P3 ;  /* 0xffffffc000b37807 */ /* 0x040fe20005800000 */
[----:B------:R-:W-:Y:S01]  /*0b90*/  STL [R1+0x34], R10 ;  /* 0x0000340a01007387 */ /* 0x000fe20000100800 */
[----:B------:R-:W-:-:S02]  /*0ba0*/  SEL R0, R0, 0xffffffc0, !P2 ;  /* 0xffffffc000007807 */ /* 0x000fc40005000000 */
[----:B------:R-:W-:Y:S01]  /*0bb0*/  SEL R2, R2, 0x3c0, !P2 ;  /* 0x000003c002027807 */ /* 0x000fe20005000000 */
[----:B------:R-:W-:Y:S01]  /*0bc0*/  IMAD.IADD R179, R178, 0x1, R179 ;  /* 0x00000001b2b37824 */ /* 0x000fe200078e02b3 */
[----:B------:R-:W-:Y:S01]  /*0bd0*/  @P1 IADD3 R13, R10, 0x3e0, RZ ;  /* 0x000003e00a0d1810 */ /* 0x000fe20007ffe0ff */
[----:B------:R-:W-:Y:S01]  /*0be0*/  IMAD.IADD R11, R0, 0x1, R10 ;  /* 0x00000001000b7824 */ /* 0x000fe200078e020a */
[C---:B------:R-:W-:Y:S01]  /*0bf0*/  IADD3 R12, R10.reuse, 0x2420, RZ ;  /* 0x000024200a0c7810 */ /* 0x040fe20007ffe0ff */
[C---:B------:R-:W-:Y:S01]  /*0c00*/  IMAD.IADD R4, R10.reuse, 0x1, R2 ;  /* 0x000000010a047824 */ /* 0x040fe200078e0202 */
[----:B------:R-:W-:Y:S01]  /*0c10*/  @P1 IADD3 R9, R10, 0x1fe0, RZ ;  /* 0x00001fe00a091810 */ /* 0x000fe20007ffe0ff */
[----:B------:R-:W-:Y:S01]  /*0c20*/  IMAD.IADD R193, R192, 0x1, R0 ;  /* 0x00000001c0c17824 */ /* 0x000fe200078e0200 */
[----:B------:R-:W-:Y:S01]  /*0c30*/  STL [R1+0x48], R11 ;  /* 0x0000480b01007387 */ /* 0x000fe20000100800 */
[----:B------:R-:W-:Y:S01]  /*0c40*/  @P1 IADD3 R12, R10, 0x23e0, RZ ;  /* 0x000023e00a0c1810 */ /* 0x000fe20007ffe0ff */
[----:B------:R-:W-:-:S02]  /*0c50*/  IMAD.IADD R180, R180, 0x1, R179 ;  /* 0x00000001b4b47824 */ /* 0x000fc400078e02b3 */
[----:B------:R2:W-:Y:S01]  /*0c60*/  STL [R1+0x64], R5 ;  /* 0x0000640501007387 */ /* 0x0005e20000100800 */
[--C-:B------:R-:W-:Y:S02]  /*0c70*/  IMAD.IADD R194, R194, 0x1, R193.reuse ;  /* 0x00000001c2c27824 */ /* 0x100fe400078e02c1 */
[----:B------:R-:W-:Y:S01]  /*0c80*/  IMAD.IADD R197, R196, 0x1, R193 ;  /* 0x00000001c4c57824 */ /* 0x000fe200078e02c1 */
[----:B------:R-:W-:Y:S01]  /*0c90*/  STL [R1+0x44], R4 ;  /* 0x0000440401007387 */ /* 0x000fe20000100800 */
[C---:B-1----:R-:W-:Y:S02]  /*0ca0*/  IADD3 R6, R10.reuse, 0x2040, RZ ;  /* 0x000020400a067810 */ /* 0x042fe40007ffe0ff */
[C---:B------:R-:W-:Y:S01]  /*0cb0*/  @P2 IADD3 R6, R10.reuse, 0x1fc0, RZ ;  /* 0x00001fc00a062810 */ /* 0x040fe20007ffe0ff */
[----:B------:R-:W-:Y:S04]  /*0cc0*/  STL [R1+0x50], R13 ;  /* 0x0000500d01007387 */ /* 0x000fe80000100800 */
[----:B------:R-:W-:Y:S04]  /*0cd0*/  STL [R1+0x38], R9 ;  /* 0x0000380901007387 */ /* 0x000fe80000100800 */
[----:B------:R-:W-:Y:S04]  /*0ce0*/  STL [R1+0x4c], R12 ;  /* 0x00004c0c01007387 */ /* 0x000fe80000100800 */
[----:B------:R1:W-:Y:S01]  /*0cf0*/  STL [R1+0x40], R6 ;  /* 0x0000400601007387 */ /* 0x0003e20000100800 */
[----:B--2---:R-:W-:-:S02]  /*0d00*/  IADD3 R5, R10, 0x2440, RZ ;  /* 0x000024400a057810 */ /* 0x004fc40007ffe0ff */
[----:B------:R-:W-:-:S05]  /*0d10*/  @P2 IADD3 R5, R10, 0x23c0, RZ ;  /* 0x000023c00a052810 */ /* 0x000fca0007ffe0ff */
[----:B------:R2:W-:Y:S01]  /*0d20*/  STL [R1+0x3c], R5 ;  /* 0x00003c0501007387 */ /* 0x0005e20000100800 */
[----:B-1----:R-:W-:-:S05]  /*0d30*/  IMAD.IADD R6, R196, 0x1, R11 ;  /* 0x00000001c4067824 */ /* 0x002fca00078e020b */
[----:B------:R1:W-:Y:S01]  /*0d40*/  STL [R1+0x60], R6 ;  /* 0x0000600601007387 */ /* 0x0003e20000100800 */
[----:B--2---:R-:W-:Y:S02]  /*0d50*/  IMAD.IADD R5, R196, 0x1, R4 ;  /* 0x00000001c4057824 */ /* 0x004fe400078e0204 */
[--C-:B------:R-:W-:Y:S02]  /*0d60*/  IMAD.IADD R4, R0, 0x1, R9.reuse ;  /* 0x0000000100047824 */ /* 0x100fe400078e0209 */
[----:B------:R-:W-:Y:S01]  /*0d70*/  IMAD.IADD R0, R2, 0x1, R9 ;  /* 0x0000000102007824 */ /* 0x000fe200078e0209 */
[----:B------:R1:W-:Y:S01]  /*0d80*/  STL [R1+0x5c], R5 ;  /* 0x00005c0501007387 */ /* 0x0003e20000100800 */
[----:B------:R-:W-:-:S03]  /*0d90*/  IMAD.IADD R196, R196, 0x1, R194 ;  /* 0x00000001c4c47824 */ /* 0x000fc600078e02c2 */
[----:B------:R1:W-:Y:S04]  /*0da0*/  STL [R1+0x58], R4 ;  /* 0x0000580401007387 */ /* 0x0003e80000100800 */
[----:B------:R1:W-:Y:S02]  /*0db0*/  STL [R1+0x54], R0 ;  /* 0x0000540001007387 */ /* 0x0003e40000100800 */
.L_x_510:
        /* <DEDUP_REMOVED lines=22> */
[----:B---3--:R1:W3:Y:S01]  /*0f20*/  @P2 LDG.E R2, [R4.64+0x4] ;  /* 0x0000041204022981 */ /* 0x0082e2000c1e1900 */
[----:B------:R-:W-:Y:S01]  /*0f30*/  UISETP.EQ.U32.AND UP1, UPT, URZ, UR8, UPT ;  /* 0x000000083f00728c */ /* 0x000fe2000bf22070 */
[----:B------:R-:W-:-:S03]  /*0f40*/  MOV R6, UR4 ;  /* 0x0000000400067c02 */ /* 0x000fc60008000f00 */
[----:B------:R-:W-:Y:S01]  /*0f50*/  IMAD.U32 R7, RZ, RZ, UR5 ;  /* 0x00000005ff077e24 */ /* 0x000fe2000f8e00ff */
[----:B------:R-:W-:Y:S02]  /*0f60*/  UISETP.EQ.OR.EX UP1, UPT, URZ, UR9, !UP5, UP1 ;  /* 0x000000093f00728c */ /* 0x000fe4000ef22710 */
[----:B------:R-:W-:Y:S02]  /*0f70*/  UIADD3 UR8, UP0, UR15, UR8, URZ ;  /* 0x000000080f087290 */ /* 0x000fe4000ff1e03f */
[----:B----4-:R-:W4:Y:S02]  /*0f80*/  @P0 LDG.E R6, [R6.64] ;  /* 0x0000001206060981 */ /* 0x010f24000c1e1900 */
        /* <DEDUP_REMOVED lines=25> */
.L_x_434:
        /* <DEDUP_REMOVED lines=23> */
[----:B------:R-:W-:Y:S02]  /*1290*/  UISETP.NE.AND UP1, UPT, UR14, -0x1, UPT ;  /* 0xffffffff0e00788c */ /* 0x000fe4000bf25270 */
[----:B------:R-:W-:Y:S02]  /*12a0*/  UIMAD.WIDE.U32 UR10, UR34, UR8, URZ ;  /* 0x00000008220a72a5 */ /* 0x000fe4000f8e003f */
[----:B------:R-:W-:Y:S02]  /*12b0*/  UIMAD UR9, UR34, UR9, UR5 ;  /* 0x00000009220972a4 */ /* 0x000fe4000f8e0205 */
[----:B------:R-:W-:-:S02]  /*12c0*/  ULDC.64 UR12, c[0x0][0x190] ;  /* 0x00006400000c7ab9 */ /* 0x000fc40000000a00 */
[----:B------:R-:W-:Y:S02]  /*12d0*/  UIADD3 UR36, UR11, UR9, URZ ;  /* 0x000000090b247290 */ /* 0x000fe4000fffe03f */
[----:B------:R-:W-:Y:S02]  /*12e0*/  UIMAD.WIDE.U32 UR8, UR14, UR12, URZ ;  /* 0x0000000c0e0872a5 */ /* 0x000fe4000f8e003f */
[----:B------:R-:W-:Y:S02]  /*12f0*/  UIMAD UR5, UR14, UR13, URZ ;  /* 0x0000000d0e0572a4 */ /* 0x000fe4000f8e023f */
[----:B-1----:R-:W-:Y:S02]  /*1300*/  UISETP.NE.AND UP0, UPT, UR23, -0x1, UPT ;  /* 0xffffffff1700788c */ /* 0x002fe4000bf05270 */
[----:B------:R-:W-:Y:S02]  /*1310*/  @UP1 UIADD3 UR36, UR9, UR5, URZ ;  /* 0x0000000509241290 */ /* 0x000fe4000fffe03f */
[----:B------:R-:W-:-:S02]  /*1320*/  UIADD3 UR5, UR32, 0x7f, URZ ;  /* 0x0000007f20057890 */ /* 0x000fc4000fffe03f */
[----:B------:R-:W-:Y:S01]  /*1330*/  USEL UR40, UR10, UR8, !UP1 ;  /* 0x000000080a287287 */ /* 0x000fe2000c800000 */
[----:B------:R-:W-:Y:S01]  /*1340*/  PLOP3.LUT P0, PT, PT, PT, UP0, 0x80, 0x0 ;  /* 0x000000000000781c */ /* 0x000fe20003f0f008 */
[----:B------:R-:W-:Y:S02]  /*1350*/  USHF.R.S32.HI UR8, URZ, 0x1f, UR5 ;  /* 0x0000001f3f087899 */ /* 0x000fe40008011405 */
[----:B------:R-:W-:Y:S02]  /*1360*/  ULDC.64 UR10, c[0x0][0x198] ;  /* 0x00006600000a7ab9 */ /* 0x000fe40000000a00 */
[----:B------:R-:W-:Y:S02]  /*1370*/  ULEA.HI UR35, UR8, UR5, URZ, 0x7 ;  /* 0x0000000508237291 */ /* 0x000fe4000f8f383f */
[----:B------:R-:W-:Y:S02]  /*1380*/  @UP0 UIADD3 UR12, UR16, UR23, URZ ;  /* 0x00000017100c0290 */ /* 0x000fe4000fffe03f */
[----:B------:R-:W-:-:S02]  /*1390*/  ULOP3.LUT UR5, UR35, 0xffffff80, URZ, 0xc0, !UPT ;  /* 0xffffff8023057892 */ /* 0x000fc4000f8ec03f */
[----:B------:R-:W-:Y:S02]  /*13a0*/  @UP0 UIMAD.WIDE.U32 UR8, UR12, UR10, URZ ;  /* 0x0000000a0c0802a5 */ /* 0x000fe4000f8e003f */
[----:B------:R-:W-:Y:S02]  /*13b0*/  UIADD3 UR21, UR5, -0x80, URZ ;  /* 0xffffff8005157890 */ /* 0x000fe4000fffe03f */
[----:B------:R-:W-:Y:S02]  /*13c0*/  @UP0 UIMAD UR30, UR12, UR11, UR9 ;  /* 0x0000000b0c1e02a4 */ /* 0x000fe4000f8e0209 */
[----:B------:R-:W-:Y:S02]  /*13d0*/  USHF.R.S32.HI UR33, URZ, 0x1f, UR21 ;  /* 0x0000001f3f217899 */ /* 0x000fe40008011415 */
[----:B------:R-:W-:Y:S01]  /*13e0*/  @UP0 UMOV UR29, UR8 ;  /* 0x00000008001d0c82 */ /* 0x000fe20008000000 */
[----:B------:R-:W-:Y:S05]  /*13f0*/  @P0 BRA `(.L_x_436) ;  /* 0x000000c000000947 */ /* 0x000fea0003800000 */
[----:B------:R-:W-:Y:S02]  /*1400*/  USHF.R.S32.HI UR5, URZ, 0x1f, UR16 ;  /* 0x0000001f3f057899 */ /* 0x000fe40008011410 */
[----:B------:R-:W-:-:S02]  /*1410*/  ULDC.64 UR8, c[0x0][0x198] ;  /* 0x0000660000087ab9 */ /* 0x000fc40000000a00 */
[----:B------:R-:W-:Y:S02]  /*1420*/  UIMAD UR5, UR5, UR8, URZ ;  /* 0x00000008050572a4 */ /* 0x000fe4000f8e023f */
[----:B------:R-:W-:Y:S02]  /*1430*/  ULDC.64 UR10, c[0x0][0x180] ;  /* 0x00006000000a7ab9 */ /* 0x000fe40000000a00 */
[----:B------:R-:W-:Y:S02]  /*1440*/  UIMAD UR12, UR16, UR9, UR5 ;  /* 0x00000009100c72a4 */ /* 0x000fe4000f8e0205 */
[----:B------:R-:W-:Y:S02]  /*1450*/  UIMAD.WIDE.U32 UR8, UR16, UR8, URZ ;  /* 0x00000008100872a5 */ /* 0x000fe4000f8e003f */
[----:B------:R-:W-:Y:S02]  /*1460*/  UIMAD UR5, UR20, UR10, URZ ;  /* 0x0000000a140572a4 */ /* 0x000fe4000f8e023f */
[----:B------:R-:W-:-:S02]  /*1470*/  UIADD3 UR9, UR9, UR12, URZ ;  /* 0x0000000c09097290 */ /* 0x000fc4000fffe03f */
[----:B------:R-:W-:Y:S02]  /*1480*/  UIMAD UR5, UR34, UR11, UR5 ;  /* 0x0000000b220572a4 */ /* 0x000fe4000f8e0205 */
[----:B------:R-:W-:-:S04]  /*1490*/  UIMAD.WIDE.U32 UR8, UR34, UR10, UR8 ;  /* 0x0000000a220872a5 */ /* 0x000fc8000f8e0008 */
[----:B------:R-:W-:-:S03]  /*14a0*/  UIADD3 UR30, UR9, UR5, URZ ;  /* 0x00000005091e7290 */ /* 0x000fc6000fffe03f */
[----:B------:R-:W-:Y:S02]  /*14b0*/  UMOV UR29, UR8 ;  /* 0x00000008001d7c82 */ /* 0x000fe40008000000 */
.L_x_436:
        /* <DEDUP_REMOVED lines=18> */
.L_x_437:
        /* <DEDUP_REMOVED lines=71> */
.L_x_438:
[----:B------:R-:W-:Y:S02]  /*1a50*/  UMOV UR12, UR53 ;  /* 0x00000035000c7c82 */ /* 0x000fe40008000000 */
.L_x_439:
[----:B------:R-:W1:Y:S01]  /*1a60*/  S2R R19, SR_TID.X ;  /* 0x0000000000137919 */ /* 0x000e620000002100 */
[----:B------:R-:W-:Y:S01]  /*1a70*/  UIADD3 UR8, UP5, UP4, UR8, UR48, UR50 ;  /* 0x0000003008087290 */ /* 0x000fe2000fcbe032 */
[----:B------:R-:W-:Y:S01]  /*1a80*/  SHF.R.S32.HI R201, RZ, 0x1f, R200 ;  /* 0x0000001fffc97819 */ /* 0x000fe200000114c8 */
[----:B------:R-:W-:Y:S01]  /*1a90*/  USHF.R.S32.HI UR14, URZ, 0x1f, UR37 ;  /* 0x0000001f3f0e7899 */ /* 0x000fe20008011425 */
[----:B------:R-:W-:Y:S01]  /*1aa0*/  IMAD.U32 R9, RZ, RZ, UR21 ;  /* 0x00000015ff097e24 */ /* 0x000fe2000f8e00ff */
[----:B------:R-:W-:Y:S01]  /*1ab0*/  UIADD3 UR22, UP1, UP0, UR22, UR8, UR25 ;  /* 0x0000000816167290 */ /* 0x000fe2000f83e019 */
[----:B------:R-:W-:Y:S01]  /*1ac0*/  IMAD.U32 R14, RZ, RZ, UR7 ;  /* 0x00000007ff0e7e24 */ /* 0x000fe2000f8e00ff */
[----:B------:R-:W-:Y:S01]  /*1ad0*/  UIADD3.X UR5, UR10, UR51, UR56, UP5, UP4 ;  /* 0x000000330a057290 */ /* 0x000fe2000afe8438 */
[----:B------:R-:W-:Y:S01]  /*1ae0*/  IMAD.U32 R13, RZ, RZ, UR6 ;  /* 0x00000006ff0d7e24 */ /* 0x000fe2000f8e00ff */
[----:B------:R-:W-:Y:S01]  /*1af0*/  ULDC.64 UR8, c[0x0][0x1a8] ;  /* 0x00006a0000087ab9 */ /* 0x000fe20000000a00 */
[----:B------:R-:W-:Y:S01]  /*1b00*/  BSSY B1, `(.L_x_435) ;  /* 0x0000970000017945 */ /* 0x000fe20003800000 */
[----:B------:R-:W-:-:S02]  /*1b10*/  UIADD3.X UR13, UR11, UR5, UR13, UP1, UP0 ;  /* 0x000000050b0d7290 */ /* 0x000fc40008fe040d */
[----:B------:R-:W-:Y:S02]  /*1b20*/  UIMAD UR5, UR14, UR8, URZ ;  /* 0x000000080e0572a4 */ /* 0x000fe4000f8e023f */
[----:B------:R-:W-:Y:S02]  /*1b30*/  UISETP.GE.AND UP0, UPT, UR32, 0x1, UPT ;  /* 0x000000012000788c */ /* 0x000fe4000bf06270 */
[----:B------:R-:W-:Y:S02]  /*1b40*/  UIMAD UR11, UR37, UR9, UR5 ;  /* 0x00000009250b72a4 */ /* 0x000fe4000f8e0205 */
[----:B------:R-:W-:Y:S02]  /*1b50*/  UIADD3 UR12, UR21, UR12, URZ ;  /* 0x0000000c150c7290 */ /* 0x000fe4000fffe03f */
[----:B------:R-:W-:Y:S02]  /*1b60*/  ULDC.64 UR8, c[0x0][0x378] ;  /* 0x0000de0000087ab9 */ /* 0x000fe40000000a00 */
[----:B------:R-:W-:Y:S01]  /*1b70*/  UIMAD UR5, UR14, UR8, URZ ;  /* 0x000000080e0572a4 */ /* 0x000fe2000f8e023f */
[----:B-1----:R-:W-:Y:S01]  /*1b80*/  SHF.R.S32.HI R20, RZ, 0x1f, R19 ;  /* 0x0000001fff147819 */ /* 0x002fe20000011413 */
[----:B------:R-:W-:-:S02]  /*1b90*/  ULDC.64 UR6, c[0x0][0x200] ;  /* 0x0000800000067ab9 */ /* 0x000fc40000000a00 */
[----:B------:R-:W-:Y:S01]  /*1ba0*/  UIMAD UR10, UR37, UR9, UR5 ;  /* 0x00000009250a72a4 */ /* 0x000fe2000f8e0205 */
[CC--:B------:R-:W-:Y:S01]  /*1bb0*/  LEA.HI R2, R20.reuse, R19.reuse, RZ, 0x3 ;  /* 0x0000001314027211 */ /* 0x0c0fe200078f18ff */
[----:B------:R-:W-:Y:S01]  /*1bc0*/  UMOV UR14, 0x4 ;  /* 0x00000004000e7882 */ /* 0x000fe20000000000 */
[----:B------:R-:W-:Y:S01]  /*1bd0*/  LEA.HI R8, R20, R19, RZ, 0x5 ;  /* 0x0000001314087211 */ /* 0x000fe200078f28ff */
[----:B------:R-:W-:Y:S01]  /*1be0*/  ULDC.64 UR8, c[0x0][0x370] ;  /* 0x0000dc0000087ab9 */ /* 0x000fe20000000a00 */
[----:B------:R-:W-:Y:S01]  /*1bf0*/  SHF.R.S32.HI R2, RZ, 0x3, R2 ;  /* 0x00000003ff027819 */ /* 0x000fe20000011402 */
[----:B------:R-:W-:Y:S02]  /*1c00*/  UIMAD UR5, UR33, UR8, URZ ;  /* 0x00000008210572a4 */ /* 0x000fe4000f8e023f */
[----:B------:R-:W-:Y:S01]  /*1c10*/  UIADD3 UR8, UR21, UR15, URZ ;  /* 0x0000000f15087290 */ /* 0x000fe2000fffe03f */
[----:B------:R-:W-:Y:S01]  /*1c20*/  SHF.R.S32.HI R18, RZ, 0x1f, R2 ;  /* 0x0000001fff127819 */ /* 0x000fe20000011402 */
[----:B------:R-:W-:Y:S01]  /*1c30*/  UIMAD UR5, UR21, UR9, UR5 ;  /* 0x00000009150572a4 */ /* 0x000fe2000f8e0205 */
[----:B------:R-:W-:Y:S01]  /*1c40*/  IADD3 R0, P0, R2, UR21, RZ ;  /* 0x0000001502007c10 */ /* 0x000fe2000ff1e0ff */
[----:B------:R-:W-:Y:S01]  /*1c50*/  UIMAD.WIDE UR8, UR8, UR14, UR6 ;  /* 0x0000000e080872a5 */ /* 0x000fe2000f8e0206 */
[----:B------:R1:W2:Y:S02]  /*1c60*/  R2UR UR7, R14 ;  /* 0x000000000e0773c2 */ /* 0x0002a400000e0000 */
[----:B------:R-:W-:Y:S01]  /*1c70*/  IADD3.X R7, R18, UR33, RZ, P0, !PT ;  /* 0x0000002112077c10 */ /* 0x000fe200087fe4ff */
[----:B------:R-:W-:-:S04]  /*1c80*/  IMAD.WIDE.U32 R4, R0, c[0x0][0x190], R200 ;  /* 0x0000640000047a25 */ /* 0x000fc800078e00c8 */
[----:B------:R-:W-:Y:S01]  /*1c90*/  IMAD R7, R7, c[0x0][0x190], RZ ;  /* 0x0000640007077a24 */ /* 0x000fe200078e02ff */
[----:B------:R-:W-:Y:S01]  /*1ca0*/  IADD3 R6, P0, R4, UR40, RZ ;  /* 0x0000002804067c10 */ /* 0x000fe2000ff1e0ff */
[----:B------:R1:W3:Y:S02]  /*1cb0*/  R2UR UR6, R13 ;  /* 0x000000000d0673c2 */ /* 0x0002e400000e0000 */
[----:B------:R-:W-:-:S05]  /*1cc0*/  IMAD R0, R0, c[0x0][0x194], R7 ;  /* 0x0000650000007a24 */ /* 0x000fca00078e0207 */
[----:B------:R-:W-:Y:S02]  /*1cd0*/  IADD3.X R7, R5, UR36, R0, P0, !PT ;  /* 0x0000002405077c10 */ /* 0x000fe400087fe400 */
[----:B------:R-:W-:Y:S02]  /*1ce0*/  LOP3.LUT R0, R8, 0xffffffe0, RZ, 0xc0, !PT ;  /* 0xffffffe008007812 */ /* 0x000fe400078ec0ff */
[----:B------:R-:W-:Y:S02]  /*1cf0*/  IADD3 R4, P0, R200, UR28, RZ ;  /* 0x0000001cc8047c10 */ /* 0x000fe4000ff1e0ff */
[----:B------:R-:W-:Y:S01]  /*1d00*/  SHF.R.S32.HI R8, RZ, 0x5, R8 ;  /* 0x00000005ff087819 */ /* 0x000fe20000011408 */
[----:B------:R-:W-:Y:S01]  /*1d10*/  IMAD.IADD R0, R19, 0x1, -R0 ;  /* 0x0000000113007824 */ /* 0x000fe200078e0a00 */
[----:B------:R-:W-:-:S03]  /*1d20*/  IADD3.X R5, R201, UR31, RZ, P0, !PT ;  /* 0x0000001fc9057c10 */ /* 0x000fc600087fe4ff */
[----:B------:R-:W-:Y:S02]  /*1d30*/  IMAD R0, R8, UR49, R0 ;  /* 0x0000003108007c24 */ /* 0x000fe4000f8e0200 */
[----:B------:R-:W-:-:S03]  /*1d40*/  IMAD.WIDE.U32 R4, R9, c[0x0][0x370], R4 ;  /* 0x0000dc0009047a25 */ /* 0x000fc600078e0004 */
[C---:B------:R-:W-:Y:S02]  /*1d50*/  IADD3 R8, P0, R0.reuse, UR22, RZ ;  /* 0x0000001600087c10 */ /* 0x040fe4000ff1e0ff */
[----:B------:R-:W-:Y:S01]  /*1d60*/  IADD3 R5, R5, UR5, RZ ;  /* 0x0000000505057c10 */ /* 0x000fe2000fffe0ff */
[----:B------:R-:W-:Y:S01]  /*1d70*/  ULEA.HI.SX32 UR5, UR35, 0xffffffff, 0x19 ;  /* 0xffffffff23057891 */ /* 0x000fe2000f8fca3f */
[----:B------:R-:W-:Y:S01]  /*1d80*/  LEA.HI.X.SX32 R11, R0, UR13, 0x1, P0 ;  /* 0x0000000d000b7c11 */ /* 0x000fe200080f0eff */
[----:B------:R-:W-:Y:S01]  /*1d90*/  IMAD.U32 R0, RZ, RZ, UR37 ;  /* 0x00000025ff007e24 */ /* 0x000fe2000f8e00ff */
[----:B------:R-:W-:-:S03]  /*1da0*/  LEA R9, P0, R8, c[0x0][0x350], 0x2 ;  /* 0x0000d40008097a11 */ /* 0x000fc600078010ff */
[----:B------:R-:W-:Y:S01]  /*1db0*/  IMAD.WIDE.U32 R4, R0, c[0x0][0x378], R4 ;  /* 0x0000de0000047a25 */ /* 0x000fe200078e0004 */
[----:B------:R-:W-:Y:S02]  /*1dc0*/  LEA.HI.X R8, R8, c[0x0][0x354], R11, 0x2, P0 ;  /* 0x0000d50008087a11 */ /* 0x000fe400000f140b */
[----:B------:R-:W-:Y:S01]  /*1dd0*/  PLOP3.LUT P0, PT, PT, PT, UP0, 0x80, 0x0 ;  /* 0x000000000000781c */ /* 0x000fe20003f0f008 */
[----:B------:R-:W-:Y:S01]  /*1de0*/  IMAD.WIDE.U32 R6, R0, c[0x0][0x1a8], R6 ;  /* 0x00006a0000067a25 */ /* 0x000fe200078e0006 */
[----:B------:R-:W-:-:S03]  /*1df0*/  IADD3 R5, R5, UR10, RZ ;  /* 0x0000000a05057c10 */ /* 0x000fc6000fffe0ff */
[----:B------:R-:W-:Y:S01]  /*1e00*/  IMAD R0, R18, c[0x0][0x370], RZ ;  /* 0x0000dc0012007a24 */ /* 0x000fe200078e02ff */
[----:B------:R-:W-:Y:S01]  /*1e10*/  IADD3 R10, R7, UR11, RZ ;  /* 0x0000000b070a7c10 */ /* 0x000fe2000fffe0ff */
[C---:B------:R-:W-:Y:S01]  /*1e20*/  IMAD.WIDE.U32 R4, R2.reuse, c[0x0][0x370], R4 ;  /* 0x0000dc0002047a25 */ /* 0x040fe200078e0004 */
[----:B------:R-:W-:Y:S02]  /*1e30*/  ULDC.64 UR10, c[0x0][0x3c8] ;  /* 0x0000f200000a7ab9 */ /* 0x000fe40000000a00 */
[----:B------:R-:W-:Y:S01]  /*1e40*/  UIMAD.WIDE UR12, UR12, UR14, UR10 ;  /* 0x0000000e0c0c72a5 */ /* 0x000fe2000f8e020a */
[----:B------:R-:W-:Y:S01]  /*1e50*/  IMAD R0, R2, c[0x0][0x374], R0 ;  /* 0x0000dd0002007a24 */ /* 0x000fe200078e0200 */
[----:B------:R-:W-:-:S03]  /*1e60*/  LEA R7, P1, R4, c[0x0][0x330], 0x1 ;  /* 0x0000cc0004077a11 */ /* 0x000fc600078208ff */
[----:B------:R-:W-:Y:S01]  /*1e70*/  IMAD.IADD R0, R5, 0x1, R0 ;  /* 0x0000000105007824 */ /* 0x000fe200078e0200 */
[----:B------:R-:W-:-:S04]  /*1e80*/  LEA R5, P2, R6, c[0x0][0x160], 0x1 ;  /* 0x0000580006057a11 */ /* 0x000fc800078408ff */
[----:B------:R-:W-:Y:S02]  /*1e90*/  LEA.HI.X R4, R4, c[0x0][0x334], R0, 0x1, P1 ;  /* 0x0000cd0004047a11 */ /* 0x000fe400008f0c00 */
[----:B------:R-:W-:Y:S01]  /*1ea0*/  LEA.HI.X R6, R6, c[0x0][0x164], R10, 0x1, P2 ;  /* 0x0000590006067a11 */ /* 0x000fe200010f0c0a */
[----:B-123--:R-:W-:Y:S05]  /*1eb0*/  @!P0 BRA `(.L_x_440) ;  /* 0x0000877000008947 */ /* 0x00efea0003800000 */
[----:B------:R-:W2:Y:S01]  /*1ec0*/  LDL R21, [R1+0x24] ;  /* 0x0000240001157983 */ /* 0x000ea20000100800 */
[----:B------:R-:W-:Y:S01]  /*1ed0*/  PLOP3.LUT P1, PT, PT, PT, UP3, 0x80, 0x0 ;  /* 0x000000000000781c */ /* 0x000fe20003f2f038 */
[----:B------:R-:W-:Y:S01]  /*1ee0*/  UMOV UR10, UR8 ;  /* 0x00000008000a7c82 */ /* 0x000fe20008000000 */
[----:B------:R-:W-:Y:S01]  /*1ef0*/  BSSY B0, `(.L_x_441) ;  /* 0x000001c000007945 */ /* 0x000fe20003800000 */
[----:B------:R-:W-:Y:S01]  /*1f00*/  UMOV UR8, UR5 ;  /* 0x0000000500087c82 */ /* 0x000fe20008000000 */
[----:B------:R-:W-:Y:S01]  /*1f10*/  MOV R203, R5 ;  /* 0x0000000500cb7202 */ /* 0x000fe20000000f00 */
[----:B------:R-:W-:Y:S01]  /*1f20*/  ULEA.HI UR5, UR8, UR8, URZ, 0x1 ;  /* 0x0000000808057291 */ /* 0x000fe2000f8f083f */
[----:B------:R-:W-:Y:S01]  /*1f30*/  IMAD.MOV.U32 R204, RZ, RZ, R6 ;  /* 0x000000ffffcc7224 */ /* 0x000fe200078e0006 */
[----:B------:R-:W-:Y:S01]  /*1f40*/  UMOV UR11, UR13 ;  /* 0x0000000d000b7c82 */ /* 0x000fe20008000000 */
[----:B------:R-:W-:Y:S01]  /*1f50*/  MOV R205, R7 ;  /* 0x0000000700cd7202 */ /* 0x000fe20000000f00 */
[----:B------:R-:W-:Y:S01]  /*1f60*/  ULOP3.LUT UR5, UR5, 0xfffffffe, URZ, 0xc0, !UPT ;  /* 0xfffffffe05057892 */ /* 0x000fe2000f8ec03f */
[----:B------:R-:W-:Y:S01]  /*1f70*/  IMAD.MOV.U32 R206, RZ, RZ, R4 ;  /* 0x000000ffffce7224 */ /* 0x000fe200078e0004 */
[----:B------:R-:W-:Y:S01]  /*1f80*/  MOV R191, R9 ;  /* 0x0000000900bf7202 */ /* 0x000fe20000000f00 */
[----:B------:R-:W-:Y:S01]  /*1f90*/  IMAD.MOV.U32 R190, RZ, RZ, R8 ;  /* 0x000000ffffbe7224 */ /* 0x000fe200078e0008 */
[----:B------:R-:W-:-:S04]  /*1fa0*/  UIADD3 UR5, UR8, -UR5, URZ ;  /* 0x8000000508057290 */ /* 0x000fc8000fffe03f */
[----:B------:R-:W-:Y:S02]  /*1fb0*/  UISETP.NE.AND UP0, UPT, UR5, 0x1, UPT ;  /* 0x000000010500788c */ /* 0x000fe4000bf05270 */
[----:B------:R-:W-:Y:S01]  /*1fc0*/  UIMAD UR5, UR8, -0x80, UR32 ;  /* 0xffffff80080578a4 */ /* 0x000fe2000f8e0220 */
[----:B------:R-:W-:Y:S05]  /*1fd0*/  @P1 BAR.SYNC.DEFER_BLOCKING 0x0 ;  /* 0x0000000000001b1d */ /* 0x000fea0000010000 */
[----:B------:R-:W-:Y:S01]  /*1fe0*/  ISETP.GE.AND P0, PT, R2, UR5, PT ;  /* 0x0000000502007c0c */ /* 0x000fe2000bf06270 */
[----:B--2---:R-:W-:-:S12]  /*1ff0*/  IMAD.SHL.U32 R0, R21, 0x2, RZ ;  /* 0x0000000215007824 */ /* 0x004fd800078e00ff */
[----:B------:R1:W-:Y:S01]  /*2000*/  @P0 STS.128 [R0+0x8000], RZ ;  /* 0x008000ff00000388 */ /* 0x0003e20000000c00 */
[----:B------:R-:W-:Y:S05]  /*2010*/  @P0 BRA `(.L_x_442) ;  /* 0x0000009000000947 */ /* 0x000fea0003800000 */
[----:B------:R-:W-:-:S13]  /*2020*/  ISETP.GE.AND P1, PT, R200, c[0x0][0x220], PT ;  /* 0x00008800c8007a0c */ /* 0x000fda0003f26270 */
[----:B------:R2:W-:Y:S01]  /*2030*/  @P1 STS.128 [R0+0x8000], RZ ;  /* 0x008000ff00001388 */ /* 0x0005e20000000c00 */
[----:B------:R-:W-:Y:S05]  /*2040*/  @P1 BRA `(.L_x_442) ;  /* 0x0000006000001947 */ /* 0x000fea0003800000 */
[----:B------:R-:W-:Y:S02]  /*2050*/  MOV R4, R205 ;  /* 0x000000cd00047202 */ /* 0x000fe40000000f00 */
[----:B------:R-:W-:-:S05]  /*2060*/  MOV R5, R206 ;  /* 0x000000ce00057202 */ /* 0x000fca0000000f00 */
[----:B------:R-:W-:Y:S01]  /*2070*/  @!PT LDS RZ, [RZ] ;  /* 0x00000000fffff984 */ /* 0x000fe20000000800 */
[----:B------:R-:W-:Y:S01]  /*2080*/  @!PT LDS RZ, [RZ] ;  /* 0x00000000fffff984 */ /* 0x000fe20000000800 */
[----:B------:R-:W-:Y:S01]  /*2090*/  @!PT LDS RZ, [RZ] ;  /* 0x00000000fffff984 */ /* 0x000fe20000000800 */
[----:B------:R3:W-:Y:S02]  /*20a0*/  LDGSTS.E.BYPASS.LTC128B.128 [R0+0x8000], [R4.64] ;  /* 0x0800000004007fae */ /* 0x0007e4000b901d52 */
.L_x_442:
[----:B------:R-:W-:Y:S05]  /*20b0*/  BSYNC B0 ;  /* 0x0000000000007941 */ /* 0x000fea0003800000 */
.L_x_441:
[----:B------:R-:W-:Y:S01]  /*20c0*/  IADD3 R11, R2, 0x20, RZ ;  /* 0x00000020020b7810 */ /* 0x000fe20007ffe0ff */
[----:B------:R-:W-:Y:S03]  /*20d0*/  BSSY B0, `(.L_x_443) ;  /* 0x000000f000007945 */ /* 0x000fe60003800000 */
[----:B------:R-:W-:-:S13]  /*20e0*/  ISETP.GE.AND P4, PT, R11, UR5, PT ;  /* 0x000000050b007c0c */ /* 0x000fda000bf86270 */
        /* <DEDUP_REMOVED lines=13> */
.L_x_444:
[----:B------:R-:W-:Y:S05]  /*21c0*/  BSYNC B0 ;  /* 0x0000000000007941 */ /* 0x000fea0003800000 */
.L_x_443:
        /* <DEDUP_REMOVED lines=16> */
.L_x_446:
[----:B------:R-:W-:Y:S05]  /*22d0*/  BSYNC B0 ;  /* 0x0000000000007941 */ /* 0x000fea0003800000 */
.L_x_445:
        /* <DEDUP_REMOVED lines=8> */
[----:B------:R-:W-:Y:S02]  /*2360*/  MOV R6, c[0x0][0x370] ;  /* 0x0000dc0000067a02 */ /* 0x000fe40000000f00 */
[----:B---3--:R-:W-:Y:S02]  /*2370*/  MOV R4, R205 ;  /* 0x000000cd00047202 */ /* 0x008fe40000000f00 */
[----:B------:R-:W-:-:S05]  /*2380*/  MOV R5, R206 ;  /* 0x000000ce00057202 */ /* 0x000fca0000000f00 */
[----:B------:R-:W-:-:S05]  /*2390*/  IMAD.WIDE.U32 R4, R6, 0xc0, R4 ;  /* 0x000000c006047825 */ /* 0x000fca00078e0004 */
[----:B------:R-:W-:-:S05]  /*23a0*/  IADD3 R5, R5, UR61, RZ ;  /* 0x0000003d05057c10 */ /* 0x000fca000fffe0ff */
[----:B------:R-:W-:Y:S01]  /*23b0*/  @!PT LDS RZ, [RZ] ;  /* 0x00000000fffff984 */ /* 0x000fe20000000800 */
[----:B------:R-:W-:Y:S01]  /*23c0*/  @!PT LDS RZ, [RZ] ;  /* 0x00000000fffff984 */ /* 0x000fe20000000800 */
[----:B------:R-:W-:Y:S01]  /*23d0*/  @!PT LDS RZ, [RZ] ;  /* 0x00000000fffff984 */ /* 0x000fe20000000800 */
[----:B------:R3:W-:Y:S02]  /*23e0*/  LDGSTS.E.BYPASS.LTC128B.128 [R0+0xb000], [R4.64] ;  /* 0x0b00000004007fae */ /* 0x0007e4000b901d52 */
.L_x_448:
[----:B------:R-:W-:Y:S05]  /*23f0*/  BSYNC B0 ;  /* 0x0000000000007941 */ /* 0x000fea0003800000 */
.L_x_447:
[----:B------:R-:W-:Y:S01]  /*2400*/  PLOP3.LUT P2, PT, PT, PT, UP0, 0x80, 0x0 ;  /* 0x000000000000781c */ /* 0x000fe20003f4f008 */
[----:B------:R-:W-:Y:S01]  /*2410*/  BSSY B0, `(.L_x_449) ;  /* 0x0000015000007945 */ /* 0x000fe20003800000 */
[----:B---3--:R-:W-:-:S04]  /*2420*/  IADD3 R4, R21, 0x2000, RZ ;  /* 0x0000200015047810 */ /* 0x008fc80007ffe0ff */
        /* <DEDUP_REMOVED lines=13> */
[----:B------:R-:W-:Y:S02]  /*2500*/  MOV R4, R203 ;  /* 0x000000cb00047202 */ /* 0x000fe40000000f00 */
[----:B------:R-:W-:-:S05]  /*2510*/  MOV R5, R204 ;  /* 0x000000cc00057202 */ /* 0x000fca0000000f00 */
[----:B------:R-:W-:Y:S01]  /*2520*/  @!PT LDS RZ, [RZ] ;  /* 0x00000000fffff984 */ /* 0x000fe20000000800 */
[----:B------:R-:W-:Y:S01]  /*2530*/  @!PT LDS RZ, [RZ] ;  /* 0x00000000fffff984 */ /* 0x000fe20000000800 */
[----:B------:R-:W-:Y:S01]  /*2540*/  @!PT LDS RZ, [RZ] ;  /* 0x00000000fffff984 */ /* 0x000fe20000000800 */
[----:B------:R1:W-:Y:S02]  /*2550*/  LDGSTS.E.BYPASS.LTC128B.128 [R189], [R4.64] ;  /* 0x0000000004bd7fae */ /* 0x0003e4000b901d52 */
.L_x_450:
[----:B------:R-:W-:Y:S05]  /*2560*/  BSYNC B0 ;  /* 0x0000000000007941 */ /* 0x000fea0003800000 */
.L_x_449:
        /* <DEDUP_REMOVED lines=20> */
.L_x_452:
[----:B------:R-:W-:Y:S05]  /*26b0*/  BSYNC B0 ;  /* 0x0000000000007941 */ /* 0x000fea0003800000 */
.L_x_451:
        /* <DEDUP_REMOVED lines=20> */
.L_x_454:
[----:B------:R-:W-:Y:S05]  /*2800*/  BSYNC B0 ;  /* 0x0000000000007941 */ /* 0x000fea0003800000 */
.L_x_453:
        /* <DEDUP_REMOVED lines=12> */
[----:B------:R-:W-:Y:S02]  /*28d0*/  MOV R6, c[0x0][0x190] ;  /* 0x0000640000067a02 */ /* 0x000fe40000000f00 */
[----:B-1----:R-:W-:-:S02]  /*28e0*/  MOV R4, R203 ;  /* 0x000000cb00047202 */ /* 0x002fc40000000f00 */
[----:B------:R-:W-:-:S05]  /*28f0*/  MOV R5, R204 ;  /* 0x000000cc00057202 */ /* 0x000fca0000000f00 */
[----:B------:R-:W-:-:S05]  /*2900*/  IMAD.WIDE.U32 R4, R6, 0xc0, R4 ;  /* 0x000000c006047825 */ /* 0x000fca00078e0004 */
[----:B------:R-:W-:-:S05]  /*2910*/  IADD3 R5, R5, UR60, RZ ;  /* 0x0000003c05057c10 */ /* 0x000fca000fffe0ff */
[----:B------:R-:W-:Y:S01]  /*2920*/  @!PT LDS RZ, [RZ] ;  /* 0x00000000fffff984 */ /* 0x000fe20000000800 */
[----:B------:R-:W-:Y:S01]  /*2930*/  @!PT LDS RZ, [RZ] ;  /* 0x00000000fffff984 */ /* 0x000fe20000000800 */
[----:B------:R-:W-:Y:S01]  /*2940*/  @!PT LDS RZ, [RZ] ;  /* 0x00000000fffff984 */ /* 0x000fe20000000800 */
[----:B------:R1:W-:Y:S02]  /*2950*/  LDGSTS.E.BYPASS.LTC128B.128 [R189+0x3000], [R4.64] ;  /* 0x0300000004bd7fae */ /* 0x0003e4000b901d52 */
.L_x_456:
[----:B------:R-:W-:Y:S05]  /*2960*/  BSYNC B0 ;  /* 0x0000000000007941 */ /* 0x000fea0003800000 */
.L_x_455:
[----:B--2---:R-:W2:Y:S01]  /*2970*/  LDL R21, [R1+0x30] ;  /* 0x0000300001157983 */ /* 0x004ea20000100800 */
[----:B------:R-:W-:Y:S01]  /*2980*/  ULDC.64 UR14, c[0x0][0x198] ;  /* 0x00006600000e7ab9 */ /* 0x000fe20000000a00 */
[----:B------:R-:W-:Y:S01]  /*2990*/  IMAD.U32 R13, RZ, RZ, UR24 ;  /* 0x00000018ff0d7e24 */ /* 0x000fe2000f8e00ff */
[----:B------:R-:W-:Y:S01]  /*29a0*/  UIMAD UR13, UR20, UR14, URZ ;  /* 0x0000000e140d72a4 */ /* 0x000fe2000f8e023f */
[----:B------:R-:W-:Y:S02]  /*29b0*/  IMAD.MOV.U32 R247, RZ, RZ, 0x7f800000 ;  /* 0x7f800000fff77424 */ /* 0x000fe400078e00ff */
[----:B-1----:R-:W-:Y:S01]  /*29c0*/  IMAD.WIDE.U32 R4, R13, c[0x0][0x198], R200 ;  /* 0x000066000d047a25 */ /* 0x002fe200078e00c8 */
[----:B------:R-:W-:-:S03]  /*29d0*/  UIMAD UR13, UR24, UR15, UR13 ;  /* 0x0000000f180d72a4 */ /* 0x000fc6000f8e020d */
[----:B------:R-:W-:Y:S01]  /*29e0*/  IMAD.MOV.U32 R248, RZ, RZ, 0x7f800000 ;  /* 0x7f800000fff87424 */ /* 0x000fe200078e00ff */
[----:B------:R-:W-:Y:S01]  /*29f0*/  IADD3 R6, P0, R4, UR29, RZ ;  /* 0x0000001d04067c10 */ /* 0x000fe2000ff1e0ff */
[----:B------:R-:W-:Y:S02]  /*2a00*/  IMAD.MOV.U32 R249, RZ, RZ, 0x7f800000 ;  /* 0x7f800000fff97424 */ /* 0x000fe400078e00ff */
[----:B------:R-:W-:Y:S02]  /*2a10*/  IMAD.U32 R4, RZ, RZ, UR13 ;  /* 0x0000000dff047e24 */ /* 0x000fe4000f8e00ff */
[----:B------:R-:W-:-:S03]  /*2a20*/  IMAD.MOV.U32 R246, RZ, RZ, 0x7f800000 ;  /* 0x7f800000fff67424 */ /* 0x000fc600078e00ff */
[----:B------:R-:W-:Y:S02]  /*2a30*/  IADD3.X R7, R5, UR30, R4, P0, !PT ;  /* 0x0000001e05077c10 */ /* 0x000fe400087fe404 */
[C---:B--2---:R-:W-:Y:S01]  /*2a40*/  IADD3 R4, R21.reuse, 0x48, RZ ;  /* 0x0000004815047810 */ /* 0x044fe20007ffe0ff */
[C---:B------:R-:W-:Y:S01]  /*2a50*/  IMAD.SHL.U32 R10, R21.reuse, 0x4, RZ ;  /* 0x00000004150a7824 */ /* 0x040fe200078e00ff */
[C---:B------:R-:W-:Y:S02]  /*2a60*/  IADD3 R8, R21.reuse, 0x8, RZ ;  /* 0x0000000815087810 */ /* 0x040fe40007ffe0ff */
[----:B------:R-:W-:Y:S02]  /*2a70*/  ISETP.GE.AND P1, PT, R4, UR5, PT ;  /* 0x0000000504007c0c */ /* 0x000fe4000bf26270 */
[----:B------:R-:W-:Y:S02]  /*2a80*/  IADD3 R5, R21, 0x40, RZ ;  /* 0x0000004015057810 */ /* 0x000fe40007ffe0ff */
[----:B------:R-:W-:-:S02]  /*2a90*/  ISETP.GE.AND P4, PT, R8, UR5, PT ;  /* 0x0000000508007c0c */ /* 0x000fc4000bf86270 */
[----:B------:R-:W-:Y:S02]  /*2aa0*/  ISETP.GE.AND P3, PT, R5, UR5, PT ;  /* 0x0000000505007c0c */ /* 0x000fe4000bf66270 */
[----:B------:R-:W-:Y:S02]  /*2ab0*/  SHF.R.S32.HI R5, RZ, 0x1f, R4 ;  /* 0x0000001fff057819 */ /* 0x000fe40000011404 */
[----:B------:R-:W-:Y:S02]  /*2ac0*/  ISETP.GE.AND P5, PT, R21, UR5, PT ;  /* 0x0000000515007c0c */ /* 0x000fe4000bfa6270 */
[----:B------:R-:W-:Y:S02]  /*2ad0*/  SHF.R.S32.HI R14, RZ, 0x1f, R21 ;  /* 0x0000001fff0e7819 */ /* 0x000fe40000011415 */
[----:B------:R-:W-:-:S04]  /*2ae0*/  @!P1 LEA R8, P0, R4, UR10, 0x2 ;  /* 0x0000000a04089c11 */ /* 0x000fc8000f8010ff */
[----:B------:R-:W-:Y:S02]  /*2af0*/  @!P1 LEA.HI.X R9, R4, UR9, R5, 0x2, P0 ;  /* 0x0000000904099c11 */ /* 0x000fe400080f1405 */
[----:B------:R-:W-:Y:S02]  /*2b00*/  IADD3 R4, P0, R10, UR10, RZ ;  /* 0x0000000a0a047c10 */ /* 0x000fe4000ff1e0ff */
[----:B------:R-:W-:Y:S01]  /*2b10*/  SHF.L.U64.HI R5, R21, 0x2, R14 ;  /* 0x0000000215057819 */ /* 0x000fe2000001020e */
[----:B------:R1:W5:Y:S01]  /*2b20*/  @!P1 LDG.E R247, [R8.64] ;  /* 0x0000001208f79981 */ /* 0x000362000c1e1900 */
[----:B------:R-:W-:Y:S02]  /*2b30*/  UIMAD UR5, UR17, -0x80, UR4 ;  /* 0xffffff80110578a4 */ /* 0x000fe4000f8e0204 */
[----:B------:R-:W-:-:S05]  /*2b40*/  IADD3.X R5, R5, UR9, RZ, P0, !PT ;  /* 0x0000000905057c10 */ /* 0x000fca00087fe4ff */
[----:B------:R2:W5:Y:S01]  /*2b50*/  @!P5 LDG.E R248, [R4.64] ;  /* 0x0000001204f8d981 */ /* 0x000562000c1e1900 */
[----:B------:R-:W-:-:S03]  /*2b60*/  ISETP.GE.AND P5, PT, R2, UR5, PT ;  /* 0x0000000502007c0c */ /* 0x000fc6000bfa6270 */
[----:B------:R2:W5:Y:S04]  /*2b70*/  @!P4 LDG.E R249, [R4.64+0x20] ;  /* 0x0000201204f9c981 */ /* 0x000568000c1e1900 */
[----:B------:R2:W5:Y:S06]  /*2b80*/  @!P3 LDG.E R246, [R4.64+0x100] ;  /* 0x0001001204f6b981 */ /* 0x00056c000c1e1900 */
[----:B------:R1:W-:Y:S01]  /*2b90*/  @P5 STS.128 [R0+0xc000], RZ ;  /* 0x00c000ff00005388 */ /* 0x0003e20000000c00 */
[----:B------:R-:W-:Y:S01]  /*2ba0*/  BSSY B0, `(.L_x_457) ;  /* 0x0000015000007945 */ /* 0x000fe20003800000 */
[----:B--2---:R-:W-:-:S04]  /*2bb0*/  IMAD R4, R15, c[0x0][0x1b0], RZ ;  /* 0x00006c000f047a24 */ /* 0x004fc800078e02ff */
        /* <DEDUP_REMOVED lines=19> */
.L_x_458:
[----:B-1----:R-:W-:Y:S05]  /*2cf0*/  BSYNC B0 ;  /* 0x0000000000007941 */ /* 0x002fea0003800000 */
.L_x_457:
[----:B------:R-:W-:Y:S01]  /*2d00*/  ISETP.GE.AND P4, PT, R11, UR5, PT ;  /* 0x000000050b007c0c */ /* 0x000fe2000bf86270 */
[----:B------:R-:W-:-:S12]  /*2d10*/  BSSY B0, `(.L_x_459) ;  /* 0x0000014000007945 */ /* 0x000fd80003800000 */
[----:B------:R1:W-:Y:S01]  /*2d20*/  @P4 STS.128 [R0+0xd000], RZ ;  /* 0x00d000ff00004388 */ /* 0x0003e20000000c00 */
[----:B------:R-:W-:Y:S05]  /*2d30*/  @P4 BRA `(.L_x_460) ;  /* 0x0000011000004947 */ /* 0x000fea0003800000 */
[----:B------:R-:W-:-:S13]  /*2d40*/  ISETP.GE.AND P0, PT, R200, c[0x0][0x220], PT ;  /* 0x00008800c8007a0c */ /* 0x000fda0003f06270 */
[----:B------:R1:W-:Y:S01]  /*2d50*/  @P0 STS.128 [R0+0xd000], RZ ;  /* 0x00d000ff00000388 */ /* 0x0003e20000000c00 */
[----:B------:R-:W-:Y:S05]  /*2d60*/  @P0 BRA `(.L_x_460) ;  /* 0x000000e000000947 */ /* 0x000fea0003800000 */
[----:B--2---:R-:W-:Y:S02]  /*2d70*/  IADD3 R8, P0, R2, 0x20, RZ ;  /* 0x0000002002087810 */ /* 0x004fe40007f1e0ff */
[----:B------:R-:W-:-:S03]  /*2d80*/  MOV R7, R10 ;  /* 0x0000000a00077202 */ /* 0x000fc60000000f00 */
[----:B------:R-:W-:-:S04]  /*2d90*/  IMAD.X R6, RZ, RZ, R18, P0 ;  /* 0x000000ffff067224 */ /* 0x000fc800000e0612 */
[----:B------:R-:W-:Y:S02]  /*2da0*/  IMAD R9, R6, c[0x0][0x198], RZ ;  /* 0x0000660006097a24 */ /* 0x000fe400078e02ff */
[----:B------:R-:W-:Y:S02]  /*2db0*/  IMAD.MOV.U32 R6, RZ, RZ, R4 ;  /* 0x000000ffff067224 */ /* 0x000fe400078e0004 */
[C---:B------:R-:W-:Y:S02]  /*2dc0*/  IMAD R9, R8.reuse, c[0x0][0x19c], R9 ;  /* 0x0000670008097a24 */ /* 0x040fe400078e0209 */
[----:B------:R-:W-:-:S05]  /*2dd0*/  IMAD.WIDE.U32 R6, R8, c[0x0][0x198], R6 ;  /* 0x0000660008067a25 */ /* 0x000fca00078e0006 */
[----:B------:R-:W-:Y:S02]  /*2de0*/  LEA R8, P0, R6, c[0x0][0x168], 0x1 ;  /* 0x00005a0006087a11 */ /* 0x000fe400078008ff */
[----:B------:R-:W-:-:S04]  /*2df0*/  IADD3 R9, R7, R9, RZ ;  /* 0x0000000907097210 */ /* 0x000fc80007ffe0ff */
[----:B------:R-:W-:-:S05]  /*2e00*/  LEA.HI.X R9, R6, c[0x0][0x16c], R9, 0x1, P0 ;  /* 0x00005b0006097a11 */ /* 0x000fca00000f0c09 */
[----:B------:R-:W-:Y:S01]  /*2e10*/  @!PT LDS RZ, [RZ] ;  /* 0x00000000fffff984 */ /* 0x000fe20000000800 */
[----:B------:R-:W-:Y:S01]  /*2e20*/  @!PT LDS RZ, [RZ] ;  /* 0x00000000fffff984 */ /* 0x000fe20000000800 */
[----:B------:R-:W-:Y:S01]  /*2e30*/  @!PT LDS RZ, [RZ] ;  /* 0x00000000fffff984 */ /* 0x000fe20000000800 */
[----:B------:R2:W-:Y:S02]  /*2e40*/  LDGSTS.E.BYPASS.LTC128B.128 [R0+0xd000], [R8.64] ;  /* 0x0d00000008007fae */ /* 0x0005e4000b901d52 */
.L_x_460:
[----:B------:R-:W-:Y:S05]  /*2e50*/  BSYNC B0 ;  /* 0x0000000000007941 */ /* 0x000fea0003800000 */
.L_x_459:
        /* <DEDUP_REMOVED lines=21> */
.L_x_462:
[----:B------:R-:W-:Y:S05]  /*2fb0*/  BSYNC B0 ;  /* 0x0000000000007941 */ /* 0x000fea0003800000 */
.L_x_461:
[----:B------:R-:W-:Y:S01]  /*2fc0*/  ISETP.GE.AND P1, PT, R17, UR5, PT ;  /* 0x0000000511007c0c */ /* 0x000fe2000bf26270 */
[----:B------:R-:W-:-:S12]  /*2fd0*/  BSSY B0, `(.L_x_463) ;  /* 0x0000014000007945 */ /* 0x000fd80003800000 */
        /* <DEDUP_REMOVED lines=19> */
.L_x_464:
[----:B------:R-:W-:Y:S05]  /*3110*/  BSYNC B0 ;  /* 0x0000000000007941 */ /* 0x000fea0003800000 */
.L_x_463:
[----:B------:R-:W-:Y:S01]  /*3120*/  ULDC.64 UR14, c[0x0][0x1a0] ;  /* 0x00006800000e7ab9 */ /* 0x000fe20000000a00 */
[----:B------:R1:W-:Y:S01]  /*3130*/  @P5 STS.128 [R0+0x10000], RZ ;  /* 0x010000ff00005388 */ /* 0x0003e20000000c00 */
[----:B------:R-:W-:Y:S01]  /*3140*/  UIMAD UR5, UR20, UR14, URZ ;  /* 0x0000000e140572a4 */ /* 0x000fe2000f8e023f */
[----:B-1----:R-:W-:Y:S01]  /*3150*/  IMAD.WIDE.U32 R4, R13, c[0x0][0x1a0], R200 ;  /* 0x000068000d047a25 */ /* 0x002fe200078e00c8 */
[----:B------:R-:W-:Y:S02]  /*3160*/  BSSY B0, `(.L_x_465) ;  /* 0x0000019000007945 */ /* 0x000fe40003800000 */
[----:B------:R-:W-:Y:S01]  /*3170*/  UIMAD UR5, UR24, UR15, UR5 ;  /* 0x0000000f180572a4 */ /* 0x000fe2000f8e0205 */
[----:B------:R-:W-:Y:S01]  /*3180*/  IMAD R10, R15, c[0x0][0x1b8], RZ ;  /* 0x00006e000f0a7a24 */ /* 0x000fe200078e02ff */
[----:B------:R-:W-:-:S03]  /*3190*/  IADD3 R4, P0, R4, UR26, RZ ;  /* 0x0000001a04047c10 */ /* 0x000fc6000ff1e0ff */
[----:B------:R-:W-:Y:S01]  /*31a0*/  IMAD R10, R12, c[0x0][0x1bc], R10 ;  /* 0x00006f000c0a7a24 */ /* 0x000fe200078e020a */
[----:B------:R-:W-:-:S04]  /*31b0*/  MOV R6, UR5 ;  /* 0x0000000500067c02 */ /* 0x000fc80008000f00 */
[----:B------:R-:W-:-:S05]  /*31c0*/  IADD3.X R5, R5, UR27, R6, P0, !PT ;  /* 0x0000001b05057c10 */ /* 0x000fca00087fe406 */
[----:B------:R-:W-:-:S05]  /*31d0*/  IMAD.WIDE.U32 R4, R12, c[0x0][0x1b8], R4 ;  /* 0x00006e000c047a25 */ /* 0x000fca00078e0004 */
[----:B------:R-:W-:Y:S01]  /*31e0*/  IADD3 R10, R5, R10, RZ ;  /* 0x0000000a050a7210 */ /* 0x000fe20007ffe0ff */
[----:B------:R-:W-:Y:S05]  /*31f0*/  @P5 BRA `(.L_x_466) ;  /* 0x000000f000005947 */ /* 0x000fea0003800000 */
[----:B------:R-:W-:-:S13]  /*3200*/  ISETP.GE.AND P0, PT, R200, c[0x0][0x220], PT ;  /* 0x00008800c8007a0c */ /* 0x000fda0003f06270 */
[----:B------:R1:W-:Y:S01]  /*3210*/  @P0 STS.128 [R0+0x10000], RZ ;  /* 0x010000ff00000388 */ /* 0x0003e20000000c00 */
[----:B------:R-:W-:Y:S05]  /*3220*/  @P0 BRA `(.L_x_466) ;  /* 0x000000c000000947 */ /* 0x000fea0003800000 */
[----:B------:R-:W-:Y:S01]  /*3230*/  MOV R6, R4 ;  /* 0x0000000400067202 */ /* 0x000fe20000000f00 */
[----:B--2---:R-:W-:Y:S01]  /*3240*/  IMAD R8, R18, c[0x0][0x1a0], RZ ;  /* 0x0000680012087a24 */ /* 0x004fe200078e02ff */
        /* <DEDUP_REMOVED lines=10> */
.L_x_466:
[----:B------:R-:W-:Y:S05]  /*32f0*/  BSYNC B0 ;  /* 0x0000000000007941 */ /* 0x000fea0003800000 */
.L_x_465:
[----:B------:R1:W-:Y:S01]  /*3300*/  @P4 STS.128 [R0+0x11000], RZ ;  /* 0x011000ff00004388 */ /* 0x0003e20000000c00 */
[----:B------:R-:W-:Y:S01]  /*3310*/  BSSY B0, `(.L_x_467) ;  /* 0x0000013000007945 */ /* 0x000fe20003800000 */
        /* <DEDUP_REMOVED lines=18> */
.L_x_468:
[----:B------:R-:W-:Y:S05]  /*3440*/  BSYNC B0 ;  /* 0x0000000000007941 */ /* 0x000fea0003800000 */
.L_x_467:
        /* <DEDUP_REMOVED lines=20> */
.L_x_470:
[----:B------:R-:W-:Y:S05]  /*3590*/  BSYNC B0 ;  /* 0x0000000000007941 */ /* 0x000fea0003800000 */
.L_x_469:
[----:B------:R1:W-:Y:S01]  /*35a0*/  @P1 STS.128 [R0+0x13000], RZ ;  /* 0x013000ff00001388 */ /* 0x0003e20000000c00 */
[----:B------:R-:W-:Y:S01]  /*35b0*/  BSSY B0, `(.L_x_471) ;  /* 0x0000012000007945 */ /* 0x000fe20003800000 */
[----:B------:R-:W-:Y:S05]  /*35c0*/  @P1 BRA `(.L_x_472) ;  /* 0x0000010000001947 */ /* 0x000fea0003800000 */
[----:B------:R-:W-:-:S13]  /*35d0*/  ISETP.GE.AND P0, PT, R200, c[0x0][0x220], PT ;  /* 0x00008800c8007a0c */ /* 0x000fda0003f06270 */
[----:B------:R1:W-:Y:S01]  /*35e0*/  @P0 STS.128 [R0+0x13000], RZ ;  /* 0x013000ff00000388 */ /* 0x0003e20000000c00 */
[----:B------:R-:W-:Y:S05]  /*35f0*/  @P0 BRA `(.L_x_472) ;  /* 0x000000d000000947 */ /* 0x000fea0003800000 */
[----:B------:R-:W-:-:S04]  /*3600*/  IADD3 R2, P0, R2, 0x60, RZ ;  /* 0x0000006002027810 */ /* 0x000fc80007f1e0ff */
[----:B------:R-:W-:-:S05]  /*3610*/  IADD3.X R5, RZ, R18, RZ, P0, !PT ;  /* 0x00000012ff057210 */ /* 0x000fca00007fe4ff */
[----:B------:R-:W-:Y:S01]  /*3620*/  IMAD R6, R5, c[0x0][0x1a0], RZ ;  /* 0x0000680005067a24 */ /* 0x000fe200078e02ff */
[----:B------:R-:W-:-:S05]  /*3630*/  MOV R5, R10 ;  /* 0x0000000a00057202 */ /* 0x000fca0000000f00 */
[----:B--2---:R-:W-:-:S04]  /*3640*/  IMAD.WIDE.U32 R8, R2, c[0x0][0x1a0], R4 ;  /* 0x0000680002087a25 */ /* 0x004fc800078e0004 */
        /* <DEDUP_REMOVED lines=8> */
.L_x_472:
[----:B------:R-:W-:Y:S05]  /*36d0*/  BSYNC B0 ;  /* 0x0000000000007941 */ /* 0x000fea0003800000 */
.L_x_471:
[----:B-12-4-:R-:W-:Y:S01]  /*36e0*/  LEA.HI R0, R20, R19, RZ, 0x4 ;  /* 0x0000001314007211 */ /* 0x016fe200078f20ff */
[----:B------:R-:W0:Y:S01]  /*36f0*/  LDGDEPBAR ;  /* 0x00000000000079af */ /* 0x000e220000000000 */
[----:B------:R-:W-:Y:S01]  /*3700*/  IMAD.MOV.U32 R186, RZ, RZ, 0x20 ;  /* 0x00000020ffba7424 */ /* 0x000fe200078e00ff */
[----:B------:R-:W-:Y:S01]  /*3710*/  SHF.L.U32 R185, R188, 0x1, RZ ;  /* 0x00000001bcb97819 */ /* 0x000fe200000006ff */
[----:B------:R-:W-:Y:S01]  /*3720*/  UIADD3 UR5, UR24, 0x80, URZ ;  /* 0x0000008018057890 */ /* 0x000fe2000fffe03f */
[----:B------:R-:W-:Y:S01]  /*3730*/  LOP3.LUT R0, R0, 0xfffffff0, RZ, 0xc0, !PT ;  /* 0xfffffff000007812 */ /* 0x000fe200078ec0ff */
[----:B------:R-:W-:Y:S01]  /*3740*/  IMAD.MOV.U32 R202, RZ, RZ, R189 ;  /* 0x000000ffffca7224 */ /* 0x000fe200078e00bd */
[----:B------:R-:W-:Y:S01]  /*3750*/  MOV R177, 0x40 ;  /* 0x0000004000b17802 */ /* 0x000fe20000000f00 */
        /* <DEDUP_REMOVED lines=21> */
[----:B------:R-:W-:Y:S01]  /*38b0*/  IADD3 R2, R188, 0x2000, RZ ;  /* 0x00002000bc027810 */ /* 0x000fe20007ffe0ff */
[----:B------:R-:W-:Y:S01]  /*38c0*/  CS2R R94, SRZ ;  /* 0x00000000005e7805 */ /* 0x000fe2000001ff00 */
[----:B------:R-:W-:Y:S01]  /*38d0*/  CS2R R92, SRZ ;  /* 0x00000000005c7805 */ /* 0x000fe2000001ff00 */
[----:B------:R-:W-:Y:S01]  /*38e0*/  CS2R R98, SRZ ;  /* 0x0000000000627805 */ /* 0x000fe2000001ff00 */
[----:B------:R-:W-:Y:S01]  /*38f0*/  SEL R2, R2, R188, !P2 ;  /* 0x000000bc02027207 */ /* 0x000fe20005000000 */
[----:B------:R-:W-:Y:S01]  /*3900*/  CS2R R96, SRZ ;  /* 0x0000000000607805 */ /* 0x000fe2000001ff00 */
[C---:B------:R-:W-:Y:S01]  /*3910*/  LOP3.LUT P0, RZ, R0.reuse, 0x2, RZ, 0xc0, !PT ;  /* 0x0000000200ff7812 */ /* 0x040fe2000780c0ff */
[----:B------:R-:W-:Y:S01]  /*3920*/  CS2R R90, SRZ ;  /* 0x00000000005a7805 */ /* 0x000fe2000001ff00 */
[----:B------:R-:W-:Y:S01]  /*3930*/  LOP3.LUT P1, RZ, R0, 0x4, RZ, 0xc0, !PT ;  /* 0x0000000400ff7812 */ /* 0x000fe2000782c0ff */
[----:B------:R-:W-:Y:S01]  /*3940*/  IMAD.SHL.U32 R183, R2, 0x2, RZ ;  /* 0x0000000202b77824 */ /* 0x000fe200078e00ff */
[----:B------:R-:W-:Y:S01]  /*3950*/  MOV R2, c[0x0][0x22c] ;  /* 0x00008b0000027a02 */ /* 0x000fe20000000f00 */
[----:B------:R-:W-:Y:S01]  /*3960*/  CS2R R88, SRZ ;  /* 0x0000000000587805 */ /* 0x000fe2000001ff00 */
[----:B------:R-:W-:Y:S01]  /*3970*/  IADD3 R0, R187, 0x2000, RZ ;  /* 0x00002000bb007810 */ /* 0x000fe20007ffe0ff */
[----:B------:R-:W-:Y:S01]  /*3980*/  CS2R R86, SRZ ;  /* 0x0000000000567805 */ /* 0x000fe2000001ff00 */
[----:B------:R-:W-:Y:S01]  /*3990*/  SEL R186, R186, 0xffffffe0, !P0 ;  /* 0xffffffe0baba7807 */ /* 0x000fe20004000000 */
[----:B------:R-:W-:Y:S01]  /*39a0*/  IMAD R2, R2, c[0x0][0x1c0], RZ ;  /* 0x0000700002027a24 */ /* 0x000fe200078e02ff */
[----:B------:R-:W-:Y:S01]  /*39b0*/  SEL R0, R0, R187, !P2 ;  /* 0x000000bb00007207 */ /* 0x000fe20005000000 */
[----:B------:R-:W-:Y:S01]  /*39c0*/  CS2R R84, SRZ ;  /* 0x0000000000547805 */ /* 0x000fe2000001ff00 */
[----:B------:R-:W-:Y:S01]  /*39d0*/  CS2R R78, SRZ ;  /* 0x00000000004e7805 */ /* 0x000fe2000001ff00 */
[----:B------:R-:W-:Y:S01]  /*39e0*/  IMAD.SHL.U32 R5, R2, 0x10, RZ ;  /* 0x0000001002057824 */ /* 0x000fe200078e00ff */
[----:B------:R-:W-:Y:S01]  /*39f0*/  CS2R R76, SRZ ;  /* 0x00000000004c7805 */ /* 0x000fe2000001ff00 */
[----:B------:R-:W-:Y:S01]  /*3a00*/  IMAD.SHL.U32 R176, R0, 0x2, RZ ;  /* 0x0000000200b07824 */ /* 0x000fe200078e00ff */
[----:B------:R-:W-:Y:S01]  /*3a10*/  CS2R R82, SRZ ;  /* 0x0000000000527805 */ /* 0x000fe2000001ff00 */
[----:B------:R-:W-:Y:S01]  /*3a20*/  IMAD.SHL.U32 R4, R2, 0x8, RZ ;  /* 0x0000000802047824 */ /* 0x000fe200078e00ff */
[----:B------:R-:W-:Y:S01]  /*3a30*/  IADD3 R0, R5, 0x20, RZ ;  /* 0x0000002005007810 */ /* 0x000fe20007ffe0ff */
[----:B------:R-:W-:Y:S01]  /*3a40*/  CS2R R80, SRZ ;  /* 0x0000000000507805 */ /* 0x000fe2000001ff00 */
[----:B------:R-:W-:Y:S01]  /*3a50*/  SHF.L.U64.HI R5, R21, 0x2, R14 ;  /* 0x0000000215057819 */ /* 0x000fe2000001020e */
[----:B------:R-:W-:Y:S01]  /*3a60*/  CS2R R74, SRZ ;  /* 0x00000000004a7805 */ /* 0x000fe2000001ff00 */
[----:B------:R-:W-:Y:S01]  /*3a70*/  CS2R R72, SRZ ;  /* 0x0000000000487805 */ /* 0x000fe2000001ff00 */
[----:B------:R-:W-:Y:S01]  /*3a80*/  IMAD.IADD R0, R4, 0x1, R0 ;  /* 0x0000000104007824 */ /* 0x000fe200078e0200 */
[----:B------:R-:W-:Y:S01]  /*3a90*/  CS2R R70, SRZ ;  /* 0x0000000000467805 */ /* 0x000fe2000001ff00 */
[----:B------:R-:W-:Y:S01]  /*3aa0*/  CS2R R68, SRZ ;  /* 0x0000000000447805 */ /* 0x000fe2000001ff00 */
[----:B------:R-:W-:Y:S01]  /*3ab0*/  SEL R177, R177, 0xffffffc0, !P1 ;  /* 0xffffffc0b1b17807 */ /* 0x000fe20004800000 */
[----:B------:R-:W-:Y:S01]  /*3ac0*/  IMAD.SHL.U32 R184, R188, 0x2, RZ ;  /* 0x00000002bcb87824 */ /* 0x000fe200078e00ff */
[----:B------:R-:W-:Y:S01]  /*3ad0*/  IADD3 R0, R4, R0, RZ ;  /* 0x0000000004007210 */ /* 0x000fe20007ffe0ff */
[----:B------:R-:W-:Y:S01]  /*3ae0*/  IMAD.IADD R182, R186, 0x1, R185 ;  /* 0x00000001bab67824 */ /* 0x000fe200078e02b9 */
[----:B------:R-:W-:-:S03]  /*3af0*/  UISETP.GE.AND UP0, UPT, UR5, UR4, UPT ;  /* 0x000000040500728c */ /* 0x000fc6000bf06270 */
[----:B------:R-:W-:-:S04]  /*3b00*/  IMAD.IADD R0, R4, 0x1, R0 ;  /* 0x0000000104007824 */ /* 0x000fc800078e0200 */
[----:B------:R-:W-:-:S05]  /*3b10*/  IMAD.IADD R0, R4, 0x1, R0 ;  /* 0x0000000104007824 */ /* 0x000fca00078e0200 */
[----:B------:R1:W-:Y:S02]  /*3b20*/  STL [R1+0x14], R0 ;  /* 0x0000140001007387 */ /* 0x0003e40000100800 */
[----:B-1----:R-:W-:-:S05]  /*3b30*/  IADD3 R0, R4, R0, RZ ;  /* 0x0000000004007210 */ /* 0x002fca0007ffe0ff */
[----:B------:R-:W-:Y:S01]  /*3b40*/  IMAD.IADD R2, R4, 0x1, R0 ;  /* 0x0000000104027824 */ /* 0x000fe200078e0200 */
[----:B------:R1:W-:Y:S04]  /*3b50*/  STL [R1+0x10], R0 ;  /* 0x0000100001007387 */ /* 0x0003e80000100800 */
[----:B------:R2:W-:Y:S04]  /*3b60*/  STL [R1+0x20], R5 ;  /* 0x0000200501007387 */ /* 0x0005e80000100800 */
[----:B------:R4:W-:Y:S01]  /*3b70*/  STL [R1+0xc], R2 ;  /* 0x00000c0201007387 */ /* 0x0009e20000100800 */
[C---:B-1----:R-:W-:Y:S01]  /*3b80*/  IADD3 R0, R21.reuse, -0x80, RZ ;  /* 0xffffff8015007810 */ /* 0x042fe20007ffe0ff */
[----:B--2---:R-:W-:-:S03]  /*3b90*/  IMAD.SHL.U32 R5, R21, 0x4, RZ ;  /* 0x0000000415057824 */ /* 0x004fc600078e00ff */
[----:B------:R-:W-:Y:S01]  /*3ba0*/  SHF.L.U32 R0, R0, 0x2, RZ ;  /* 0x0000000200007819 */ /* 0x000fe200000006ff */
[C---:B----4-:R-:W-:Y:S01]  /*3bb0*/  IMAD.IADD R2, R4.reuse, 0x1, R2 ;  /* 0x0000000104027824 */ /* 0x050fe200078e0202 */
[----:B------:R1:W-:Y:S04]  /*3bc0*/  STL [R1+0x1c], R5 ;  /* 0x00001c0501007387 */ /* 0x0003e80000100800 */
[----:B------:R-:W-:Y:S04]  /*3bd0*/  STL [R1+0x8], R2 ;  /* 0x0000080201007387 */ /* 0x000fe80000100800 */
[----:B------:R2:W-:Y:S01]  /*3be0*/  STL [R1+0x18], R0 ;  /* 0x0000180001007387 */ /* 0x0005e20000100800 */
[----:B-1----:R-:W-:-:S05]  /*3bf0*/  IMAD.IADD R5, R4, 0x1, R2 ;  /* 0x0000000104057824 */ /* 0x002fca00078e0202 */
[----:B------:R-:W-:Y:S01]  /*3c00*/  STL [R1+0x4], R5 ;  /* 0x0000040501007387 */ /* 0x000fe20000100800 */
[----:B--2---:R-:W-:-:S05]  /*3c10*/  IADD3 R0, R4, R5, RZ ;  /* 0x0000000504007210 */ /* 0x004fca0007ffe0ff */
[C---:B------:R-:W-:Y:S01]  /*3c20*/  IMAD.IADD R252, R4.reuse, 0x1, R0 ;  /* 0x0000000104fc7824 */ /* 0x040fe200078e0200 */
[----:B------:R1:W-:Y:S03]  /*3c30*/  STL [R1], R0 ;  /* 0x0000000001007387 */ /* 0x0003e60000100800 */
[----:B------:R-:W-:-:S05]  /*3c40*/  IMAD.IADD R251, R4, 0x1, R252 ;  /* 0x0000000104fb7824 */ /* 0x000fca00078e02fc */
[----:B------:R-:W-:-:S05]  /*3c50*/  IADD3 R250, R4, R251, RZ ;  /* 0x000000fb04fa7210 */ /* 0x000fca0007ffe0ff */
[----:B-1----:R-:W-:Y:S02]  /*3c60*/  IMAD.IADD R0, R4, 0x1, R250 ;  /* 0x0000000104007824 */ /* 0x002fe400078e02fa */
.L_x_475:
        /* <DEDUP_REMOVED lines=15> */
[----:B------:R-:W4:Y:S08]  /*3d60*/  LDSM.16.M88.4 R60, [R183+0x2000] ;  /* 0x00200000b73c783b */ /* 0x000f300000000200 */
[----:B------:R-:W3:Y:S08]  /*3d70*/  LDSM.16.M88.4 R32, [R178+0xc800] ;  /* 0x00c80000b220783b */ /* 0x000ef00000000200 */
[----:B------:R-:W3:Y:S08]  /*3d80*/  LDSM.16.M88.4 R48, [R178+0xd000] ;  /* 0x00d00000b230783b */ /* 0x000ef00000000200 */
[----:B------:R-:W3:Y:S01]  /*3d90*/  LDSM.16.M88.4 R132, [R178+0xd800] ;  /* 0x00d80000b284783b */ /* 0x000ee20000000200 */
[-C--:B-1----:R-:W-:Y:S07]  /*3da0*/  HMMA.16816.F32 R4, R64, R16.reuse, RZ ;  /* 0x000000104004723c */ /* 0x082fee00000018ff */
[----:B------:R-:W-:Y:S01]  /*3db0*/  LDSM.16.M88.4 R136, [R0] ;  /* 0x000000000088783b */ /* 0x000fe20000000200 */
[C---:B----4-:R-:W-:Y:S07]  /*3dc0*/  HMMA.16816.F32 R8, R60.reuse, R16, RZ ;  /* 0x000000103c08723c */ /* 0x050fee00000018ff */
[----:B------:R-:W1:Y:S01]  /*3dd0*/  LDSM.16.M88.4 R140, [R181+0xc000] ;  /* 0x00c00000b58c783b */ /* 0x000e620000000200 */
[-C--:B------:R-:W-:Y:S07]  /*3de0*/  HMMA.16816.F32 R12, R60, R18.reuse, RZ ;  /* 0x000000123c0c723c */ /* 0x080fee00000018ff */
[----:B------:R4:W1:Y:S01]  /*3df0*/  LDSM.16.M88.4 R144, [R0+0x2000] ;  /* 0x002000000090783b */ /* 0x0008620000000200 */
[C---:B------:R-:W-:Y:S07]  /*3e00*/  HMMA.16816.F32 R16, R64.reuse, R18, RZ ;  /* 0x000000124010723c */ /* 0x040fee00000018ff */
[----:B------:R-:W1:Y:S01]  /*3e10*/  LDSM.16.M88.4 R148, [R181+0xc800] ;  /* 0x00c80000b594783b */ /* 0x000e620000000200 */
[-C--:B---3--:R-:W-:Y:S07]  /*3e20*/  HMMA.16816.F32 R20, R64, R32.reuse, RZ ;  /* 0x000000204014723c */ /* 0x088fee00000018ff */
[----:B------:R-:W3:Y:S01]  /*3e30*/  LDSM.16.M88.4 R152, [R181+0xd000] ;  /* 0x00d00000b598783b */ /* 0x000ee20000000200 */
[C---:B------:R-:W-:Y:S07]  /*3e40*/  HMMA.16816.F32 R24, R60.reuse, R32, RZ ;  /* 0x000000203c18723c */ /* 0x040fee00000018ff */
[----:B------:R-:W-:Y:S01]  /*3e50*/  LDSM.16.M88.4 R160, [R179+0xc800] ;  /* 0x00c80000b3a0783b */ /* 0x000fe20000000200 */
[----:B----4-:R-:W-:Y:S01]  /*3e60*/  IMAD.IADD R0, R0, 0x1, R177 ;  /* 0x0000000100007824 */ /* 0x010fe200078e02b1 */
        /* <DEDUP_REMOVED lines=13> */
[----:B------:R-:W4:Y:S07]  /*3f40*/  LDSM.16.M88.4 R132, [R181+0xd800] ;  /* 0x00d80000b584783b */ /* 0x000f2e0000000200 */
        /* <DEDUP_REMOVED lines=11> */
[-C--:B---3--:R-:W-:Y:S08]  /*4000*/  HMMA.16816.F32 R36, R136, R152.reuse, R36 ;  /* 0x000000988824723c */ /* 0x088ff00000001824 */
[C---:B------:R-:W-:Y:S08]  /*4010*/  HMMA.16816.F32 R40, R144.reuse, R152, R40 ;  /* 0x000000989028723c */ /* 0x040ff00000001828 */
[-C--:B------:R-:W-:Y:S08]  /*4020*/  HMMA.16816.F32 R44, R144, R154.reuse, R44 ;  /* 0x0000009a902c723c */ /* 0x080ff0000000182c */
[C---:B------:R-:W-:Y:S01]  /*4030*/  HMMA.16816.F32 R48, R136.reuse, R154, R48 ;  /* 0x0000009a8830723c */ /* 0x040fe20000001830 */
[----:B------:R-:W3:Y:S07]  /*4040*/  LDSM.16.M88.4 R152, [R179+0xd000] ;  /* 0x00d00000b398783b */ /* 0x000eee0000000200 */
[-C--:B----4-:R-:W-:Y:S08]  /*4050*/  HMMA.16816.F32 R52, R136, R132.reuse, R52 ;  /* 0x000000848834723c */ /* 0x090ff00000001834 */
[C---:B------:R-:W-:Y:S08]  /*4060*/  HMMA.16816.F32 R56, R144.reuse, R132, R56 ;  /* 0x000000849038723c */ /* 0x040ff00000001838 */
[-C--:B------:R-:W-:Y:S08]  /*4070*/  HMMA.16816.F32 R60, R144, R134.reuse, R60 ;  /* 0x00000086903c723c */ /* 0x080ff0000000183c */
[----:B------:R-:W-:Y:S01]  /*4080*/  HMMA.16816.F32 R64, R136, R134, R64 ;  /* 0x000000868840723c */ /* 0x000fe20000001840 */
[----:B------:R4:W3:Y:S06]  /*4090*/  LDSM.16.M88.4 R132, [R0+0x2000] ;  /* 0x002000000084783b */ /* 0x0008ec0000000200 */
        /* <DEDUP_REMOVED lines=13> */
[----:B----4-:R-:W-:Y:S02]  /*4170*/  @P2 IADD3 R0, R137, 0x1, RZ ;  /* 0x0000000189002810 */ /* 0x010fe40007ffe0ff */
        /* <DEDUP_REMOVED lines=12> */
[-C--:B---3--:R-:W-:Y:S08]  /*4240*/  HMMA.16816.F32 R36, R140, R152.reuse, R36 ;  /* 0x000000988c24723c */ /* 0x088ff00000001824 */
        /* <DEDUP_REMOVED lines=488> */
[----:B------:R-:W-:Y:S02]  /*60d0*/  FADD.FTZ R7, -R144, R7 ;  /* 0x0000000790077221 */ /* 0x000fe40000010100 */
[C---:B------:R-:W-:Y:S02]  /*60e0*/  FADD.FTZ R10, -R2.reuse, R10 ;  /* 0x0000000a020a7221 */ /* 0x040fe40000010100 */
        /* <DEDUP_REMOVED lines=8> */
[----:B------:R-:W-:Y:S02]  /*6170*/  FMUL.FTZ R156, R156, R6 ;  /* 0x000000069c9c7220 */ /* 0x000fe40000410000 */
[----:B------:R-:W-:Y:S02]  /*6180*/  FMUL.FTZ R152, R152, R16 ;  /* 0x0000001098987220 */ /* 0x000fe40000410000 */
[----:B------:R-:W-:Y:S02]  /*6190*/  FMUL.FTZ R16, R245, R10 ;  /* 0x0000000af5107220 */ /* 0x000fe40000410000 */
        /* <DEDUP_REMOVED lines=8> */
[C---:B------:R-:W-:Y:S02]  /*6220*/  FADD.FTZ R22, -R144.reuse, R22 ;  /* 0x0000001690167221 */ /* 0x040fe40000010100 */
[----:B------:R-:W-:Y:S04]  /*6230*/  FADD.FTZ R23, -R144, R23 ;  /* 0x0000001790177221 */ /* 0x000fe80000010100 */
[C---:B------:R-:W-:Y:S02]  /*6240*/  FADD.FTZ R26, -R2.reuse, R26 ;  /* 0x0000001a021a7221 */ /* 0x040fe40000010100 */
[----:B------:R-:W-:Y:S02]  /*6250*/  FMUL.FTZ R155, R155, R20 ;  /* 0x000000149b9b7220 */ /* 0x000fe40000410000 */
[----:B------:R-:W-:Y:S02]  /*6260*/  FADD.FTZ R30, -R2, R30 ;  /* 0x0000001e021e7221 */ /* 0x000fe40000010100 */
[----:B------:R-:W-:Y:S02]  /*6270*/  FMUL.FTZ R151, R151, R21 ;  /* 0x0000001597977220 */ /* 0x000fe40000410000 */
[----:B------:R-:W-:Y:S02]  /*6280*/  FMUL.FTZ R21, R242, R15 ;  /* 0x0000000ff2157220 */ /* 0x000fe40000410000 */
[----:B------:R-:W-:Y:S02]  /*6290*/  FMUL.FTZ R30, R234, R30 ;  /* 0x0000001eea1e7220 */ /* 0x000fe40000410000 */
[----:B------:R-:W-:Y:S02]  /*62a0*/  FADD.FTZ R33, -R146, R33 ;  /* 0x0000002192217221 */ /* 0x000fe40000010100 */
[C---:B------:R-:W-:Y:S02]  /*62b0*/  FADD.FTZ R34, -R144.reuse, R34 ;  /* 0x0000002290227221 */ /* 0x040fe40000010100 */
[----:B------:R-:W-:Y:S02]  /*62c0*/  FADD.FTZ R35, -R144, R35 ;  /* 0x0000002390237221 */ /* 0x000fe40000010100 */
[----:B------:R-:W-:Y:S04]  /*62d0*/  FADD.FTZ R32, -R146, R32 ;  /* 0x0000002092207221 */ /* 0x000fe80000010100 */
        /* <DEDUP_REMOVED lines=11> */
[----:B------:R-:W-:Y:S02]  /*6390*/  FMUL.FTZ R154, R154, R36 ;  /* 0x000000249a9a7220 */ /* 0x000fe40000410000 */
[----:B--2---:R-:W-:Y:S10]  /*63a0*/  FMUL.FTZ R149, R207, R37 ;  /* 0x00000025cf957220 */ /* 0x004ff40000410000 */
[C---:B------:R-:W-:Y:S02]  /*63b0*/  FADD.FTZ R48, -R146.reuse, R48 ;  /* 0x0000003092307221 */ /* 0x040fe40000010100 */
[----:B------:R-:W-:Y:S02]  /*63c0*/  FADD.FTZ R49, -R146, R49 ;  /* 0x0000003192317221 */ /* 0x000fe40000010100 */
[----:B------:R-:W-:Y:S02]  /*63d0*/  FMUL.FTZ R148, R165, R48 ;  /* 0x00000030a5947220 */ /* 0x000fe40000410000 */
[C---:B------:R-:W-:Y:S02]  /*63e0*/  FADD.FTZ R50, -R144.reuse, R50 ;  /* 0x0000003290327221 */ /* 0x040fe40000010100 */
[----:B------:R-:W-:Y:S01]  /*63f0*/  FADD.FTZ R51, -R144, R51 ;  /* 0x0000003390337221 */ /* 0x000fe20000010100 */
[-C--:B-1----:R-:W-:Y:S08]  /*6400*/  HMMA.16816.F32 R52, R132, R136.reuse, R52 ;  /* 0x000000888434723c */ /* 0x082ff00000001834 */
[C---:B------:R-:W-:Y:S07]  /*6410*/  HMMA.16816.F32 R56, R140.reuse, R136, R56 ;  /* 0x000000888c38723c */ /* 0x040fee0000001838 */
[----:B------:R-:W-:Y:S01]  /*6420*/  FMUL.FTZ R136, R216, R34 ;  /* 0x00000022d8887220 */ /* 0x000fe20000410000 */
[-C--:B------:R-:W-:Y:S04]  /*6430*/  HMMA.16816.F32 R60, R140, R138.reuse, R60 ;  /* 0x0000008a8c3c723c */ /* 0x080fe8000000183c */
[----:B------:R-:W-:Y:S02]  /*6440*/  FADD.FTZ R34, -R2, R46 ;  /* 0x0000002e02227221 */ /* 0x000fe40000010100 */
[----:B------:R-:W-:Y:S02]  /*6450*/  FMUL.FTZ R137, R224, R22 ;  /* 0x00000016e0897220 */ /* 0x000fe40000410000 */
[----:B------:R-:W-:Y:S01]  /*6460*/  FADD.FTZ R53, -R146, R53 ;  /* 0x0000003592357221 */ /* 0x000fe20000010100 */
[----:B------:R-:W-:Y:S04]  /*6470*/  HMMA.16816.F32 R64, R132, R138, R64 ;  /* 0x0000008a8440723c */ /* 0x000fe80000001840 */
[----:B------:R-:W-:Y:S02]  /*6480*/  FMUL.FTZ R142, R220, R17 ;  /* 0x00000011dc8e7220 */ /* 0x000fe40000410000 */
[----:B------:R-:W-:Y:S02]  /*6490*/  FMUL.FTZ R141, R209, R33 ;  /* 0x00000021d18d7220 */ /* 0x000fe40000410000 */
[----:B------:R-:W-:Y:S04]  /*64a0*/  FADD.FTZ R52, -R146, R52 ;  /* 0x0000003492347221 */ /* 0x000fe80000010100 */
[----:B------:R-:W-:Y:S02]  /*64b0*/  FMUL.FTZ R147, R163, R53 ;  /* 0x00000035a3937220 */ /* 0x000fe40000410000 */
[----:B------:R-:W-:Y:S02]  /*64c0*/  FMUL.FTZ R135, R213, R38 ;  /* 0x00000026d5877220 */ /* 0x000fe40000410000 */
[----:B------:R-:W-:Y:S02]  /*64d0*/  FMUL.FTZ R53, R212, R39 ;  /* 0x00000027d4357220 */ /* 0x000fe40000410000 */
[C---:B------:R-:W-:Y:S02]  /*64e0*/  FADD.FTZ R54, -R144.reuse, R54 ;  /* 0x0000003690367221 */ /* 0x040fe40000010100 */
[----:B------:R-:W-:Y:S02]  /*64f0*/  FADD.FTZ R55, -R144, R55 ;  /* 0x0000003790377221 */ /* 0x000fe40000010100 */
[----:B------:R-:W-:Y:S02]  /*6500*/  FADD.FTZ R17, -R2, R27 ;  /* 0x0000001b02117221 */ /* 0x000fe40000010100 */
[C---:B------:R-:W-:Y:S02]  /*6510*/  FADD.FTZ R64, -R146.reuse, R64 ;  /* 0x0000004092407221 */ /* 0x040fe40000010100 */
[----:B------:R-:W-:Y:S02]  /*6520*/  FADD.FTZ R65, -R146, R65 ;  /* 0x0000004192417221 */ /* 0x000fe40000010100 */
[----:B------:R-:W-:Y:S02]  /*6530*/  FMUL.FTZ R143, R160, R64 ;  /* 0x00000040a08f7220 */ /* 0x000fe40000410000 */
[----:B------:R-:W-:Y:S02]  /*6540*/  FMUL.FTZ R64, R214, R35 ;  /* 0x00000023d6407220 */ /* 0x000fe40000410000 */
        /* <DEDUP_REMOVED lines=29> */
[----:B------:R-:W-:Y:S02]  /*6720*/  IMAD.MOV.U32 R160, RZ, RZ, R191 ;  /* 0x000000ffffa07224 */ /* 0x000fe400078e00bf */
[----:B------:R-:W-:Y:S02]  /*6730*/  IMAD.MOV.U32 R161, RZ, RZ, R190 ;  /* 0x000000ffffa17224 */ /* 0x000fe400078e00be */
[C---:B---3--:R-:W-:Y:S02]  /*6740*/  FADD.FTZ R29, -R4.reuse, R29 ;  /* 0x0000001d041d7221 */ /* 0x048fe40000010100 */
        /* <DEDUP_REMOVED lines=37> */
[----:B------:R-:W-:Y:S01]  /*69a0*/  ISETP.GE.AND P2, PT, R200, c[0x0][0x220], PT ;  /* 0x00008800c8007a0c */ /* 0x000fe20003f46270 */
[----:B------:R-:W-:Y:S01]  /*69b0*/  IMAD.MOV.U32 R11, RZ, RZ, c[0x0][0x190] ;  /* 0x00006400ff0b7624 */ /* 0x000fe200078e00ff */
[----:B------:R-:W-:Y:S03]  /*69c0*/  ULOP3.LUT UR5, UR8, 0x1, URZ, 0xc0, !UPT ;  /* 0x0000000108057892 */ /* 0x000fe6000f8ec03f */
[C---:B------:R-:W-:Y:S01]  /*69d0*/  IMAD.U32 R4, R11.reuse, -0x80, RZ ;  /* 0xffffff800b047824 */ /* 0x040fe200078e00ff */
[----:B------:R-:W-:Y:S04]  /*69e0*/  UISETP.NE.U32.AND UP1, UPT, UR5, 0x1, UPT ;  /* 0x000000010500788c */ /* 0x000fe8000bf25070 */
[C---:B------:R-:W-:Y:S01]  /*69f0*/  LEA R6, P5, R4.reuse, R203, 0x1 ;  /* 0x000000cb04067211 */ /* 0x040fe200078a08ff */
[----:B------:R-:W-:Y:S01]  /*6a00*/  USEL UR5, UR41, 0x4000, !UP1 ;  /* 0x0000400029057887 */ /* 0x000fe2000c800000 */
[----:B------:R-:W-:Y:S01]  /*6a10*/  SHF.R.S32.HI R5, RZ, 0x1f, R4 ;  /* 0x0000001fff057819 */ /* 0x000fe20000011404 */
[----:B------:R-:W-:Y:S01]  /*6a20*/  @!P2 IMAD.MOV.U32 R9, RZ, RZ, c[0x0][0x194] ;  /* 0x00006500ff09a624 */ /* 0x000fe200078e00ff */
[----:B------:R-:W-:Y:S01]  /*6a30*/  @!P2 LEA R2, P3, R11, R4, 0x6 ;  /* 0x000000040b02a211 */ /* 0x000fe200078630ff */
[----:B------:R-:W-:Y:S01]  /*6a40*/  @!P2 IMAD.MOV.U32 R8, RZ, RZ, c[0x0][0x194] ;  /* 0x00006500ff08a624 */ /* 0x000fe200078e00ff */
[----:B------:R-:W-:Y:S01]  /*6a50*/  LEA.HI.X R7, R4, R204, R5, 0x1, P5 ;  /* 0x000000cc04077211 */ /* 0x000fe200028f0c05 */
[----:B------:R-:W-:Y:S01]  /*6a60*/  @!P2 IMAD.MOV.U32 R15, RZ, RZ, c[0x0][0x194] ;  /* 0x00006500ff0fa624 */ /* 0x000fe200078e00ff */
[----:B------:R-:W-:Y:S02]  /*6a70*/  IADD3 R189, R189, UR5, RZ ;  /* 0x00000005bdbd7c10 */ /* 0x000fe4000fffe0ff */
[C---:B------:R-:W-:Y:S02]  /*6a80*/  @!P2 LEA R0, P4, R11.reuse, R4, 0x5 ;  /* 0x000000040b00a211 */ /* 0x040fe400078828ff */
[C---:B------:R-:W-:Y:S01]  /*6a90*/  @!P2 LEA.HI.X R9, R11.reuse, R5, R9, 0x6, P3 ;  /* 0x000000050b09a211 */ /* 0x040fe200018f3409 */
[----:B------:R1:W-:Y:S01]  /*6aa0*/  @P2 STS [R189], RZ ;  /* 0x000000ffbd002388 */ /* 0x0003e20000000800 */
[----:B------:R-:W-:Y:S02]  /*6ab0*/  @!P2 LEA R10, P3, R2, R203, 0x1 ;  /* 0x000000cb020aa211 */ /* 0x000fe400078608ff */
[C---:B------:R-:W-:Y:S01]  /*6ac0*/  @!P2 LEA.HI.X R8, R11.reuse, R5, R8, 0x5, P4 ;  /* 0x000000050b08a211 */ /* 0x040fe200020f2c08 */
[----:B------:R1:W-:Y:S01]  /*6ad0*/  @P2 STS [R189+0x4], RZ ;  /* 0x000004ffbd002388 */ /* 0x0003e20000000800 */
[-C--:B------:R-:W-:Y:S01]  /*6ae0*/  @!P2 LEA R12, P4, R0, R203.reuse, 0x1 ;  /* 0x000000cb000ca211 */ /* 0x080fe200078808ff */
[----:B------:R-:W-:Y:S01]  /*6af0*/  @!P2 IMAD.WIDE.U32 R4, R11, 0x60, R4 ;  /* 0x000000600b04a825 */ /* 0x000fe200078e0004 */
[-C--:B------:R-:W-:Y:S01]  /*6b00*/  @!P2 LEA.HI.X R11, R2, R204.reuse, R9, 0x1, P3 ;  /* 0x000000cc020ba211 */ /* 0x080fe200018f0c09 */
[----:B------:R1:W-:Y:S01]  /*6b10*/  @P2 STS [R189+0x8], RZ ;  /* 0x000008ffbd002388 */ /* 0x0003e20000000800 */
[-C--:B------:R-:W-:Y:S01]  /*6b20*/  @!P2 LEA.HI.X R13, R0, R204.reuse, R8, 0x1, P4 ;  /* 0x000000cc000da211 */ /* 0x080fe200020f0c08 */
[----:B------:R-:W-:Y:S01]  /*6b30*/  @!P2 IMAD R2, R15, 0x60, RZ ;  /* 0x000000600f02a824 */ /* 0x000fe200078e02ff */
[----:B------:R-:W-:Y:S01]  /*6b40*/  IADD3 R0, R202, UR5, RZ ;  /* 0x00000005ca007c10 */ /* 0x000fe2000fffe0ff */
[----:B------:R1:W-:Y:S01]  /*6b50*/  @P2 STS [R189+0xc], RZ ;  /* 0x00000cffbd002388 */ /* 0x0003e20000000800 */
[C---:B------:R-:W-:Y:S01]  /*6b60*/  @!P2 LEA R8, P3, R4.reuse, R203, 0x1 ;  /* 0x000000cb0408a211 */ /* 0x040fe200078608ff */
[----:B------:R-:W-:Y:S01]  /*6b70*/  @!P2 IMAD.IADD R2, R5, 0x1, R2 ;  /* 0x000000010502a824 */ /* 0x000fe200078e0202 */
[----:B------:R-:W-:Y:S01]  /*6b80*/  IADD3 R183, R183, UR5, RZ ;  /* 0x00000005b7b77c10 */ /* 0x000fe2000fffe0ff */
[----:B------:R-:W-:Y:S01]  /*6b90*/  @!PT LDS RZ, [RZ] ;  /* 0x00000000fffff984 */ /* 0x000fe20000000800 */
[----:B------:R-:W-:Y:S01]  /*6ba0*/  @!PT LDS RZ, [RZ] ;  /* 0x00000000fffff984 */ /* 0x000fe20000000800 */
[----:B------:R-:W-:Y:S01]  /*6bb0*/  @!PT LDS RZ, [RZ] ;  /* 0x00000000fffff984 */ /* 0x000fe20000000800 */
[----:B------:R1:W-:Y:S01]  /*6bc0*/  @!P2 LDGSTS.E.BYPASS.LTC128B.128 [R0], [R6.64] ;  /* 0x000000000600afae */ /* 0x0003e2000b901d46 */
[----:B------:R-:W-:Y:S02]  /*6bd0*/  IMAD.MOV.U32 R203, RZ, RZ, R6 ;  /* 0x000000ffffcb7224 */ /* 0x000fe400078e0006 */
[----:B------:R-:W-:Y:S01]  /*6be0*/  @!P2 LEA.HI.X R9, R4, R204, R2, 0x1, P3 ;  /* 0x000000cc0409a211 */ /* 0x000fe200018f0c02 */
[----:B------:R1:W-:Y:S01]  /*6bf0*/  @P2 STS [R189+0x1000], RZ ;  /* 0x001000ffbd002388 */ /* 0x0003e20000000800 */
[C---:B------:R-:W-:Y:S01]  /*6c00*/  @!P2 IADD3 R2, R202.reuse, UR5, RZ ;  /* 0x00000005ca02ac10 */ /* 0x040fe2000fffe0ff */
[----:B------:R-:W-:Y:S01]  /*6c10*/  IMAD.MOV.U32 R204, RZ, RZ, R7 ;  /* 0x000000ffffcc7224 */ /* 0x000fe200078e0007 */
[----:B------:R-:W-:Y:S01]  /*6c20*/  @!P2 IADD3 R4, R202, UR5, RZ ;  /* 0x00000005ca04ac10 */ /* 0x000fe2000fffe0ff */
[----:B------:R1:W-:Y:S01]  /*6c30*/  @P2 STS [R189+0x1004], RZ ;  /* 0x001004ffbd002388 */ /* 0x0003e20000000800 */
[----:B------:R-:W-:Y:S03]  /*6c40*/  IMAD.MOV.U32 R202, RZ, RZ, R0 ;  /* 0x000000ffffca7224 */ /* 0x000fe600078e0000 */
[----:B------:R1:W-:Y:S04]  /*6c50*/  @P2 STS [R189+0x1008], RZ ;  /* 0x001008ffbd002388 */ /* 0x0003e80000000800 */
[----:B------:R1:W-:Y:S04]  /*6c60*/  @P2 STS [R189+0x100c], RZ ;  /* 0x00100cffbd002388 */ /* 0x0003e80000000800 */
[----:B------:R-:W-:Y:S01]  /*6c70*/  @!PT LDS RZ, [RZ] ;  /* 0x00000000fffff984 */ /* 0x000fe20000000800 */
[----:B------:R-:W-:Y:S01]  /*6c80*/  @!PT LDS RZ, [RZ] ;  /* 0x00000000fffff984 */ /* 0x000fe20000000800 */
[----:B------:R-:W-:Y:S01]  /*6c90*/  @!PT LDS RZ, [RZ] ;  /* 0x00000000fffff984 */ /* 0x000fe20000000800 */
[----:B------:R1:W-:Y:S04]  /*6ca0*/  @!P2 LDGSTS.E.BYPASS.LTC128B.128 [R2+0x1000], [R12.64] ;  /* 0x010000000c02afae */ /* 0x0003e8000b901d46 */
        /* <DEDUP_REMOVED lines=17> */
.L_x_473:
        /* <DEDUP_REMOVED lines=167> */
[----:B------:R-:W-:Y:S01]  /*7830*/  ISETP.GE.AND P2, PT, R200, c[0x0][0x220], PT ;  /* 0x00008800c8007a0c */ /* 0x000fe20003f46270 */
[----:B------:R-:W-:Y:S04]  /*7840*/  IMAD.MOV.U32 R8, RZ, RZ, c[0x0][0x370] ;  /* 0x0000dc00ff087624 */ /* 0x000fe800078e00ff */
[----:B------:R-:W-:Y:S05]  /*7850*/  IMAD.U32 R4, R8, -0x80, RZ ;  /* 0xffffff8008047824 */ /* 0x000fea00078e00ff */
[----:B------:R-:W-:Y:S02]  /*7860*/  LEA R6, P5, R4, R205, 0x1 ;  /* 0x000000cd04067211 */ /* 0x000fe400078a08ff */
[--C-:B------:R-:W-:Y:S01]  /*7870*/  SHF.R.S32.HI R5, RZ, 0x1f, R4.reuse ;  /* 0x0000001fff057819 */ /* 0x100fe20000011404 */
[----:B------:R1:W-:Y:S01]  /*7880*/  @P2 STS.128 [R146+0x8000], RZ ;  /* 0x008000ff92002388 */ /* 0x0003e20000000c00 */
[----:B------:R-:W-:Y:S01]  /*7890*/  @!P2 IMAD.MOV.U32 R13, RZ, RZ, c[0x0][0x374] ;  /* 0x0000dd00ff0da624 */ /* 0x000fe200078e00ff */
[----:B------:R-:W-:Y:S01]  /*78a0*/  @!P2 LEA R11, P4, R8, R4, 0x5 ;  /* 0x00000004080ba211 */ /* 0x000fe200078828ff */
[----:B------:R-:W-:Y:S01]  /*78b0*/  @!P2 IMAD.MOV.U32 R15, RZ, RZ, c[0x0][0x374] ;  /* 0x0000dd00ff0fa624 */ /* 0x000fe200078e00ff */
[----:B------:R-:W-:Y:S01]  /*78c0*/  LEA.HI.X R7, R4, R206, R5, 0x1, P5 ;  /* 0x000000ce04077211 */ /* 0x000fe200028f0c05 */
[----:B------:R-:W-:Y:S01]  /*78d0*/  @!P2 IMAD.MOV.U32 R16, RZ, RZ, c[0x0][0x374] ;  /* 0x0000dd00ff10a624 */ /* 0x000fe200078e00ff */
[C---:B------:R-:W-:Y:S02]  /*78e0*/  @!P2 LEA.HI.X R13, R8.reuse, R5, R13, 0x5, P4 ;  /* 0x00000005080da211 */ /* 0x040fe400020f2c0d */
[C---:B------:R-:W-:Y:S01]  /*78f0*/  @!P2 LEA R12, P4, R11.reuse, R205, 0x1 ;  /* 0x000000cd0b0ca211 */ /* 0x040fe200078808ff */
[----:B------:R-:W-:Y:S01]  /*7900*/  @!PT LDS RZ, [RZ] ;  /* 0x00000000fffff984 */ /* 0x000fe20000000800 */
[----:B------:R-:W-:Y:S01]  /*7910*/  @!PT LDS RZ, [RZ] ;  /* 0x00000000fffff984 */ /* 0x000fe20000000800 */
[----:B------:R-:W-:Y:S01]  /*7920*/  @!PT LDS RZ, [RZ] ;  /* 0x00000000fffff984 */ /* 0x000fe20000000800 */
[----:B------:R1:W-:Y:S01]  /*7930*/  @!P2 LDGSTS.E.BYPASS.LTC128B.128 [R146+0x8000], [R6.64] ;  /* 0x080000000692afae */ /* 0x0003e2000b901d46 */
[----:B------:R-:W-:Y:S01]  /*7940*/  @!P2 LEA R14, P3, R8, R4, 0x6 ;  /* 0x00000004080ea211 */ /* 0x000fe200078630ff */
[----:B------:R-:W-:Y:S01]  /*7950*/  @!P2 IMAD R16, R16, 0x60, RZ ;  /* 0x000000601010a824 */ /* 0x000fe200078e02ff */
[-C--:B------:R-:W-:Y:S01]  /*7960*/  @!P2 LEA.HI.X R13, R11, R206.reuse, R13, 0x1, P4 ;  /* 0x000000ce0b0da211 */ /* 0x080fe200020f0c0d */
[----:B------:R1:W-:Y:S01]  /*7970*/  @P2 STS.128 [R146+0x9000], RZ ;  /* 0x009000ff92002388 */ /* 0x0003e20000000c00 */
[C---:B------:R-:W-:Y:S01]  /*7980*/  @!P2 LEA.HI.X R15, R8.reuse, R5, R15, 0x6, P3 ;  /* 0x00000005080fa211 */ /* 0x040fe200018f340f */
[----:B------:R-:W-:Y:S01]  /*7990*/  @!P2 IMAD.WIDE.U32 R8, R8, 0x60, R4 ;  /* 0x000000600808a825 */ /* 0x000fe200078e0004 */
[CC--:B------:R-:W-:Y:S01]  /*79a0*/  @!P2 LEA R10, P3, R14.reuse, R205.reuse, 0x1 ;  /* 0x000000cd0e0aa211 */ /* 0x0c0fe200078608ff */
[----:B------:R-:W-:Y:S01]  /*79b0*/  @!PT LDS RZ, [RZ] ;  /* 0x00000000fffff984 */ /* 0x000fe20000000800 */
[----:B------:R-:W-:Y:S01]  /*79c0*/  @!PT LDS RZ, [RZ] ;  /* 0x00000000fffff984 */ /* 0x000fe20000000800 */
[----:B------:R-:W-:Y:S01]  /*79d0*/  @!PT LDS RZ, [RZ] ;  /* 0x00000000fffff984 */ /* 0x000fe20000000800 */
[----:B------:R1:W-:Y:S02]  /*79e0*/  @!P2 LDGSTS.E.BYPASS.LTC128B.128 [R146+0x9000], [R12.64] ;  /* 0x090000000c92afae */ /* 0x0003e4000b901d46 */
[----:B------:R-:W-:Y:S01]  /*79f0*/  @!P2 IMAD.IADD R5, R9, 0x1, R16 ;  /* 0x000000010905a824 */ /* 0x000fe200078e0210 */
[-C--:B------:R-:W-:Y:S01]  /*7a00*/  @!P2 LEA.HI.X R11, R14, R206.reuse, R15, 0x1, P3 ;  /* 0x000000ce0e0ba211 */ /* 0x080fe200018f0c0f */
[----:B------:R1:W-:Y:S01]  /*7a10*/  @P2 STS.128 [R146+0xa000], RZ ;  /* 0x00a000ff92002388 */ /* 0x0003e20000000c00 */
[C---:B------:R-:W-:Y:S01]  /*7a20*/  @!P2 LEA R4, P3, R8.reuse, R205, 0x1 ;  /* 0x000000cd0804a211 */ /* 0x040fe200078608ff */
[----:B------:R-:W-:Y:S02]  /*7a30*/  IMAD.MOV.U32 R205, RZ, RZ, R6 ;  /* 0x000000ffffcd7224 */ /* 0x000fe400078e0006 */
[----:B------:R-:W-:Y:S01]  /*7a40*/  @!PT LDS RZ, [RZ] ;  /* 0x00000000fffff984 */ /* 0x000fe20000000800 */
[----:B------:R-:W-:Y:S01]  /*7a50*/  @!PT LDS RZ, [RZ] ;  /* 0x00000000fffff984 */ /* 0x000fe20000000800 */
[----:B------:R-:W-:Y:S01]  /*7a60*/  @!PT LDS RZ, [RZ] ;  /* 0x00000000fffff984 */ /* 0x000fe20000000800 */
[----:B------:R1:W-:Y:S01]  /*7a70*/  @!P2 LDGSTS.E.BYPASS.LTC128B.128 [R146+0xa000], [R10.64] ;  /* 0x0a0000000a92afae */ /* 0x0003e2000b901d46 */
[----:B------:R-:W-:Y:S01]  /*7a80*/  @!P2 LEA.HI.X R5, R8, R206, R5, 0x1, P3 ;  /* 0x000000ce0805a211 */ /* 0x000fe200018f0c05 */
[----:B------:R-:W-:Y:S02]  /*7a90*/  IMAD.MOV.U32 R206, RZ, RZ, R7 ;  /* 0x000000ffffce7224 */ /* 0x000fe400078e0007 */
[----:B------:R1:W-:Y:S04]  /*7aa0*/  @P2 STS.128 [R146+0xb000], RZ ;  /* 0x00b000ff92002388 */ /* 0x0003e80000000c00 */
[----:B------:R-:W-:Y:S01]  /*7ab0*/  @!PT LDS RZ, [RZ] ;  /* 0x00000000fffff984 */ /* 0x000fe20000000800 */
[----:B------:R-:W-:Y:S01]  /*7ac0*/  @!PT LDS RZ, [RZ] ;  /* 0x00000000fffff984 */ /* 0x000fe20000000800 */
[----:B------:R-:W-:Y:S01]  /*7ad0*/  @!PT LDS RZ, [RZ] ;  /* 0x00000000fffff984 */ /* 0x000fe20000000800 */
[----:B------:R1:W-:Y:S04]  /*7ae0*/  @!P2 LDGSTS.E.BYPASS.LTC128B.128 [R146+0xb000], [R4.64] ;  /* 0x0b0000000492afae */ /* 0x0003e8000b901d46 */
[----:B------:R-:W0:Y:S02]  /*7af0*/  LDGDEPBAR ;  /* 0x00000000000079af */ /* 0x000e240000000000 */
.L_x_474:
        /* <DEDUP_REMOVED lines=11> */
[----:B------:R-:W-:Y:S02]  /*7bb0*/  IMAD.U32 R147, R147, -0x80, RZ ;  /* 0xffffff8093937824 */ /* 0x000fe400078e00ff */
[----:B------:R-:W3:Y:S01]  /*7bc0*/  LDSM.16.MT88.4 R36, [R2+0xc000] ;  /* 0x00c000000224783b */ /* 0x000ee20000004200 */
[----:B------:R-:W-:Y:S02]  /*7bd0*/  IMAD R151, R151, 0x18, RZ ;  /* 0x0000001897977824 */ /* 0x000fe400078e02ff */
[C---:B------:R-:W-:Y:S01]  /*7be0*/  LEA R191, P2, R147.reuse, R160, 0x2 ;  /* 0x000000a093bf7211 */ /* 0x040fe200078410ff */
[----:B------:R-:W-:Y:S01]  /*7bf0*/  IMAD.MOV.U32 R150, RZ, RZ, c[0x0][0x22c] ;  /* 0x00008b00ff967624 */ /* 0x000fe200078e00ff */
[----:B------:R-:W4:Y:S02]  /*7c00*/  LDL R149, [R1+0x18] ;  /* 0x0000180001957983 */ /* 0x000f240000100800 */
[----:B------:R-:W-:Y:S01]  /*7c10*/  LEA.HI.X.SX32 R190, R147, R161, 0x2, P2 ;  /* 0x000000a193be7211 */ /* 0x000fe200010f16ff */
[----:B------:R-:W-:Y:S02]  /*7c20*/  IMAD R150, R150, c[0x0][0x1c0], RZ ;  /* 0x0000700096967a24 */ /* 0x000fe400078e02ff */
[----:B------:R-:W-:Y:S01]  /*7c30*/  LDSM.16.M88.4 R40, [R182+0x14000] ;  /* 0x01400000b628783b */ /* 0x000fe20000000200 */
[----:B------:R-:W-:Y:S02]  /*7c40*/  IMAD.MOV.U32 R147, RZ, RZ, c[0x0][0x22c] ;  /* 0x00008b00ff937624 */ /* 0x000fe400078e00ff */
[----:B------:R-:W-:Y:S02]  /*7c50*/  IMAD.SHL.U32 R150, R150, 0x20, RZ ;  /* 0x0000002096967824 */ /* 0x000fe400078e00ff */
        /* <DEDUP_REMOVED lines=80> */
[----:B------:R-:W-:Y:S04]  /*8160*/  IMAD R2, R2, 0x38, RZ ;  /* 0x0000003802027824 */ /* 0x000fe800078e02ff */
[C---:B------:R-:W-:Y:S08]  /*8170*/  HMMA.16816.F32 R24, R64.reuse, R132, R24 ;  /* 0x000000844018723c */ /* 0x040ff00000001818 */
[-C--:B------:R-:W-:Y:S08]  /*8180*/  HMMA.16816.F32 R28, R64, R134.reuse, R28 ;  /* 0x00000086401c723c */ /* 0x080ff0000000181c */
[----:B------:R-:W-:Y:S08]  /*8190*/  HMMA.16816.F32 R32, R44, R134, R32 ;  /* 0x000000862c20723c */ /* 0x000ff00000001820 */
[-C--:B-1----:R-:W-:Y:S08]  /*81a0*/  HMMA.16816.F32 R4, R36, R48.reuse, R4 ;  /* 0x000000302404723c */ /* 0x082ff00000001804 */
[C---:B------:R-:W-:Y:S07]  /*81b0*/  HMMA.16816.F32 R8, R136.reuse, R48, R8 ;  /* 0x000000308808723c */ /* 0x040fee0000001808 */
[----:B------:R-:W-:Y:S01]  /*81c0*/  IMAD.MOV.U32 R48, RZ, RZ, c[0x0][0x22c] ;  /* 0x00008b00ff307624 */ /* 0x000fe200078e00ff */
[-C--:B------:R-:W-:Y:S04]  /*81d0*/  HMMA.16816.F32 R12, R136, R50.reuse, R12 ;  /* 0x00000032880c723c */ /* 0x080fe8000000180c */
[----:B------:R-:W-:Y:S04]  /*81e0*/  IMAD R48, R48, c[0x0][0x1c0], RZ ;  /* 0x0000700030307a24 */ /* 0x000fe800078e02ff */
[C---:B------:R-:W-:Y:S04]  /*81f0*/  HMMA.16816.F32 R16, R36.reuse, R50, R16 ;  /* 0x000000322410723c */ /* 0x040fe80000001810 */
[----:B------:R-:W-:Y:S04]  /*8200*/  IMAD R48, R48, 0x48, RZ ;  /* 0x0000004830307824 */ /* 0x000fe800078e02ff */
[-C--:B------:R-:W-:Y:S08]  /*8210*/  HMMA.16816.F32 R20, R36, R140.reuse, R20 ;  /* 0x0000008c2414723c */ /* 0x080ff00000001814 */
[C---:B------:R-:W-:Y:S08]  /*8220*/  HMMA.16816.F32 R24, R136.reuse, R140, R24 ;  /* 0x0000008c8818723c */ /* 0x040ff00000001818 */
        /* <DEDUP_REMOVED lines=13> */
[----:B------:R-:W3:Y:S01]  /*8300*/  LDL R52, [R1+0x4] ;  /* 0x0000040001347983 */ /* 0x000ee20000100800 */
[----:B------:R-:W-:Y:S01]  /*8310*/  IMAD R149, R149, c[0x0][0x1c0], RZ ;  /* 0x0000700095957a24 */ /* 0x000fe200078e02ff */
[-C--:B------:R-:W-:Y:S01]  /*8320*/  HMMA.16816.F32 R12, R56, R54.reuse, R12 ;  /* 0x00000036380c723c */ /* 0x080fe2000000180c */
[----:B------:R-:W-:Y:S02]  /*8330*/  IMAD.MOV.U32 R148, RZ, RZ, c[0x0][0x22c] ;  /* 0x00008b00ff947624 */ /* 0x000fe400078e00ff */
[----:B------:R1:W5:Y:S01]  /*8340*/  @P0 LDG.E R248, [R38.64] ;  /* 0x0000000626f80981 */ /* 0x000362000c1e1900 */
[-C--:B------:R-:W-:Y:S01]  /*8350*/  LEA.HI.X.SX32 R45, R147, R37.reuse, 0x2, P2 ;  /* 0x00000025932d7211 */ /* 0x080fe200010f16ff */
[----:B------:R-:W-:Y:S02]  /*8360*/  IMAD.SHL.U32 R149, R149, 0x10, RZ ;  /* 0x0000001095957824 */ /* 0x000fe400078e00ff */
[----:B------:R-:W-:Y:S01]  /*8370*/  IMAD R148, R148, c[0x0][0x1c0], RZ ;  /* 0x0000700094947a24 */ /* 0x000fe200078e02ff */
[C---:B------:R-:W-:Y:S01]  /*8380*/  HMMA.16816.F32 R16, R40.reuse, R54, R16 ;  /* 0x000000362810723c */ /* 0x040fe20000001810 */
[----:B------:R-:W4:Y:S03]  /*8390*/  LDL R55, [R1+0x14] ;  /* 0x0000140001377983 */ /* 0x000f260000100800 */
[----:B------:R-:W-:Y:S02]  /*83a0*/  IMAD R148, R148, 0x28, RZ ;  /* 0x0000002894947824 */ /* 0x000fe400078e02ff */
[----:B------:R-:W4:Y:S02]  /*83b0*/  LDL R54, [R1+0xc] ;  /* 0x00000c0001367983 */ /* 0x000f240000100800 */
[-C--:B------:R-:W-:Y:S03]  /*83c0*/  HMMA.16816.F32 R20, R40, R60.reuse, R20 ;  /* 0x0000003c2814723c */ /* 0x080fe60000001814 */
[----:B------:R1:W5:Y:S05]  /*83d0*/  @P0 LDG.E R249, [R38.64+0x20] ;  /* 0x0000200626f90981 */ /* 0x00036a000c1e1900 */
[C---:B------:R-:W-:Y:S01]  /*83e0*/  HMMA.16816.F32 R24, R56.reuse, R60, R24 ;  /* 0x0000003c3818723c */ /* 0x040fe20000001818 */
[----:B------:R1:W5:Y:S05]  /*83f0*/  @P0 LDG.E R246, [R38.64+0x100] ;  /* 0x0001000626f60981 */ /* 0x00036a000c1e1900 */
[----:B------:R1:W5:Y:S01]  /*8400*/  @P0 LDG.E R247, [R38.64+0x120] ;  /* 0x0001200626f70981 */ /* 0x000362000c1e1900 */
[CC--:B------:R-:W-:Y:S01]  /*8410*/  LEA R46, P0, R149.reuse, R36.reuse, 0x2 ;  /* 0x00000024952e7211 */ /* 0x0c0fe200078010ff */
[-C--:B------:R-:W-:Y:S03]  /*8420*/  HMMA.16816.F32 R28, R56, R62.reuse, R28 ;  /* 0x0000003e381c723c */ /* 0x080fe6000000181c */
[----:B------:R1:W-:Y:S01]  /*8430*/  RED.E.ADD.F32.FTZ.RN.STRONG.GPU [R36.64], R4 ;  /* 0x000000042400798e */ /* 0x0003e2000c10e786 */
[CC--:B------:R-:W-:Y:S03]  /*8440*/  LEA.HI.X.SX32 R47, R149.reuse, R37.reuse, 0x2, P0 ;  /* 0x00000025952f7211 */ /* 0x0c0fe600000f16ff */
[C---:B------:R-:W-:Y:S01]  /*8450*/  IADD3 R59, R149.reuse, 0x20, RZ ;  /* 0x00000020953b7810 */ /* 0x040fe20007ffe0ff */
[----:B------:R-:W-:Y:S01]  /*8460*/  HMMA.16816.F32 R32, R40, R62, R32 ;  /* 0x0000003e2820723c */ /* 0x000fe20000001820 */
[----:B------:R1:W-:Y:S03]  /*8470*/  RED.E.ADD.F32.FTZ.RN.STRONG.GPU [R44.64], R5 ;  /* 0x000000052c00798e */ /* 0x0003e6000c10e786 */
[----:B------:R-:W-:Y:S02]  /*8480*/  IADD3 R58, R149, 0x20, RZ ;  /* 0x00000020953a7810 */ /* 0x000fe40007ffe0ff */
[----:B------:R1:W-:Y:S01]  /*8490*/  RED.E.ADD.F32.FTZ.RN.STRONG.GPU [R46.64], R6 ;  /* 0x000000062e00798e */ /* 0x0003e2000c10e786 */
[-C--:B------:R-:W-:Y:S01]  /*84a0*/  LEA R40, P2, R151, R36.reuse, 0x2 ;  /* 0x0000002497287211 */ /* 0x080fe200078410ff */
[----:B------:R-:W-:Y:S01]  /*84b0*/  IMAD.MOV.U32 R43, RZ, RZ, c[0x0][0x22c] ;  /* 0x00008b00ff2b7624 */ /* 0x000fe200078e00ff */
[----:B------:R-:W-:Y:S03]  /*84c0*/  IADD3 R57, R149, 0x20, RZ ;  /* 0x0000002095397810 */ /* 0x000fe60007ffe0ff */
[-C--:B------:R-:W-:Y:S01]  /*84d0*/  LEA.HI.X.SX32 R41, R151, R37.reuse, 0x2, P2 ;  /* 0x0000002597297211 */ /* 0x080fe200010f16ff */
[----:B------:R-:W-:Y:S01]  /*84e0*/  IMAD R43, R43, c[0x0][0x1c0], RZ ;  /* 0x000070002b2b7a24 */ /* 0x000fe200078e02ff */
[----:B------:R-:W-:Y:S01]  /*84f0*/  IADD3 R56, R149, 0x20, RZ ;  /* 0x0000002095387810 */ /* 0x000fe20007ffe0ff */
[----:B------:R-:W-:Y:S01]  /*8500*/  IMAD.MOV.U32 R42, RZ, RZ, c[0x0][0x22c] ;  /* 0x00008b00ff2a7624 */ /* 0x000fe200078e00ff */
[CC--:B-1----:R-:W-:Y:S01]  /*8510*/  LEA R38, P2, R148.reuse, R36.reuse, 0x2 ;  /* 0x0000002494267211 */ /* 0x0c2fe200078410ff */
[----:B------:R1:W-:Y:S01]  /*8520*/  RED.E.ADD.F32.FTZ.RN.STRONG.GPU [R40.64], R7 ;  /* 0x000000072800798e */ /* 0x0003e2000c10e786 */
[----:B------:R-:W-:Y:S02]  /*8530*/  IMAD R43, R43, 0x60, RZ ;  /* 0x000000602b2b7824 */ /* 0x000fe400078e02ff */
[-C--:B------:R-:W-:Y:S01]  /*8540*/  LEA.HI.X.SX32 R39, R148, R37.reuse, 0x2, P2 ;  /* 0x0000002594277211 */ /* 0x080fe200010f16ff */
[----:B------:R-:W-:Y:S01]  /*8550*/  IMAD R42, R42, c[0x0][0x1c0], RZ ;  /* 0x000070002a2a7a24 */ /* 0x000fe200078e02ff */
[-C--:B------:R-:W-:Y:S01]  /*8560*/  LEA R4, P0, R150, R36.reuse, 0x2 ;  /* 0x0000002496047211 */ /* 0x080fe200078010ff */
[----:B------:R-:W-:Y:S02]  /*8570*/  IMAD.MOV.U32 R148, RZ, RZ, c[0x0][0x22c] ;  /* 0x00008b00ff947624 */ /* 0x000fe400078e00ff */
[----:B------:R-:W-:Y:S02]  /*8580*/  IMAD R42, R42, 0x68, RZ ;  /* 0x000000682a2a7824 */ /* 0x000fe400078e02ff */
[----:B------:R-:W-:Y:S01]  /*8590*/  IMAD R148, R148, c[0x0][0x1c0], RZ ;  /* 0x0000700094947a24 */ /* 0x000fe200078e02ff */
[-C--:B------:R-:W-:Y:S03]  /*85a0*/  LEA.HI.X.SX32 R5, R150, R37.reuse, 0x2, P0 ;  /* 0x0000002596057211 */ /* 0x080fe600000f16ff */
[----:B------:R-:W-:Y:S02]  /*85b0*/  IMAD.SHL.U32 R148, R148, 0x8, RZ ;  /* 0x0000000894947824 */ /* 0x000fe400078e00ff */
[----:B------:R1:W-:Y:S01]  /*85c0*/  RED.E.ADD.F32.FTZ.RN.STRONG.GPU [R4.64], R8 ;  /* 0x000000080400798e */ /* 0x0003e2000c10e786 */
[-C--:B------:R-:W-:Y:S01]  /*85d0*/  LEA R6, P0, R0, R36.reuse, 0x2 ;  /* 0x0000002400067211 */ /* 0x080fe200078010ff */
[C---:B------:R-:W-:Y:S02]  /*85e0*/  IMAD.IADD R58, R148.reuse, 0x1, R58 ;  /* 0x00000001943a7824 */ /* 0x040fe400078e023a */
[C---:B------:R-:W-:Y:S01]  /*85f0*/  IMAD.IADD R57, R148.reuse, 0x1, R57 ;  /* 0x0000000194397824 */ /* 0x040fe200078e0239 */
[----:B------:R1:W-:Y:S01]  /*8600*/  RED.E.ADD.F32.FTZ.RN.STRONG.GPU [R38.64], R9 ;  /* 0x000000092600798e */ /* 0x0003e2000c10e786 */
[C---:B------:R-:W-:Y:S02]  /*8610*/  IMAD.IADD R56, R148.reuse, 0x1, R56 ;  /* 0x0000000194387824 */ /* 0x040fe400078e0238 */
[C---:B------:R-:W-:Y:S02]  /*8620*/  IMAD.IADD R57, R148.reuse, 0x1, R57 ;  /* 0x0000000194397824 */ /* 0x040fe400078e0239 */
[----:B------:R-:W-:Y:S01]  /*8630*/  IMAD.IADD R56, R148, 0x1, R56 ;  /* 0x0000000194387824 */ /* 0x000fe200078e0238 */
[-C--:B-1----:R-:W-:Y:S01]  /*8640*/  LEA.HI.X.SX32 R7, R0, R37.reuse, 0x2, P0 ;  /* 0x0000002500077211 */ /* 0x082fe200000f16ff */
[----:B------:R-:W-:Y:S01]  /*8650*/  IMAD.MOV.U32 R0, RZ, RZ, c[0x0][0x22c] ;  /* 0x00008b00ff007624 */ /* 0x000fe200078e00ff */
[CC--:B------:R-:W-:Y:S01]  /*8660*/  LEA R46, P6, R57.reuse, R36.reuse, 0x2 ;  /* 0x00000024392e7211 */ /* 0x0c0fe200078c10ff */
[----:B------:R-:W-:Y:S02]  /*8670*/  IMAD.MOV.U32 R41, RZ, RZ, c[0x0][0x22c] ;  /* 0x00008b00ff297624 */ /* 0x000fe400078e00ff */
[----:B------:R1:W-:Y:S01]  /*8680*/  RED.E.ADD.F32.FTZ.RN.STRONG.GPU [R6.64], R10 ;  /* 0x0000000a0600798e */ /* 0x0003e2000c10e786 */
[----:B------:R-:W-:Y:S01]  /*8690*/  IMAD R0, R0, c[0x0][0x1c0], RZ ;  /* 0x0000700000007a24 */ /* 0x000fe200078e02ff */
[-C--:B------:R-:W-:Y:S01]  /*86a0*/  LEA.HI.X.SX32 R47, R57, R37.reuse, 0x2, P6 ;  /* 0x00000025392f7211 */ /* 0x080fe200030f16ff */
[----:B------:R-:W-:Y:S02]  /*86b0*/  IMAD R41, R41, c[0x0][0x1c0], RZ ;  /* 0x0000700029297a24 */ /* 0x000fe400078e02ff */
[----:B------:R-:W-:Y:S02]  /*86c0*/  IMAD.SHL.U32 R0, R0, 0x40, RZ ;  /* 0x0000004000007824 */ /* 0x000fe400078e00ff */
[----:B------:R-:W-:Y:S02]  /*86d0*/  IMAD.MOV.U32 R40, RZ, RZ, c[0x0][0x22c] ;  /* 0x00008b00ff287624 */ /* 0x000fe400078e00ff */
[----:B------:R-:W-:Y:S01]  /*86e0*/  IMAD R41, R41, 0x70, RZ ;  /* 0x0000007029297824 */ /* 0x000fe200078e02ff */
[-C--:B------:R-:W-:Y:S01]  /*86f0*/  LEA R4, P2, R2, R36.reuse, 0x2 ;  /* 0x0000002402047211 */ /* 0x080fe200078410ff */
[----:B------:R-:W-:Y:S01]  /*8700*/  IMAD R40, R40, c[0x0][0x1c0], RZ ;  /* 0x0000700028287a24 */ /* 0x000fe200078e02ff */
[-C--:B------:R-:W-:Y:S01]  /*8710*/  LEA R8, P0, R0, R36.reuse, 0x2 ;  /* 0x0000002400087211 */ /* 0x080fe200078010ff */
[----:B------:R-:W-:Y:S01]  /*8720*/  IMAD.IADD R56, R148, 0x1, R56 ;  /* 0x0000000194387824 */ /* 0x000fe200078e0238 */
[-C--:B------:R-:W-:Y:S01]  /*8730*/  LEA.HI.X.SX32 R5, R2, R37.reuse, 0x2, P2 ;  /* 0x0000002502057211 */ /* 0x080fe200010f16ff */
[----:B------:R-:W-:Y:S01]  /*8740*/  IMAD.MOV.U32 R2, RZ, RZ, c[0x0][0x22c] ;  /* 0x00008b00ff027624 */ /* 0x000fe200078e00ff */
[-C--:B------:R-:W-:Y:S01]  /*8750*/  LEA.HI.X.SX32 R9, R0, R37.reuse, 0x2, P0 ;  /* 0x0000002500097211 */ /* 0x080fe200000f16ff */
[----:B------:R-:W-:Y:S01]  /*8760*/  IMAD R40, R40, 0x78, RZ ;  /* 0x0000007828287824 */ /* 0x000fe200078e02ff */
[----:B------:R-:W4:Y:S01]  /*8770*/  LDL R0, [R1+0x10] ;  /* 0x0000100001007983 */ /* 0x000f220000100800 */
[----:B------:R-:W-:Y:S04]  /*8780*/  IMAD R2, R2, c[0x0][0x1c0], RZ ;  /* 0x0000700002027a24 */ /* 0x000fe800078e02ff */
[----:B------:R1:W-:Y:S01]  /*8790*/  RED.E.ADD.F32.FTZ.RN.STRONG.GPU [R4.64], R11 ;  /* 0x0000000b0400798e */ /* 0x0003e2000c10e786 */
[----:B------:R-:W-:Y:S01]  /*87a0*/  IMAD R2, R2, 0x50, RZ ;  /* 0x0000005002027824 */ /* 0x000fe200078e02ff */
[CC--:B-1----:R-:W-:Y:S03]  /*87b0*/  LEA R6, P2, R48.reuse, R36.reuse, 0x2 ;  /* 0x0000002430067211 */ /* 0x0c2fe600078410ff */
[----:B------:R1:W-:Y:S01]  /*87c0*/  RED.E.ADD.F32.FTZ.RN.STRONG.GPU [R8.64], R16 ;  /* 0x000000100800798e */ /* 0x0003e2000c10e786 */
[-C--:B------:R-:W-:Y:S01]  /*87d0*/  LEA.HI.X.SX32 R7, R48, R37.reuse, 0x2, P2 ;  /* 0x0000002530077211 */ /* 0x080fe200010f16ff */
[----:B------:R-:W-:Y:S04]  /*87e0*/  IMAD.MOV.U32 R48, RZ, RZ, c[0x0][0x22c] ;  /* 0x00008b00ff307624 */ /* 0x000fe800078e00ff */
[----:B------:R1:W-:Y:S01]  /*87f0*/  RED.E.ADD.F32.FTZ.RN.STRONG.GPU [R6.64], R17 ;  /* 0x000000110600798e */ /* 0x0003e2000c10e786 */
[----:B------:R-:W-:Y:S04]  /*8800*/  IMAD R48, R48, c[0x0][0x1c0], RZ ;  /* 0x0000700030307a24 */ /* 0x000fe800078e02ff */
[----:B------:R-:W-:Y:S01]  /*8810*/  IMAD R48, R48, 0x58, RZ ;  /* 0x0000005830307824 */ /* 0x000fe200078e02ff */
[CC--:B------:R-:W-:Y:S04]  /*8820*/  LEA R4, P0, R2.reuse, R36.reuse, 0x2 ;  /* 0x0000002402047211 */ /* 0x0c0fe800078010ff */
[-C--:B------:R-:W-:Y:S02]  /*8830*/  LEA.HI.X.SX32 R5, R2, R37.reuse, 0x2, P0 ;  /* 0x0000002502057211 */ /* 0x080fe400000f16ff */
[----:B------:R-:W4:Y:S01]  /*8840*/  LDL R2, [R1] ;  /* 0x0000000001027983 */ /* 0x000f220000100800 */
[CC--:B-1----:R-:W-:Y:S02]  /*8850*/  LEA R16, P2, R48.reuse, R36.reuse, 0x2 ;  /* 0x0000002430107211 */ /* 0x0c2fe400078410ff */
[CC--:B------:R-:W-:Y:S02]  /*8860*/  LEA R10, P0, R43.reuse, R36.reuse, 0x2 ;  /* 0x000000242b0a7211 */ /* 0x0c0fe400078010ff */
[----:B------:R1:W-:Y:S01]  /*8870*/  RED.E.ADD.F32.FTZ.RN.STRONG.GPU [R4.64], R18 ;  /* 0x000000120400798e */ /* 0x0003e2000c10e786 */
[-C--:B------:R-:W-:Y:S02]  /*8880*/  LEA.HI.X.SX32 R17, R48, R37.reuse, 0x2, P2 ;  /* 0x0000002530117211 */ /* 0x080fe400010f16ff */
[-C--:B------:R-:W-:Y:S02]  /*8890*/  LEA.HI.X.SX32 R11, R43, R37.reuse, 0x2, P0 ;  /* 0x000000252b0b7211 */ /* 0x080fe400000f16ff */
[CC--:B------:R-:W-:Y:S01]  /*88a0*/  LEA R8, P3, R42.reuse, R36.reuse, 0x2 ;  /* 0x000000242a087211 */ /* 0x0c0fe200078610ff */
[----:B------:R2:W-:Y:S01]  /*88b0*/  RED.E.ADD.F32.FTZ.RN.STRONG.GPU [R16.64], R19 ;  /* 0x000000131000798e */ /* 0x0005e2000c10e786 */
[CC--:B------:R-:W-:Y:S02]  /*88c0*/  LEA R6, P2, R41.reuse, R36.reuse, 0x2 ;  /* 0x0000002429067211 */ /* 0x0c0fe400078410ff */
[-C--:B------:R-:W-:Y:S02]  /*88d0*/  LEA.HI.X.SX32 R9, R42, R37.reuse, 0x2, P3 ;  /* 0x000000252a097211 */ /* 0x080fe400018f16ff */
[----:B------:R-:W-:Y:S01]  /*88e0*/  RED.E.ADD.F32.FTZ.RN.STRONG.GPU [R10.64], R12 ;  /* 0x0000000c0a00798e */ /* 0x000fe2000c10e786 */
[-C--:B------:R-:W-:Y:S02]  /*88f0*/  LEA.HI.X.SX32 R7, R41, R37.reuse, 0x2, P2 ;  /* 0x0000002529077211 */ /* 0x080fe400010f16ff */
[CC--:B------:R-:W-:Y:S02]  /*8900*/  LEA R50, P2, R59.reuse, R36.reuse, 0x2 ;  /* 0x000000243b327211 */ /* 0x0c0fe400078410ff */
[----:B------:R-:W-:Y:S01]  /*8910*/  RED.E.ADD.F32.FTZ.RN.STRONG.GPU [R8.64], R13 ;  /* 0x0000000d0800798e */ /* 0x000fe2000c10e786 */
[CC--:B------:R-:W-:Y:S02]  /*8920*/  LEA R42, P5, R56.reuse, R36.reuse, 0x2 ;  /* 0x00000024382a7211 */ /* 0x0c0fe400078a10ff */
[-C--:B------:R-:W-:Y:S02]  /*8930*/  LEA.HI.X.SX32 R51, R59, R37.reuse, 0x2, P2 ;  /* 0x000000253b337211 */ /* 0x080fe400010f16ff */
[----:B------:R3:W-:Y:S01]  /*8940*/  RED.E.ADD.F32.FTZ.RN.STRONG.GPU [R6.64], R14 ;  /* 0x0000000e0600798e */ /* 0x0007e2000c10e786 */
[-C--:B------:R-:W-:Y:S02]  /*8950*/  LEA.HI.X.SX32 R43, R56, R37.reuse, 0x2, P5 ;  /* 0x00000025382b7211 */ /* 0x080fe400028f16ff */
[CC--:B-1----:R-:W-:Y:S04]  /*8960*/  LEA R4, P0, R40.reuse, R36.reuse, 0x2 ;  /* 0x0000002428047211 */ /* 0x0c2fe800078010ff */
[-C--:B------:R-:W-:Y:S02]  /*8970*/  LEA.HI.X.SX32 R5, R40, R37.reuse, 0x2, P0 ;  /* 0x0000002528057211 */ /* 0x080fe400000f16ff */
[CC--:B------:R-:W-:Y:S03]  /*8980*/  LEA R48, P0, R58.reuse, R36.reuse, 0x2 ;  /* 0x000000243a307211 */ /* 0x0c0fe600078010ff */
[----:B------:R1:W-:Y:S01]  /*8990*/  RED.E.ADD.F32.FTZ.RN.STRONG.GPU [R4.64], R15 ;  /* 0x0000000f0400798e */ /* 0x0003e2000c10e786 */
[-C--:B------:R-:W-:Y:S04]  /*89a0*/  LEA.HI.X.SX32 R49, R58, R37.reuse, 0x2, P0 ;  /* 0x000000253a317211 */ /* 0x080fe800000f16ff */
[----:B------:R-:W-:Y:S05]  /*89b0*/  RED.E.ADD.F32.FTZ.RN.STRONG.GPU [R36.64+0x80], R20 ;  /* 0x000080142400798e */ /* 0x000fea000c10e786 */
[----:B------:R-:W-:Y:S05]  /*89c0*/  RED.E.ADD.F32.FTZ.RN.STRONG.GPU [R44.64+0x80], R21 ;  /* 0x000080152c00798e */ /* 0x000fea000c10e786 */
[----:B------:R-:W-:Y:S05]  /*89d0*/  RED.E.ADD.F32.FTZ.RN.STRONG.GPU [R50.64], R22 ;  /* 0x000000163200798e */ /* 0x000fea000c10e786 */
[----:B------:R-:W-:Y:S05]  /*89e0*/  RED.E.ADD.F32.FTZ.RN.STRONG.GPU [R48.64], R23 ;  /* 0x000000173000798e */ /* 0x000fea000c10e786 */
[----:B------:R-:W-:Y:S05]  /*89f0*/  RED.E.ADD.F32.FTZ.RN.STRONG.GPU [R46.64], R24 ;  /* 0x000000182e00798e */ /* 0x000fea000c10e786 */
[----:B------:R-:W-:Y:S05]  /*8a00*/  RED.E.ADD.F32.FTZ.RN.STRONG.GPU [R42.64], R25 ;  /* 0x000000192a00798e */ /* 0x000fea000c10e786 */
[----:B------:R-:W-:Y:S01]  /*8a10*/  LDSM.16.MT88.4 R20, [R3+0x14800] ;  /* 0x014800000314783b */ /* 0x000fe20000004200 */
[CC--:B--2---:R-:W-:Y:S04]  /*8a20*/  LEA R16, P0, R53.reuse, R36.reuse, 0x2 ;  /* 0x0000002435107211 */ /* 0x0c4fe800078010ff */
[-C--:B------:R-:W-:Y:S02]  /*8a30*/  LEA.HI.X.SX32 R17, R53, R37.reuse, 0x2, P0 ;  /* 0x0000002535117211 */ /* 0x080fe400000f16ff */
[CC--:B---3--:R-:W-:Y:S04]  /*8a40*/  LEA R14, P6, R52.reuse, R36.reuse, 0x2 ;  /* 0x00000024340e7211 */ /* 0x0c8fe800078c10ff */
[-C--:B-1----:R-:W-:Y:S02]  /*8a50*/  LEA.HI.X.SX32 R15, R52, R37.reuse, 0x2, P6 ;  /* 0x00000025340f7211 */ /* 0x082fe400030f16ff */
[CC--:B----4-:R-:W-:Y:S04]  /*8a60*/  LEA R40, P4, R55.reuse, R36.reuse, 0x2 ;  /* 0x0000002437287211 */ /* 0x0d0fe800078810ff */
[-C--:B------:R-:W-:Y:S02]  /*8a70*/  LEA.HI.X.SX32 R41, R55, R37.reuse, 0x2, P4 ;  /* 0x0000002537297211 */ /* 0x080fe400020f16ff */
[-C--:B------:R-:W-:Y:S02]  /*8a80*/  LEA R18, P2, R54, R36.reuse, 0x2 ;  /* 0x0000002436127211 */ /* 0x080fe400078410ff */
[-C--:B------:R-:W-:Y:S01]  /*8a90*/  LEA R10, P4, R252, R36.reuse, 0x2 ;  /* 0x00000024fc0a7211 */ /* 0x080fe200078810ff */
[----:B------:R-:W-:Y:S01]  /*8aa0*/  RED.E.ADD.F32.FTZ.RN.STRONG.GPU [R40.64], R26 ;  /* 0x0000001a2800798e */ /* 0x000fe2000c10e786 */
[-C--:B------:R-:W-:Y:S02]  /*8ab0*/  LEA.HI.X.SX32 R19, R54, R37.reuse, 0x2, P2 ;  /* 0x0000002536137211 */ /* 0x080fe400010f16ff */
[-C--:B------:R-:W-:Y:S02]  /*8ac0*/  LEA.HI.X.SX32 R11, R252, R37.reuse, 0x2, P4 ;  /* 0x00000025fc0b7211 */ /* 0x080fe400020f16ff */
[CC--:B------:R-:W-:Y:S04]  /*8ad0*/  LEA R6, P2, R250.reuse, R36.reuse, 0x2 ;  /* 0x00000024fa067211 */ /* 0x0c0fe800078410ff */
[-C--:B------:R-:W-:Y:S02]  /*8ae0*/  LEA.HI.X.SX32 R7, R250, R37.reuse, 0x2, P2 ;  /* 0x00000025fa077211 */ /* 0x080fe400010f16ff */
[----:B------:R-:W-:Y:S01]  /*8af0*/  ISETP.LT.AND P2, PT, RZ, UR8, PT ;  /* 0x00000008ff007c0c */ /* 0x000fe2000bf41270 */
[----:B------:R-:W-:Y:S01]  /*8b00*/  UMOV UR8, UR5 ;  /* 0x0000000500087c82 */ /* 0x000fe20008000000 */
[CC--:B------:R-:W-:Y:S04]  /*8b10*/  LEA R38, P3, R0.reuse, R36.reuse, 0x2 ;  /* 0x0000002400267211 */ /* 0x0c0fe800078610ff */
[-C--:B------:R-:W-:Y:S01]  /*8b20*/  LEA.HI.X.SX32 R39, R0, R37.reuse, 0x2, P3 ;  /* 0x0000002500277211 */ /* 0x080fe200018f16ff */
[----:B------:R-:W-:Y:S01]  /*8b30*/  IMAD.IADD R0, R147, 0x1, R250 ;  /* 0x0000000193007824 */ /* 0x000fe200078e02fa */
[CC--:B------:R-:W-:Y:S03]  /*8b40*/  LEA R8, P3, R251.reuse, R36.reuse, 0x2 ;  /* 0x00000024fb087211 */ /* 0x0c0fe600078610ff */
[----:B------:R-:W-:Y:S01]  /*8b50*/  RED.E.ADD.F32.FTZ.RN.STRONG.GPU [R38.64], R27 ;  /* 0x0000001b2600798e */ /* 0x000fe2000c10e786 */
[-C--:B------:R-:W-:Y:S02]  /*8b60*/  LEA.HI.X.SX32 R9, R251, R37.reuse, 0x2, P3 ;  /* 0x00000025fb097211 */ /* 0x080fe400018f16ff */
[CC--:B------:R-:W-:Y:S02]  /*8b70*/  LEA R4, P0, R0.reuse, R36.reuse, 0x2 ;  /* 0x0000002400047211 */ /* 0x0c0fe400078010ff */
[----:B------:R-:W-:Y:S02]  /*8b80*/  RED.E.ADD.F32.FTZ.RN.STRONG.GPU [R18.64], R32 ;  /* 0x000000201200798e */ /* 0x000fe4000c10e786 */
[-C--:B------:R-:W-:Y:S01]  /*8b90*/  LEA.HI.X.SX32 R5, R0, R37.reuse, 0x2, P0 ;  /* 0x0000002500057211 */ /* 0x080fe200000f16ff */
[----:B------:R-:W-:Y:S01]  /*8ba0*/  IMAD.MOV.U32 R0, RZ, RZ, 0x40 ;  /* 0x00000040ff007424 */ /* 0x000fe200078e00ff */
[----:B------:R-:W-:Y:S01]  /*8bb0*/  PLOP3.LUT P0, PT, PT, PT, UP1, 0x80, 0x0 ;  /* 0x000000000000781c */ /* 0x000fe20003f0f018 */
[----:B------:R-:W-:Y:S01]  /*8bc0*/  RED.E.ADD.F32.FTZ.RN.STRONG.GPU [R16.64], R33 ;  /* 0x000000211000798e */ /* 0x000fe2000c10e786 */
[----:B------:R-:W-:Y:S02]  /*8bd0*/  @UP5 UIADD3 UR12, UP1, UR12, -0x200, URZ ;  /* 0xfffffe000c0c5890 */ /* 0x000fe4000ff3e03f */
[----:B------:R-:W-:Y:S02]  /*8be0*/  SEL R177, R0, 0xffffffc0, !P1 ;  /* 0xffffffc000b17807 */ /* 0x000fe40004800000 */
[----:B------:R-:W-:Y:S01]  /*8bf0*/  RED.E.ADD.F32.FTZ.RN.STRONG.GPU [R14.64], R34 ;  /* 0x000000220e00798e */ /* 0x000fe2000c10e786 */
[----:B------:R-:W-:Y:S02]  /*8c00*/  @UP5 UIADD3.X UR11, UR11, -0x1, URZ, UP1, !UPT ;  /* 0xffffffff0b0b5890 */ /* 0x000fe40008ffe43f */
[----:B------:R-:W-:Y:S02]  /*8c10*/  IMAD.IADD R0, R177, 0x1, R176 ;  /* 0x00000001b1007824 */ /* 0x000fe400078e02b0 */
[----:B------:R-:W-:Y:S05]  /*8c20*/  LDSM.16.MT88.4 R24, [R176+0x800] ;  /* 0x00080000b018783b */ /* 0x000fea0000004200 */
[----:B------:R-:W-:Y:S01]  /*8c30*/  LDSM.16.MT88.4 R16, [R0] ;  /* 0x000000000010783b */ /* 0x000fe20000004200 */
[C---:B------:R-:W-:Y:S04]  /*8c40*/  LEA R12, P5, R2.reuse, R36, 0x2 ;  /* 0x00000024020c7211 */ /* 0x040fe800078a10ff */
[----:B------:R-:W-:Y:S01]  /*8c50*/  LDSM.16.MT88.4 R40, [R0+0x1000] ;  /* 0x001000000028783b */ /* 0x000fe20000004200 */
[----:B------:R-:W-:Y:S04]  /*8c60*/  LEA.HI.X.SX32 R13, R2, R37, 0x2, P5 ;  /* 0x00000025020d7211 */ /* 0x000fe800028f16ff */
[----:B------:R-:W-:Y:S05]  /*8c70*/  LDSM.16.MT88.4 R36, [R3+0x19000] ;  /* 0x019000000324783b */ /* 0x000fea0000004200 */
[----:B------:R-:W-:Y:S05]  /*8c80*/  RED.E.ADD.F32.FTZ.RN.STRONG.GPU [R12.64], R35 ;  /* 0x000000230c00798e */ /* 0x000fea000c10e786 */
[----:B------:R-:W-:Y:S05]  /*8c90*/  RED.E.ADD.F32.FTZ.RN.STRONG.GPU [R10.64], R28 ;  /* 0x0000001c0a00798e */ /* 0x000fea000c10e786 */
[----:B------:R-:W-:Y:S05]  /*8ca0*/  RED.E.ADD.F32.FTZ.RN.STRONG.GPU [R8.64], R29 ;  /* 0x0000001d0800798e */ /* 0x000fea000c10e786 */
[----:B------:R-:W-:Y:S05]  /*8cb0*/  RED.E.ADD.F32.FTZ.RN.STRONG.GPU [R6.64], R30 ;  /* 0x0000001e0600798e */ /* 0x000fea000c10e786 */
[----:B------:R-:W-:Y:S05]  /*8cc0*/  LDSM.16.MT88.4 R8, [R176] ;  /* 0x00000000b008783b */ /* 0x000fea0000004200 */
[----:B------:R-:W-:Y:S05]  /*8cd0*/  RED.E.ADD.F32.FTZ.RN.STRONG.GPU [R4.64], R31 ;  /* 0x0000001f0400798e */ /* 0x000fea000c10e786 */
[----:B------:R-:W1:Y:S05]  /*8ce0*/  LDSM.16.MT88.4 R4, [R3+0x14000] ;  /* 0x014000000304783b */ /* 0x000e6a0000004200 */
[----:B------:R-:W2:Y:S05]  /*8cf0*/  LDSM.16.MT88.4 R12, [R3+0x18000] ;  /* 0x01800000030c783b */ /* 0x000eaa0000004200 */
[----:B------:R-:W3:Y:S05]  /*8d00*/  LDSM.16.MT88.4 R32, [R3+0x18800] ;  /* 0x018800000320783b */ /* 0x000eea0000004200 */
[----:B------:R-:W4:Y:S01]  /*8d10*/  LDSM.16.MT88.4 R28, [R0+0x800] ;  /* 0x00080000001c783b */ /* 0x000f220000004200 */
        /* <DEDUP_REMOVED lines=10> */
[----:B------:R-:W-:Y:S05]  /*8dc0*/  LDSM.16.MT88.4 R4, [R3+0x15800] ;  /* 0x015800000304783b */ /* 0x000fea0000004200 */
[----:B------:R-:W2:Y:S02]  /*8dd0*/  LDSM.16.MT88.4 R16, [R176+0x1800] ;  /* 0x00180000b010783b */ /* 0x000ea40000004200 */
[-C--:B------:R-:W-:Y:S08]  /*8de0*/  HMMA.16816.F32 R100, R20, R24.reuse, R100 ;  /* 0x000000181464723c */ /* 0x080ff00000001864 */
[C---:B---3--:R-:W-:Y:S08]  /*8df0*/  HMMA.16816.F32 R104, R32.reuse, R24, R104 ;  /* 0x000000182068723c */ /* 0x048ff00000001868 */
[-C--:B------:R-:W-:Y:S08]  /*8e00*/  HMMA.16816.F32 R108, R32, R26.reuse, R108 ;  /* 0x0000001a206c723c */ /* 0x080ff0000000186c */
[C---:B------:R-:W-:Y:S01]  /*8e10*/  HMMA.16816.F32 R112, R20.reuse, R26, R112 ;  /* 0x0000001a1470723c */ /* 0x040fe20000001870 */
[----:B------:R-:W3:Y:S07]  /*8e20*/  LDSM.16.MT88.4 R24, [R3+0x19800] ;  /* 0x019800000318783b */ /* 0x000eee0000004200 */
[-C--:B----4-:R-:W-:Y:S08]  /*8e30*/  HMMA.16816.F32 R116, R20, R28.reuse, R116 ;  /* 0x0000001c1474723c */ /* 0x090ff00000001874 */
        /* <DEDUP_REMOVED lines=203> */
.L_x_476:
        /* <DEDUP_REMOVED lines=19> */
.L_x_477:
[----:B------:R-:W-:Y:S01]  /*9c20*/  BAR.SYNC.DEFER_BLOCKING 0x0 ;  /* 0x0000000000007b1d */ /* 0x000fe20000010000 */
[----:B------:R-:W-:Y:S01]  /*9c30*/  USHF.L.U32 UR5, UR17, 0x7, URZ ;  /* 0x0000000711057899 */ /* 0x000fe2000800063f */
[--C-:B-1----:R-:W-:Y:S01]  /*9c40*/  SHF.R.S32.HI R7, RZ, 0x1f, R200.reuse ;  /* 0x0000001fff077819 */ /* 0x102fe200000114c8 */
[----:B------:R-:W-:Y:S01]  /*9c50*/  IMAD.MOV.U32 R6, RZ, RZ, R200 ;  /* 0x000000ffff067224 */ /* 0x000fe200078e00c8 */
[----:B------:R-:W-:Y:S01]  /*9c60*/  UIMAD UR4, UR17, -0x80, UR4 ;  /* 0xffffff80110478a4 */ /* 0x000fe2000f8e0204 */
[----:B------:R-:W-:Y:S01]  /*9c70*/  ISETP.GE.AND P1, PT, R200, c[0x0][0x220], PT ;  /* 0x00008800c8007a0c */ /* 0x000fe20003f26270 */
[----:B------:R-:W1:Y:S01]  /*9c80*/  S2R R8, SR_TID.X ;  /* 0x0000000000087919 */ /* 0x000e620000002100 */
[----:B------:R-:W-:Y:S01]  /*9c90*/  USHF.R.S32.HI UR10, URZ, 0x1f, UR5 ;  /* 0x0000001f3f0a7899 */ /* 0x000fe20008011405 */
[----:B------:R-:W-:Y:S01]  /*9ca0*/  IMAD.U32 R13, RZ, RZ, UR5 ;  /* 0x00000005ff0d7e24 */ /* 0x000fe2000f8e00ff */
[----:B------:R-:W-:Y:S01]  /*9cb0*/  ULDC.64 UR8, c[0x0][0x3a0] ;  /* 0x0000e80000087ab9 */ /* 0x000fe20000000a00 */
[----:B------:R-:W-:Y:S01]  /*9cc0*/  BSSY B0, `(.L_x_478) ;  /* 0x0000025000007945 */ /* 0x000fe20003800000 */
[----:B------:R-:W-:Y:S01]  /*9cd0*/  UIMAD UR8, UR10, UR8, URZ ;  /* 0x000000080a0872a4 */ /* 0x000fe2000f8e023f */
[----:B------:R-:W-:Y:S01]  /*9ce0*/  IMAD.WIDE.U32 R4, R13, c[0x0][0x3a0], R6 ;  /* 0x0000e8000d047a25 */ /* 0x000fe200078e0006 */
[----:B------:R-:W-:-:S02]  /*9cf0*/  USHF.R.S32.HI UR13, URZ, 0x1f, UR37 ;  /* 0x0000001f3f0d7899 */ /* 0x000fc40008011425 */
[----:B------:R-:W-:Y:S02]  /*9d00*/  UIMAD UR8, UR5, UR9, UR8 ;  /* 0x00000009050872a4 */ /* 0x000fe4000f8e0208 */
[----:B------:R-:W-:-:S04]  /*9d10*/  IADD3 R4, P0, R4, UR14, RZ ;  /* 0x0000000e04047c10 */ /* 0x000fc8000ff1e0ff */
[----:B------:R-:W-:Y:S01]  /*9d20*/  IMAD.U32 R2, RZ, RZ, UR8 ;  /* 0x00000008ff027e24 */ /* 0x000fe2000f8e00ff */
[----:B------:R-:W-:Y:S01]  /*9d30*/  ULDC.64 UR8, c[0x0][0x3b8] ;  /* 0x0000ee0000087ab9 */ /* 0x000fe20000000a00 */
[----:B------:R2:W3:Y:S01]  /*9d40*/  LDS.128 R16, [R146+0xd000] ;  /* 0x00d0000092107984 */ /* 0x0004e20000000c00 */
[----:B------:R-:W-:Y:S02]  /*9d50*/  UIMAD UR8, UR13, UR8, URZ ;  /* 0x000000080d0872a4 */ /* 0x000fe4000f8e023f */
[----:B------:R-:W-:Y:S01]  /*9d60*/  IADD3.X R5, R5, UR15, R2, P0, !PT ;  /* 0x0000000f05057c10 */ /* 0x000fe200087fe402 */
[----:B------:R-:W-:Y:S01]  /*9d70*/  IMAD.U32 R2, RZ, RZ, UR37 ;  /* 0x00000025ff027e24 */ /* 0x000fe2000f8e00ff */
[----:B------:R2:W4:Y:S01]  /*9d80*/  LDS.128 R20, [R146+0xe000] ;  /* 0x00e0000092147984 */ /* 0x0005220000000c00 */
[----:B------:R-:W-:Y:S01]  /*9d90*/  UIMAD UR8, UR37, UR9, UR8 ;  /* 0x00000009250872a4 */ /* 0x000fe2000f8e0208 */
[----:B-1----:R-:W-:Y:S01]  /*9da0*/  SHF.R.S32.HI R0, RZ, 0x1f, R8 ;  /* 0x0000001fff007819 */ /* 0x002fe20000011408 */
[----:B------:R-:W-:Y:S01]  /*9db0*/  IMAD.WIDE.U32 R4, R2, c[0x0][0x3b8], R4 ;  /* 0x0000ee0002047a25 */ /* 0x000fe200078e0004 */
[----:B------:R2:W1:Y:S02]  /*9dc0*/  LDS.128 R24, [R146+0xf000] ;  /* 0x00f0000092187984 */ /* 0x0004640000000c00 */
[----:B------:R-:W-:-:S02]  /*9dd0*/  LEA.HI R0, R0, R8, RZ, 0x3 ;  /* 0x0000000800007211 */ /* 0x000fc400078f18ff */
[----:B------:R2:W1:Y:S01]  /*9de0*/  LDS.128 R28, [R146+0x10000] ;  /* 0x01000000921c7984 */ /* 0x0004620000000c00 */
[----:B------:R-:W-:Y:S02]  /*9df0*/  IADD3 R12, R5, UR8, RZ ;  /* 0x00000008050c7c10 */ /* 0x000fe4000fffe0ff */
[----:B------:R-:W-:Y:S01]  /*9e00*/  SHF.R.S32.HI R0, RZ, 0x3, R0 ;  /* 0x00000003ff007819 */ /* 0x000fe20000011400 */
[----:B------:R2:W1:Y:S03]  /*9e10*/  LDS.128 R32, [R146+0x11000] ;  /* 0x0110000092207984 */ /* 0x0004660000000c00 */
[----:B------:R-:W-:Y:S01]  /*9e20*/  ISETP.GE.OR P4, PT, R0, UR4, P1 ;  /* 0x0000000400007c0c */ /* 0x000fe20008f86670 */
[----:B------:R2:W1:Y:S01]  /*9e30*/  LDS.128 R36, [R146+0x12000] ;  /* 0x0120000092247984 */ /* 0x0004620000000c00 */
[----:B------:R-:W-:-:S03]  /*9e40*/  SHF.R.S32.HI R14, RZ, 0x1f, R0 ;  /* 0x0000001fff0e7819 */ /* 0x000fc60000011400 */
[----:B------:R2:W1:Y:S08]  /*9e50*/  LDS.128 R40, [R146+0x13000] ;  /* 0x0130000092287984 */ /* 0x0004700000000c00 */
[----:B------:R-:W-:Y:S05]  /*9e60*/  @P4 BRA `(.L_x_479) ;  /* 0x000000a000004947 */ /* 0x000fea0003800000 */
[----:B--2---:R-:W2:Y:S01]  /*9e70*/  LDS.128 R144, [R146+0xc000] ;  /* 0x00c0000092907984 */ /* 0x004ea20000000c00 */
        /* <DEDUP_REMOVED lines=9> */
.L_x_479:
[----:B------:R-:W-:Y:S05]  /*9f10*/  BSYNC B0 ;  /* 0x0000000000007941 */ /* 0x000fea0003800000 */
.L_x_478:
[----:B------:R-:W-:Y:S01]  /*9f20*/  IADD3 R2, R0, 0x20, RZ ;  /* 0x0000002000027810 */ /* 0x000fe20007ffe0ff */
[----:B------:R-:W-:Y:S03]  /*9f30*/  BSSY B0, `(.L_x_480) ;  /* 0x000000e000007945 */ /* 0x000fe60003800000 */
[----:B------:R-:W-:-:S13]  /*9f40*/  ISETP.GE.OR P3, PT, R2, UR4, P1 ;  /* 0x0000000402007c0c */ /* 0x000fda0008f66670 */
        /* <DEDUP_REMOVED lines=11> */
[----:B---3--:R2:W-:Y:S02]  /*a000*/  STG.E.128 [R10.64], R16 ;  /* 0x000000100a007986 */ /* 0x0085e4000c101d06 */
.L_x_481:
[----:B------:R-:W-:Y:S05]  /*a010*/  BSYNC B0 ;  /* 0x0000000000007941 */ /* 0x000fea0003800000 */
.L_x_480:
        /* <DEDUP_REMOVED lines=14> */
[----:B----4-:R2:W-:Y:S02]  /*a100*/  STG.E.128 [R10.64], R20 ;  /* 0x000000140a007986 */ /* 0x0105e4000c101d06 */
.L_x_483:
[----:B------:R-:W-:Y:S05]  /*a110*/  BSYNC B0 ;  /* 0x0000000000007941 */ /* 0x000fea0003800000 */
.L_x_482:
[----:B------:R-:W-:Y:S01]  /*a120*/  IADD3 R2, R0, 0x60, RZ ;  /* 0x0000006000027810 */ /* 0x000fe20007ffe0ff */
[----:B------:R-:W-:Y:S03]  /*a130*/  BSSY B0, `(.L_x_484) ;  /* 0x000000d000007945 */ /* 0x000fe60003800000 */
[----:B------:R-:W-:-:S13]  /*a140*/  ISETP.GE.OR P1, PT, R2, UR4, P1 ;  /* 0x0000000402007c0c */ /* 0x000fda0008f26670 */
        /* <DEDUP_REMOVED lines=10> */
[----:B-1----:R1:W-:Y:S02]  /*a1f0*/  STG.E.128 [R4.64], R24 ;  /* 0x0000001804007986 */ /* 0x0023e4000c101d06 */
.L_x_485:
[----:B------:R-:W-:Y:S05]  /*a200*/  BSYNC B0 ;  /* 0x0000000000007941 */ /* 0x000fea0003800000 */
.L_x_484:
[----:B------:R-:W-:Y:S01]  /*a210*/  ULDC.64 UR8, c[0x0][0x3a8] ;  /* 0x0000ea0000087ab9 */ /* 0x000fe20000000a00 */
[----:B------:R-:W-:Y:S01]  /*a220*/  IMAD.WIDE.U32 R6, R13, c[0x0][0x3a8], R6 ;  /* 0x0000ea000d067a25 */ /* 0x000fe200078e0006 */
[----:B------:R-:W-:Y:S01]  /*a230*/  UIMAD UR4, UR10, UR8, URZ ;  /* 0x000000080a0472a4 */ /* 0x000fe2000f8e023f */
[----:B------:R-:W-:Y:S01]  /*a240*/  BSSY B0, `(.L_x_486) ;  /* 0x0000016000007945 */ /* 0x000fe20003800000 */
[----:B------:R-:W-:Y:S02]  /*a250*/  USHF.R.S32.HI UR13, URZ, 0x1f, UR37 ;  /* 0x0000001f3f0d7899 */ /* 0x000fe40008011425 */
[----:B------:R-:W-:Y:S01]  /*a260*/  UIMAD UR5, UR5, UR9, UR4 ;  /* 0x00000009050572a4 */ /* 0x000fe2000f8e0204 */
[----:B-1----:R-:W-:-:S05]  /*a270*/  IADD3 R4, P0, R6, UR11, RZ ;  /* 0x0000000b06047c10 */ /* 0x002fca000ff1e0ff */
[----:B------:R-:W-:Y:S01]  /*a280*/  IMAD.U32 R2, RZ, RZ, UR5 ;  /* 0x00000005ff027e24 */ /* 0x000fe2000f8e00ff */
[----:B------:R-:W-:Y:S02]  /*a290*/  ULDC.64 UR4, c[0x0][0x3c0] ;  /* 0x0000f00000047ab9 */ /* 0x000fe40000000a00 */
[----:B------:R-:W-:Y:S02]  /*a2a0*/  UIMAD UR4, UR13, UR4, URZ ;  /* 0x000000040d0472a4 */ /* 0x000fe4000f8e023f */
[----:B------:R-:W-:Y:S02]  /*a2b0*/  IADD3.X R5, R7, UR12, R2, P0, !PT ;  /* 0x0000000c07057c10 */ /* 0x000fe400087fe402 */
[----:B------:R-:W-:Y:S01]  /*a2c0*/  MOV R2, UR37 ;  /* 0x0000002500027c02 */ /* 0x000fe20008000f00 */
[----:B------:R-:W-:-:S04]  /*a2d0*/  UIMAD UR4, UR37, UR5, UR4 ;  /* 0x00000005250472a4 */ /* 0x000fc8000f8e0204 */
[----:B------:R-:W-:-:S05]  /*a2e0*/  IMAD.WIDE.U32 R4, R2, c[0x0][0x3c0], R4 ;  /* 0x0000f00002047a25 */ /* 0x000fca00078e0004 */
[----:B--2---:R-:W-:Y:S01]  /*a2f0*/  IADD3 R10, R5, UR4, RZ ;  /* 0x00000004050a7c10 */ /* 0x004fe2000fffe0ff */
        /* <DEDUP_REMOVED lines=9> */
[----:B------:R1:W-:Y:S04]  /*a390*/  STG.E.128 [R8.64], R28 ;  /* 0x0000001c08007986 */ /* 0x0003e8000c101d06 */
.L_x_487:
[----:B------:R-:W-:Y:S05]  /*a3a0*/  BSYNC B0 ;  /* 0x0000000000007941 */ /* 0x000fea0003800000 */
.L_x_486:
        /* <DEDUP_REMOVED lines=13> */
.L_x_489:
[----:B------:R-:W-:Y:S05]  /*a480*/  BSYNC B0 ;  /* 0x0000000000007941 */ /* 0x000fea0003800000 */
.L_x_488:
        /* <DEDUP_REMOVED lines=13> */
.L_x_491:
[----:B------:R-:W-:Y:S05]  /*a560*/  BSYNC B0 ;  /* 0x0000000000007941 */ /* 0x000fea0003800000 */
.L_x_490:
        /* <DEDUP_REMOVED lines=10> */
[----:B------:R2:W-:Y:S01]  /*a610*/  STG.E.128 [R4.64], R40 ;  /* 0x0000002804007986 */ /* 0x0005e2000c101d06 */
[----:B------:R-:W-:Y:S05]  /*a620*/  BRA `(.L_x_492) ;  /* 0x00000bd000007947 */ /* 0x000fea0003800000 */
.L_x_440:
        /* <DEDUP_REMOVED lines=21> */
.L_x_493:
        /* <DEDUP_REMOVED lines=19> */
.L_x_494:
[----:B------:R-:W1:Y:S01]  /*a8b0*/  S2R R6, SR_TID.X ;  /* 0x0000000000067919 */ /* 0x000e620000002100 */
[----:B------:R-:W-:Y:S01]  /*a8c0*/  USHF.L.U32 UR5, UR17, 0x7, URZ ;  /* 0x0000000711057899 */ /* 0x000fe2000800063f */
[----:B------:R-:W-:Y:S01]  /*a8d0*/  ISETP.GE.AND P1, PT, R200, c[0x0][0x220], PT ;  /* 0x00008800c8007a0c */ /* 0x000fe20003f26270 */
[----:B------:R-:W-:Y:S01]  /*a8e0*/  ULDC.64 UR8, c[0x0][0x3a0] ;  /* 0x0000e80000087ab9 */ /* 0x000fe20000000a00 */
[----:B------:R-:W-:Y:S01]  /*a8f0*/  BSSY B0, `(.L_x_495) ;  /* 0x0000020000007945 */ /* 0x000fe20003800000 */
[----:B------:R-:W-:Y:S02]  /*a900*/  USHF.R.S32.HI UR10, URZ, 0x1f, UR5 ;  /* 0x0000001f3f0a7899 */ /* 0x000fe40008011405 */
[----:B------:R-:W-:Y:S01]  /*a910*/  IMAD.U32 R11, RZ, RZ, UR5 ;  /* 0x00000005ff0b7e24 */ /* 0x000fe2000f8e00ff */
[----:B------:R-:W-:-:S02]  /*a920*/  UIMAD UR4, UR17, -0x80, UR4 ;  /* 0xffffff80110478a4 */ /* 0x000fc4000f8e0204 */
[----:B------:R-:W-:Y:S01]  /*a930*/  UIMAD UR8, UR10, UR8, URZ ;  /* 0x000000080a0872a4 */ /* 0x000fe2000f8e023f */
[----:B------:R-:W-:Y:S01]  /*a940*/  IMAD.WIDE.U32 R4, R11, c[0x0][0x3a0], R200 ;  /* 0x0000e8000b047a25 */ /* 0x000fe200078e00c8 */
[----:B------:R-:W-:Y:S02]  /*a950*/  USHF.R.S32.HI UR13, URZ, 0x1f, UR37 ;  /* 0x0000001f3f0d7899 */ /* 0x000fe40008011425 */
        /* <DEDUP_REMOVED lines=12> */
[----:B------:R-:W-:Y:S02]  /*aa20*/  ISETP.GE.OR P4, PT, R0, UR4, P1 ;  /* 0x0000000400007c0c */ /* 0x000fe40008f86670 */
        /* <DEDUP_REMOVED lines=12> */
.L_x_496:
[----:B------:R-:W-:Y:S05]  /*aaf0*/  BSYNC B0 ;  /* 0x0000000000007941 */ /* 0x000fea0003800000 */
.L_x_495:
[----:B------:R-:W-:Y:S01]  /*ab00*/  IADD3 R2, R0, 0x20, RZ ;  /* 0x0000002000027810 */ /* 0x000fe20007ffe0ff */
[----:B------:R-:W-:Y:S03]  /*ab10*/  BSSY B0, `(.L_x_497) ;  /* 0x000000e000007945 */ /* 0x000fe60003800000 */
[----:B------:R-:W-:-:S13]  /*ab20*/  ISETP.GE.OR P3, PT, R2, UR4, P1 ;  /* 0x0000000402007c0c */ /* 0x000fda0008f66670 */
        /* <DEDUP_REMOVED lines=12> */
.L_x_498:
[----:B------:R-:W-:Y:S05]  /*abf0*/  BSYNC B0 ;  /* 0x0000000000007941 */ /* 0x000fea0003800000 */
.L_x_497:
        /* <DEDUP_REMOVED lines=15> */
.L_x_500:
[----:B------:R-:W-:Y:S05]  /*acf0*/  BSYNC B0 ;  /* 0x0000000000007941 */ /* 0x000fea0003800000 */
.L_x_499:
[----:B------:R-:W-:Y:S01]  /*ad00*/  IADD3 R2, R0, 0x60, RZ ;  /* 0x0000006000027810 */ /* 0x000fe20007ffe0ff */
[----:B------:R-:W-:Y:S03]  /*ad10*/  BSSY B0, `(.L_x_501) ;  /* 0x000000d000007945 */ /* 0x000fe60003800000 */
[----:B------:R-:W-:-:S13]  /*ad20*/  ISETP.GE.OR P1, PT, R2, UR4, P1 ;  /* 0x0000000402007c0c */ /* 0x000fda0008f26670 */
[----:B------:R-:W-:Y:S05]  /*ad30*/  @P1 BRA `(.L_x_502) ;  /* 0x000000a000001947 */ /* 0x000fea0003800000 */
[----:B------:R-:W-:-:S04]  /*ad40*/  IADD3 R2, P0, R0, 0x60, RZ ;  /* 0x0000006000027810 */ /* 0x000fc80007f1e0ff */
[----:B------:R-:W-:-:S05]  /*ad50*/  IADD3.X R5, RZ, R12, RZ, P0, !PT ;  /* 0x0000000cff057210 */ /* 0x000fca00007fe4ff */
[----:B------:R-:W-:Y:S01]  /*ad60*/  IMAD R6, R5, c[0x0][0x3a0], RZ ;  /* 0x0000e80005067a24 */ /* 0x000fe200078e02ff */
[----:B------:R-:W-:-:S05]  /*ad70*/  MOV R5, R10 ;  /* 0x0000000a00057202 */ /* 0x000fca0000000f00 */
[----:B-1----:R-:W-:-:S04]  /*ad80*/  IMAD.WIDE.U32 R8, R2, c[0x0][0x3a0], R4 ;  /* 0x0000e80002087a25 */ /* 0x002fc800078e0004 */
[----:B------:R-:W-:Y:S01]  /*ad90*/  IMAD R2, R2, c[0x0][0x3a4], R6 ;  /* 0x0000e90002027a24 */ /* 0x000fe200078e0206 */
[----:B------:R-:W-:-:S04]  /*ada0*/  LEA R4, P0, R8, c[0x0][0x340], 0x1 ;  /* 0x0000d00008047a11 */ /* 0x000fc800078008ff */
[----:B------:R-:W-:-:S04]  /*adb0*/  IADD3 R2, R2, R9, RZ ;  /* 0x0000000902027210 */ /* 0x000fc80007ffe0ff */
[----:B------:R-:W-:-:S05]  /*adc0*/  LEA.HI.X R5, R8, c[0x0][0x344], R2, 0x1, P0 ;  /* 0x0000d10008057a11 */ /* 0x000fca00000f0c02 */
[----:B------:R1:W-:Y:S02]  /*add0*/  STG.E.128 [R4.64], RZ ;  /* 0x000000ff04007986 */ /* 0x0003e4000c101d2c */
.L_x_502:
[----:B------:R-:W-:Y:S05]  /*ade0*/  BSYNC B0 ;  /* 0x0000000000007941 */ /* 0x000fea0003800000 */
.L_x_501:
[----:B------:R-:W-:Y:S01]  /*adf0*/  ULDC.64 UR8, c[0x0][0x3a8] ;  /* 0x0000ea0000087ab9 */ /* 0x000fe20000000a00 */
[----:B-1----:R-:W-:Y:S01]  /*ae00*/  IMAD.WIDE.U32 R4, R11, c[0x0][0x3a8], R200 ;  /* 0x0000ea000b047a25 */ /* 0x002fe200078e00c8 */
[----:B------:R-:W-:Y:S01]  /*ae10*/  UIMAD UR4, UR10, UR8, URZ ;  /* 0x000000080a0472a4 */ /* 0x000fe2000f8e023f */
[----:B------:R-:W-:Y:S01]  /*ae20*/  BSSY B0, `(.L_x_503) ;  /* 0x0000016000007945 */ /* 0x000fe20003800000 */
[----:B------:R-:W-:Y:S02]  /*ae30*/  USHF.R.S32.HI UR13, URZ, 0x1f, UR37 ;  /* 0x0000001f3f0d7899 */ /* 0x000fe40008011425 */
        /* <DEDUP_REMOVED lines=20> */
.L_x_504:
[----:B------:R-:W-:Y:S05]  /*af80*/  BSYNC B0 ;  /* 0x0000000000007941 */ /* 0x000fea0003800000 */
.L_x_503:
        /* <DEDUP_REMOVED lines=13> */
.L_x_506:
[----:B------:R-:W-:Y:S05]  /*b060*/  BSYNC B0 ;  /* 0x0000000000007941 */ /* 0x000fea0003800000 */
.L_x_505:
        /* <DEDUP_REMOVED lines=13> */
.L_x_508:
[----:B------:R-:W-:Y:S05]  /*b140*/  BSYNC B0 ;  /* 0x0000000000007941 */ /* 0x000fea0003800000 */
.L_x_507:
        /* <DEDUP_REMOVED lines=11> */
.L_x_492:
[----:B------:R-:W-:Y:S05]  /*b200*/  BSYNC B1 ;  /* 0x0000000000017941 */ /* 0x000fea0003800000 */
.L_x_435:
        /* <DEDUP_REMOVED lines=11> */
.L_x_509:
[----:B------:R-:W-:Y:S05]  /*b2c0*/  EXIT ;  /* 0x000000000000794d */ /* 0x000fea0003800000 */
.L_x_511:
        /* <DEDUP_REMOVED lines=11> */
.L_x_2459:


//--------------------- .text._ZN5flash44flash_bwd_dq_dk_dv_loop_seqk_parallel_kernelI23Flash_bwd_kernel_traitsILi64ELi128ELi128ELi8ELi4ELi4ELi4ELb0ELb0EN7cutlass6half_tE19Flash_kernel_traitsILi64ELi128ELi128ELi8ES3_EELb0ELb0ELb1ELb0ELb0ELb0ELb0EEEvNS_16Flash_bwd_paramsE --------------------------
	.section	.text._ZN5flash44flash_bwd_dq_dk_dv_loop_seqk_parallel_kernelI23Flash_bwd_kernel_traitsILi64ELi128ELi128ELi8ELi4ELi4ELi4ELb0ELb0EN7cutlass6half_tE19Flash_kernel_traitsILi64ELi128ELi128ELi8ES3_EELb0ELb0ELb1ELb0ELb0ELb0ELb0EEEvNS_16Flash_bwd_paramsE,"ax",@progbits
	.sectioninfo	@"SHI_REGISTERS=255"
	.align	128
        .global         _ZN5flash44flash_bwd_dq_dk_dv_loop_seqk_parallel_kernelI23Flash_bwd_kernel_traitsILi64ELi128ELi128ELi8ELi4ELi4ELi4ELb0ELb0EN7cutlass6half_tE19Flash_kernel_traitsILi64ELi128ELi128ELi8ES3_EELb0ELb0ELb1ELb0ELb0ELb0ELb0EEEvNS_16Flash_bwd_paramsE
        .type           _ZN5flash44flash_bwd_dq_dk_dv_loop_seqk_parallel_kernelI23Flash_bwd_kernel_traitsILi64ELi128ELi128ELi8ELi4ELi4ELi4ELb0ELb0EN7cutlass6half_tE19Flash_kernel_traitsILi64ELi128ELi128ELi8ES3_EELb0ELb0ELb1ELb0ELb0ELb0ELb0EEEvNS_16Flash_bwd_paramsE,@function
        .size           _ZN5flash44flash_bwd_dq_dk_dv_loop_seqk_parallel_kernelI23Flash_bwd_kernel_traitsILi64ELi128ELi128ELi8ELi4ELi4ELi4ELb0ELb0EN7cutlass6half_tE19Flash_kernel_traitsILi64ELi128ELi128ELi8ES3_EELb0ELb0ELb1ELb0ELb0ELb0ELb0EEEvNS_16Flash_bwd_paramsE,(.L_x_2460 - _ZN5flash44flash_bwd_dq_dk_dv_loop_seqk_parallel_kernelI23Flash_bwd_kernel_traitsILi64ELi128ELi128ELi8ELi4ELi4ELi4ELb0ELb0EN7cutlass6half_tE19Flash_kernel_traitsILi64ELi128ELi128ELi8ES3_EELb0ELb0ELb1ELb0ELb0ELb0ELb0EEEvNS_16Flash_bwd_paramsE)
        .other          _ZN5flash44flash_bwd_dq_dk_dv_loop_seqk_parallel_kernelI23Flash_bwd_kernel_traitsILi64ELi128ELi128ELi8ELi4ELi4ELi4ELb0ELb0EN7cutlass6half_tE19Flash_kernel_traitsILi64ELi128ELi128ELi8ES3_EELb0ELb0ELb1ELb0ELb0ELb0ELb0EEEvNS_16Flash_bwd_paramsE,@"STO_CUDA_ENTRY STV_DEFAULT"
_ZN5flash44flash_bwd_dq_dk_dv_loop_seqk_parallel_kernelI23Flash_bwd_kernel_traitsILi64ELi128ELi128ELi8ELi4ELi4ELi4ELb0ELb0EN7cutlass6half_tE19Flash_kernel_traitsILi64ELi128ELi128ELi8ES3_EELb0ELb0ELb1ELb0ELb0ELb0ELb0EEEvNS_16Flash_bwd_paramsE:
.text._ZN5flash44flash_bwd_dq_dk_dv_loop_seqk_parallel_kernelI23Flash_bwd_kernel_traitsILi64ELi128ELi128ELi8ELi4ELi4ELi4ELb0ELb0EN7cutlass6half_tE19Flash_kernel_traitsILi64ELi128ELi128ELi8ES3_EELb0ELb0ELb1ELb0ELb0ELb0ELb0EEEvNS_16Flash_bwd_paramsE:
        /* <DEDUP_REMOVED lines=15> */
[----:B------:R-:W-:Y:S01]  /*00f0*/  UMOV UR6, 0x80 ;  /* 0x0000008000067882 */ /* 0x000fe20000000000 */
[----:B------:R-:W-:Y:S01]  /*0100*/  IMAD.MOV.U32 R197, RZ, RZ, -0x10 ;  /* 0xfffffff0ffc57424 */ /* 0x000fe200078e00ff */
[----:B------:R-:W-:Y:S02]  /*0110*/  ULDC UR4, c[0x0][0x210] ;  /* 0x0000840000047ab9 */ /* 0x000fe40000000800 */
[----:B------:R-:W-:Y:S01]  /*0120*/  ULDC UR60, c[0x0][0x234] ;  /* 0x00008d00003c7ab9 */ /* 0x000fe20000000800 */
[----:B------:R-:W3:Y:S01]  /*0130*/  S2UR UR37, SR_CTAID.Y ;  /* 0x00000000002579c3 */ /* 0x000ee20000002600 */
[----:B------:R-:W-:-:S02]  /*0140*/  ULDC UR11, c[0x0][0x374] ;  /* 0x0000dd00000b7ab9 */ /* 0x000fc40000000800 */
[----:B------:R-:W-:Y:S02]  /*0150*/  UIMAD UR60, UR6, UR4, UR60 ;  /* 0x00000004063c72a4 */ /* 0x000fe4000f8e023c */
[----:B------:R-:W-:Y:S02]  /*0160*/  UIMAD UR6, UR11, 0xc0, URZ ;  /* 0x000000c00b0678a4 */ /* 0x000fe4000f8e023f */
[----:B------:R-:W-:Y:S02]  /*0170*/  ULDC.U8 UR7, c[0x0][0x328] ;  /* 0x0000ca0000077ab9 */ /* 0x000fe40000000000 */
[----:B------:R-:W-:Y:S02]  /*0180*/  ULDC UR12, c[0x0][0x194] ;  /* 0x00006500000c7ab9 */ /* 0x000fe40000000800 */
[----:B------:R-:W-:Y:S02]  /*0190*/  UISETP.NE.AND UP5, UPT, UR7, URZ, UPT ;  /* 0x0000003f0700728c */ /* 0x000fe4000bfa5270 */
[----:B------:R-:W-:Y:S01]  /*01a0*/  UIMAD UR7, UR12, 0xc0, URZ ;  /* 0x000000c00c0778a4 */ /* 0x000fe2000f8e023f */
[----:B-1----:R-:W-:Y:S01]  /*01b0*/  SHF.R.S32.HI R10, RZ, 0x1f, R12 ;  /* 0x0000001fff0a7819 */ /* 0x002fe2000001140c */
[----:B--2---:R-:W-:-:S02]  /*01c0*/  USHF.R.S32.HI UR5, URZ, 0x1f, UR39 ;  /* 0x0000001f3f057899 */ /* 0x004fc40008011427 */
[----:B------:R-:W-:Y:S01]  /*01d0*/  ULDC UR51, c[0x0][0x22c] ;  /* 0x00008b0000337ab9 */ /* 0x000fe20000000800 */
[CC--:B------:R-:W-:Y:S01]  /*01e0*/  LEA.HI R9, R10.reuse, R12.reuse, RZ, 0x4 ;  /* 0x0000000c0a097211 */ /* 0x0c0fe200078f20ff */
[----:B------:R-:W-:Y:S01]  /*01f0*/  ULDC UR40, c[0x0][0x1c0] ;  /* 0x0000700000287ab9 */ /* 0x000fe20000000800 */
[----:B------:R-:W-:Y:S01]  /*0200*/  LEA.HI R4, R10, R12, RZ, 0x5 ;  /* 0x0000000c0a047211 */ /* 0x000fe200078f28ff */
[----:B------:R-:W-:Y:S01]  /*0210*/  ULDC UR10, c[0x0][0x1c0] ;  /* 0x00007000000a7ab9 */ /* 0x000fe20000000800 */
[----:B------:R-:W-:Y:S01]  /*0220*/  SHF.R.S32.HI R2, RZ, 0x4, R9 ;  /* 0x00000004ff027819 */ /* 0x000fe20000011409 */
[----:B---3--:R-:W-:Y:S01]  /*0230*/  UIMAD.WIDE.U32 UR48, UR37, UR14, URZ ;  /* 0x0000000e253072a5 */ /* 0x008fe2000f8e003f */
[--C-:B------:R-:W-:Y:S01]  /*0240*/  SHF.R.S32.HI R6, RZ, 0x5, R4.reuse ;  /* 0x00000005ff067819 */ /* 0x100fe20000011404 */
[----:B------:R-:W-:Y:S01]  /*0250*/  ULDC UR13, c[0x0][0x1c0] ;  /* 0x00007000000d7ab9 */ /* 0x000fe20000000800 */
[----:B------:R-:W-:Y:S01]  /*0260*/  LEA.HI R0, R9, R2, RZ, 0x1 ;  /* 0x0000000209007211 */ /* 0x000fe200078f08ff */
[----:B------:R-:W-:Y:S01]  /*0270*/  ULDC UR9, c[0x0][0x1c0] ;  /* 0x0000700000097ab9 */ /* 0x000fe20000000800 */
[----:B------:R-:W-:Y:S01]  /*0280*/  SHF.R.S32.HI R3, RZ, 0x1f, R4 ;  /* 0x0000001fff037819 */ /* 0x000fe20000011404 */
[----:B------:R-:W-:Y:S01]  /*0290*/  UIMAD.WIDE UR40, UR51, UR40, URZ ;  /* 0x00000028332872a5 */ /* 0x000fe2000f8e023f */
[----:B------:R-:W-:Y:S01]  /*02a0*/  LOP3.LUT R0, R0, 0xfffffffe, RZ, 0xc0, !PT ;  /* 0xfffffffe00007812 */ /* 0x000fe200078ec0ff */
[----:B------:R-:W-:Y:S01]  /*02b0*/  UIMAD UR52, UR39, UR51, URZ ;  /* 0x00000033273472a4 */ /* 0x000fe2000f8e023f */
[CC--:B------:R-:W-:Y:S01]  /*02c0*/  LEA.HI R15, R10.reuse, R12.reuse, RZ, 0x2 ;  /* 0x0000000c0a0f7211 */ /* 0x0c0fe200078f10ff */
[----:B------:R-:W-:Y:S01]  /*02d0*/  UIMAD UR51, UR51, UR10, URZ ;  /* 0x0000000a333372a4 */ /* 0x000fe2000f8e023f */
[----:B------:R-:W-:Y:S01]  /*02e0*/  LEA.HI R14, R10, R12, RZ, 0x3 ;  /* 0x0000000c0a0e7211 */ /* 0x000fe200078f18ff */
[----:B------:R-:W-:Y:S01]  /*02f0*/  IMAD.IADD R11, R2, 0x1, -R0 ;  /* 0x00000001020b7824 */ /* 0x000fe200078e0a00 */
[----:B------:R-:W-:Y:S01]  /*0300*/  LEA.HI R0, R3, R6, RZ, 0x2 ;  /* 0x0000000603007211 */ /* 0x000fe200078f10ff */
[----:B------:R-:W-:Y:S01]  /*0310*/  UIMAD UR4, UR37, UR9, UR39 ;  /* 0x00000009250472a4 */ /* 0x000fe2000f8e0227 */
[--C-:B------:R-:W-:Y:S01]  /*0320*/  SHF.R.S32.HI R5, RZ, 0x2, R15.reuse ;  /* 0x00000002ff057819 */ /* 0x100fe2000001140f */
[----:B------:R-:W-:Y:S01]  /*0330*/  ULDC UR54, c[0x0][0x214] ;  /* 0x0000850000367ab9 */ /* 0x000fe20000000800 */
[----:B------:R-:W-:Y:S01]  /*0340*/  SHF.R.S32.HI R3, RZ, 0x1f, R15 ;  /* 0x0000001fff037819 */ /* 0x000fe2000001140f */
[----:B------:R-:W-:Y:S01]  /*0350*/  USHF.L.U32 UR50, UR51, 0x7, URZ ;  /* 0x0000000733327899 */ /* 0x000fe2000800063f */
[----:B------:R-:W-:Y:S01]  /*0360*/  LOP3.LUT R2, R0, 0xfffffffc, RZ, 0xc0, !PT ;  /* 0xfffffffc00027812 */ /* 0x000fe200078ec0ff */
[----:B------:R-:W-:Y:S01]  /*0370*/  ULDC UR55, c[0x0][0x224] ;  /* 0x0000890000377ab9 */ /* 0x000fe20000000800 */
[----:B------:R-:W-:Y:S01]  /*0380*/  LEA.HI R0, R3, R5, RZ, 0x3 ;  /* 0x0000000503007211 */ /* 0x000fe200078f18ff */
[----:B------:R-:W-:Y:S01]  /*0390*/  ULDC UR61, c[0x0][0x1c8] ;  /* 0x00007200003d7ab9 */ /* 0x000fe20000000800 */
[----:B------:R-:W-:Y:S01]  /*03a0*/  SHF.R.S32.HI R3, RZ, 0x3, R14 ;  /* 0x00000003ff037819 */ /* 0x000fe2000001140e */
[----:B------:R-:W-:Y:S01]  /*03b0*/  IMAD.IADD R8, R6, 0x1, -R2 ;  /* 0x0000000106087824 */ /* 0x000fe200078e0a02 */
[----:B------:R-:W-:Y:S01]  /*03c0*/  LOP3.LUT R0, R0, 0xfffffff8, RZ, 0xc0, !PT ;  /* 0xfffffff800007812 */ /* 0x000fe200078ec0ff */
[----:B------:R-:W-:Y:S01]  /*03d0*/  ULDC.U8 UR8, c[0x0][0x3d0] ;  /* 0x0000f40000087ab9 */ /* 0x000fe20000000000 */
[----:B------:R-:W-:Y:S01]  /*03e0*/  LOP3.LUT R2, R4, 0xffffffe0, RZ, 0xc0, !PT ;  /* 0xffffffe004027812 */ /* 0x000fe200078ec0ff */
[----:B------:R-:W-:Y:S01]  /*03f0*/  @UP5 UIMAD UR59, UR37, UR54, URZ ;  /* 0x00000036253b52a4 */ /* 0x000fe2000f8e023f */
[----:B------:R-:W-:Y:S01]  /*0400*/  LOP3.LUT R4, R14, 0xfffffff8, RZ, 0xc0, !PT ;  /* 0xfffffff80e047812 */ /* 0x000fe200078ec0ff */
[----:B------:R-:W-:Y:S01]  /*0410*/  IMAD.IADD R7, R5, 0x1, -R0 ;  /* 0x0000000105077824 */ /* 0x000fe200078e0a00 */
[----:B------:R-:W-:Y:S01]  /*0420*/  UIMAD UR55, UR4, UR55, URZ ;  /* 0x00000037043772a4 */ /* 0x000fe2000f8e023f */
[----:B------:R-:W-:Y:S01]  /*0430*/  IMAD.IADD R0, R12, 0x1, -R2 ;  /* 0x000000010c007824 */ /* 0x000fe200078e0a02 */
[----:B------:R-:W-:-:S02]  /*0440*/  ULDC UR45, c[0x0][0x2e8] ;  /* 0x0000ba00002d7ab9 */ /* 0x000fc40000000800 */
[----:B------:R-:W-:Y:S02]  /*0450*/  ULDC UR44, c[0x0][0x2e8] ;  /* 0x0000ba00002c7ab9 */ /* 0x000fe40000000800 */
[----:B------:R-:W-:Y:S01]  /*0460*/  SHF.R.S32.HI R2, RZ, 0x1f, R0 ;  /* 0x0000001fff027819 */ /* 0x000fe20000011400 */
[----:B------:R-:W-:Y:S02]  /*0470*/  ULOP3.LUT UR61, UR39, UR61, URZ, 0x3c, !UPT ;  /* 0x0000003d273d7292 */ /* 0x000fe4000f8e3c3f */
[----:B------:R-:W-:Y:S01]  /*0480*/  UISETP.NE.AND UP6, UPT, UR8, URZ, UPT ;  /* 0x0000003f0800728c */ /* 0x000fe2000bfc5270 */
[----:B------:R-:W-:Y:S01]  /*0490*/  LEA.HI R248, R2, R0, RZ, 0x2 ;  /* 0x0000000002f87211 */ /* 0x000fe200078f10ff */
[----:B------:R-:W-:Y:S01]  /*04a0*/  IMAD.SHL.U32 R2, R3, 0x40, RZ ;  /* 0x0000004003027824 */ /* 0x000fe200078e00ff */
[----:B------:R-:W-:Y:S01]  /*04b0*/  LOP3.LUT R3, R9, 0xfffffff0, RZ, 0xc0, !PT ;  /* 0xfffffff009037812 */ /* 0x000fe200078ec0ff */
[----:B------:R-:W-:Y:S01]  /*04c0*/  IMAD.IADD R0, R12, 0x1, -R4 ;  /* 0x000000010c007824 */ /* 0x000fe200078e0a04 */
[----:B------:R-:W-:-:S02]  /*04d0*/  UIMAD.WIDE.U32 UR46, UR40, UR48, URZ ;  /* 0x00000030282e72a5 */ /* 0x000fc4000f8e003f */
[----:B------:R-:W-:Y:S01]  /*04e0*/  LOP3.LUT R2, R2, 0x1c0, RZ, 0xc0, !PT ;  /* 0x000001c002027812 */ /* 0x000fe200078ec0ff */
[C---:B------:R-:W-:Y:S01]  /*04f0*/  IMAD.SHL.U32 R204, R0.reuse, 0x8, RZ ;  /* 0x0000000800cc7824 */ /* 0x040fe200078e00ff */
[----:B------:R-:W-:Y:S01]  /*0500*/  LOP3.LUT P4, RZ, R0, 0x2, RZ, 0xc0, !PT ;  /* 0x0000000200ff7812 */ /* 0x000fe2000788c0ff */
[----:B------:R-:W-:Y:S01]  /*0510*/  UIMAD UR56, UR41, UR48, URZ ;  /* 0x00000030293872a4 */ /* 0x000fe2000f8e023f */
[----:B------:R-:W-:Y:S01]  /*0520*/  SHF.R.U32.HI R5, RZ, 0x3, R2 ;  /* 0x00000003ff057819 */ /* 0x000fe20000011602 */
[----:B------:R-:W-:Y:S01]  /*0530*/  USHF.R.S32.HI UR58, URZ, 0x1f, UR52 ;  /* 0x0000001f3f3a7899 */ /* 0x000fe20008011434 */
[----:B------:R-:W-:Y:S01]  /*0540*/  LOP3.LUT R4, R2, 0x38, R204, 0xf8, !PT ;  /* 0x0000003802047812 */ /* 0x000fe200078ef8cc */
[----:B------:R-:W-:Y:S01]  /*0550*/  IMAD.IADD R2, R12, 0x1, -R3 ;  /* 0x000000010c027824 */ /* 0x000fe200078e0a03 */
[C---:B------:R-:W-:Y:S01]  /*0560*/  LOP3.LUT P3, RZ, R0.reuse, 0x4, RZ, 0xc0, !PT ;  /* 0x0000000400ff7812 */ /* 0x040fe2000786c0ff */
[----:B------:R-:W-:Y:S01]  /*0570*/  IMAD.SHL.U32 R0, R0, 0x40, RZ ;  /* 0x0000004000007824 */ /* 0x000fe200078e00ff */
[----:B------:R-:W-:Y:S01]  /*0580*/  LOP3.LUT R4, R4, R5, RZ, 0x3c, !PT ;  /* 0x0000000504047212 */ /* 0x000fe200078e3cff */
[----:B------:R-:W-:Y:S01]  /*0590*/  USHF.R.S32.HI UR53, URZ, 0x1f, UR50 ;  /* 0x0000001f3f357899 */ /* 0x000fe20008011432 */
[----:B------:R-:W-:-:S02]  /*05a0*/  SHF.R.S32.HI R3, RZ, 0x1f, R2 ;  /* 0x0000001fff037819 */ /* 0x000fc40000011402 */
[----:B------:R-:W-:Y:S02]  /*05b0*/  LEA.HI R5, R10, R12, RZ, 0x6 ;  /* 0x0000000c0a057211 */ /* 0x000fe400078f30ff */
[----:B------:R-:W-:Y:S02]  /*05c0*/  LEA.HI R9, R3, R2, RZ, 0x3 ;  /* 0x0000000203097211 */ /* 0x000fe400078f18ff */
[----:B------:R-:W-:Y:S01]  /*05d0*/  LOP3.LUT R0, R0, 0x1c0, RZ, 0xc0, !PT ;  /* 0x000001c000007812 */ /* 0x000fe200078ec0ff */
[----:B------:R-:W-:Y:S01]  /*05e0*/  IMAD.SHL.U32 R5, R5, 0x8, RZ ;  /* 0x0000000805057824 */ /* 0x000fe200078e00ff */
[----:B------:R-:W-:Y:S02]  /*05f0*/  LOP3.LUT R3, R9, 0xfffffff8, RZ, 0xc0, !PT ;  /* 0xfffffff809037812 */ /* 0x000fe400078ec0ff */
[----:B------:R-:W-:Y:S02]  /*0600*/  LOP3.LUT R178, R0, 0x8, R14, 0xf8, !PT ;  /* 0x0000000800b27812 */ /* 0x000fe400078ef80e */
[----:B------:R-:W-:Y:S01]  /*0610*/  SEL R180, R199, 0xffffffe0, !P4 ;  /* 0xffffffe0c7b47807 */ /* 0x000fe20006000000 */
[----:B------:R-:W-:Y:S01]  /*0620*/  IMAD.IADD R13, R2, 0x1, -R3 ;  /* 0x00000001020d7824 */ /* 0x000fe200078e0a03 */
[----:B------:R-:W-:Y:S01]  /*0630*/  LOP3.LUT R2, R4, 0xfffffe00, R5, 0xf8, !PT ;  /* 0xfffffe0004027812 */ /* 0x000fe200078ef805 */
[----:B------:R-:W-:Y:S01]  /*0640*/  IMAD.U32 R3, RZ, RZ, UR5 ;  /* 0x00000005ff037e24 */ /* 0x000fe2000f8e00ff */
[----:B------:R-:W-:Y:S01]  /*0650*/  LEA.HI R3, R10, R12, RZ, 0x7 ;  /* 0x0000000c0a037211 */ /* 0x000fe200078f38ff */
[----:B------:R-:W-:Y:S01]  /*0660*/  IMAD.SHL.U32 R4, R11, 0x200, RZ ;  /* 0x000002000b047824 */ /* 0x000fe200078e00ff */
[----:B------:R-:W-:Y:S01]  /*0670*/  SHF.R.U32.HI R5, RZ, 0x3, R0 ;  /* 0x00000003ff057819 */ /* 0x000fe20000011600 */
[----:B------:R1:W-:Y:S01]  /*0680*/  STL [R1], R2 ;  /* 0x0000000201007387 */ /* 0x0003e20000100800 */
[----:B------:R-:W-:Y:S01]  /*0690*/  USHF.R.S32.HI UR5, URZ, 0x1f, UR14 ;  /* 0x0000001f3f057899 */ /* 0x000fe2000801140e */
[----:B------:R-:W-:Y:S01]  /*06a0*/  IMAD.SHL.U32 R10, R12, 0x2, RZ ;  /* 0x000000020c0a7824 */ /* 0x000fe200078e00ff */
[----:B------:R-:W-:Y:S01]  /*06b0*/  LOP3.LUT R178, R178, R5, RZ, 0x3c, !PT ;  /* 0x00000005b2b27212 */ /* 0x000fe200078e3cff */
[----:B------:R-:W-:-:S02]  /*06c0*/  USHF.L.U32 UR14, UR37, 0x7, URZ ;  /* 0x00000007250e7899 */ /* 0x000fc4000800063f */
[----:B------:R-:W-:Y:S01]  /*06d0*/  UIMAD UR57, UR5, UR37, URZ ;  /* 0x00000025053972a4 */ /* 0x000fe2000f8e023f */
[----:B------:R-:W-:Y:S01]  /*06e0*/  LOP3.LUT R10, R10, 0x6, RZ, 0xc0, !PT ;  /* 0x000000060a0a7812 */ /* 0x000fe200078ec0ff */
[----:B------:R-:W-:-:S04]  /*06f0*/  @!UP5 UIMAD UR5, UR37, UR13, UR39 ;  /* 0x0000000d2505d2a4 */ /* 0x000fc8000f8e0227 */
[----:B------:R-:W-:-:S03]  /*0700*/  @!UP5 UIMAD UR54, UR5, UR54, URZ ;  /* 0x000000360536d2a4 */ /* 0x000fc6000f8e023f */
        /* <DEDUP_REMOVED lines=9> */
[----:B------:R-:W-:-:S02]  /*07a0*/  LEA.HI.SX32 R248, R248, R3, 0x1e ;  /* 0x00000003f8f87211 */ /* 0x000fc400078ff2ff */
[----:B------:R-:W-:Y:S01]  /*07b0*/  LOP3.LUT R3, R6, 0x8, R14, 0xf8, !PT ;  /* 0x0000000806037812 */ /* 0x000fe200078ef80e */
[----:B------:R-:W-:Y:S01]  /*07c0*/  IMAD.IADD R178, R0, 0x1, R178 ;  /* 0x0000000100b27824 */ /* 0x000fe200078e02b2 */
[----:B------:R-:W-:Y:S01]  /*07d0*/  LOP3.LUT R0, R15, 0x7ffffffc, RZ, 0xc0, !PT ;  /* 0x7ffffffc0f007812 */ /* 0x000fe200078ec0ff */
[----:B------:R-:W-:Y:S01]  /*07e0*/  IMAD.U32 R6, RZ, RZ, UR14 ;  /* 0x0000000eff067e24 */ /* 0x000fe2000f8e00ff */
[----:B------:R-:W-:Y:S01]  /*07f0*/  LOP3.LUT R5, R4, R3, R5, 0xf6, !PT ;  /* 0x0000000304057212 */ /* 0x000fe200078ef605 */
[----:B------:R-:W-:Y:S01]  /*0800*/  IMAD.SHL.U32 R3, R2, 0x8, RZ ;  /* 0x0000000802037824 */ /* 0x000fe200078e00ff */
[----:B------:R-:W-:Y:S01]  /*0810*/  SEL R199, R199, 0xffffffe0, !P1 ;  /* 0xffffffe0c7c77807 */ /* 0x000fe20004800000 */
[----:B------:R-:W-:Y:S02]  /*0820*/  IMAD.IADD R6, R12, 0x1, -R0 ;  /* 0x000000010c067824 */ /* 0x000fe400078e0a00 */
[----:B------:R-:W-:Y:S01]  /*0830*/  IMAD.SHL.U32 R0, R7, 0x40, RZ ;  /* 0x0000004007007824 */ /* 0x000fe200078e00ff */
[----:B------:R-:W-:Y:S01]  /*0840*/  LOP3.LUT R3, R3, 0x8, RZ, 0xc0, !PT ;  /* 0x0000000803037812 */ /* 0x000fe200078ec0ff */
[----:B------:R-:W-:-:S02]  /*0850*/  IMAD.SHL.U32 R6, R6, 0x2, RZ ;  /* 0x0000000206067824 */ /* 0x000fc400078e00ff */
[----:B------:R-:W-:Y:S01]  /*0860*/  IMAD.SHL.U32 R7, R11, 0x10, RZ ;  /* 0x000000100b077824 */ /* 0x000fe200078e00ff */
[----:B------:R-:W-:Y:S01]  /*0870*/  LOP3.LUT R0, R0, 0x1c0, RZ, 0xc0, !PT ;  /* 0x000001c000007812 */ /* 0x000fe200078ec0ff */
[C---:B------:R-:W-:Y:S02]  /*0880*/  IMAD R12, R2.reuse, 0x40, R10 ;  /* 0x00000040020c7824 */ /* 0x040fe400078e020a */
[----:B------:R-:W-:Y:S01]  /*0890*/  IMAD R2, R2, 0x2000, R6 ;  /* 0x0000200002027824 */ /* 0x000fe200078e0206 */
[----:B------:R-:W-:Y:S01]  /*08a0*/  SHF.R.U32.HI R4, RZ, 0x3, R0 ;  /* 0x00000003ff047819 */ /* 0x000fe20000011600 */
[----:B------:R-:W-:Y:S01]  /*08b0*/  IMAD.SHL.U32 R178, R178, 0x2, RZ ;  /* 0x00000002b2b27824 */ /* 0x000fe200078e00ff */
[----:B------:R-:W-:Y:S01]  /*08c0*/  LOP3.LUT R10, R3, 0x10, R7, 0xf8, !PT ;  /* 0x00000010030a7812 */ /* 0x000fe200078ef807 */
[----:B------:R-:W-:Y:S01]  /*08d0*/  IMAD R2, R8, 0x400, R2 ;  /* 0x0000040008027824 */ /* 0x000fe200078e0202 */
[CC--:B------:R-:W-:Y:S01]  /*08e0*/  LOP3.LUT R3, R4.reuse, R0.reuse, R3, 0x1e, !PT ;  /* 0x0000000004037212 */ /* 0x0c0fe200078e1e03 */
[----:B------:R1:W-:Y:S01]  /*08f0*/  STL [R1+0x4], R12 ;  /* 0x0000040c01007387 */ /* 0x0003e20000100800 */
[----:B------:R-:W-:Y:S01]  /*0900*/  LOP3.LUT R4, R4, R0, RZ, 0xfc, !PT ;  /* 0x0000000004047212 */ /* 0x000fe200078efcff */
[----:B------:R-:W-:-:S02]  /*0910*/  IMAD R0, R8, 0x400, R6 ;  /* 0x0000040008007824 */ /* 0x000fc400078e0206 */
[----:B------:R-:W-:Y:S02]  /*0920*/  IMAD.SHL.U32 R7, R11, 0x8, RZ ;  /* 0x000000080b077824 */ /* 0x000fe400078e00ff */
[----:B------:R-:W-:Y:S02]  /*0930*/  IMAD.IADD R195, R4, 0x1, R2 ;  /* 0x0000000104c37824 */ /* 0x000fe400078e0202 */
[----:B------:R-:W-:Y:S01]  /*0940*/  IMAD.U32 R2, RZ, RZ, UR6 ;  /* 0x00000006ff027e24 */ /* 0x000fe2000f8e00ff */
[----:B------:R-:W-:Y:S01]  /*0950*/  USHF.R.S32.HI UR6, URZ, 0x1f, UR37 ;  /* 0x0000001f3f067899 */ /* 0x000fe20008011425 */
[----:B------:R-:W-:Y:S02]  /*0960*/  IMAD.SHL.U32 R195, R195, 0x2, RZ ;  /* 0x00000002c3c37824 */ /* 0x000fe400078e00ff */
[----:B------:R-:W-:Y:S01]  /*0970*/  IMAD.IADD R181, R178, 0x1, R180 ;  /* 0x00000001b2b57824 */ /* 0x000fe200078e02b4 */
[----:B------:R2:W-:Y:S01]  /*0980*/  STL [R1+0x40], R2 ;  /* 0x0000400201007387 */ /* 0x0005e20000100800 */
[----:B------:R-:W-:-:S02]  /*0990*/  IMAD.IADD R198, R195, 0x1, R197 ;  /* 0x00000001c3c67824 */ /* 0x000fc400078e02c5 */
[----:B------:R-:W-:Y:S01]  /*09a0*/  IMAD.U32 R4, RZ, RZ, UR6 ;  /* 0x00000006ff047e24 */ /* 0x000fe2000f8e00ff */
[----:B------:R-:W-:Y:S01]  /*09b0*/  USHF.R.S32.HI UR6, URZ, 0x1f, UR39 ;  /* 0x0000001f3f067899 */ /* 0x000fe20008011427 */
[--C-:B------:R-:W-:Y:S02]  /*09c0*/  IMAD.IADD R202, R195, 0x1, R199.reuse ;  /* 0x00000001c3ca7824 */ /* 0x100fe400078e02c7 */
[----:B------:R-:W-:Y:S02]  /*09d0*/  IMAD.IADD R201, R198, 0x1, R199 ;  /* 0x00000001c6c97824 */ /* 0x000fe400078e02c7 */
[----:B-1----:R-:W-:Y:S02]  /*09e0*/  IMAD.IADD R12, R0, 0x1, R3 ;  /* 0x00000001000c7824 */ /* 0x002fe400078e0203 */
[----:B------:R-:W-:Y:S02]  /*09f0*/  IMAD.U32 R3, RZ, RZ, UR7 ;  /* 0x00000007ff037e24 */ /* 0x000fe4000f8e00ff */
[----:B------:R-:W-:Y:S01]  /*0a00*/  IMAD.SHL.U32 R0, R9, 0x40, RZ ;  /* 0x0000004009007824 */ /* 0x000fe200078e00ff */
[----:B------:R-:W-:Y:S01]  /*0a10*/  LEA R12, R12, 0xc000, 0x1 ;  /* 0x0000c0000c0c7811 */ /* 0x000fe200078e08ff */
[----:B------:R-:W-:Y:S01]  /*0a20*/  IMAD.U32 R9, RZ, RZ, UR6 ;  /* 0x00000006ff097e24 */ /* 0x000fe2000f8e00ff */
[----:B------:R1:W-:Y:S02]  /*0a30*/  STL [R1+0x3c], R3 ;  /* 0x00003c0301007387 */ /* 0x0003e40000100800 */
[----:B------:R-:W-:-:S02]  /*0a40*/  LOP3.LUT R0, R0, 0xfffffe00, RZ, 0xc0, !PT ;  /* 0xfffffe0000007812 */ /* 0x000fc400078ec0ff */
[C---:B------:R-:W-:Y:S01]  /*0a50*/  IADD3 R14, R12.reuse, 0x420, RZ ;  /* 0x000004200c0e7810 */ /* 0x040fe20007ffe0ff */
[----:B------:R-:W-:Y:S01]  /*0a60*/  STL [R1+0x8], R12 ;  /* 0x0000080c01007387 */ /* 0x000fe20000100800 */
[----:B--2---:R-:W-:Y:S01]  /*0a70*/  IMAD.SHL.U32 R2, R13, 0x40, RZ ;  /* 0x000000400d027824 */ /* 0x004fe200078e00ff */
[C---:B------:R-:W-:Y:S02]  /*0a80*/  IADD3 R9, R12.reuse, 0x2020, RZ ;  /* 0x000020200c097810 */ /* 0x040fe40007ffe0ff */
[----:B------:R-:W-:Y:S02]  /*0a90*/  @P1 IADD3 R14, R12, 0x3e0, RZ ;  /* 0x000003e00c0e1810 */ /* 0x000fe40007ffe0ff */
[----:B------:R-:W-:Y:S02]  /*0aa0*/  LOP3.LUT R2, R2, 0x1c0, RZ, 0xc0, !PT ;  /* 0x000001c002027812 */ /* 0x000fe400078ec0ff */
[----:B------:R-:W-:Y:S02]  /*0ab0*/  IADD3 R13, R12, 0x2420, RZ ;  /* 0x000024200c0d7810 */ /* 0x000fe40007ffe0ff */
[----:B------:R-:W-:-:S02]  /*0ac0*/  SHF.R.U32.HI R6, RZ, 0x3, R2 ;  /* 0x00000003ff067819 */ /* 0x000fc40000011602 */
[----:B------:R-:W-:Y:S02]  /*0ad0*/  LOP3.LUT R7, R2, 0x8, R7, 0xf8, !PT ;  /* 0x0000000802077812 */ /* 0x000fe400078ef807 */
[----:B------:R-:W-:Y:S02]  /*0ae0*/  LOP3.LUT R2, R6, R10, R2, 0x1e, !PT ;  /* 0x0000000a06027212 */ /* 0x000fe400078e1e02 */
[----:B------:R-:W-:Y:S02]  /*0af0*/  @P1 IADD3 R9, R12, 0x1fe0, RZ ;  /* 0x00001fe00c091810 */ /* 0x000fe40007ffe0ff */
[----:B------:R-:W-:Y:S01]  /*0b00*/  LOP3.LUT R186, R2, R0, RZ, 0xfc, !PT ;  /* 0x0000000002ba7212 */ /* 0x000fe200078efcff */
[----:B------:R-:W-:Y:S01]  /*0b10*/  IMAD.MOV.U32 R2, RZ, RZ, 0x440 ;  /* 0x00000440ff027424 */ /* 0x000fe200078e00ff */
[----:B-1----:R-:W-:Y:S02]  /*0b20*/  IADD3 R3, R248, -0x80, RZ ;  /* 0xffffff80f8037810 */ /* 0x002fe40007ffe0ff */
[----:B------:R-:W-:-:S02]  /*0b30*/  @P1 IADD3 R13, R12, 0x23e0, RZ ;  /* 0x000023e00c0d1810 */ /* 0x000fc40007ffe0ff */
[----:B------:R-:W-:Y:S02]  /*0b40*/  SHF.R.S32.HI R4, RZ, 0x1f, R3 ;  /* 0x0000001fff047819 */ /* 0x000fe40000011403 */
[----:B------:R-:W-:Y:S02]  /*0b50*/  SEL R2, R2, 0x3c0, !P2 ;  /* 0x000003c002027807 */ /* 0x000fe40005000000 */
[----:B------:R-:W-:Y:S01]  /*0b60*/  SHF.L.U64.HI R3, R3, 0x2, R4 ;  /* 0x0000000203037819 */ /* 0x000fe20000010204 */
[----:B------:R-:W-:Y:S01]  /*0b70*/  IMAD R4, R8, 0x400, R0 ;  /* 0x0000040008047824 */ /* 0x000fe200078e0200 */
[----:B------:R-:W-:Y:S01]  /*0b80*/  LOP3.LUT R3, R7, R6, RZ, 0x3c, !PT ;  /* 0x0000000607037212 */ /* 0x000fe200078e3cff */
[----:B------:R-:W-:Y:S01]  /*0b90*/  IMAD.MOV.U32 R0, RZ, RZ, 0x40 ;  /* 0x00000040ff007424 */ /* 0x000fe200078e00ff */
[C---:B------:R-:W-:Y:S02]  /*0ba0*/  IADD3 R6, R12.reuse, 0x2040, RZ ;  /* 0x000020400c067810 */ /* 0x040fe40007ffe0ff */
[----:B------:R-:W-:Y:S01]  /*0bb0*/  @P2 IADD3 R6, R12, 0x1fc0, RZ ;  /* 0x00001fc00c062810 */ /* 0x000fe20007ffe0ff */
[----:B------:R-:W-:Y:S01]  /*0bc0*/  IMAD.IADD R185, R4, 0x1, R3 ;  /* 0x0000000104b97824 */ /* 0x000fe200078e0203 */
[C---:B------:R-:W-:Y:S01]  /*0bd0*/  SEL R179, R0.reuse, 0xffffffc0, !P3 ;  /* 0xffffffc000b37807 */ /* 0x040fe20005800000 */
[----:B------:R-:W-:Y:S01]  /*0be0*/  IMAD.SHL.U32 R3, R5, 0x2, RZ ;  /* 0x0000000205037824 */ /* 0x000fe200078e00ff */
[----:B------:R-:W-:Y:S01]  /*0bf0*/  SEL R0, R0, 0xffffffc0, !P2 ;  /* 0xffffffc000007807 */ /* 0x000fe20005000000 */
[----:B------:R-:W-:-:S02]  /*0c00*/  IMAD.IADD R5, R199, 0x1, R12 ;  /* 0x00000001c7057824 */ /* 0x000fc400078e020c */
[----:B------:R-:W-:Y:S02]  /*0c10*/  IMAD.IADD R4, R12, 0x1, R2 ;  /* 0x000000010c047824 */ /* 0x000fe400078e0202 */
[----:B------:R-:W-:Y:S02]  /*0c20*/  IMAD.IADD R11, R0, 0x1, R12 ;  /* 0x00000001000b7824 */ /* 0x000fe400078e020c */
[----:B------:R-:W-:Y:S02]  /*0c30*/  IMAD.IADD R196, R195, 0x1, R0 ;  /* 0x00000001c3c47824 */ /* 0x000fe400078e0200 */
[----:B------:R-:W-:Y:S01]  /*0c40*/  IMAD.IADD R179, R178, 0x1, R179 ;  /* 0x00000001b2b37824 */ /* 0x000fe200078e02b3 */
[----:B------:R-:W-:Y:S01]  /*0c50*/  STL [R1+0x1c], R11 ;  /* 0x00001c0b01007387 */ /* 0x000fe20000100800 */
[--C-:B------:R-:W-:Y:S02]  /*0c60*/  IMAD.IADD R197, R197, 0x1, R196.reuse ;  /* 0x00000001c5c57824 */ /* 0x100fe400078e02c4 */
[----:B------:R-:W-:Y:S01]  /*0c70*/  IMAD.IADD R200, R199, 0x1, R196 ;  /* 0x00000001c7c87824 */ /* 0x000fe200078e02c4 */
[----:B------:R1:W-:Y:S01]  /*0c80*/  STL [R1+0x38], R5 ;  /* 0x0000380501007387 */ /* 0x0003e20000100800 */
[----:B------:R-:W-:-:S03]  /*0c90*/  IMAD.IADD R180, R180, 0x1, R179 ;  /* 0x00000001b4b47824 */ /* 0x000fc600078e02b3 */
[----:B------:R-:W-:Y:S04]  /*0ca0*/  STL [R1+0x18], R4 ;  /* 0x0000180401007387 */ /* 0x000fe80000100800 */
[----:B------:R-:W-:Y:S04]  /*0cb0*/  STL [R1+0x24], R14 ;  /* 0x0000240e01007387 */ /* 0x000fe80000100800 */
[----:B------:R-:W-:Y:S04]  /*0cc0*/  STL [R1+0xc], R9 ;  /* 0x00000c0901007387 */ /* 0x000fe80000100800 */
[----:B------:R-:W-:Y:S04]  /*0cd0*/  STL [R1+0x20], R13 ;  /* 0x0000200d01007387 */ /* 0x000fe80000100800 */
[----:B------:R2:W-:Y:S01]  /*0ce0*/  STL [R1+0x14], R6 ;  /* 0x0000140601007387 */ /* 0x0005e20000100800 */
[----:B-1----:R-:W-:-:S02]  /*0cf0*/  IADD3 R5, R12, 0x2440, RZ ;  /* 0x000024400c057810 */ /* 0x002fc40007ffe0ff */
        /* <DEDUP_REMOVED lines=11> */
.L_x_590:
        /* <DEDUP_REMOVED lines=12> */
[----:B--2---:R-:W-:Y:S01]  /*0e70*/  IMAD.U32 R4, RZ, RZ, UR13 ;  /* 0x0000000dff047e24 */ /* 0x004fe2000f8e00ff */
[----:B------:R-:W-:Y:S02]  /*0e80*/  ULDC.U8 UR6, c[0x0][0x312] ;  /* 0x0000c48000067ab9 */ /* 0x000fe40000000000 */
[----:B------:R-:W-:Y:S01]  /*0e90*/  UISETP.NE.AND UP4, UPT, UR6, URZ, UPT ;  /* 0x0000003f0600728c */ /* 0x000fe2000bf85270 */
[----:B------:R-:W-:Y:S01]  /*0ea0*/  IMAD.U32 R5, RZ, RZ, UR7 ;  /* 0x00000007ff057e24 */ /* 0x000fe2000f8e00ff */
[----:B------:R-:W-:Y:S02]  /*0eb0*/  ULDC.64 UR22, c[0x0][0x118] ;  /* 0x0000460000167ab9 */ /* 0x000fe40000000a00 */
[----:B------:R-:W-:Y:S01]  /*0ec0*/  @UP3 UIADD3 UR6, UP0, UR14, UR10, URZ ;  /* 0x0000000a0e063290 */ /* 0x000fe2000ff1e03f */
[----:B------:R-:W-:Y:S01]  /*0ed0*/  PLOP3.LUT P0, PT, PT, PT, UP3, 0x80, 0x0 ;  /* 0x000000000000781c */ /* 0x000fe20003f0f038 */
[----:B-1----:R1:W2:Y:S01]  /*0ee0*/  @P2 LDG.E R8, [R4.64] ;  /* 0x0000001604082981 */ /* 0x0022a2000c1e1900 */
        /* <DEDUP_REMOVED lines=34> */
.L_x_512:
        /* <DEDUP_REMOVED lines=24> */
[----:B------:R-:W-:Y:S02]  /*1290*/  ULDC.64 UR14, c[0x0][0x190] ;  /* 0x00006400000e7ab9 */ /* 0x000fe40000000a00 */
[----:B------:R-:W-:Y:S02]  /*12a0*/  UIMAD.WIDE.U32 UR12, UR37, UR10, URZ ;  /* 0x0000000a250c72a5 */ /* 0x000fe4000f8e003f */
[----:B------:R-:W-:-:S02]  /*12b0*/  UIMAD UR7, UR37, UR11, UR7 ;  /* 0x0000000b250772a4 */ /* 0x000fc4000f8e0207 */
[----:B------:R-:W-:Y:S02]  /*12c0*/  UIMAD.WIDE.U32 UR10, UR16, UR14, URZ ;  /* 0x0000000e100a72a5 */ /* 0x000fe4000f8e003f */
[----:B------:R-:W-:Y:S02]  /*12d0*/  UIADD3 UR8, UR9, 0x80, UR21 ;  /* 0x0000008009087890 */ /* 0x000fe4000fffe015 */
[----:B------:R-:W-:Y:S02]  /*12e0*/  UIADD3 UR38, UR13, UR7, URZ ;  /* 0x000000070d267290 */ /* 0x000fe4000fffe03f */
[----:B------:R-:W-:Y:S02]  /*12f0*/  ULDC UR17, c[0x0][0x2e4] ;  /* 0x0000b90000117ab9 */ /* 0x000fe40000000800 */
[----:B------:R-:W-:Y:S02]  /*1300*/  USEL UR42, UR12, UR10, !UP3 ;  /* 0x0000000a0c2a7287 */ /* 0x000fe4000d800000 */
[----:B------:R-:W-:-:S02]  /*1310*/  UIMAD UR7, UR16, UR15, URZ ;  /* 0x0000000f100772a4 */ /* 0x000fc4000f8e023f */
[----:B------:R-:W-:Y:S02]  /*1320*/  UIADD3 UR10, UR8, UR17, -UR6 ;  /* 0x00000011080a7290 */ /* 0x000fe4000fffe806 */
[----:B------:R-:W-:Y:S02]  /*1330*/  @UP3 UIADD3 UR38, UR11, UR7, URZ ;  /* 0x000000070b263290 */ /* 0x000fe4000fffe03f */
[----:B------:R-:W-:Y:S02]  /*1340*/  UIADD3 UR8, UR9, 0x7f, URZ ;  /* 0x0000007f09087890 */ /* 0x000fe4000fffe03f */
[----:B------:R-:W-:Y:S02]  /*1350*/  UIADD3 UR7, UR10, 0x7f, URZ ;  /* 0x0000007f0a077890 */ /* 0x000fe4000fffe03f */
[----:B------:R-:W-:Y:S02]  /*1360*/  USHF.R.S32.HI UR10, URZ, 0x1f, UR8 ;  /* 0x0000001f3f0a7899 */ /* 0x000fe40008011408 */
[----:B------:R-:W-:-:S02]  /*1370*/  USHF.R.S32.HI UR11, URZ, 0x1f, UR7 ;  /* 0x0000001f3f0b7899 */ /* 0x000fc40008011407 */
[----:B-1----:R-:W-:Y:S02]  /*1380*/  UISETP.NE.AND UP0, UPT, UR25, -0x1, UPT ;  /* 0xffffffff1900788c */ /* 0x002fe4000bf05270 */
[----:B------:R-:W-:Y:S02]  /*1390*/  ULEA.HI UR8, UR10, UR8, URZ, 0x7 ;  /* 0x000000080a087291 */ /* 0x000fe4000f8f383f */
[----:B------:R-:W-:Y:S02]  /*13a0*/  ULEA.HI UR7, UR11, UR7, URZ, 0x7 ;  /* 0x000000070b077291 */ /* 0x000fe4000f8f383f */
[----:B------:R-:W-:Y:S01]  /*13b0*/  USHF.R.S32.HI UR8, URZ, 0x7, UR8 ;  /* 0x000000073f087899 */ /* 0x000fe20008011408 */
[----:B------:R-:W-:Y:S01]  /*13c0*/  PLOP3.LUT P1, PT, PT, PT, UP0, 0x80, 0x0 ;  /* 0x000000000000781c */ /* 0x000fe20003f2f008 */
[----:B------:R-:W-:Y:S02]  /*13d0*/  USHF.R.S32.HI UR7, URZ, 0x7, UR7 ;  /* 0x000000073f077899 */ /* 0x000fe40008011407 */
[----:B------:R-:W-:-:S02]  /*13e0*/  ULDC.64 UR14, c[0x0][0x198] ;  /* 0x00006600000e7ab9 */ /* 0x000fc40000000a00 */
[----:B------:R-:W-:Y:S02]  /*13f0*/  UISETP.LT.AND UP2, UPT, UR8, UR7, UPT ;  /* 0x000000070800728c */ /* 0x000fe4000bf41270 */
[----:B------:R-:W-:Y:S02]  /*1400*/  @UP0 UIADD3 UR12, UR20, UR25, URZ ;  /* 0x00000019140c0290 */ /* 0x000fe4000fffe03f */
[----:B------:R-:W-:Y:S02]  /*1410*/  USEL UR36, UR8, UR7, UP2 ;  /* 0x0000000708247287 */ /* 0x000fe40009000000 */
[----:B------:R-:W-:Y:S02]  /*1420*/  @UP0 UIMAD.WIDE.U32 UR10, UR12, UR14, URZ ;  /* 0x0000000e0c0a02a5 */ /* 0x000fe4000f8e003f */
[----:B------:R-:W-:Y:S02]  /*1430*/  ULEA UR17, UR36, 0xffffff80, 0x7 ;  /* 0xffffff8024117891 */ /* 0x000fe4000f8e383f */
[----:B------:R-:W-:-:S02]  /*1440*/  @UP0 UIMAD UR31, UR12, UR15, UR11 ;  /* 0x0000000f0c1f02a4 */ /* 0x000fc4000f8e020b */
[----:B------:R-:W-:Y:S02]  /*1450*/  USHF.R.S32.HI UR34, URZ, 0x1f, UR17 ;  /* 0x0000001f3f227899 */ /* 0x000fe40008011411 */
[----:B------:R-:W-:Y:S01]  /*1460*/  @UP0 UMOV UR30, UR10 ;  /* 0x0000000a001e0c82 */ /* 0x000fe20008000000 */
[----:B------:R-:W-:Y:S05]  /*1470*/  @P1 BRA `(.L_x_514) ;  /* 0x000000c000001947 */ /* 0x000fea0003800000 */
[----:B------:R-:W-:Y:S02]  /*1480*/  USHF.R.S32.HI UR7, URZ, 0x1f, UR20 ;  /* 0x0000001f3f077899 */ /* 0x000fe40008011414 */
[----:B------:R-:W-:Y:S02]  /*1490*/  ULDC.64 UR10, c[0x0][0x198] ;  /* 0x00006600000a7ab9 */ /* 0x000fe40000000a00 */
[----:B------:R-:W-:Y:S02]  /*14a0*/  UIMAD UR7, UR7, UR10, URZ ;  /* 0x0000000a070772a4 */ /* 0x000fe4000f8e023f */
[----:B------:R-:W-:Y:S02]  /*14b0*/  ULDC.64 UR12, c[0x0][0x180] ;  /* 0x00006000000c7ab9 */ /* 0x000fe40000000a00 */
[----:B------:R-:W-:-:S02]  /*14c0*/  UIMAD UR8, UR20, UR11, UR7 ;  /* 0x0000000b140872a4 */ /* 0x000fc4000f8e0207 */
[----:B------:R-:W-:Y:S02]  /*14d0*/  UIMAD.WIDE.U32 UR10, UR20, UR10, URZ ;  /* 0x0000000a140a72a5 */ /* 0x000fe4000f8e003f */
[----:B------:R-:W-:Y:S02]  /*14e0*/  UIMAD UR7, UR43, UR12, URZ ;  /* 0x0000000c2b0772a4 */ /* 0x000fe4000f8e023f */
[----:B------:R-:W-:Y:S02]  /*14f0*/  UIADD3 UR11, UR11, UR8, URZ ;  /* 0x000000080b0b7290 */ /* 0x000fe4000fffe03f */
[----:B------:R-:W-:Y:S02]  /*1500*/  UIMAD UR7, UR37, UR13, UR7 ;  /* 0x0000000d250772a4 */ /* 0x000fe4000f8e0207 */
[----:B------:R-:W-:-:S04]  /*1510*/  UIMAD.WIDE.U32 UR10, UR37, UR12, UR10 ;  /* 0x0000000c250a72a5 */ /* 0x000fc8000f8e000a */
[----:B------:R-:W-:-:S03]  /*1520*/  UIADD3 UR31, UR11, UR7, URZ ;  /* 0x000000070b1f7290 */ /* 0x000fc6000fffe03f */
[----:B------:R-:W-:Y:S02]  /*1530*/  UMOV UR30, UR10 ;  /* 0x0000000a001e7c82 */ /* 0x000fe40008000000 */
.L_x_514:
        /* <DEDUP_REMOVED lines=18> */
.L_x_515:
[----:B------:R-:W-:Y:S01]  /*1660*/  IABS R6, c[0x0][0x1c8] ;  /* 0x0000720000067a13 */ /* 0x000fe20000000000 */
[----:B------:R-:W-:Y:S01]  /*1670*/  ULDC.64 UR12, c[0x0][0x370] ;  /* 0x0000dc00000c7ab9 */ /* 0x000fe20000000a00 */
[----:B------:R-:W-:Y:S01]  /*1680*/  IABS R2, UR39 ;  /* 0x0000002700027c13 */ /* 0x000fe20008000000 */
[----:B------:R-:W-:Y:S01]  /*1690*/  @UP3 UIMAD.WIDE.U32 UR10, UR16, UR12, URZ ;  /* 0x0000000c100a32a5 */ /* 0x000fe2000f8e003f */
[----:B------:R-:W1:Y:S01]  /*16a0*/  I2F.RP R4, R6 ;  /* 0x0000000600047306 */ /* 0x000e620000209400 */
[----:B------:R-:W-:Y:S01]  /*16b0*/  ULDC UR8, c[0x0][0x224] ;  /* 0x0000890000087ab9 */ /* 0x000fe20000000800 */
[----:B------:R-:W-:Y:S01]  /*16c0*/  ISETP.NE.AND P2, PT, RZ, c[0x0][0x1c8], PT ;  /* 0x00007200ff007a0c */ /* 0x000fe20003f45270 */
[----:B------:R-:W-:Y:S02]  /*16d0*/  @UP3 UIMAD UR35, UR16, UR13, UR11 ;  /* 0x0000000d102332a4 */ /* 0x000fe4000f8e020b */
[----:B------:R-:W-:Y:S02]  /*16e0*/  ULDC UR14, c[0x0][0x234] ;  /* 0x00008d00000e7ab9 */ /* 0x000fe40000000800 */
[----:B------:R-:W-:-:S02]  /*16f0*/  @UP3 UMOV UR32, UR10 ;  /* 0x0000000a00203c82 */ /* 0x000fc40008000000 */
[----:B------:R-:W-:Y:S02]  /*1700*/  ULDC.64 UR10, c[0x0][0x368] ;  /* 0x0000da00000a7ab9 */ /* 0x000fe40000000a00 */
[----:B------:R-:W-:Y:S02]  /*1710*/  @!UP3 UIMAD UR7, UR43, UR10, URZ ;  /* 0x0000000a2b07b2a4 */ /* 0x000fe4000f8e023f */
[----:B------:R-:W-:Y:S02]  /*1720*/  ULDC.64 UR12, c[0x0][0x3d8] ;  /* 0x0000f600000c7ab9 */ /* 0x000fe40000000a00 */
[----:B------:R-:W-:Y:S01]  /*1730*/  @!UP3 UIMAD UR7, UR37, UR11, UR7 ;  /* 0x0000000b2507b2a4 */ /* 0x000fe2000f8e0207 */
[----:B-1----:R-:W1:Y:S01]  /*1740*/  MUFU.RCP R4, R4 ;  /* 0x0000000400047308 */ /* 0x002e620000001000 */
[----:B------:R-:W-:Y:S02]  /*1750*/  @!UP3 UIMAD.WIDE.U32 UR10, UR37, UR10, URZ ;  /* 0x0000000a250ab2a5 */ /* 0x000fe4000f8e003f */
[----:B------:R-:W-:-:S02]  /*1760*/  USHF.R.S32.HI UR24, URZ, 0x1f, UR21 ;  /* 0x0000001f3f187899 */ /* 0x000fc40008011415 */
        /* <DEDUP_REMOVED lines=13> */
[----:B------:R-:W-:-:S04]  /*1840*/  USHF.L.U64.HI UR7, UR37, 0x7, UR43 ;  /* 0x0000000725077899 */ /* 0x000fc8000801022b */
        /* <DEDUP_REMOVED lines=11> */
[----:B------:R-:W-:-:S03]  /*1900*/  UIADD3 UR10, UP1, UR17, UR10, URZ ;  /* 0x0000000a110a7290 */ /* 0x000fc6000ff3e03f */
[----:B------:R-:W-:Y:S01]  /*1910*/  IMAD.HI.U32 R0, R0, R2, RZ ;  /* 0x0000000200007227 */ /* 0x000fe200078e00ff */
[----:B------:R-:W-:Y:S02]  /*1920*/  UIADD3.X UR8, UR34, UR7, URZ, UP1, !UPT ;  /* 0x0000000722087290 */ /* 0x000fe40008ffe43f */
[----:B------:R-:W-:Y:S01]  /*1930*/  UIMAD UR7, UR41, UR10, URZ ;  /* 0x0000000a290772a4 */ /* 0x000fe2000f8e023f */
[----:B------:R-:W-:Y:S01]  /*1940*/  IMAD.MOV R4, RZ, RZ, -R0 ;  /* 0x000000ffff047224 */ /* 0x000fe200078e0a00 */
[----:B------:R-:W-:Y:S02]  /*1950*/  UIMAD.WIDE.U32 UR10, UR40, UR10, URZ ;  /* 0x0000000a280a72a5 */ /* 0x000fe4000f8e003f */
[----:B------:R-:W-:Y:S01]  /*1960*/  UIMAD UR8, UR40, UR8, UR7 ;  /* 0x00000008280872a4 */ /* 0x000fe2000f8e0207 */
[----:B------:R-:W-:Y:S01]  /*1970*/  IMAD R2, R6, R4, R2 ;  /* 0x0000000406027224 */ /* 0x000fe200078e0202 */
[----:B------:R-:W-:Y:S02]  /*1980*/  @UP5 USEL UR7, UR59, UR16, !UP3 ;  /* 0x000000103b075287 */ /* 0x000fe4000d800000 */
[----:B------:R-:W-:-:S02]  /*1990*/  UIADD3 UR8, UR11, UR8, URZ ;  /* 0x000000080b087290 */ /* 0x000fc4000fffe03f */
[----:B------:R-:W-:Y:S01]  /*19a0*/  ISETP.GT.U32.AND P0, PT, R6, R2, PT ;  /* 0x000000020600720c */ /* 0x000fe20003f04070 */
[----:B------:R-:W-:-:S07]  /*19b0*/  @UP5 UIMAD UR14, UR39, UR14, UR7 ;  /* 0x0000000e270e52a4 */ /* 0x000fce000f8e0207 */
        /* <DEDUP_REMOVED lines=17> */
.L_x_516:
[----:B------:R-:W-:Y:S02]  /*1ad0*/  UMOV UR13, UR55 ;  /* 0x00000037000d7c82 */ /* 0x000fe40008000000 */
.L_x_517:
[----:B------:R-:W1:Y:S01]  /*1ae0*/  S2R R19, SR_TID.X ;  /* 0x0000000000137919 */ /* 0x000e620000002100 */
[----:B------:R-:W-:Y:S01]  /*1af0*/  UIADD3 UR10, UP4, UP3, UR10, UR50, UR52 ;  /* 0x000000320a0a7290 */ /* 0x000fe2000fb9e034 */
[----:B------:R-:W-:Y:S01]  /*1b00*/  IMAD.U32 R10, RZ, RZ, UR5 ;  /* 0x00000005ff0a7e24 */ /* 0x000fe2000f8e00ff */
[----:B------:R-:W-:Y:S01]  /*1b10*/  USHF.R.S32.HI UR16, URZ, 0x1f, UR39 ;  /* 0x0000001f3f107899 */ /* 0x000fe20008011427 */
[----:B------:R-:W-:Y:S01]  /*1b20*/  IMAD.U32 R8, RZ, RZ, UR4 ;  /* 0x00000004ff087e24 */ /* 0x000fe2000f8e00ff */
[----:B------:R-:W-:Y:S01]  /*1b30*/  UIADD3 UR33, UP2, UP1, UR18, UR10, UR26 ;  /* 0x0000000a12217290 */ /* 0x000fe2000f95e01a */
[----:B------:R-:W-:Y:S01]  /*1b40*/  SHF.R.S32.HI R205, RZ, 0x1f, R204 ;  /* 0x0000001fffcd7819 */ /* 0x000fe200000114cc */
[----:B------:R-:W-:Y:S01]  /*1b50*/  UIADD3.X UR7, UR8, UR53, UR58, UP4, UP3 ;  /* 0x0000003508077290 */ /* 0x000fe2000a7e643a */
[----:B------:R-:W-:Y:S01]  /*1b60*/  IMAD.U32 R9, RZ, RZ, UR17 ;  /* 0x00000011ff097e24 */ /* 0x000fe2000f8e00ff */
[----:B------:R-:W-:Y:S01]  /*1b70*/  ULDC.64 UR10, c[0x0][0x1a8] ;  /* 0x00006a00000a7ab9 */ /* 0x000fe20000000a00 */
[----:B------:R-:W-:Y:S01]  /*1b80*/  BSSY B1, `(.L_x_513) ;  /* 0x0000988000017945 */ /* 0x000fe20003800000 */
[----:B------:R-:W-:-:S02]  /*1b90*/  UIADD3.X UR29, UR12, UR7, UR15, UP2, UP1 ;  /* 0x000000070c1d7290 */ /* 0x000fc400097e240f */
[----:B------:R-:W-:Y:S02]  /*1ba0*/  UIMAD UR7, UR16, UR10, URZ ;  /* 0x0000000a100772a4 */ /* 0x000fe4000f8e023f */
[----:B------:R-:W-:Y:S02]  /*1bb0*/  ULDC.64 UR4, c[0x0][0x200] ;  /* 0x0000800000047ab9 */ /* 0x000fe40000000a00 */
[----:B------:R-:W-:Y:S02]  /*1bc0*/  UIMAD UR26, UR39, UR11, UR7 ;  /* 0x0000000b271a72a4 */ /* 0x000fe4000f8e0207 */
[----:B------:R-:W-:Y:S02]  /*1bd0*/  ULDC UR18, c[0x0][0x2e8] ;  /* 0x0000ba0000127ab9 */ /* 0x000fe40000000800 */
[----:B------:R-:W-:Y:S02]  /*1be0*/  ULDC.64 UR10, c[0x0][0x378] ;  /* 0x0000de00000a7ab9 */ /* 0x000fe40000000a00 */
[----:B------:R-:W-:Y:S01]  /*1bf0*/  UIMAD UR7, UR16, UR10, URZ ;  /* 0x0000000a100772a4 */ /* 0x000fe2000f8e023f */
[----:B-1----:R-:W-:-:S02]  /*1c00*/  SHF.R.S32.HI R20, RZ, 0x1f, R19 ;  /* 0x0000001fff147819 */ /* 0x002fc40000011413 */
[----:B------:R-:W-:Y:S02]  /*1c10*/  UMOV UR16, 0x4 ;  /* 0x0000000400107882 */ /* 0x000fe40000000000 */
[----:B------:R-:W-:Y:S01]  /*1c20*/  LEA.HI R0, R20, R19, RZ, 0x3 ;  /* 0x0000001314007211 */ /* 0x000fe200078f18ff */
[----:B------:R-:W-:-:S03]  /*1c30*/  UIMAD UR12, UR39, UR11, UR7 ;  /* 0x0000000b270c72a4 */ /* 0x000fc6000f8e0207 */
[----:B------:R-:W-:Y:S01]  /*1c40*/  ULDC.64 UR10, c[0x0][0x370] ;  /* 0x0000dc00000a7ab9 */ /* 0x000fe20000000a00 */
[----:B------:R-:W-:Y:S01]  /*1c50*/  SHF.R.S32.HI R0, RZ, 0x3, R0 ;  /* 0x00000003ff007819 */ /* 0x000fe20000011400 */
[----:B------:R-:W-:Y:S02]  /*1c60*/  UIMAD UR7, UR34, UR10, URZ ;  /* 0x0000000a220772a4 */ /* 0x000fe4000f8e023f */
[----:B------:R-:W-:Y:S01]  /*1c70*/  UIADD3 UR10, UR17, UR14, URZ ;  /* 0x0000000e110a7290 */ /* 0x000fe2000fffe03f */
[----:B------:R-:W-:Y:S01]  /*1c80*/  SHF.R.S32.HI R18, RZ, 0x1f, R0 ;  /* 0x0000001fff127819 */ /* 0x000fe20000011400 */
[----:B------:R-:W-:Y:S01]  /*1c90*/  UIMAD UR8, UR17, UR11, UR7 ;  /* 0x0000000b110872a4 */ /* 0x000fe2000f8e0207 */
[----:B------:R-:W-:Y:S01]  /*1ca0*/  IADD3 R2, P0, R0, UR17, RZ ;  /* 0x0000001100027c10 */ /* 0x000fe2000ff1e0ff */
[----:B------:R-:W-:Y:S02]  /*1cb0*/  UIMAD.WIDE UR10, UR10, UR16, UR4 ;  /* 0x000000100a0a72a5 */ /* 0x000fe4000f8e0204 */
[----:B------:R-:W-:Y:S01]  /*1cc0*/  UIADD3 UR7, -UR6, UR9, UR21 ;  /* 0x0000000906077290 */ /* 0x000fe2000fffe115 */
[----:B------:R-:W-:Y:S01]  /*1cd0*/  IADD3.X R7, R18, UR34, RZ, P0, !PT ;  /* 0x0000002212077c10 */ /* 0x000fe200087fe4ff */
[----:B------:R-:W-:Y:S01]  /*1ce0*/  IMAD.WIDE.U32 R4, R2, c[0x0][0x190], R204 ;  /* 0x0000640002047a25 */ /* 0x000fe200078e00cc */
[----:B------:R-:W-:-:S02]  /*1cf0*/  ULDC.64 UR4, c[0x0][0x3c8] ;  /* 0x0000f20000047ab9 */ /* 0x000fc40000000a00 */
[----:B------:R-:W-:Y:S01]  /*1d00*/  UMOV UR15, UR10 ;  /* 0x0000000a000f7c82 */ /* 0x000fe20008000000 */
[----:B------:R-:W-:Y:S01]  /*1d10*/  IMAD R7, R7, c[0x0][0x190], RZ ;  /* 0x0000640007077a24 */ /* 0x000fe200078e02ff */
[----:B------:R-:W-:Y:S01]  /*1d20*/  UIADD3 UR10, UR17, UR13, URZ ;  /* 0x0000000d110a7290 */ /* 0x000fe2000fffe03f */
[----:B------:R-:W-:Y:S01]  /*1d30*/  IADD3 R6, P0, R4, UR42, RZ ;  /* 0x0000002a04067c10 */ /* 0x000fe2000ff1e0ff */
[----:B------:R-:W-:Y:S01]  /*1d40*/  UMOV UR14, UR11 ;  /* 0x0000000b000e7c82 */ /* 0x000fe20008000000 */
[----:B------:R-:W-:Y:S01]  /*1d50*/  IMAD R2, R2, c[0x0][0x194], R7 ;  /* 0x0000650002027a24 */ /* 0x000fe200078e0207 */
[----:B------:R-:W-:Y:S01]  /*1d60*/  UIMAD.WIDE UR10, UR10, UR16, UR4 ;  /* 0x000000100a0a72a5 */ /* 0x000fe2000f8e0204 */
[----:B------:R1:W2:Y:S01]  /*1d70*/  R2UR UR4, R8 ;  /* 0x00000000080473c2 */ /* 0x0002a200000e0000 */
[----:B------:R-:W-:Y:S02]  /*1d80*/  UIADD3 UR7, UR7, -UR18, URZ ;  /* 0x8000001207077290 */ /* 0x000fe4000fffe03f */
[----:B------:R-:W-:-:S02]  /*1d90*/  IADD3.X R7, R5, UR38, R2, P0, !PT ;  /* 0x0000002605077c10 */ /* 0x000fc400087fe402 */
[----:B------:R-:W-:Y:S01]  /*1da0*/  USHF.R.S32.HI UR18, URZ, 0x1f, UR7 ;  /* 0x0000001f3f127899 */ /* 0x000fe20008011407 */
[----:B------:R-:W-:Y:S01]  /*1db0*/  IADD3 R4, P0, R204, UR32, RZ ;  /* 0x00000020cc047c10 */ /* 0x000fe2000ff1e0ff */
[----:B------:R-:W-:Y:S01]  /*1dc0*/  UMOV UR17, UR10 ;  /* 0x0000000a00117c82 */ /* 0x000fe20008000000 */
[----:B------:R3:W4:Y:S01]  /*1dd0*/  R2UR UR5, R10 ;  /* 0x000000000a0573c2 */ /* 0x00072200000e0000 */
[----:B------:R-:W-:Y:S01]  /*1de0*/  ULEA.HI UR18, UR18, UR7, URZ, 0x7 ;  /* 0x0000000712127291 */ /* 0x000fe2000f8f383f */
[----:B------:R-:W-:Y:S01]  /*1df0*/  IADD3.X R5, R205, UR35, RZ, P0, !PT ;  /* 0x00000023cd057c10 */ /* 0x000fe200087fe4ff */
[----:B------:R-:W-:Y:S02]  /*1e00*/  UMOV UR16, UR11 ;  /* 0x0000000b00107c82 */ /* 0x000fe40008000000 */
[----:B------:R-:W-:Y:S02]  /*1e10*/  USHF.R.S32.HI UR18, URZ, 0x7, UR18 ;  /* 0x000000073f127899 */ /* 0x000fe40008011412 */
[----:B------:R-:W-:Y:S01]  /*1e20*/  IMAD.WIDE.U32 R4, R9, c[0x0][0x370], R4 ;  /* 0x0000dc0009047a25 */ /* 0x000fe200078e0004 */
[----:B------:R-:W-:-:S02]  /*1e30*/  UIADD3 UR7, UR36, -0x1, URZ ;  /* 0xffffffff24077890 */ /* 0x000fc4000fffe03f */
[----:B------:R-:W-:Y:S02]  /*1e40*/  UISETP.LT.AND UP1, UPT, URZ, UR18, UPT ;  /* 0x000000123f00728c */ /* 0x000fe4000bf21270 */
[----:B------:R-:W-:Y:S02]  /*1e50*/  IADD3 R5, R5, UR8, RZ ;  /* 0x0000000805057c10 */ /* 0x000fe4000fffe0ff */
[----:B------:R-:W-:Y:S01]  /*1e60*/  USEL UR18, URZ, UR18, !UP1 ;  /* 0x000000123f127287 */ /* 0x000fe2000c800000 */
[----:B-1----:R-:W-:-:S03]  /*1e70*/  LEA.HI R8, R20, R19, RZ, 0x5 ;  /* 0x0000001314087211 */ /* 0x002fc600078f28ff */
[----:B------:R-:W-:Y:S01]  /*1e80*/  UISETP.GT.AND UP1, UPT, UR36, UR18, UPT ;  /* 0x000000122400728c */ /* 0x000fe2000bf24270 */
[----:B------:R-:W-:Y:S02]  /*1e90*/  LOP3.LUT R2, R8, 0xffffffe0, RZ, 0xc0, !PT ;  /* 0xffffffe008027812 */ /* 0x000fe400078ec0ff */
[----:B------:R-:W-:-:S03]  /*1ea0*/  SHF.R.S32.HI R8, RZ, 0x5, R8 ;  /* 0x00000005ff087819 */ /* 0x000fc60000011408 */
[----:B------:R-:W-:-:S04]  /*1eb0*/  IMAD.IADD R2, R19, 0x1, -R2 ;  /* 0x0000000113027824 */ /* 0x000fc800078e0a02 */
[----:B------:R-:W-:-:S05]  /*1ec0*/  IMAD R2, R8, UR51, R2 ;  /* 0x0000003308027c24 */ /* 0x000fca000f8e0202 */
[----:B------:R-:W-:-:S04]  /*1ed0*/  IADD3 R8, P0, R2, UR33, RZ ;  /* 0x0000002102087c10 */ /* 0x000fc8000ff1e0ff */
[----:B------:R-:W-:Y:S01]  /*1ee0*/  LEA.HI.X.SX32 R9, R2, UR29, 0x1, P0 ;  /* 0x0000001d02097c11 */ /* 0x000fe200080f0eff */
[----:B------:R-:W-:Y:S01]  /*1ef0*/  IMAD.U32 R2, RZ, RZ, UR39 ;  /* 0x00000027ff027e24 */ /* 0x000fe2000f8e00ff */
[----:B------:R-:W-:Y:S02]  /*1f00*/  PLOP3.LUT P0, PT, PT, PT, UP1, 0x80, 0x0 ;  /* 0x000000000000781c */ /* 0x000fe40003f0f018 */
[----:B------:R-:W-:Y:S01]  /*1f10*/  LEA R188, P2, R8, c[0x0][0x350], 0x2 ;  /* 0x0000d40008bc7a11 */ /* 0x000fe200078410ff */
[----:B------:R-:W-:-:S03]  /*1f20*/  IMAD.WIDE.U32 R4, R2, c[0x0][0x378], R4 ;  /* 0x0000de0002047a25 */ /* 0x000fc600078e0004 */
[----:B------:R-:W-:Y:S01]  /*1f30*/  LEA.HI.X R189, R8, c[0x0][0x354], R9, 0x2, P2 ;  /* 0x0000d50008bd7a11 */ /* 0x000fe200010f1409 */
[----:B------:R-:W-:Y:S01]  /*1f40*/  IMAD.WIDE.U32 R6, R2, c[0x0][0x1a8], R6 ;  /* 0x00006a0002067a25 */ /* 0x000fe200078e0006 */
[----:B------:R-:W-:-:S03]  /*1f50*/  IADD3 R5, R5, UR12, RZ ;  /* 0x0000000c05057c10 */ /* 0x000fc6000fffe0ff */
[----:B------:R-:W-:Y:S01]  /*1f60*/  IMAD R2, R18, c[0x0][0x370], RZ ;  /* 0x0000dc0012027a24 */ /* 0x000fe200078e02ff */
[----:B------:R-:W-:Y:S01]  /*1f70*/  IADD3 R7, R7, UR26, RZ ;  /* 0x0000001a07077c10 */ /* 0x000fe2000fffe0ff */
[----:B------:R-:W-:Y:S01]  /*1f80*/  IMAD.WIDE.U32 R4, R0, c[0x0][0x370], R4 ;  /* 0x0000dc0000047a25 */ /* 0x000fe200078e0004 */
[----:B------:R-:W-:-:S03]  /*1f90*/  LEA R206, P4, R6, c[0x0][0x160], 0x1 ;  /* 0x0000580006ce7a11 */ /* 0x000fc600078808ff */
[----:B------:R-:W-:Y:S01]  /*1fa0*/  IMAD R2, R0, c[0x0][0x374], R2 ;  /* 0x0000dd0000027a24 */ /* 0x000fe200078e0202 */
[----:B------:R-:W-:Y:S02]  /*1fb0*/  LEA R208, P3, R4, c[0x0][0x330], 0x1 ;  /* 0x0000cc0004d07a11 */ /* 0x000fe400078608ff */
[----:B------:R-:W-:Y:S01]  /*1fc0*/  LEA.HI.X R203, R6, c[0x0][0x164], R7, 0x1, P4 ;  /* 0x0000590006cb7a11 */ /* 0x000fe200020f0c07 */
[----:B------:R-:W-:-:S05]  /*1fd0*/  IMAD.IADD R2, R5, 0x1, R2 ;  /* 0x0000000105027824 */ /* 0x000fca00078e0202 */
[----:B------:R-:W-:Y:S01]  /*1fe0*/  LEA.HI.X R207, R4, c[0x0][0x334], R2, 0x1, P3 ;  /* 0x0000cd0004cf7a11 */ /* 0x000fe200018f0c02 */
[----:B--234-:R-:W-:Y:S05]  /*1ff0*/  @P0 BRA `(.L_x_518) ;  /* 0x00000b3000000947 */ /* 0x01cfea0003800000 */
        /* <DEDUP_REMOVED lines=18> */
.L_x_519:
        /* <DEDUP_REMOVED lines=18> */
.L_x_520:
[----:B------:R-:W-:Y:S01]  /*2240*/  ULDC.64 UR8, c[0x0][0x3a0] ;  /* 0x0000e80000087ab9 */ /* 0x000fe20000000a00 */
[----:B------:R-:W-:Y:S01]  /*2250*/  IMAD.U32 R11, RZ, RZ, UR21 ;  /* 0x00000015ff0b7e24 */ /* 0x000fe2000f8e00ff */
[----:B------:R-:W-:Y:S01]  /*2260*/  UIMAD UR7, UR24, UR8, URZ ;  /* 0x00000008180772a4 */ /* 0x000fe2000f8e023f */
[----:B------:R-:W-:Y:S01]  /*2270*/  ISETP.GE.AND P4, PT, R204, c[0x0][0x220], PT ;  /* 0x00008800cc007a0c */ /* 0x000fe20003f86270 */
[----:B------:R-:W-:Y:S01]  /*2280*/  UIMAD UR6, UR19, -0x80, UR6 ;  /* 0xffffff80130678a4 */ /* 0x000fe2000f8e0206 */
[----:B------:R-:W-:Y:S01]  /*2290*/  IMAD.WIDE.U32 R4, R11, c[0x0][0x3a0], R204 ;  /* 0x0000e8000b047a25 */ /* 0x000fe200078e00cc */
[----:B------:R-:W-:Y:S01]  /*22a0*/  UIMAD UR7, UR21, UR9, UR7 ;  /* 0x00000009150772a4 */ /* 0x000fe2000f8e0207 */
[----:B------:R-:W-:Y:S01]  /*22b0*/  BSSY B0, `(.L_x_521) ;  /* 0x0000016000007945 */ /* 0x000fe20003800000 */
[----:B------:R-:W-:-:S02]  /*22c0*/  USHF.R.S32.HI UR12, URZ, 0x1f, UR39 ;  /* 0x0000001f3f0c7899 */ /* 0x000fc40008011427 */
[----:B------:R-:W-:Y:S01]  /*22d0*/  IADD3 R4, P0, R4, UR14, RZ ;  /* 0x0000000e04047c10 */ /* 0x000fe2000ff1e0ff */
[----:B------:R-:W-:Y:S01]  /*22e0*/  ULDC.64 UR8, c[0x0][0x3b8] ;  /* 0x0000ee0000087ab9 */ /* 0x000fe20000000a00 */
[----:B------:R-:W-:Y:S01]  /*22f0*/  IMAD.U32 R2, RZ, RZ, UR7 ;  /* 0x00000007ff027e24 */ /* 0x000fe2000f8e00ff */
[----:B------:R-:W-:Y:S01]  /*2300*/  ISETP.GE.OR P3, PT, R0, UR6, P4 ;  /* 0x0000000600007c0c */ /* 0x000fe2000a766670 */
[----:B------:R-:W-:-:S03]  /*2310*/  UIMAD UR7, UR12, UR8, URZ ;  /* 0x000000080c0772a4 */ /* 0x000fc6000f8e023f */
[----:B------:R-:W-:Y:S01]  /*2320*/  IADD3.X R5, R5, UR15, R2, P0, !PT ;  /* 0x0000000f05057c10 */ /* 0x000fe200087fe402 */
[----:B------:R-:W-:Y:S01]  /*2330*/  IMAD.U32 R2, RZ, RZ, UR39 ;  /* 0x00000027ff027e24 */ /* 0x000fe2000f8e00ff */
[----:B------:R-:W-:-:S03]  /*2340*/  UIMAD UR7, UR39, UR9, UR7 ;  /* 0x00000009270772a4 */ /* 0x000fc6000f8e0207 */
        /* <DEDUP_REMOVED lines=12> */
.L_x_522:
[----:B------:R-:W-:Y:S05]  /*2410*/  BSYNC B0 ;  /* 0x0000000000007941 */ /* 0x000fea0003800000 */
.L_x_521:
        /* <DEDUP_REMOVED lines=15> */
.L_x_524:
[----:B------:R-:W-:Y:S05]  /*2510*/  BSYNC B0 ;  /* 0x0000000000007941 */ /* 0x000fea0003800000 */
.L_x_523:
        /* <DEDUP_REMOVED lines=15> */
.L_x_526:
[----:B------:R-:W-:Y:S05]  /*2610*/  BSYNC B0 ;  /* 0x0000000000007941 */ /* 0x000fea0003800000 */
.L_x_525:
        /* <DEDUP_REMOVED lines=14> */
.L_x_528:
[----:B------:R-:W-:Y:S05]  /*2700*/  BSYNC B0 ;  /* 0x0000000000007941 */ /* 0x000fea0003800000 */
.L_x_527:
        /* <DEDUP_REMOVED lines=25> */
.L_x_530:
[----:B------:R-:W-:Y:S05]  /*28a0*/  BSYNC B0 ;  /* 0x0000000000007941 */ /* 0x000fea0003800000 */
.L_x_529:
        /* <DEDUP_REMOVED lines=13> */
.L_x_532:
[----:B------:R-:W-:Y:S05]  /*2980*/  BSYNC B0 ;  /* 0x0000000000007941 */ /* 0x000fea0003800000 */
.L_x_531:
        /* <DEDUP_REMOVED lines=13> */
.L_x_534:
[----:B------:R-:W-:Y:S05]  /*2a60*/  BSYNC B0 ;  /* 0x0000000000007941 */ /* 0x000fea0003800000 */
.L_x_533:
        /* <DEDUP_REMOVED lines=12> */
.L_x_518:
[----:B------:R-:W2:Y:S01]  /*2b30*/  LDL R7, [R1] ;  /* 0x0000000001077983 */ /* 0x000ea20000100800 */
[----:B------:R-:W-:Y:S01]  /*2b40*/  PLOP3.LUT P1, PT, PT, PT, UP6, 0x80, 0x0 ;  /* 0x000000000000781c */ /* 0x000fe20003f2f068 */
[----:B------:R-:W-:Y:S01]  /*2b50*/  ULEA.HI UR8, UR7, UR7, URZ, 0x1 ;  /* 0x0000000707087291 */ /* 0x000fe2000f8f083f */
[----:B------:R-:W-:Y:S03]  /*2b60*/  BSSY B0, `(.L_x_536) ;  /* 0x0000013000007945 */ /* 0x000fe60003800000 */
[----:B------:R-:W-:-:S04]  /*2b70*/  ULOP3.LUT UR8, UR8, 0xfffffffe, URZ, 0xc0, !UPT ;  /* 0xfffffffe08087892 */ /* 0x000fc8000f8ec03f */
        /* <DEDUP_REMOVED lines=17> */
.L_x_537:
[----:B------:R-:W-:Y:S05]  /*2c90*/  BSYNC B0 ;  /* 0x0000000000007941 */ /* 0x000fea0003800000 */
.L_x_536:
        /* <DEDUP_REMOVED lines=16> */
.L_x_539:
[----:B------:R-:W-:Y:S05]  /*2da0*/  BSYNC B0 ;  /* 0x0000000000007941 */ /* 0x000fea0003800000 */
.L_x_538:
        /* <DEDUP_REMOVED lines=16> */
.L_x_541:
[----:B------:R-:W-:Y:S05]  /*2eb0*/  BSYNC B0 ;  /* 0x0000000000007941 */ /* 0x000fea0003800000 */
.L_x_540:
        /* <DEDUP_REMOVED lines=8> */
[----:B---3--:R-:W3:Y:S01]  /*2f40*/  LDL R4, [R1+0x40] ;  /* 0x0000400001047983 */ /* 0x008ee20000100800 */
[----:B------:R-:W-:Y:S02]  /*2f50*/  MOV R6, c[0x0][0x370] ;  /* 0x0000dc0000067a02 */ /* 0x000fe40000000f00 */
[----:B------:R-:W-:Y:S01]  /*2f60*/  MOV R5, R207 ;  /* 0x000000cf00057202 */ /* 0x000fe20000000f00 */
[----:B---3--:R3:W5:Y:S02]  /*2f70*/  R2UR UR10, R4 ;  /* 0x00000000040a73c2 */ /* 0x00876400000e0000 */
[----:B---3--:R-:W-:-:S05]  /*2f80*/  MOV R4, R208 ;  /* 0x000000d000047202 */ /* 0x008fca0000000f00 */
[----:B------:R-:W-:-:S05]  /*2f90*/  IMAD.WIDE.U32 R4, R6, 0xc0, R4 ;  /* 0x000000c006047825 */ /* 0x000fca00078e0004 */
[----:B-----5:R-:W-:-:S05]  /*2fa0*/  IADD3 R5, R5, UR10, RZ ;  /* 0x0000000a05057c10 */ /* 0x020fca000fffe0ff */
[----:B------:R-:W-:Y:S01]  /*2fb0*/  @!PT LDS RZ, [RZ] ;  /* 0x00000000fffff984 */ /* 0x000fe20000000800 */
[----:B------:R-:W-:Y:S01]  /*2fc0*/  @!PT LDS RZ, [RZ] ;  /* 0x00000000fffff984 */ /* 0x000fe20000000800 */
[----:B------:R-:W-:Y:S01]  /*2fd0*/  @!PT LDS RZ, [RZ] ;  /* 0x00000000fffff984 */ /* 0x000fe20000000800 */
[----:B------:R3:W-:Y:S02]  /*2fe0*/  LDGSTS.E.BYPASS.LTC128B.128 [R2+0xb000], [R4.64] ;  /* 0x0b00000004027fae */ /* 0x0007e4000b901d56 */
.L_x_543:
[----:B------:R-:W-:Y:S05]  /*2ff0*/  BSYNC B0 ;  /* 0x0000000000007941 */ /* 0x000fea0003800000 */
.L_x_542:
        /* <DEDUP_REMOVED lines=22> */
.L_x_545:
[----:B------:R-:W-:Y:S05]  /*3160*/  BSYNC B0 ;  /* 0x0000000000007941 */ /* 0x000fea0003800000 */
.L_x_544:
        /* <DEDUP_REMOVED lines=20> */
.L_x_547:
[----:B------:R-:W-:Y:S05]  /*32b0*/  BSYNC B0 ;  /* 0x0000000000007941 */ /* 0x000fea0003800000 */
.L_x_546:
        /* <DEDUP_REMOVED lines=20> */
.L_x_549:
[----:B------:R-:W-:Y:S05]  /*3400*/  BSYNC B0 ;  /* 0x0000000000007941 */ /* 0x000fea0003800000 */
.L_x_548:
        /* <DEDUP_REMOVED lines=12> */
[----:B-1----:R-:W5:Y:S01]  /*34d0*/  LDL R4, [R1+0x3c] ;  /* 0x00003c0001047983 */ /* 0x002f620000100800 */
[----:B------:R-:W-:-:S02]  /*34e0*/  MOV R6, c[0x0][0x190] ;  /* 0x0000640000067a02 */ /* 0x000fc40000000f00 */
[----:B------:R-:W-:Y:S01]  /*34f0*/  MOV R5, R203 ;  /* 0x000000cb00057202 */ /* 0x000fe20000000f00 */
[----:B-----5:R1:W5:Y:S02]  /*3500*/  R2UR UR10, R4 ;  /* 0x00000000040a73c2 */ /* 0x02036400000e0000 */
[----:B-1----:R-:W-:-:S05]  /*3510*/  MOV R4, R206 ;  /* 0x000000ce00047202 */ /* 0x002fca0000000f00 */
[----:B------:R-:W-:-:S05]  /*3520*/  IMAD.WIDE.U32 R4, R6, 0xc0, R4 ;  /* 0x000000c006047825 */ /* 0x000fca00078e0004 */
[----:B-----5:R-:W-:-:S05]  /*3530*/  IADD3 R5, R5, UR10, RZ ;  /* 0x0000000a05057c10 */ /* 0x020fca000fffe0ff */
[----:B------:R-:W-:Y:S01]  /*3540*/  @!PT LDS RZ, [RZ] ;  /* 0x00000000fffff984 */ /* 0x000fe20000000800 */
[----:B------:R-:W-:Y:S01]  /*3550*/  @!PT LDS RZ, [RZ] ;  /* 0x00000000fffff984 */ /* 0x000fe20000000800 */
[----:B------:R-:W-:Y:S01]  /*3560*/  @!PT LDS RZ, [RZ] ;  /* 0x00000000fffff984 */ /* 0x000fe20000000800 */
[----:B------:R1:W-:Y:S02]  /*3570*/  LDGSTS.E.BYPASS.LTC128B.128 [R193+0x3000], [R4.64] ;  /* 0x0300000004c17fae */ /* 0x0003e4000b901d56 */
.L_x_551:
[----:B------:R-:W-:Y:S05]  /*3580*/  BSYNC B0 ;  /* 0x0000000000007941 */ /* 0x000fea0003800000 */
.L_x_550:
[----:B------:R-:W-:Y:S01]  /*3590*/  ULDC.64 UR10, c[0x0][0x198] ;  /* 0x00006600000a7ab9 */ /* 0x000fe20000000a00 */
[----:B------:R-:W-:Y:S01]  /*35a0*/  IMAD.U32 R13, RZ, RZ, UR21 ;  /* 0x00000015ff0d7e24 */ /* 0x000fe2000f8e00ff */
[----:B------:R-:W-:Y:S01]  /*35b0*/  UIMAD UR10, UR24, UR10, URZ ;  /* 0x0000000a180a72a4 */ /* 0x000fe2000f8e023f */
[C---:B------:R-:W-:Y:S01]  /*35c0*/  IADD3 R8, R248.reuse, 0x8, RZ ;  /* 0x00000008f8087810 */ /* 0x040fe20007ffe0ff */
[----:B------:R-:W-:Y:S01]  /*35d0*/  IMAD.MOV.U32 R244, RZ, RZ, 0x7f800000 ;  /* 0x7f800000fff47424 */ /* 0x000fe200078e00ff */
[----:B------:R-:W-:Y:S01]  /*35e0*/  ISETP.GE.AND P5, PT, R248, UR8, PT ;  /* 0x00000008f8007c0c */ /* 0x000fe2000bfa6270 */
[----:B------:R-:W-:Y:S01]  /*35f0*/  UIMAD UR10, UR21, UR11, UR10 ;  /* 0x0000000b150a72a4 */ /* 0x000fe2000f8e020a */
[----:B-1----:R-:W-:Y:S01]  /*3600*/  IMAD.WIDE.U32 R4, R13, c[0x0][0x198], R204 ;  /* 0x000066000d047a25 */ /* 0x002fe200078e00cc */
[----:B------:R-:W-:Y:S02]  /*3610*/  ISETP.GE.AND P4, PT, R8, UR8, PT ;  /* 0x0000000808007c0c */ /* 0x000fe4000bf86270 */
[----:B------:R-:W-:Y:S01]  /*3620*/  SHF.R.S32.HI R15, RZ, 0x1f, R248 ;  /* 0x0000001fff0f7819 */ /* 0x000fe200000114f8 */
[----:B------:R-:W-:Y:S01]  /*3630*/  IMAD.SHL.U32 R10, R248, 0x4, RZ ;  /* 0x00000004f80a7824 */ /* 0x000fe200078e00ff */
[----:B------:R-:W-:Y:S01]  /*3640*/  IADD3 R6, P0, R4, UR30, RZ ;  /* 0x0000001e04067c10 */ /* 0x000fe2000ff1e0ff */
[----:B------:R-:W-:-:S02]  /*3650*/  IMAD.U32 R4, RZ, RZ, UR10 ;  /* 0x0000000aff047e24 */ /* 0x000fc4000f8e00ff */
[----:B------:R-:W-:Y:S02]  /*3660*/  IMAD.MOV.U32 R245, RZ, RZ, 0x7f800000 ;  /* 0x7f800000fff57424 */ /* 0x000fe400078e00ff */
[----:B------:R-:W-:Y:S01]  /*3670*/  IMAD.MOV.U32 R246, RZ, RZ, 0x7f800000 ;  /* 0x7f800000fff67424 */ /* 0x000fe200078e00ff */
[----:B------:R-:W-:Y:S01]  /*3680*/  IADD3.X R7, R5, UR31, R4, P0, !PT ;  /* 0x0000001f05077c10 */ /* 0x000fe200087fe404 */
[----:B------:R-:W-:Y:S01]  /*3690*/  IMAD.MOV.U32 R243, RZ, RZ, 0x7f800000 ;  /* 0x7f800000fff37424 */ /* 0x000fe200078e00ff */
[C---:B------:R-:W-:Y:S02]  /*36a0*/  IADD3 R4, R248.reuse, 0x48, RZ ;  /* 0x00000048f8047810 */ /* 0x040fe40007ffe0ff */
[----:B------:R-:W-:Y:S02]  /*36b0*/  IADD3 R5, R248, 0x40, RZ ;  /* 0x00000040f8057810 */ /* 0x000fe40007ffe0ff */
[----:B------:R-:W-:Y:S02]  /*36c0*/  ISETP.GE.AND P2, PT, R4, UR8, PT ;  /* 0x0000000804007c0c */ /* 0x000fe4000bf46270 */
[----:B------:R-:W-:-:S02]  /*36d0*/  ISETP.GE.AND P3, PT, R5, UR8, PT ;  /* 0x0000000805007c0c */ /* 0x000fc4000bf66270 */
[----:B------:R-:W-:-:S09]  /*36e0*/  SHF.R.S32.HI R5, RZ, 0x1f, R4 ;  /* 0x0000001fff057819 */ /* 0x000fd20000011404 */
        /* <DEDUP_REMOVED lines=33> */
.L_x_553:
[----:B-1----:R-:W-:Y:S05]  /*3900*/  BSYNC B0 ;  /* 0x0000000000007941 */ /* 0x002fea0003800000 */
.L_x_552:
        /* <DEDUP_REMOVED lines=21> */
.L_x_555:
[----:B------:R-:W-:Y:S05]  /*3a60*/  BSYNC B0 ;  /* 0x0000000000007941 */ /* 0x000fea0003800000 */
.L_x_554:
        /* <DEDUP_REMOVED lines=21> */
.L_x_557:
[----:B------:R-:W-:Y:S05]  /*3bc0*/  BSYNC B0 ;  /* 0x0000000000007941 */ /* 0x000fea0003800000 */
.L_x_556:
        /* <DEDUP_REMOVED lines=21> */
.L_x_559:
[----:B------:R-:W-:Y:S05]  /*3d20*/  BSYNC B0 ;  /* 0x0000000000007941 */ /* 0x000fea0003800000 */
.L_x_558:
        /* <DEDUP_REMOVED lines=29> */
.L_x_561:
[----:B------:R-:W-:Y:S05]  /*3f00*/  BSYNC B0 ;  /* 0x0000000000007941 */ /* 0x000fea0003800000 */
.L_x_560:
        /* <DEDUP_REMOVED lines=20> */
.L_x_563:
[----:B------:R-:W-:Y:S05]  /*4050*/  BSYNC B0 ;  /* 0x0000000000007941 */ /* 0x000fea0003800000 */
.L_x_562:
        /* <DEDUP_REMOVED lines=20> */
.L_x_565:
[----:B------:R-:W-:Y:S05]  /*41a0*/  BSYNC B0 ;  /* 0x0000000000007941 */ /* 0x000fea0003800000 */
.L_x_564:
        /* <DEDUP_REMOVED lines=19> */
.L_x_567:
[----:B------:R-:W-:Y:S05]  /*42e0*/  BSYNC B0 ;  /* 0x0000000000007941 */ /* 0x000fea0003800000 */
.L_x_566:
[----:B------:R-:W-:Y:S01]  /*42f0*/  LEA.HI R0, R20, R19, RZ, 0x4 ;  /* 0x0000001314007211 */ /* 0x000fe200078f20ff */
[----:B------:R-:W0:Y:S01]  /*4300*/  LDGDEPBAR ;  /* 0x00000000000079af */ /* 0x000e220000000000 */
[----:B------:R-:W-:Y:S01]  /*4310*/  IMAD.MOV.U32 R184, RZ, RZ, 0x20 ;  /* 0x00000020ffb87424 */ /* 0x000fe200078e00ff */
[----:B------:R-:W-:Y:S01]  /*4320*/  CS2R R126, SRZ ;  /* 0x00000000007e7805 */ /* 0x000fe2000001ff00 */
[----:B------:R-:W-:Y:S01]  /*4330*/  LOP3.LUT R0, R0, 0xfffffff0, RZ, 0xc0, !PT ;  /* 0xfffffff000007812 */ /* 0x000fe200078ec0ff */
[----:B------:R-:W-:Y:S01]  /*4340*/  IMAD.MOV.U32 R177, RZ, RZ, 0x40 ;  /* 0x00000040ffb17424 */ /* 0x000fe200078e00ff */
[----:B------:R-:W-:Y:S01]  /*4350*/  CS2R R124, SRZ ;  /* 0x00000000007c7805 */ /* 0x000fe2000001ff00 */
[----:B------:R-:W-:Y:S01]  /*4360*/  IMAD.MOV.U32 R252, RZ, RZ, 0x40 ;  /* 0x00000040fffc7424 */ /* 0x000fe200078e00ff */
[----:B------:R-:W-:Y:S01]  /*4370*/  CS2R R130, SRZ ;  /* 0x0000000000827805 */ /* 0x000fe2000001ff00 */
[----:B------:R-:W-:Y:S01]  /*4380*/  IMAD.IADD R0, R19, 0x1, -R0 ;  /* 0x0000000113007824 */ /* 0x000fe200078e0a00 */
[----:B------:R-:W-:Y:S01]  /*4390*/  CS2R R128, SRZ ;  /* 0x0000000000807805 */ /* 0x000fe2000001ff00 */
[----:B------:R-:W-:Y:S01]  /*43a0*/  IMAD.MOV.U32 R194, RZ, RZ, R193 ;  /* 0x000000ffffc27224 */ /* 0x000fe200078e00c1 */
[----:B------:R-:W-:Y:S01]  /*43b0*/  CS2R R122, SRZ ;  /* 0x00000000007a7805 */ /* 0x000fe2000001ff00 */
[----:B------:R-:W-:Y:S01]  /*43c0*/  CS2R R120, SRZ ;  /* 0x0000000000787805 */ /* 0x000fe2000001ff00 */
[----:B-12-4-:R-:W-:Y:S01]  /*43d0*/  SHF.R.S32.HI R2, RZ, 0x1f, R0 ;  /* 0x0000001fff027819 */ /* 0x016fe20000011400 */
        /* <DEDUP_REMOVED lines=17> */
[C---:B------:R-:W-:Y:S01]  /*44f0*/  LOP3.LUT P0, RZ, R0.reuse, 0x2, RZ, 0xc0, !PT ;  /* 0x0000000200ff7812 */ /* 0x040fe2000780c0ff */
[----:B------:R-:W-:Y:S01]  /*4500*/  CS2R R96, SRZ ;  /* 0x0000000000607805 */ /* 0x000fe2000001ff00 */
[----:B------:R-:W-:Y:S01]  /*4510*/  LOP3.LUT P2, RZ, R0, 0x4, RZ, 0xc0, !PT ;  /* 0x0000000400ff7812 */ /* 0x000fe2000784c0ff */
[----:B------:R-:W-:Y:S01]  /*4520*/  CS2R R90, SRZ ;  /* 0x00000000005a7805 */ /* 0x000fe2000001ff00 */
[----:B------:R-:W-:Y:S01]  /*4530*/  IADD3 R0, R186, 0x2000, RZ ;  /* 0x00002000ba007810 */ /* 0x000fe20007ffe0ff */
[----:B------:R-:W-:Y:S01]  /*4540*/  CS2R R88, SRZ ;  /* 0x0000000000587805 */ /* 0x000fe2000001ff00 */
[----:B------:R-:W-:Y:S01]  /*4550*/  SEL R2, R2, R185, !P1 ;  /* 0x000000b902027207 */ /* 0x000fe20004800000 */
[----:B------:R-:W-:Y:S01]  /*4560*/  CS2R R86, SRZ ;  /* 0x0000000000567805 */ /* 0x000fe2000001ff00 */
[----:B------:R-:W-:Y:S01]  /*4570*/  SEL R0, R0, R186, !P1 ;  /* 0x000000ba00007207 */ /* 0x000fe20004800000 */
[----:B------:R-:W-:Y:S01]  /*4580*/  CS2R R84, SRZ ;  /* 0x0000000000547805 */ /* 0x000fe2000001ff00 */
[----:B------:R-:W-:Y:S01]  /*4590*/  CS2R R78, SRZ ;  /* 0x00000000004e7805 */ /* 0x000fe2000001ff00 */
[----:B------:R-:W-:Y:S01]  /*45a0*/  CS2R R76, SRZ ;  /* 0x00000000004c7805 */ /* 0x000fe2000001ff00 */
[----:B------:R-:W-:Y:S01]  /*45b0*/  CS2R R82, SRZ ;  /* 0x0000000000527805 */ /* 0x000fe2000001ff00 */
[----:B------:R-:W-:Y:S01]  /*45c0*/  IMAD.SHL.U32 R176, R0, 0x2, RZ ;  /* 0x0000000200b07824 */ /* 0x000fe200078e00ff */
[----:B------:R-:W-:Y:S01]  /*45d0*/  IADD3 R0, R248, -0x80, RZ ;  /* 0xffffff80f8007810 */ /* 0x000fe20007ffe0ff */
[----:B------:R-:W-:Y:S01]  /*45e0*/  CS2R R80, SRZ ;  /* 0x0000000000507805 */ /* 0x000fe2000001ff00 */
[----:B------:R-:W-:Y:S01]  /*45f0*/  CS2R R74, SRZ ;  /* 0x00000000004a7805 */ /* 0x000fe2000001ff00 */
[----:B------:R-:W-:Y:S01]  /*4600*/  CS2R R72, SRZ ;  /* 0x0000000000487805 */ /* 0x000fe2000001ff00 */
[----:B------:R-:W-:Y:S01]  /*4610*/  CS2R R70, SRZ ;  /* 0x0000000000467805 */ /* 0x000fe2000001ff00 */
[----:B------:R-:W-:Y:S01]  /*4620*/  CS2R R68, SRZ ;  /* 0x0000000000447805 */ /* 0x000fe2000001ff00 */
[----:B------:R-:W-:Y:S01]  /*4630*/  IMAD.SHL.U32 R182, R2, 0x2, RZ ;  /* 0x0000000202b67824 */ /* 0x000fe200078e00ff */
[----:B------:R-:W-:Y:S01]  /*4640*/  SEL R184, R184, 0xffffffe0, !P0 ;  /* 0xffffffe0b8b87807 */ /* 0x000fe20004000000 */
[----:B------:R-:W-:Y:S01]  /*4650*/  IMAD.SHL.U32 R251, R248, 0x4, RZ ;  /* 0x00000004f8fb7824 */ /* 0x000fe200078e00ff */
[----:B------:R-:W-:Y:S01]  /*4660*/  SEL R177, R177, 0xffffffc0, !P2 ;  /* 0xffffffc0b1b17807 */ /* 0x000fe20005000000 */
[----:B------:R-:W-:Y:S01]  /*4670*/  IMAD.SHL.U32 R183, R185, 0x2, RZ ;  /* 0x00000002b9b77824 */ /* 0x000fe200078e00ff */
[----:B------:R-:W-:Y:S01]  /*4680*/  SEL R252, R252, 0xffffffc0, !P2 ;  /* 0xffffffc0fcfc7807 */ /* 0x000fe20005000000 */
[----:B------:R-:W-:Y:S01]  /*4690*/  IMAD.SHL.U32 R249, R0, 0x4, RZ ;  /* 0x0000000400f97824 */ /* 0x000fe200078e00ff */
[----:B------:R-:W-:Y:S01]  /*46a0*/  SHF.L.U64.HI R250, R248, 0x2, R15 ;  /* 0x00000002f8fa7819 */ /* 0x000fe2000001020f */
[----:B------:R-:W-:-:S02]  /*46b0*/  ULDC UR13, c[0x0][0x2e4] ;  /* 0x0000b900000d7ab9 */ /* 0x000fc40000000800 */
.L_x_572:
[----:B------:R-:W0:Y:S01]  /*46c0*/  LDGDEPBAR ;  /* 0x00000000000079af */ /* 0x000e220000000000 */
[----:B------:R-:W-:Y:S01]  /*46d0*/  IADD3 R20, P0, R251, UR17, RZ ;  /* 0x00000011fb147c10 */ /* 0x000fe2000ff1e0ff */
[----:B------:R-:W-:Y:S01]  /*46e0*/  IMAD.IADD R0, R182, 0x1, R184 ;  /* 0x00000001b6007824 */ /* 0x000fe200078e02b8 */
[----:B------:R-:W-:Y:S02]  /*46f0*/  USHF.L.U32 UR12, UR19, 0x7, URZ ;  /* 0x00000007130c7899 */ /* 0x000fe4000800063f */
[----:B------:R-:W-:Y:S02]  /*4700*/  IADD3.X R21, R250, UR16, RZ, P0, !PT ;  /* 0x00000010fa157c10 */ /* 0x000fe400087fe4ff */
[----:B------:R-:W-:Y:S04]  /*4710*/  UIADD3 UR10, UR12, UR9, URZ ;  /* 0x000000090c0a7290 */ /* 0x000fe8000fffe03f */
[----:B------:R-:W-:Y:S04]  /*4720*/  UIADD3 UR8, -UR6, 0x80, UR10 ;  /* 0x0000008006087890 */ /* 0x000fe8000fffe10a */
[----:B------:R-:W-:Y:S02]  /*4730*/  UIADD3 UR11, UR8, -UR45, URZ ;  /* 0x8000002d080b7290 */ /* 0x000fe4000fffe03f */
[----:B------:R-:W-:Y:S04]  /*4740*/  USHF.L.U32 UR8, UR7, 0x7, URZ ;  /* 0x0000000707087899 */ /* 0x000fe8000800063f */
[----:B------:R-:W-:Y:S01]  /*4750*/  UISETP.GE.AND UP0, UPT, UR8, UR11, UPT ;  /* 0x0000000b0800728c */ /* 0x000fe2000bf06270 */
[----:B------:R-:W-:Y:S04]  /*4760*/  DEPBAR.LE SB0, 0x0 ;  /* 0x000080000000791a */ /* 0x000fe80000000000 */
[----:B------:R-:W-:Y:S01]  /*4770*/  BAR.SYNC.DEFER_BLOCKING 0x0 ;  /* 0x0000000000007b1d */ /* 0x000fe20000010000 */
[----:B------:R-:W-:Y:S07]  /*4780*/  PLOP3.LUT P0, PT, PT, PT, UP0, 0x80, 0x0 ;  /* 0x000000000000781c */ /* 0x000fee0003f0f008 */
[----:B------:R-:W-:Y:S01]  /*4790*/  LDSM.16.M88.4 R64, [R182] ;  /* 0x00000000b640783b */ /* 0x000fe20000000200 */
[----:B------:R-:W-:Y:S07]  /*47a0*/  ULDC UR11, c[0x0][0x2e4] ;  /* 0x0000b900000b7ab9 */ /* 0x000fee0000000800 */
[----:B------:R-:W1:Y:S08]  /*47b0*/  LDSM.16.M88.4 R16, [R178+0xc000] ;  /* 0x00c00000b210783b */ /* 0x000e700000000200 */
[----:B------:R-:W2:Y:S08]  /*47c0*/  LDSM.16.M88.4 R60, [R182+0x2000] ;  /* 0x00200000b63c783b */ /* 0x000eb00000000200 */
[----:B------:R-:W4:Y:S08]  /*47d0*/  LDSM.16.M88.4 R32, [R178+0xc800] ;  /* 0x00c80000b220783b */ /* 0x000f300000000200 */
[----:B------:R-:W3:Y:S08]  /*47e0*/  LDSM.16.M88.4 R48, [R178+0xd000] ;  /* 0x00d00000b230783b */ /* 0x000ef00000000200 */
[----:B------:R-:W3:Y:S01]  /*47f0*/  LDSM.16.M88.4 R132, [R178+0xd800] ;  /* 0x00d80000b284783b */ /* 0x000ee20000000200 */
[-C--:B-1----:R-:W-:Y:S07]  /*4800*/  HMMA.16816.F32 R4, R64, R16.reuse, RZ ;  /* 0x000000104004723c */ /* 0x082fee00000018ff */
[----:B-----5:R4:W5:Y:S04]  /*4810*/  LDG.E R191, [R20.64] ;  /* 0x0000001614bf7981 */ /* 0x020968000c1e1900 */
[----:B------:R4:W5:Y:S01]  /*4820*/  LDG.E R192, [R20.64+0x20] ;  /* 0x0000201614c07981 */ /* 0x000962000c1e1900 */
[C---:B--2---:R-:W-:Y:S03]  /*4830*/  HMMA.16816.F32 R8, R60.reuse, R16, RZ ;  /* 0x000000103c08723c */ /* 0x044fe600000018ff */
[----:B------:R4:W5:Y:S04]  /*4840*/  LDG.E R190, [R20.64+0x100] ;  /* 0x0001001614be7981 */ /* 0x000968000c1e1900 */
[----:B------:R4:W5:Y:S01]  /*4850*/  LDG.E R187, [R20.64+0x120] ;  /* 0x0001201614bb7981 */ /* 0x000962000c1e1900 */
[-C--:B------:R-:W-:Y:S03]  /*4860*/  HMMA.16816.F32 R12, R60, R18.reuse, RZ ;  /* 0x000000123c0c723c */ /* 0x080fe600000018ff */
[----:B------:R-:W-:Y:S05]  /*4870*/  LDSM.16.M88.4 R136, [R0] ;  /* 0x000000000088783b */ /* 0x000fea0000000200 */
[C---:B------:R-:W-:Y:S03]  /*4880*/  HMMA.16816.F32 R16, R64.reuse, R18, RZ ;  /* 0x000000124010723c */ /* 0x040fe600000018ff */
[----:B------:R-:W1:Y:S08]  /*4890*/  LDSM.16.M88.4 R140, [R181+0xc000] ;  /* 0x00c00000b58c783b */ /* 0x000e700000000200 */
[----:B------:R-:W2:Y:S01]  /*48a0*/  LDSM.16.M88.4 R144, [R0+0x2000] ;  /* 0x002000000090783b */ /* 0x000ea20000000200 */
[-C--:B----4-:R-:W-:Y:S07]  /*48b0*/  HMMA.16816.F32 R20, R64, R32.reuse, RZ ;  /* 0x000000204014723c */ /* 0x090fee00000018ff */
[----:B------:R-:W4:Y:S01]  /*48c0*/  LDSM.16.M88.4 R148, [R181+0xc800] ;  /* 0x00c80000b594783b */ /* 0x000f220000000200 */
[C---:B------:R-:W-:Y:S07]  /*48d0*/  HMMA.16816.F32 R24, R60.reuse, R32, RZ ;  /* 0x000000203c18723c */ /* 0x040fee00000018ff */
[----:B------:R-:W1:Y:S01]  /*48e0*/  LDSM.16.M88.4 R152, [R181+0xd000] ;  /* 0x00d00000b598783b */ /* 0x000e620000000200 */
[-C--:B------:R-:W-:Y:S07]  /*48f0*/  HMMA.16816.F32 R28, R60, R34.reuse, RZ ;  /* 0x000000223c1c723c */ /* 0x080fee00000018ff */
[----:B------:R-:W1:Y:S01]  /*4900*/  LDSM.16.M88.4 R156, [R181+0xd800] ;  /* 0x00d80000b59c783b */ /* 0x000e620000000200 */
[C---:B------:R-:W-:Y:S07]  /*4910*/  HMMA.16816.F32 R32, R64.reuse, R34, RZ ;  /* 0x000000224020723c */ /* 0x040fee00000018ff */
[----:B------:R-:W-:Y:S01]  /*4920*/  LDSM.16.M88.4 R164, [R179+0xc000] ;  /* 0x00c00000b3a4783b */ /* 0x000fe20000000200 */
[-C--:B---3--:R-:W-:Y:S07]  /*4930*/  HMMA.16816.F32 R36, R64, R48.reuse, RZ ;  /* 0x000000304024723c */ /* 0x088fee00000018ff */
[----:B------:R-:W-:Y:S01]  /*4940*/  LDSM.16.M88.4 R168, [R180+0xc800] ;  /* 0x00c80000b4a8783b */ /* 0x000fe20000000200 */
[C---:B------:R-:W-:Y:S07]  /*4950*/  HMMA.16816.F32 R40, R60.reuse, R48, RZ ;  /* 0x000000303c28723c */ /* 0x040fee00000018ff */
[----:B------:R-:W-:Y:S01]  /*4960*/  LDSM.16.M88.4 R172, [R180+0xd000] ;  /* 0x00d00000b4ac783b */ /* 0x000fe20000000200 */
[-C--:B------:R-:W-:Y:S08]  /*4970*/  HMMA.16816.F32 R44, R60, R50.reuse, RZ ;  /* 0x000000323c2c723c */ /* 0x080ff000000018ff */
[C---:B------:R-:W-:Y:S08]  /*4980*/  HMMA.16816.F32 R48, R64.reuse, R50, RZ ;  /* 0x000000324030723c */ /* 0x040ff000000018ff */
[-C--:B------:R-:W-:Y:S08]  /*4990*/  HMMA.16816.F32 R52, R64, R132.reuse, RZ ;  /* 0x000000844034723c */ /* 0x080ff000000018ff */
[C---:B------:R-:W-:Y:S07]  /*49a0*/  HMMA.16816.F32 R56, R60.reuse, R132, RZ ;  /* 0x000000843c38723c */ /* 0x040fee00000018ff */
[--C-:B------:R-:W-:Y:S01]  /*49b0*/  IMAD.IADD R132, R182, 0x1, R177.reuse ;  /* 0x00000001b6847824 */ /* 0x100fe200078e02b1 */
[-C--:B------:R-:W-:Y:S04]  /*49c0*/  HMMA.16816.F32 R60, R60, R134.reuse, RZ ;  /* 0x000000863c3c723c */ /* 0x080fe800000018ff */
[----:B------:R-:W3:Y:S04]  /*49d0*/  LDSM.16.M88.4 R160, [R132] ;  /* 0x0000000084a0783b */ /* 0x000ee80000000200 */
[----:B------:R-:W-:Y:S04]  /*49e0*/  HMMA.16816.F32 R64, R64, R134, RZ ;  /* 0x000000864040723c */ /* 0x000fe800000018ff */
[----:B------:R-:W3:Y:S04]  /*49f0*/  LDSM.16.M88.4 R132, [R132+0x2000] ;  /* 0x002000008484783b */ /* 0x000ee80000000200 */
[-C--:B-1----:R-:W-:Y:S08]  /*4a00*/  HMMA.16816.F32 R4, R136, R140.reuse, R4 ;  /* 0x0000008c8804723c */ /* 0x082ff00000001804 */
[C---:B--2---:R-:W-:Y:S08]  /*4a10*/  HMMA.16816.F32 R8, R144.reuse, R140, R8 ;  /* 0x0000008c9008723c */ /* 0x044ff00000001808 */
[-C--:B------:R-:W-:Y:S08]  /*4a20*/  HMMA.16816.F32 R12, R144, R142.reuse, R12 ;  /* 0x0000008e900c723c */ /* 0x080ff0000000180c */
[C---:B------:R-:W-:Y:S01]  /*4a30*/  HMMA.16816.F32 R16, R136.reuse, R142, R16 ;  /* 0x0000008e8810723c */ /* 0x040fe20000001810 */
[----:B------:R-:W1:Y:S07]  /*4a40*/  LDSM.16.M88.4 R140, [R179+0xc800] ;  /* 0x00c80000b38c783b */ /* 0x000e6e0000000200 */
[-C--:B----4-:R-:W-:Y:S08]  /*4a50*/  HMMA.16816.F32 R20, R136, R148.reuse, R20 ;  /* 0x000000948814723c */ /* 0x090ff00000001814 */
[C---:B------:R-:W-:Y:S08]  /*4a60*/  HMMA.16816.F32 R24, R144.reuse, R148, R24 ;  /* 0x000000949018723c */ /* 0x040ff00000001818 */
[-C--:B------:R-:W-:Y:S08]  /*4a70*/  HMMA.16816.F32 R28, R144, R150.reuse, R28 ;  /* 0x00000096901c723c */ /* 0x080ff0000000181c */
[C---:B------:R-:W-:Y:S08]  /*4a80*/  HMMA.16816.F32 R32, R136.reuse, R150, R32 ;  /* 0x000000968820723c */ /* 0x040ff00000001820 */
[-C--:B------:R-:W-:Y:S08]  /*4a90*/  HMMA.16816.F32 R36, R136, R152.reuse, R36 ;  /* 0x000000988824723c */ /* 0x080ff00000001824 */
[C---:B------:R-:W-:Y:S08]  /*4aa0*/  HMMA.16816.F32 R40, R144.reuse, R152, R40 ;  /* 0x000000989028723c */ /* 0x040ff00000001828 */
[-C--:B------:R-:W-:Y:S08]  /*4ab0*/  HMMA.16816.F32 R44, R144, R154.reuse, R44 ;  /* 0x0000009a902c723c */ /* 0x080ff0000000182c */
[C---:B------:R-:W-:Y:S01]  /*4ac0*/  HMMA.16816.F32 R48, R136.reuse, R154, R48 ;  /* 0x0000009a8830723c */ /* 0x040fe20000001830 */
[----:B------:R-:W-:Y:S07]  /*4ad0*/  LDSM.16.M88.4 R152, [R180+0xc000] ;  /* 0x00c00000b498783b */ /* 0x000fee0000000200 */
[-C--:B------:R-:W-:Y:S08]  /*4ae0*/  HMMA.16816.F32 R52, R136, R156.reuse, R52 ;  /* 0x0000009c8834723c */ /* 0x080ff00000001834 */
[C---:B------:R-:W-:Y:S07]  /*4af0*/  HMMA.16816.F32 R56, R144.reuse, R156, R56 ;  /* 0x0000009c9038723c */ /* 0x040fee0000001838 */
[----:B------:R-:W-:Y:S01]  /*4b00*/  IMAD.IADD R156, R0, 0x1, R177 ;  /* 0x00000001009c7824 */ /* 0x000fe200078e02b1 */
[-C--:B------:R-:W-:Y:S01]  /*4b10*/  HMMA.16816.F32 R60, R144, R158.reuse, R60 ;  /* 0x0000009e903c723c */ /* 0x080fe2000000183c */
[----:B------:R-:W2:Y:S07]  /*4b20*/  LDSM.16.M88.4 R144, [R179+0xd000] ;  /* 0x00d00000b390783b */ /* 0x000eae0000000200 */
[----:B------:R-:W-:Y:S01]  /*4b30*/  HMMA.16816.F32 R64, R136, R158, R64 ;  /* 0x0000009e8840723c */ /* 0x000fe20000001840 */
[----:B------:R-:W4:Y:S07]  /*4b40*/  LDSM.16.M88.4 R136, [R179+0xd800] ;  /* 0x00d80000b388783b */ /* 0x000f2e0000000200 */
[-C--:B---3--:R-:W-:Y:S01]  /*4b50*/  HMMA.16816.F32 R4, R160, R164.reuse, R4 ;  /* 0x000000a4a004723c */ /* 0x088fe20000001804 */
[----:B------:R-:W3:Y:S07]  /*4b60*/  LDSM.16.M88.4 R148, [R156] ;  /* 0x000000009c94783b */ /* 0x000eee0000000200 */
[C---:B------:R-:W-:Y:S01]  /*4b70*/  HMMA.16816.F32 R8, R132.reuse, R164, R8 ;  /* 0x000000a48408723c */ /* 0x040fe20000001808 */
[----:B------:R-:W2:Y:S07]  /*4b80*/  LDSM.16.M88.4 R156, [R156+0x2000] ;  /* 0x002000009c9c783b */ /* 0x000eae0000000200 */
[-C--:B------:R-:W-:Y:S08]  /*4b90*/  HMMA.16816.F32 R12, R132, R166.reuse, R12 ;  /* 0x000000a6840c723c */ /* 0x080ff0000000180c */
[C---:B------:R-:W-:Y:S01]  /*4ba0*/  HMMA.16816.F32 R16, R160.reuse, R166, R16 ;  /* 0x000000a6a010723c */ /* 0x040fe20000001810 */
[----:B------:R-:W3:Y:S07]  /*4bb0*/  LDSM.16.M88.4 R164, [R180+0xd800] ;  /* 0x00d80000b4a4783b */ /* 0x000eee0000000200 */
[-C--:B-1----:R-:W-:Y:S08]  /*4bc0*/  HMMA.16816.F32 R20, R160, R140.reuse, R20 ;  /* 0x0000008ca014723c */ /* 0x082ff00000001814 */
[C---:B------:R-:W-:Y:S08]  /*4bd0*/  HMMA.16816.F32 R24, R132.reuse, R140, R24 ;  /* 0x0000008c8418723c */ /* 0x040ff00000001818 */
[-C--:B------:R-:W-:Y:S08]  /*4be0*/  HMMA.16816.F32 R28, R132, R142.reuse, R28 ;  /* 0x0000008e841c723c */ /* 0x080ff0000000181c */
[C---:B------:R-:W-:Y:S08]  /*4bf0*/  HMMA.16816.F32 R32, R160.reuse, R142, R32 ;  /* 0x0000008ea020723c */ /* 0x040ff00000001820 */
[-C--:B--2---:R-:W-:Y:S08]  /*4c00*/  HMMA.16816.F32 R36, R160, R144.reuse, R36 ;  /* 0x00000090a024723c */ /* 0x084ff00000001824 */
[C---:B------:R-:W-:Y:S08]  /*4c10*/  HMMA.16816.F32 R40, R132.reuse, R144, R40 ;  /* 0x000000908428723c */ /* 0x040ff00000001828 */
[-C--:B------:R-:W-:Y:S08]  /*4c20*/  HMMA.16816.F32 R44, R132, R146.reuse, R44 ;  /* 0x00000092842c723c */ /* 0x080ff0000000182c */
[C---:B------:R-:W-:Y:S08]  /*4c30*/  HMMA.16816.F32 R48, R160.reuse, R146, R48 ;  /* 0x00000092a030723c */ /* 0x040ff00000001830 */
[-C--:B----4-:R-:W-:Y:S08]  /*4c40*/  HMMA.16816.F32 R52, R160, R136.reuse, R52 ;  /* 0x00000088a034723c */ /* 0x090ff00000001834 */
[C---:B------:R-:W-:Y:S08]  /*4c50*/  HMMA.16816.F32 R56, R132.reuse, R136, R56 ;  /* 0x000000888438723c */ /* 0x040ff00000001838 */
[-C--:B------:R-:W-:Y:S08]  /*4c60*/  HMMA.16816.F32 R60, R132, R138.reuse, R60 ;  /* 0x0000008a843c723c */ /* 0x080ff0000000183c */
[----:B------:R-:W-:Y:S08]  /*4c70*/  HMMA.16816.F32 R64, R160, R138, R64 ;  /* 0x0000008aa040723c */ /* 0x000ff00000001840 */
[-C--:B---3--:R-:W-:Y:S08]  /*4c80*/  HMMA.16816.F32 R4, R148, R152.reuse, R4 ;  /* 0x000000989404723c */ /* 0x088ff00000001804 */
[C---:B------:R-:W-:Y:S08]  /*4c90*/  HMMA.16816.F32 R8, R156.reuse, R152, R8 ;  /* 0x000000989c08723c */ /* 0x040ff00000001808 */
[-C--:B------:R-:W-:Y:S08]  /*4ca0*/  HMMA.16816.F32 R12, R156, R154.reuse, R12 ;  /* 0x0000009a9c0c723c */ /* 0x080ff0000000180c */
        /* <DEDUP_REMOVED lines=12> */
[----:B------:R-:W-:Y:S01]  /*4d70*/  HMMA.16816.F32 R64, R148, R166, R64 ;  /* 0x000000a69440723c */ /* 0x000fe20000001840 */
[----:B------:R-:W-:-:S07]  /*4d80*/  @!P0 BRA `(.L_x_568) ;  /* 0x000000a000008947 */ /* 0x000fce0003800000 */
[----:B------:R-:W-:Y:S02]  /*4d90*/  UIADD3 UR12, UR12, 0x80, URZ ;  /* 0x000000800c0c7890 */ /* 0x000fe4000fffe03f */
[----:B------:R-:W-:Y:S02]  /*4da0*/  UIADD3 UR11, UR13, UR10, -UR6 ;  /* 0x0000000a0d0b7290 */ /* 0x000fe4000fffe806 */
[----:B------:R-:W-:Y:S02]  /*4db0*/  UIADD3 UR10, UR8, 0x80, URZ ;  /* 0x00000080080a7890 */ /* 0x000fe4000fffe03f */
[----:B------:R-:W-:Y:S02]  /*4dc0*/  IMAD.U32 R0, RZ, RZ, UR12 ;  /* 0x0000000cff007e24 */ /* 0x000fe4000f8e00ff */
[----:B------:R-:W-:Y:S03]  /*4dd0*/  UISETP.GE.AND UP0, UPT, UR10, UR11, UPT ;  /* 0x0000000b0a00728c */ /* 0x000fe6000bf06270 */
[----:B------:R-:W-:Y:S01]  /*4de0*/  ISETP.LT.AND P0, PT, R0, UR6, PT ;  /* 0x0000000600007c0c */ /* 0x000fe2000bf01270 */
[----:B------:R-:W-:Y:S02]  /*4df0*/  UMOV UR11, UR13 ;  /* 0x0000000d000b7c82 */ /* 0x000fe40008000000 */
[----:B------:R-:W-:Y:S11]  /*4e00*/  PLOP3.LUT P1, PT, PT, PT, UP0, 0x80, 0x0 ;  /* 0x000000000000781c */ /* 0x000ff60003f2f008 */
[----:B------:R-:W-:Y:S02]  /*4e10*/  @!UPT UIADD3 URZ, URZ, URZ, URZ ;  /* 0x0000003f3f3ff290 */ /* 0x000fe4000fffe03f */
[----:B------:R-:W-:-:S05]  /*4e20*/  @!P1 BRA P0, `(.L_x_569) ;  /* 0x00000ea000009947 */ /* 0x000fca0000000000 */
.L_x_568:
[----:B------:R-:W-:Y:S01]  /*4e30*/  IADD3 R149, R248, UR8, RZ ;  /* 0x00000008f8957c10 */ /* 0x000fe2000fffe0ff */
[----:B------:R-:W2:Y:S01]  /*4e40*/  LDL R132, [R1+0x4] ;  /* 0x0000040001847983 */ /* 0x000ea20000100800 */
[----:B------:R-:W-:Y:S01]  /*4e50*/  UIADD3 UR10, -UR11, UR6, -UR9 ;  /* 0x000000060b0a7290 */ /* 0x000fe2000fffe909 */
[----:B------:R-:W-:Y:S01]  /*4e60*/  IMAD.U32 R0, RZ, RZ, UR19 ;  /* 0x00000013ff007e24 */ /* 0x000fe2000f8e00ff */
[----:B------:R-:W-:Y:S02]  /*4e70*/  UIADD3 UR8, UR6, 0x1, -UR9 ;  /* 0x0000000106087890 */ /* 0x000fe4000fffe809 */
[----:B------:R-:W-:Y:S02]  /*4e80*/  UMOV UR13, UR11 ;  /* 0x0000000b000d7c82 */ /* 0x000fe40008000000 */
[C---:B------:R-:W-:Y:S01]  /*4e90*/  IADD3 R2, R149.reuse, UR10, RZ ;  /* 0x0000000a95027c10 */ /* 0x040fe2000fffe0ff */
[----:B------:R-:W-:Y:S03]  /*4ea0*/  UIADD3 UR8, UR8, UR44, URZ ;  /* 0x0000002c08087290 */ /* 0x000fe6000fffe03f */
[----:B------:R-:W-:Y:S03]  /*4eb0*/  IMNMX R2, RZ, R2, !PT ;  /* 0x00000002ff027217 */ /* 0x000fe60007800200 */
[----:B------:R-:W-:Y:S04]  /*4ec0*/  IADD3 R133, R149, UR8, RZ ;  /* 0x0000000895857c10 */ /* 0x000fe8000fffe0ff */
[----:B------:R-:W-:Y:S01]  /*4ed0*/  IMNMX R133, R133, UR6, PT ;  /* 0x0000000685857c17 */ /* 0x000fe2000b800200 */
[----:B--2---:R-:W-:Y:S01]  /*4ee0*/  IMAD R0, R0, 0x80, R132 ;  /* 0x0000008000007824 */ /* 0x004fe200078e0284 */
[----:B------:R-:W-:Y:S04]  /*4ef0*/  IADD3 R132, R149, 0x8, RZ ;  /* 0x0000000895847810 */ /* 0x000fe80007ffe0ff */
[C---:B------:R-:W-:Y:S02]  /*4f00*/  IADD3 R148, R0.reuse, 0x1, RZ ;  /* 0x0000000100947810 */ /* 0x040fe40007ffe0ff */
[C---:B------:R-:W-:Y:S02]  /*4f10*/  IADD3 R147, R0.reuse, 0x8, RZ ;  /* 0x0000000800937810 */ /* 0x040fe40007ffe0ff */
[C---:B------:R-:W-:Y:S02]  /*4f20*/  IADD3 R146, R0.reuse, 0x9, RZ ;  /* 0x0000000900927810 */ /* 0x040fe40007ffe0ff */
[-C--:B------:R-:W-:Y:S02]  /*4f30*/  ISETP.GE.AND P0, PT, R0, R2.reuse, PT ;  /* 0x000000020000720c */ /* 0x080fe40003f06270 */
[-C--:B------:R-:W-:Y:S02]  /*4f40*/  ISETP.GE.AND P6, PT, R148, R2.reuse, PT ;  /* 0x000000029400720c */ /* 0x080fe40003fc6270 */
[C---:B------:R-:W-:Y:S02]  /*4f50*/  IADD3 R145, R0.reuse, 0x10, RZ ;  /* 0x0000001000917810 */ /* 0x040fe40007ffe0ff */
[C---:B------:R-:W-:Y:S02]  /*4f60*/  IADD3 R144, R0.reuse, 0x11, RZ ;  /* 0x0000001100907810 */ /* 0x040fe40007ffe0ff */
[C---:B------:R-:W-:Y:S02]  /*4f70*/  IADD3 R143, R0.reuse, 0x18, RZ ;  /* 0x00000018008f7810 */ /* 0x040fe40007ffe0ff */
[C---:B------:R-:W-:Y:S02]  /*4f80*/  IADD3 R142, R0.reuse, 0x19, RZ ;  /* 0x00000019008e7810 */ /* 0x040fe40007ffe0ff */
[----:B------:R-:W-:Y:S02]  /*4f90*/  IADD3 R141, R0, 0x20, RZ ;  /* 0x00000020008d7810 */ /* 0x000fe40007ffe0ff */
[-C--:B------:R-:W-:Y:S02]  /*4fa0*/  ISETP.GE.AND P5, PT, R147, R2.reuse, PT ;  /* 0x000000029300720c */ /* 0x080fe40003fa6270 */
[-C--:B------:R-:W-:Y:S02]  /*4fb0*/  ISETP.GE.AND P4, PT, R146, R2.reuse, PT ;  /* 0x000000029200720c */ /* 0x080fe40003f86270 */
[-C--:B------:R-:W-:Y:S02]  /*4fc0*/  ISETP.GE.OR P0, PT, R0, R133.reuse, !P0 ;  /* 0x000000850000720c */ /* 0x080fe40004706670 */
[-C--:B------:R-:W-:Y:S02]  /*4fd0*/  ISETP.GE.OR P6, PT, R148, R133.reuse, !P6 ;  /* 0x000000859400720c */ /* 0x080fe400077c6670 */
[C---:B------:R-:W-:Y:S02]  /*4fe0*/  IADD3 R140, R0.reuse, 0x21, RZ ;  /* 0x00000021008c7810 */ /* 0x040fe40007ffe0ff */
[----:B------:R-:W-:Y:S02]  /*4ff0*/  IADD3 R139, R0, 0x28, RZ ;  /* 0x00000028008b7810 */ /* 0x000fe40007ffe0ff */
[-C--:B------:R-:W-:Y:S02]  /*5000*/  ISETP.GE.AND P3, PT, R145, R2.reuse, PT ;  /* 0x000000029100720c */ /* 0x080fe40003f66270 */
[-C--:B------:R-:W-:Y:S02]  /*5010*/  ISETP.GE.AND P2, PT, R144, R2.reuse, PT ;  /* 0x000000029000720c */ /* 0x080fe40003f46270 */
[-C--:B------:R-:W-:Y:S02]  /*5020*/  ISETP.GE.AND P1, PT, R143, R2.reuse, PT ;  /* 0x000000028f00720c */ /* 0x080fe40003f26270 */
[----:B------:R-:W-:Y:S02]  /*5030*/  FSEL R4, R4, -INF , !P0 ;  /* 0xff80000004047808 */ /* 0x000fe40004000000 */
[-C--:B------:R-:W-:Y:S02]  /*5040*/  ISETP.GE.AND P0, PT, R142, R2.reuse, PT ;  /* 0x000000028e00720c */ /* 0x080fe40003f06270 */
[-C--:B------:R-:W-:Y:S02]  /*5050*/  ISETP.GE.OR P5, PT, R147, R133.reuse, !P5 ;  /* 0x000000859300720c */ /* 0x080fe40006fa6670 */
[----:B------:R-:W-:Y:S02]  /*5060*/  FSEL R5, R5, -INF , !P6 ;  /* 0xff80000005057808 */ /* 0x000fe40007000000 */
[-C--:B------:R-:W-:Y:S02]  /*5070*/  ISETP.GE.AND P6, PT, R141, R2.reuse, PT ;  /* 0x000000028d00720c */ /* 0x080fe40003fc6270 */
[-C--:B------:R-:W-:Y:S02]  /*5080*/  ISETP.GE.OR P4, PT, R146, R133.reuse, !P4 ;  /* 0x000000859200720c */ /* 0x080fe40006786670 */
[C---:B------:R-:W-:Y:S02]  /*5090*/  IADD3 R138, R0.reuse, 0x29, RZ ;  /* 0x00000029008a7810 */ /* 0x040fe40007ffe0ff */
[C---:B------:R-:W-:Y:S02]  /*50a0*/  IADD3 R137, R0.reuse, 0x30, RZ ;  /* 0x0000003000897810 */ /* 0x040fe40007ffe0ff */
[C---:B------:R-:W-:Y:S02]  /*50b0*/  IADD3 R136, R0.reuse, 0x31, RZ ;  /* 0x0000003100887810 */ /* 0x040fe40007ffe0ff */
[C---:B------:R-:W-:Y:S02]  /*50c0*/  IADD3 R135, R0.reuse, 0x38, RZ ;  /* 0x0000003800877810 */ /* 0x040fe40007ffe0ff */
[----:B------:R-:W-:Y:S02]  /*50d0*/  IADD3 R134, R0, 0x39, RZ ;  /* 0x0000003900867810 */ /* 0x000fe40007ffe0ff */
[----:B------:R-:W-:Y:S02]  /*50e0*/  IADD3 R150, R132, UR10, RZ ;  /* 0x0000000a84967c10 */ /* 0x000fe4000fffe0ff */
[----:B------:R-:W-:Y:S02]  /*50f0*/  FSEL R16, R16, -INF , !P5 ;  /* 0xff80000010107808 */ /* 0x000fe40006800000 */
[-C--:B------:R-:W-:Y:S02]  /*5100*/  ISETP.GE.AND P5, PT, R140, R2.reuse, PT ;  /* 0x000000028c00720c */ /* 0x080fe40003fa6270 */
[-C--:B------:R-:W-:Y:S02]  /*5110*/  ISETP.GE.OR P3, PT, R145, R133.reuse, !P3 ;  /* 0x000000859100720c */ /* 0x080fe40005f66670 */
[----:B------:R-:W-:Y:S02]  /*5120*/  FSEL R17, R17, -INF , !P4 ;  /* 0xff80000011117808 */ /* 0x000fe40006000000 */
[-C--:B------:R-:W-:Y:S02]  /*5130*/  ISETP.GE.AND P4, PT, R139, R2.reuse, PT ;  /* 0x000000028b00720c */ /* 0x080fe40003f86270 */
[-C--:B------:R-:W-:Y:S02]  /*5140*/  ISETP.GE.OR P2, PT, R144, R133.reuse, !P2 ;  /* 0x000000859000720c */ /* 0x080fe40005746670 */
[-C--:B------:R-:W-:Y:S02]  /*5150*/  ISETP.GE.OR P1, PT, R143, R133.reuse, !P1 ;  /* 0x000000858f00720c */ /* 0x080fe40004f26670 */
        /* <DEDUP_REMOVED lines=12> */
[----:B------:R-:W-:Y:S02]  /*5220*/  IADD3 R2, R132, UR8, RZ ;  /* 0x0000000884027c10 */ /* 0x000fe4000fffe0ff */
[----:B------:R-:W-:Y:S02]  /*5230*/  IMNMX R132, RZ, R150, !PT ;  /* 0x00000096ff847217 */ /* 0x000fe40007800200 */
[-C--:B------:R-:W-:Y:S02]  /*5240*/  ISETP.GE.OR P5, PT, R140, R133.reuse, !P5 ;  /* 0x000000858c00720c */ /* 0x080fe40006fa6670 */
[-C--:B------:R-:W-:Y:S02]  /*5250*/  ISETP.GE.OR P4, PT, R139, R133.reuse, !P4 ;  /* 0x000000858b00720c */ /* 0x080fe40006786670 */
[----:B------:R-:W-:Y:S02]  /*5260*/  IMNMX R2, R2, UR6, PT ;  /* 0x0000000602027c17 */ /* 0x000fe4000b800200 */
        /* <DEDUP_REMOVED lines=46> */
[----:B------:R-:W-:Y:S02]  /*5550*/  IADD3 R132, R149, 0x40, RZ ;  /* 0x0000004095847810 */ /* 0x000fe40007ffe0ff */
[-C--:B------:R-:W-:Y:S02]  /*5560*/  ISETP.GE.OR P3, PT, R140, R2.reuse, !P3 ;  /* 0x000000028c00720c */ /* 0x080fe40005f66670 */
[-C--:B------:R-:W-:Y:S02]  /*5570*/  ISETP.GE.OR P2, PT, R139, R2.reuse, !P2 ;  /* 0x000000028b00720c */ /* 0x080fe40005746670 */
[-C--:B------:R-:W-:Y:S02]  /*5580*/  ISETP.GE.OR P1, PT, R138, R2.reuse, !P1 ;  /* 0x000000028a00720c */ /* 0x080fe40004f26670 */
[-C--:B------:R-:W-:Y:S02]  /*5590*/  ISETP.GE.OR P0, PT, R137, R2.reuse, !P0 ;  /* 0x000000028900720c */ /* 0x080fe40004706670 */
[-C--:B------:R-:W-:Y:S02]  /*55a0*/  ISETP.GE.OR P6, PT, R136, R2.reuse, !P6 ;  /* 0x000000028800720c */ /* 0x080fe400077c6670 */
[-C--:B------:R-:W-:Y:S02]  /*55b0*/  ISETP.GE.OR P5, PT, R135, R2.reuse, !P5 ;  /* 0x000000028700720c */ /* 0x080fe40006fa6670 */
[----:B------:R-:W-:Y:S02]  /*55c0*/  ISETP.GE.OR P4, PT, R134, R2, !P4 ;  /* 0x000000028600720c */ /* 0x000fe40006786670 */
[C---:B------:R-:W-:Y:S02]  /*55d0*/  IADD3 R2, R132.reuse, UR10, RZ ;  /* 0x0000000a84027c10 */ /* 0x040fe4000fffe0ff */
[----:B------:R-:W-:Y:S02]  /*55e0*/  IADD3 R133, R132, UR8, RZ ;  /* 0x0000000884857c10 */ /* 0x000fe4000fffe0ff */
[----:B------:R-:W-:Y:S02]  /*55f0*/  IMNMX R2, RZ, R2, !PT ;  /* 0x00000002ff027217 */ /* 0x000fe40007800200 */
[----:B------:R-:W-:Y:S02]  /*5600*/  IMNMX R133, R133, UR6, PT ;  /* 0x0000000685857c17 */ /* 0x000fe4000b800200 */
        /* <DEDUP_REMOVED lines=8> */
[----:B------:R-:W-:Y:S02]  /*5690*/  IADD3 R149, R149, 0x48, RZ ;  /* 0x0000004895957810 */ /* 0x000fe40007ffe0ff */
[-C--:B------:R-:W-:Y:S02]  /*56a0*/  ISETP.GE.OR P3, PT, R0, R133.reuse, !P3 ;  /* 0x000000850000720c */ /* 0x080fe40005f66670 */
[-C--:B------:R-:W-:Y:S02]  /*56b0*/  ISETP.GE.OR P2, PT, R148, R133.reuse, !P2 ;  /* 0x000000859400720c */ /* 0x080fe40005746670 */
[-C--:B------:R-:W-:Y:S02]  /*56c0*/  ISETP.GE.OR P1, PT, R147, R133.reuse, !P1 ;  /* 0x000000859300720c */ /* 0x080fe40004f26670 */
[-C--:B------:R-:W-:Y:S02]  /*56d0*/  ISETP.GE.OR P0, PT, R146, R133.reuse, !P0 ;  /* 0x000000859200720c */ /* 0x080fe40004706670 */
[----:B------:R-:W-:Y:S02]  /*56e0*/  IADD3 R132, R149, UR10, RZ ;  /* 0x0000000a95847c10 */ /* 0x000fe4000fffe0ff */
        /* <DEDUP_REMOVED lines=18> */
[-C--:B------:R-:W-:Y:S02]  /*5810*/  ISETP.GE.OR P4, PT, R143, R133.reuse, !P4 ;  /* 0x000000858f00720c */ /* 0x080fe40006786670 */
        /* <DEDUP_REMOVED lines=74> */
[----:B------:R-:W-:Y:S02]  /*5cc0*/  FSEL R63, R63, -INF , !P0 ;  /* 0xff8000003f3f7808 */ /* 0x000fe40004000000 */
.L_x_569:
[C---:B------:R-:W-:Y:S01]  /*5cd0*/  FMUL.FTZ R132, R245.reuse, 1.4426950216293334961 ;  /* 0x3fb8aa3bf5847820 */ /* 0x040fe20000410000 */
[----:B------:R-:W-:Y:S01]  /*5ce0*/  FSETP.NEU.FTZ.AND P0, PT, R245, -INF , PT ;  /* 0xff800000f500780b */ /* 0x000fe20003f1d000 */
[----:B------:R-:W-:Y:S01]  /*5cf0*/  FMUL.FTZ R2, R243, 1.4426950216293334961 ;  /* 0x3fb8aa3bf3027820 */ /* 0x000fe20000410000 */
[----:B------:R-:W-:Y:S01]  /*5d00*/  MOV R247, c[0x0][0x22c] ;  /* 0x00008b0000f77a02 */ /* 0x000fe20000000f00 */
[----:B------:R-:W-:Y:S01]  /*5d10*/  FMUL.FTZ R0, R244, 1.4426950216293334961 ;  /* 0x3fb8aa3bf4007820 */ /* 0x000fe20000410000 */
[----:B------:R-:W-:Y:S01]  /*5d20*/  FSEL R132, R132, RZ, P0 ;  /* 0x000000ff84847208 */ /* 0x000fe20000000000 */
[----:B------:R-:W-:Y:S01]  /*5d30*/  UISETP.GT.AND UP3, UPT, UR7, UR18, UPT ;  /* 0x000000120700728c */ /* 0x000fe2000bf64270 */
[----:B------:R-:W-:Y:S01]  /*5d40*/  FSETP.NEU.FTZ.AND P0, PT, R246, -INF , PT ;  /* 0xff800000f600780b */ /* 0x000fe20003f1d000 */
[----:B------:R-:W-:Y:S02]  /*5d50*/  IMAD R247, R247, c[0x0][0x1c0], RZ ;  /* 0x00007000f7f77a24 */ /* 0x000fe400078e02ff */
[--C-:B------:R-:W-:Y:S02]  /*5d60*/  FFMA.FTZ R4, R4, c[0x0][0x23c], -R132.reuse ;  /* 0x00008f0004047a23 */ /* 0x100fe40000010884 */
        /* <DEDUP_REMOVED lines=16> */
[----:B-1----:R-:W-:Y:S02]  /*5e70*/  FMUL.FTZ R4, R246, 1.4426950216293334961 ;  /* 0x3fb8aa3bf6047820 */ /* 0x002fe40000410000 */
[--C-:B------:R-:W-:Y:S02]  /*5e80*/  FFMA.FTZ R53, R53, c[0x0][0x23c], -R132.reuse ;  /* 0x00008f0035357a23 */ /* 0x100fe40000010884 */
[----:B------:R-:W-:Y:S01]  /*5e90*/  FFMA.FTZ R132, R65, c[0x0][0x23c], -R132 ;  /* 0x00008f0041847a23 */ /* 0x000fe20000010884 */
[----:B------:R-:W-:Y:S01]  /*5ea0*/  MUFU.EX2 R153, R17 ;  /* 0x0000001100997308 */ /* 0x000fe20000000800 */
[----:B------:R-:W-:Y:S02]  /*5eb0*/  FSEL R4, R4, RZ, P0 ;  /* 0x000000ff04047208 */ /* 0x000fe40000000000 */
[----:B------:R-:W-:Y:S03]  /*5ec0*/  FSETP.NEU.FTZ.AND P0, PT, R243, -INF , PT ;  /* 0xff800000f300780b */ /* 0x000fe60003f1d000 */
[--C-:B------:R-:W-:Y:S01]  /*5ed0*/  FFMA.FTZ R6, R6, c[0x0][0x23c], -R4.reuse ;  /* 0x00008f0006067a23 */ /* 0x100fe20000010804 */
[----:B------:R-:W-:Y:S01]  /*5ee0*/  FSEL R2, R2, RZ, P0 ;  /* 0x000000ff02027208 */ /* 0x000fe20000000000 */
[--C-:B------:R-:W-:Y:S01]  /*5ef0*/  FFMA.FTZ R18, R18, c[0x0][0x23c], -R4.reuse ;  /* 0x00008f0012127a23 */ /* 0x100fe20000010804 */
[----:B------:R-:W-:Y:S01]  /*5f00*/  FSETP.NEU.FTZ.AND P0, PT, R244, -INF , PT ;  /* 0xff800000f400780b */ /* 0x000fe20003f1d000 */
[----:B------:R2:W-:Y:S01]  /*5f10*/  MUFU.EX2 R164, R6 ;  /* 0x0000000600a47308 */ /* 0x0005e20000000800 */
[--C-:B------:R-:W-:Y:S02]  /*5f20*/  FFMA.FTZ R7, R7, c[0x0][0x23c], -R4.reuse ;  /* 0x00008f0007077a23 */ /* 0x100fe40000010804 */
[--C-:B------:R-:W-:Y:S01]  /*5f30*/  FFMA.FTZ R19, R19, c[0x0][0x23c], -R4.reuse ;  /* 0x00008f0013137a23 */ /* 0x100fe20000010804 */
[----:B------:R-:W-:Y:S01]  /*5f40*/  FSEL R0, R0, RZ, P0 ;  /* 0x000000ff00007208 */ /* 0x000fe20000000000 */
[--C-:B------:R-:W-:Y:S02]  /*5f50*/  FFMA.FTZ R34, R34, c[0x0][0x23c], -R4.reuse ;  /* 0x00008f0022227a23 */ /* 0x100fe40000010804 */
[--C-:B------:R-:W-:Y:S02]  /*5f60*/  FFMA.FTZ R35, R35, c[0x0][0x23c], -R4.reuse ;  /* 0x00008f0023237a23 */ /* 0x100fe40000010804 */
[--C-:B------:R-:W-:Y:S01]  /*5f70*/  FFMA.FTZ R50, R50, c[0x0][0x23c], -R4.reuse ;  /* 0x00008f0032327a23 */ /* 0x100fe20000010804 */
[----:B------:R-:W1:Y:S01]  /*5f80*/  MUFU.EX2 R163, R7 ;  /* 0x0000000700a37308 */ /* 0x000e620000000800 */
        /* <DEDUP_REMOVED lines=8> */
[--C-:B------:R-:W-:Y:S02]  /*6010*/  FFMA.FTZ R55, R55, c[0x0][0x23c], -R4.reuse ;  /* 0x00008f0037377a23 */ /* 0x100fe40000010804 */
[----:B------:R-:W-:Y:S02]  /*6020*/  FFMA.FTZ R4, R67, c[0x0][0x23c], -R4 ;  /* 0x00008f0043047a23 */ /* 0x000fe40000010804 */
[----:B------:R-:W-:Y:S01]  /*6030*/  FFMA.FTZ R60, R60, c[0x0][0x23c], -R2 ;  /* 0x00008f003c3c7a23 */ /* 0x000fe20000010802 */
[----:B------:R-:W-:Y:S01]  /*6040*/  MUFU.EX2 R151, R19 ;  /* 0x0000001300977308 */ /* 0x000fe20000000800 */
[----:B------:R-:W-:Y:S02]  /*6050*/  FFMA.FTZ R62, R62, c[0x0][0x23c], -R0 ;  /* 0x00008f003e3e7a23 */ /* 0x000fe40000010800 */
[--C-:B------:R-:W-:Y:S02]  /*6060*/  FFMA.FTZ R8, R8, c[0x0][0x23c], -R2.reuse ;  /* 0x00008f0008087a23 */ /* 0x100fe40000010802 */
[----:B------:R-:W-:Y:S02]  /*6070*/  FFMA.FTZ R9, R9, c[0x0][0x23c], -R2 ;  /* 0x00008f0009097a23 */ /* 0x000fe40000010802 */
[--C-:B------:R-:W-:Y:S02]  /*6080*/  FFMA.FTZ R10, R10, c[0x0][0x23c], -R0.reuse ;  /* 0x00008f000a0a7a23 */ /* 0x100fe40000010800 */
[--C-:B------:R-:W-:Y:S01]  /*6090*/  FFMA.FTZ R11, R11, c[0x0][0x23c], -R0.reuse ;  /* 0x00008f000b0b7a23 */ /* 0x100fe20000010800 */
[----:B------:R3:W-:Y:S01]  /*60a0*/  MUFU.EX2 R235, R4 ;  /* 0x0000000400eb7308 */ /* 0x0007e20000000800 */
[--C-:B------:R-:W-:Y:S02]  /*60b0*/  FFMA.FTZ R14, R14, c[0x0][0x23c], -R0.reuse ;  /* 0x00008f000e0e7a23 */ /* 0x100fe40000010800 */
[----:B------:R-:W-:Y:S02]  /*60c0*/  FFMA.FTZ R15, R15, c[0x0][0x23c], -R0 ;  /* 0x00008f000f0f7a23 */ /* 0x000fe40000010800 */
[--C-:B------:R-:W-:Y:S02]  /*60d0*/  FFMA.FTZ R12, R12, c[0x0][0x23c], -R2.reuse ;  /* 0x00008f000c0c7a23 */ /* 0x100fe40000010802 */
[--C-:B------:R-:W-:Y:S02]  /*60e0*/  FFMA.FTZ R13, R13, c[0x0][0x23c], -R2.reuse ;  /* 0x00008f000d0d7a23 */ /* 0x100fe40000010802 */
[--C-:B------:R-:W-:Y:S01]  /*60f0*/  FFMA.FTZ R24, R24, c[0x0][0x23c], -R2.reuse ;  /* 0x00008f0018187a23 */ /* 0x100fe20000010802 */
[----:B------:R-:W-:Y:S01]  /*6100*/  MUFU.EX2 R162, R8 ;  /* 0x0000000800a27308 */ /* 0x000fe20000000800 */
[--C-:B------:R-:W-:Y:S02]  /*6110*/  FFMA.FTZ R25, R25, c[0x0][0x23c], -R2.reuse ;  /* 0x00008f0019197a23 */ /* 0x100fe40000010802 */
[--C-:B------:R-:W-:Y:S02]  /*6120*/  FFMA.FTZ R28, R28, c[0x0][0x23c], -R2.reuse ;  /* 0x00008f001c1c7a23 */ /* 0x100fe40000010802 */
[--C-:B------:R-:W-:Y:S02]  /*6130*/  FFMA.FTZ R29, R29, c[0x0][0x23c], -R2.reuse ;  /* 0x00008f001d1d7a23 */ /* 0x100fe40000010802 */
[--C-:B------:R-:W-:Y:S02]  /*6140*/  FFMA.FTZ R40, R40, c[0x0][0x23c], -R2.reuse ;  /* 0x00008f0028287a23 */ /* 0x100fe40000010802 */
[--C-:B------:R-:W-:Y:S01]  /*6150*/  FFMA.FTZ R41, R41, c[0x0][0x23c], -R2.reuse ;  /* 0x00008f0029297a23 */ /* 0x100fe20000010802 */
[----:B------:R-:W4:Y:S01]  /*6160*/  MUFU.EX2 R161, R9 ;  /* 0x0000000900a17308 */ /* 0x000f220000000800 */
[--C-:B------:R-:W-:Y:S02]  /*6170*/  FFMA.FTZ R44, R44, c[0x0][0x23c], -R2.reuse ;  /* 0x00008f002c2c7a23 */ /* 0x100fe40000010802 */
[--C-:B------:R-:W-:Y:S02]  /*6180*/  FFMA.FTZ R45, R45, c[0x0][0x23c], -R2.reuse ;  /* 0x00008f002d2d7a23 */ /* 0x100fe40000010802 */
[--C-:B------:R-:W-:Y:S02]  /*6190*/  FFMA.FTZ R56, R56, c[0x0][0x23c], -R2.reuse ;  /* 0x00008f0038387a23 */ /* 0x100fe40000010802 */
[--C-:B------:R-:W-:Y:S02]  /*61a0*/  FFMA.FTZ R57, R57, c[0x0][0x23c], -R2.reuse ;  /* 0x00008f0039397a23 */ /* 0x100fe40000010802 */
[----:B------:R-:W-:Y:S01]  /*61b0*/  FFMA.FTZ R2, R61, c[0x0][0x23c], -R2 ;  /* 0x00008f003d027a23 */ /* 0x000fe20000010802 */
[----:B------:R-:W-:Y:S01]  /*61c0*/  MUFU.EX2 R160, R10 ;  /* 0x0000000a00a07308 */ /* 0x000fe20000000800 */
[--C-:B------:R-:W-:Y:S02]  /*61d0*/  FFMA.FTZ R26, R26, c[0x0][0x23c], -R0.reuse ;  /* 0x00008f001a1a7a23 */ /* 0x100fe40000010800 */
[--C-:B------:R-:W-:Y:S02]  /*61e0*/  FFMA.FTZ R27, R27, c[0x0][0x23c], -R0.reuse ;  /* 0x00008f001b1b7a23 */ /* 0x100fe40000010800 */
        /* <DEDUP_REMOVED lines=10> */
[----:B------:R-:W-:Y:S09]  /*6290*/  FFMA.FTZ R0, R63, c[0x0][0x23c], -R0 ;  /* 0x00008f003f007a23 */ /* 0x000ff20000010800 */
[----:B------:R-:W-:Y:S10]  /*62a0*/  MUFU.EX2 R155, R15 ;  /* 0x0000000f009b7308 */ /* 0x000ff40000000800 */
        /* <DEDUP_REMOVED lines=56> */
[----:B------:R-:W-:Y:S02]  /*6630*/  F2FP.PACK_AB R2, R226, R228 ;  /* 0x000000e4e202723e */ /* 0x000fe400000000ff */
[----:B------:R-:W-:Y:S01]  /*6640*/  F2FP.PACK_AB R0, R216, R218 ;  /* 0x000000dad800723e */ /* 0x000fe200000000ff */
[----:B------:R3:W-:Y:S01]  /*6650*/  STS [R198+0x1c000], R4 ;  /* 0x01c00004c6007388 */ /* 0x0007e20000000800 */
[----:B-1----:R-:W-:Y:S02]  /*6660*/  F2FP.PACK_AB R6, R151, R152 ;  /* 0x000000989706723e */ /* 0x002fe400000000ff */
[----:B--2---:R-:W-:Y:S03]  /*6670*/  F2FP.PACK_AB R5, R157, R158 ;  /* 0x0000009e9d05723e */ /* 0x004fe600000000ff */
[----:B------:R1:W-:Y:S01]  /*6680*/  STS [R198+0x1c400], R6 ;  /* 0x01c40006c6007388 */ /* 0x0003e20000000800 */
[----:B---3--:R-:W-:Y:S03]  /*6690*/  F2FP.PACK_AB R4, R155, R156 ;  /* 0x0000009c9b04723e */ /* 0x008fe600000000ff */
[----:B------:R-:W-:Y:S04]  /*66a0*/  STS [R195+0x1e000], R8 ;  /* 0x01e00008c3007388 */ /* 0x000fe80000000800 */
[----:B------:R2:W-:Y:S04]  /*66b0*/  STS [R195+0x1e400], R7 ;  /* 0x01e40007c3007388 */ /* 0x0005e80000000800 */
[----:B------:R3:W-:Y:S04]  /*66c0*/  STS [R198+0x1e400], R4 ;  /* 0x01e40004c6007388 */ /* 0x0007e80000000800 */
[----:B------:R4:W-:Y:S01]  /*66d0*/  STS [R198+0x1e000], R5 ;  /* 0x01e00005c6007388 */ /* 0x0009e20000000800 */
[----:B-1----:R-:W-:Y:S05]  /*66e0*/  F2FP.PACK_AB R6, R169, R149 ;  /* 0x00000095a906723e */ /* 0x002fea00000000ff */
[----:B------:R1:W-:Y:S01]  /*66f0*/  STS [R202+0x1c400], R6 ;  /* 0x01c40006ca007388 */ /* 0x0003e20000000800 */
[----:B--2---:R-:W-:Y:S02]  /*6700*/  F2FP.PACK_AB R7, R172, R150 ;  /* 0x00000096ac07723e */ /* 0x004fe400000000ff */
[----:B---3--:R-:W-:Y:S03]  /*6710*/  F2FP.PACK_AB R4, R229, R230 ;  /* 0x000000e6e504723e */ /* 0x008fe600000000ff */
[----:B------:R2:W-:Y:S01]  /*6720*/  STS [R202+0x1c000], R7 ;  /* 0x01c00007ca007388 */ /* 0x0005e20000000800 */
[----:B----4-:R-:W-:Y:S03]  /*6730*/  F2FP.PACK_AB R5, R167, R148 ;  /* 0x00000094a705723e */ /* 0x010fe600000000ff */
        /* <DEDUP_REMOVED lines=8> */
[----:B------:R1:W-:Y:S01]  /*67c0*/  STS [R201+0x1e000], R6 ;  /* 0x01e00006c9007388 */ /* 0x0003e20000000800 */
[----:B------:R-:W-:Y:S05]  /*67d0*/  F2FP.PACK_AB R5, R168, R170 ;  /* 0x000000aaa805723e */ /* 0x000fea00000000ff */
[----:B------:R2:W-:Y:S04]  /*67e0*/  STS [R201+0x1e400], R5 ;  /* 0x01e40005c9007388 */ /* 0x0005e80000000800 */
[----:B------:R3:W-:Y:S04]  /*67f0*/  STS [R196+0x1c000], R4 ;  /* 0x01c00004c4007388 */ /* 0x0007e80000000800 */
[----:B------:R4:W-:Y:S01]  /*6800*/  STS [R196+0x1c400], R2 ;  /* 0x01c40002c4007388 */ /* 0x0009e20000000800 */
[----:B-1----:R-:W-:Y:S02]  /*6810*/  F2FP.PACK_AB R6, R210, R211 ;  /* 0x000000d3d206723e */ /* 0x002fe400000000ff */
[----:B--2---:R-:W-:Y:S02]  /*6820*/  F2FP.PACK_AB R5, R212, R209 ;  /* 0x000000d1d405723e */ /* 0x004fe400000000ff */
[----:B---3--:R-:W-:Y:S02]  /*6830*/  F2FP.PACK_AB R4, R236, R237 ;  /* 0x000000edec04723e */ /* 0x008fe400000000ff */
[----:B----4-:R-:W-:Y:S03]  /*6840*/  F2FP.PACK_AB R2, R239, R240 ;  /* 0x000000f0ef02723e */ /* 0x010fe600000000ff */
        /* <DEDUP_REMOVED lines=23> */
[----:B------:R-:W-:Y:S01]  /*69c0*/  STS [R199+0x1e400], R2 ;  /* 0x01e40002c7007388 */ /* 0x000fe20000000800 */
[-C--:B------:R-:W-:Y:S03]  /*69d0*/  IADD3 R146, R184, R0.reuse, RZ ;  /* 0x00000000b8927210 */ /* 0x080fe60007ffe0ff */
[----:B------:R-:W-:Y:S01]  /*69e0*/  LDSM.16.M88.4 R64, [R0+0x8000] ;  /* 0x008000000040783b */ /* 0x000fe20000000200 */
[----:B------:R-:W-:Y:S07]  /*69f0*/  IADD3 R145, R177, R0, RZ ;  /* 0x00000000b1917210 */ /* 0x000fee0007ffe0ff */
[----:B------:R-:W1:Y:S08]  /*6a00*/  LDSM.16.M88.4 R16, [R178+0x10000] ;  /* 0x01000000b210783b */ /* 0x000e700000000200 */
[----:B------:R2:W3:Y:S08]  /*6a10*/  LDSM.16.M88.4 R60, [R0+0xa000] ;  /* 0x00a00000003c783b */ /* 0x0004f00000000200 */
[----:B------:R-:W4:Y:S08]  /*6a20*/  LDSM.16.M88.4 R32, [R178+0x10800] ;  /* 0x01080000b220783b */ /* 0x000f300000000200 */
[----:B------:R-:W4:Y:S01]  /*6a30*/  LDSM.16.M88.4 R48, [R178+0x11000] ;  /* 0x01100000b230783b */ /* 0x000f220000000200 */
[----:B--2---:R-:W-:Y:S07]  /*6a40*/  LEA R0, -R247, RZ, 0x7 ;  /* 0x000000fff7007211 */ /* 0x004fee00078e39ff */
[----:B------:R-:W2:Y:S01]  /*6a50*/  LDSM.16.M88.4 R132, [R178+0x11800] ;  /* 0x01180000b284783b */ /* 0x000ea20000000200 */
[C---:B------:R-:W-:Y:S04]  /*6a60*/  LEA R188, P0, R0.reuse, R188, 0x2 ;  /* 0x000000bc00bc7211 */ /* 0x040fe800078010ff */
[----:B------:R-:W-:Y:S01]  /*6a70*/  LEA.HI.X.SX32 R189, R0, R189, 0x2, P0 ;  /* 0x000000bd00bd7211 */ /* 0x000fe200000f16ff */
[-C--:B-1----:R-:W-:Y:S02]  /*6a80*/  HMMA.16816.F32 R4, R64, R16.reuse, RZ ;  /* 0x000000104004723c */ /* 0x082fe400000018ff */
[----:B------:R-:W-:Y:S01]  /*6a90*/  LDSM.16.M88.4 R136, [R146+0x8000] ;  /* 0x008000009288783b */ /* 0x000fe20000000200 */
[----:B------:R-:W-:Y:S05]  /*6aa0*/  PLOP3.LUT P0, PT, PT, PT, UP3, 0x80, 0x0 ;  /* 0x000000000000781c */ /* 0x000fea0003f0f038 */
[C---:B---3--:R-:W-:Y:S02]  /*6ab0*/  HMMA.16816.F32 R8, R60.reuse, R16, RZ ;  /* 0x000000103c08723c */ /* 0x048fe400000018ff */
[----:B------:R-:W-:Y:S06]  /*6ac0*/  LDSM.16.M88.4 R140, [R146+0xa000] ;  /* 0x00a00000928c783b */ /* 0x000fec0000000200 */
[-C--:B------:R-:W-:Y:S08]  /*6ad0*/  HMMA.16816.F32 R12, R60, R18.reuse, RZ ;  /* 0x000000123c0c723c */ /* 0x080ff000000018ff */
[C---:B------:R-:W-:Y:S08]  /*6ae0*/  HMMA.16816.F32 R16, R64.reuse, R18, RZ ;  /* 0x000000124010723c */ /* 0x040ff000000018ff */
[-C--:B----4-:R-:W-:Y:S08]  /*6af0*/  HMMA.16816.F32 R20, R64, R32.reuse, RZ ;  /* 0x000000204014723c */ /* 0x090ff000000018ff */
[C---:B------:R-:W-:Y:S08]  /*6b00*/  HMMA.16816.F32 R24, R60.reuse, R32, RZ ;  /* 0x000000203c18723c */ /* 0x040ff000000018ff */
[-C--:B------:R-:W-:Y:S08]  /*6b10*/  HMMA.16816.F32 R28, R60, R34.reuse, RZ ;  /* 0x000000223c1c723c */ /* 0x080ff000000018ff */
[C---:B------:R-:W-:Y:S08]  /*6b20*/  HMMA.16816.F32 R32, R64.reuse, R34, RZ ;  /* 0x000000224020723c */ /* 0x040ff000000018ff */
[-C--:B------:R-:W-:Y:S08]  /*6b30*/  HMMA.16816.F32 R36, R64, R48.reuse, RZ ;  /* 0x000000304024723c */ /* 0x080ff000000018ff */
[C---:B------:R-:W-:Y:S08]  /*6b40*/  HMMA.16816.F32 R40, R60.reuse, R48, RZ ;  /* 0x000000303c28723c */ /* 0x040ff000000018ff */
[-C--:B------:R-:W-:Y:S08]  /*6b50*/  HMMA.16816.F32 R44, R60, R50.reuse, RZ ;  /* 0x000000323c2c723c */ /* 0x080ff000000018ff */
[C---:B------:R-:W-:Y:S08]  /*6b60*/  HMMA.16816.F32 R48, R64.reuse, R50, RZ ;  /* 0x000000324030723c */ /* 0x040ff000000018ff */
[-C--:B--2---:R-:W-:Y:S08]  /*6b70*/  HMMA.16816.F32 R52, R64, R132.reuse, RZ ;  /* 0x000000844034723c */ /* 0x084ff000000018ff */
[C---:B------:R-:W-:Y:S08]  /*6b80*/  HMMA.16816.F32 R56, R60.reuse, R132, RZ ;  /* 0x000000843c38723c */ /* 0x040ff000000018ff */
[-C--:B------:R-:W-:Y:S08]  /*6b90*/  HMMA.16816.F32 R60, R60, R134.reuse, RZ ;  /* 0x000000863c3c723c */ /* 0x080ff000000018ff */
[----:B------:R-:W-:Y:S01]  /*6ba0*/  HMMA.16816.F32 R64, R64, R134, RZ ;  /* 0x000000864040723c */ /* 0x000fe200000018ff */
        /* <DEDUP_REMOVED lines=21> */
[----:B------:R-:W-:Y:S08]  /*6d00*/  LDSM.16.M88.4 R132, [R145+0x8000] ;  /* 0x008000009184783b */ /* 0x000ff00000000200 */
[----:B------:R-:W1:Y:S02]  /*6d10*/  LDSM.16.M88.4 R136, [R179+0x10000] ;  /* 0x01000000b388783b */ /* 0x000e640000000200 */
        /* <DEDUP_REMOVED lines=17> */
[-C--:B------:R-:W-:Y:S07]  /*6e30*/  HMMA.16816.F32 R60, R140, R138.reuse, R60 ;  /* 0x0000008a8c3c723c */ /* 0x080fee000000183c */
[----:B------:R-:W-:Y:S01]  /*6e40*/  IADD3 R140, R184, R145, RZ ;  /* 0x00000091b88c7210 */ /* 0x000fe20007ffe0ff */
[----:B------:R-:W-:Y:S01]  /*6e50*/  HMMA.16816.F32 R64, R132, R138, R64 ;  /* 0x0000008a8440723c */ /* 0x000fe20000001840 */
[----:B------:R-:W-:Y:S08]  /*6e60*/  LDSM.16.M88.4 R136, [R180+0x10000] ;  /* 0x01000000b488783b */ /* 0x000ff00000000200 */
[----:B------:R-:W1:Y:S08]  /*6e70*/  LDSM.16.M88.4 R132, [R140+0x8000] ;  /* 0x008000008c84783b */ /* 0x000e700000000200 */
[----:B------:R-:W2:Y:S01]  /*6e80*/  LDSM.16.M88.4 R140, [R140+0xa000] ;  /* 0x00a000008c8c783b */ /* 0x000ea20000000200 */
[-C--:B-1----:R-:W-:Y:S08]  /*6e90*/  HMMA.16816.F32 R4, R132, R136.reuse, R4 ;  /* 0x000000888404723c */ /* 0x082ff00000001804 */
[C---:B--2---:R-:W-:Y:S08]  /*6ea0*/  HMMA.16816.F32 R8, R140.reuse, R136, R8 ;  /* 0x000000888c08723c */ /* 0x044ff00000001808 */
[-C--:B------:R-:W-:Y:S08]  /*6eb0*/  HMMA.16816.F32 R12, R140, R138.reuse, R12 ;  /* 0x0000008a8c0c723c */ /* 0x080ff0000000180c */
[C---:B-----5:R-:W-:Y:S01]  /*6ec0*/  FADD.FTZ R4, -R191.reuse, R4 ;  /* 0x00000004bf047221 */ /* 0x060fe20000010100 */
[C---:B------:R-:W-:Y:S01]  /*6ed0*/  HMMA.16816.F32 R16, R132.reuse, R138, R16 ;  /* 0x0000008a8410723c */ /* 0x040fe20000001810 */
[----:B------:R-:W1:Y:S03]  /*6ee0*/  LDSM.16.M88.4 R136, [R180+0x10800] ;  /* 0x01080000b488783b */ /* 0x000e660000000200 */
[----:B------:R-:W-:Y:S02]  /*6ef0*/  FADD.FTZ R5, -R191, R5 ;  /* 0x00000005bf057221 */ /* 0x000fe40000010100 */
[C---:B------:R-:W-:Y:S02]  /*6f00*/  FADD.FTZ R6, -R192.reuse, R6 ;  /* 0x00000006c0067221 */ /* 0x040fe40000010100 */
[----:B------:R-:W-:Y:S04]  /*6f10*/  FADD.FTZ R7, -R192, R7 ;  /* 0x00000007c0077221 */ /* 0x000fe80000010100 */
[----:B------:R-:W-:Y:S02]  /*6f20*/  FMUL.FTZ R166, R166, R4 ;  /* 0x00000004a6a67220 */ /* 0x000fe40000410000 */
[----:B------:R-:W-:Y:S02]  /*6f30*/  FMUL.FTZ R165, R165, R5 ;  /* 0x00000005a5a57220 */ /* 0x000fe40000410000 */
[----:B------:R-:W-:Y:S02]  /*6f40*/  FMUL.FTZ R164, R164, R6 ;  /* 0x00000006a4a47220 */ /* 0x000fe40000410000 */
[----:B------:R-:W-:Y:S02]  /*6f50*/  FMUL.FTZ R163, R163, R7 ;  /* 0x00000007a3a37220 */ /* 0x000fe40000410000 */
[C---:B------:R-:W-:Y:S01]  /*6f60*/  FADD.FTZ R8, -R190.reuse, R8 ;  /* 0x00000008be087221 */ /* 0x040fe20000010100 */
[----:B------:R-:W2:Y:S01]  /*6f70*/  LDSM.16.M88.4 R4, [R180+0x11000] ;  /* 0x01100000b404783b */ /* 0x000ea20000000200 */
[----:B------:R-:W-:Y:S02]  /*6f80*/  FADD.FTZ R9, -R190, R9 ;  /* 0x00000009be097221 */ /* 0x000fe40000010100 */
[C---:B------:R-:W-:Y:S02]  /*6f90*/  FADD.FTZ R10, -R187.reuse, R10 ;  /* 0x0000000abb0a7221 */ /* 0x040fe40000010100 */
[----:B------:R-:W-:Y:S02]  /*6fa0*/  FADD.FTZ R11, -R187, R11 ;  /* 0x0000000bbb0b7221 */ /* 0x000fe40000010100 */
[----:B------:R-:W-:Y:S02]  /*6fb0*/  FMUL.FTZ R162, R162, R8 ;  /* 0x00000008a2a27220 */ /* 0x000fe40000410000 */
[----:B------:R-:W-:Y:S02]  /*6fc0*/  FMUL.FTZ R161, R161, R9 ;  /* 0x00000009a1a17220 */ /* 0x000fe40000410000 */
[----:B------:R-:W-:Y:S02]  /*6fd0*/  FMUL.FTZ R160, R160, R10 ;  /* 0x0000000aa0a07220 */ /* 0x000fe40000410000 */
[----:B------:R-:W-:Y:S02]  /*6fe0*/  FMUL.FTZ R159, R159, R11 ;  /* 0x0000000b9f9f7220 */ /* 0x000fe40000410000 */
[C---:B------:R-:W-:Y:S01]  /*6ff0*/  FADD.FTZ R12, -R190.reuse, R12 ;  /* 0x0000000cbe0c7221 */ /* 0x040fe20000010100 */
[----:B------:R-:W3:Y:S01]  /*7000*/  LDSM.16.M88.4 R8, [R180+0x11800] ;  /* 0x01180000b408783b */ /* 0x000ee20000000200 */
[----:B------:R-:W-:Y:S02]  /*7010*/  FADD.FTZ R13, -R190, R13 ;  /* 0x0000000dbe0d7221 */ /* 0x000fe40000010100 */
[C---:B------:R-:W-:Y:S01]  /*7020*/  FADD.FTZ R14, -R187.reuse, R14 ;  /* 0x0000000ebb0e7221 */ /* 0x040fe20000010100 */
[-C--:B-1----:R-:W-:Y:S03]  /*7030*/  HMMA.16816.F32 R20, R132, R136.reuse, R20 ;  /* 0x000000888414723c */ /* 0x082fe60000001814 */
[----:B------:R-:W-:Y:S02]  /*7040*/  FADD.FTZ R15, -R187, R15 ;  /* 0x0000000fbb0f7221 */ /* 0x000fe40000010100 */
[C---:B------:R-:W-:Y:S02]  /*7050*/  FADD.FTZ R16, -R191.reuse, R16 ;  /* 0x00000010bf107221 */ /* 0x040fe40000010100 */
[----:B------:R-:W-:Y:S01]  /*7060*/  FADD.FTZ R17, -R191, R17 ;  /* 0x00000011bf117221 */ /* 0x000fe20000010100 */
[C---:B------:R-:W-:Y:S04]  /*7070*/  HMMA.16816.F32 R24, R140.reuse, R136, R24 ;  /* 0x000000888c18723c */ /* 0x040fe80000001818 */
[C---:B------:R-:W-:Y:S02]  /*7080*/  FADD.FTZ R18, -R192.reuse, R18 ;  /* 0x00000012c0127221 */ /* 0x040fe40000010100 */
[----:B------:R-:W-:Y:S02]  /*7090*/  FADD.FTZ R19, -R192, R19 ;  /* 0x00000013c0137221 */ /* 0x000fe40000010100 */
[----:B------:R-:W-:Y:S01]  /*70a0*/  FMUL.FTZ R158, R158, R12 ;  /* 0x0000000c9e9e7220 */ /* 0x000fe20000410000 */
[-C--:B------:R-:W-:Y:S03]  /*70b0*/  HMMA.16816.F32 R28, R140, R138.reuse, R28 ;  /* 0x0000008a8c1c723c */ /* 0x080fe6000000181c */
[----:B------:R-:W-:Y:S02]  /*70c0*/  FMUL.FTZ R157, R157, R13 ;  /* 0x0000000d9d9d7220 */ /* 0x000fe40000410000 */
[----:B------:R-:W-:Y:S02]  /*70d0*/  FMUL.FTZ R156, R156, R14 ;  /* 0x0000000e9c9c7220 */ /* 0x000fe40000410000 */
[C---:B------:R-:W-:Y:S01]  /*70e0*/  FADD.FTZ R20, -R191.reuse, R20 ;  /* 0x00000014bf147221 */ /* 0x040fe20000010100 */
[C---:B------:R-:W-:Y:S04]  /*70f0*/  HMMA.16816.F32 R32, R132.reuse, R138, R32 ;  /* 0x0000008a8420723c */ /* 0x040fe80000001820 */
[----:B------:R-:W-:Y:S02]  /*7100*/  FADD.FTZ R21, -R191, R21 ;  /* 0x00000015bf157221 */ /* 0x000fe40000010100 */
[C---:B------:R-:W-:Y:S02]  /*7110*/  FADD.FTZ R22, -R192.reuse, R22 ;  /* 0x00000016c0167221 */ /* 0x040fe40000010100 */
[----:B------:R-:W-:Y:S01]  /*7120*/  FADD.FTZ R23, -R192, R23 ;  /* 0x00000017c0177221 */ /* 0x000fe20000010100 */
[-C--:B--2---:R-:W-:Y:S03]  /*7130*/  HMMA.16816.F32 R36, R132, R4.reuse, R36 ;  /* 0x000000048424723c */ /* 0x084fe60000001824 */
        /* <DEDUP_REMOVED lines=11> */
[C---:B------:R-:W-:Y:S04]  /*71f0*/  HMMA.16816.F32 R48, R132.reuse, R6, R48 ;  /* 0x000000068430723c */ /* 0x040fe80000001830 */
[C---:B------:R-:W-:Y:S02]  /*7200*/  FADD.FTZ R33, -R191.reuse, R33 ;  /* 0x00000021bf217221 */ /* 0x040fe40000010100 */
[C---:B------:R-:W-:Y:S02]  /*7210*/  FADD.FTZ R34, -R192.reuse, R34 ;  /* 0x00000022c0227221 */ /* 0x040fe40000010100 */
[C---:B------:R-:W-:Y:S01]  /*7220*/  FADD.FTZ R35, -R192.reuse, R35 ;  /* 0x00000023c0237221 */ /* 0x040fe20000010100 */
[-C--:B---3--:R-:W-:Y:S03]  /*7230*/  HMMA.16816.F32 R52, R132, R8.reuse, R52 ;  /* 0x000000088434723c */ /* 0x088fe60000001834 */
[C---:B------:R-:W-:Y:S02]  /*7240*/  FADD.FTZ R36, -R191.reuse, R36 ;  /* 0x00000024bf247221 */ /* 0x040fe40000010100 */
[----:B------:R-:W-:Y:S02]  /*7250*/  FADD.FTZ R37, -R191, R37 ;  /* 0x00000025bf257221 */ /* 0x000fe40000010100 */
[C---:B------:R-:W-:Y:S01]  /*7260*/  FADD.FTZ R38, -R192.reuse, R38 ;  /* 0x00000026c0267221 */ /* 0x040fe20000010100 */
[C---:B------:R-:W-:Y:S04]  /*7270*/  HMMA.16816.F32 R56, R140.reuse, R8, R56 ;  /* 0x000000088c38723c */ /* 0x040fe80000001838 */
[----:B------:R-:W-:Y:S02]  /*7280*/  FADD.FTZ R39, -R192, R39 ;  /* 0x00000027c0277221 */ /* 0x000fe40000010100 */
[C---:B------:R-:W-:Y:S02]  /*7290*/  FADD.FTZ R40, -R190.reuse, R40 ;  /* 0x00000028be287221 */ /* 0x040fe40000010100 */
[C---:B------:R-:W-:Y:S01]  /*72a0*/  FADD.FTZ R41, -R190.reuse, R41 ;  /* 0x00000029be297221 */ /* 0x040fe20000010100 */
[-C--:B------:R-:W-:Y:S03]  /*72b0*/  HMMA.16816.F32 R60, R140, R10.reuse, R60 ;  /* 0x0000000a8c3c723c */ /* 0x080fe6000000183c */
[C---:B------:R-:W-:Y:S02]  /*72c0*/  FADD.FTZ R42, -R187.reuse, R42 ;  /* 0x0000002abb2a7221 */ /* 0x040fe40000010100 */
[C---:B------:R-:W-:Y:S02]  /*72d0*/  FADD.FTZ R43, -R187.reuse, R43 ;  /* 0x0000002bbb2b7221 */ /* 0x040fe40000010100 */
[C---:B------:R-:W-:Y:S01]  /*72e0*/  FADD.FTZ R44, -R190.reuse, R44 ;  /* 0x0000002cbe2c7221 */ /* 0x040fe20000010100 */
[----:B------:R-:W-:Y:S04]  /*72f0*/  HMMA.16816.F32 R64, R132, R10, R64 ;  /* 0x0000000a8440723c */ /* 0x000fe80000001840 */
[----:B------:R-:W-:Y:S02]  /*7300*/  FADD.FTZ R45, -R190, R45 ;  /* 0x0000002dbe2d7221 */ /* 0x000fe40000010100 */
[C---:B------:R-:W-:Y:S02]  /*7310*/  FADD.FTZ R46, -R187.reuse, R46 ;  /* 0x0000002ebb2e7221 */ /* 0x040fe40000010100 */
[----:B------:R-:W-:Y:S04]  /*7320*/  FADD.FTZ R47, -R187, R47 ;  /* 0x0000002fbb2f7221 */ /* 0x000fe80000010100 */
        /* <DEDUP_REMOVED lines=76> */
[----:B------:R-:W-:Y:S01]  /*77f0*/  ULOP3.LUT UR8, UR7, 0x1, URZ, 0xc0, !UPT ;  /* 0x0000000107087892 */ /* 0x000fe2000f8ec03f */
[----:B------:R-:W-:Y:S02]  /*7800*/  IMAD.MOV.U32 R6, RZ, RZ, R206 ;  /* 0x000000ffff067224 */ /* 0x000fe400078e00ce */
[C---:B------:R-:W-:Y:S01]  /*7810*/  IMAD.SHL.U32 R4, R12.reuse, 0x80, RZ ;  /* 0x000000800c047824 */ /* 0x040fe200078e00ff */
[----:B------:R-:W-:Y:S01]  /*7820*/  UISETP.NE.U32.AND UP0, UPT, UR8, 0x1, UPT ;  /* 0x000000010800788c */ /* 0x000fe2000bf05070 */
[----:B------:R-:W-:Y:S02]  /*7830*/  IMAD.MOV.U32 R7, RZ, RZ, R203 ;  /* 0x000000ffff077224 */ /* 0x000fe400078e00cb */
[----:B------:R-:W-:Y:S03]  /*7840*/  IMAD.MOV R4, RZ, RZ, -R4 ;  /* 0x000000ffff047224 */ /* 0x000fe600078e0a04 */
[----:B------:R-:W-:Y:S01]  /*7850*/  PLOP3.LUT P6, PT, PT, PT, UP0, 0x80, 0x0 ;  /* 0x000000000000781c */ /* 0x000fe20003fcf008 */
[----:B------:R-:W-:Y:S01]  /*7860*/  @!P5 IMAD.MOV.U32 R10, RZ, RZ, c[0x0][0x194] ;  /* 0x00006500ff0ad624 */ /* 0x000fe200078e00ff */
[--C-:B------:R-:W-:Y:S01]  /*7870*/  @!P5 SHF.R.S32.HI R9, RZ, 0x1f, R4.reuse ;  /* 0x0000001fff09d819 */ /* 0x100fe20000011404 */
[----:B------:R-:W-:Y:S01]  /*7880*/  @!P5 IMAD.MOV.U32 R11, RZ, RZ, c[0x0][0x194] ;  /* 0x00006500ff0bd624 */ /* 0x000fe200078e00ff */
[CC--:B------:R-:W-:Y:S02]  /*7890*/  @!P5 LEA R0, P2, R12.reuse, R4.reuse, 0x5 ;  /* 0x000000040c00d211 */ /* 0x0c0fe400078428ff */
[----:B------:R-:W-:Y:S02]  /*78a0*/  @!P5 SHF.R.S32.HI R5, RZ, 0x1f, R4 ;  /* 0x0000001fff05d819 */ /* 0x000fe40000011404 */
[C---:B------:R-:W-:Y:S02]  /*78b0*/  @!P5 LEA.HI.X R9, R12.reuse, R9, R10, 0x5, P2 ;  /* 0x000000090c09d211 */ /* 0x040fe400010f2c0a */
[----:B------:R-:W-:Y:S02]  /*78c0*/  PLOP3.LUT P2, PT, PT, PT, PT, 0x8, 0x0 ;  /* 0x000000000000781c */ /* 0x000fe40003f4e170 */
[----:B------:R-:W-:Y:S02]  /*78d0*/  @P5 PLOP3.LUT P2, PT, P6, PT, PT, 0x80, 0x0 ;  /* 0x000000000000581c */ /* 0x000fe4000374f070 */
[--C-:B------:R-:W-:Y:S02]  /*78e0*/  @!P5 SHF.R.S32.HI R8, RZ, 0x1f, R4.reuse ;  /* 0x0000001fff08d819 */ /* 0x100fe40000011404 */
[----:B------:R-:W-:Y:S02]  /*78f0*/  @!P5 LEA R2, P3, R12, R4, 0x6 ;  /* 0x000000040c02d211 */ /* 0x000fe400078630ff */
[----:B------:R-:W-:Y:S02]  /*7900*/  LEA R6, P1, R4, R6, 0x1 ;  /* 0x0000000604067211 */ /* 0x000fe400078208ff */
[----:B------:R-:W-:Y:S02]  /*7910*/  @!P5 LEA.HI.X R8, R12, R8, R11, 0x6, P3 ;  /* 0x000000080c08d211 */ /* 0x000fe400018f340b */
[----:B------:R-:W-:Y:S01]  /*7920*/  LEA.HI.X.SX32 R7, R4, R7, 0x1, P1 ;  /* 0x0000000704077211 */ /* 0x000fe200008f0eff */
[----:B------:R-:W-:Y:S01]  /*7930*/  @!P5 IMAD.WIDE.U32 R4, R12, 0x60, R4 ;  /* 0x000000600c04d825 */ /* 0x000fe200078e0004 */
[CC--:B------:R-:W-:Y:S02]  /*7940*/  @!P5 LEA R12, P4, R0.reuse, R206.reuse, 0x1 ;  /* 0x000000ce000cd211 */ /* 0x0c0fe400078808ff */
[----:B------:R-:W-:Y:S02]  /*7950*/  PLOP3.LUT P1, PT, PT, PT, UP0, 0x80, 0x0 ;  /* 0x000000000000781c */ /* 0x000fe40003f2f008 */
[----:B------:R-:W-:Y:S02]  /*7960*/  @!P5 LEA.HI.X R13, R0, R203, R9, 0x1, P4 ;  /* 0x000000cb000dd211 */ /* 0x000fe400020f0c09 */
[C---:B------:R-:W-:Y:S02]  /*7970*/  @P5 IADD3 R0, R193.reuse, -0x4000, RZ ;  /* 0xffffc000c1005810 */ /* 0x040fe40007ffe0ff */
[----:B------:R-:W-:Y:S02]  /*7980*/  @P2 IADD3 R0, R193, 0x4000, RZ ;  /* 0x00004000c1002810 */ /* 0x000fe40007ffe0ff */
[----:B------:R-:W-:Y:S02]  /*7990*/  @!P5 PLOP3.LUT P6, PT, P1, PT, PT, 0x80, 0x0 ;  /* 0x000000000000d81c */ /* 0x000fe40000fcf070 */
[----:B------:R-:W-:Y:S01]  /*79a0*/  @!P5 LEA R14, P3, R2, R206, 0x1 ;  /* 0x000000ce020ed211 */ /* 0x000fe200078608ff */
[----:B------:R-:W-:Y:S01]  /*79b0*/  @P5 STS [R0], RZ ;  /* 0x000000ff00005388 */ /* 0x000fe20000000800 */
[----:B------:R-:W-:Y:S02]  /*79c0*/  PLOP3.LUT P4, PT, PT, PT, PT, 0x8, 0x0 ;  /* 0x000000000000781c */ /* 0x000fe40003f8e170 */
[----:B------:R-:W-:Y:S01]  /*79d0*/  @!P5 PLOP3.LUT P4, PT, P6, PT, PT, 0x80, 0x0 ;  /* 0x000000000000d81c */ /* 0x000fe2000378f070 */
[----:B------:R-:W-:Y:S01]  /*79e0*/  @P5 STS [R0+0x4], RZ ;  /* 0x000004ff00005388 */ /* 0x000fe20000000800 */
[----:B------:R-:W-:Y:S01]  /*79f0*/  @!P5 LEA.HI.X R15, R2, R203, R8, 0x1, P3 ;  /* 0x000000cb020fd211 */ /* 0x000fe200018f0c08 */
[----:B------:R-:W-:Y:S01]  /*7a00*/  @!P5 IMAD R2, R10, 0x60, RZ ;  /* 0x000000600a02d824 */ /* 0x000fe200078e02ff */
[----:B------:R-:W-:Y:S01]  /*7a10*/  @!P5 LEA R10, P3, R4, R206, 0x1 ;  /* 0x000000ce040ad211 */ /* 0x000fe200078608ff */
[----:B------:R-:W-:Y:S01]  /*7a20*/  @P5 STS [R0+0x8], RZ ;  /* 0x000008ff00005388 */ /* 0x000fe20000000800 */
[C---:B------:R-:W-:Y:S01]  /*7a30*/  @!P5 IADD3 R8, R194.reuse, -0x4000, RZ ;  /* 0xffffc000c208d810 */ /* 0x040fe20007ffe0ff */
[----:B------:R-:W-:Y:S01]  /*7a40*/  @!P5 IMAD.IADD R2, R5, 0x1, R2 ;  /* 0x000000010502d824 */ /* 0x000fe200078e0202 */
[----:B------:R-:W-:Y:S01]  /*7a50*/  @!P5 IADD3 R5, R194, -0x4000, RZ ;  /* 0xffffc000c205d810 */ /* 0x000fe20007ffe0ff */
[----:B------:R1:W-:Y:S01]  /*7a60*/  @P5 STS [R0+0xc], RZ ;  /* 0x00000cff00005388 */ /* 0x0003e20000000800 */
[----:B------:R-:W-:Y:S01]  /*7a70*/  PLOP3.LUT P1, PT, PT, PT, PT, 0x8, 0x0 ;  /* 0x000000000000781c */ /* 0x000fe20003f2e170 */
[----:B------:R-:W-:Y:S01]  /*7a80*/  IMAD.MOV.U32 R206, RZ, RZ, R6 ;  /* 0x000000ffffce7224 */ /* 0x000fe200078e0006 */
[----:B------:R-:W-:Y:S01]  /*7a90*/  @!P5 LEA.HI.X R11, R4, R203, R2, 0x1, P3 ;  /* 0x000000cb040bd211 */ /* 0x000fe200018f0c02 */
[----:B------:R-:W-:Y:S01]  /*7aa0*/  IMAD.MOV.U32 R203, RZ, RZ, R7 ;  /* 0x000000ffffcb7224 */ /* 0x000fe200078e0007 */
[----:B------:R-:W-:Y:S02]  /*7ab0*/  @P5 PLOP3.LUT P1, PT, P6, PT, PT, 0x80, 0x0 ;  /* 0x000000000000581c */ /* 0x000fe4000372f070 */
[C---:B------:R-:W-:Y:S02]  /*7ac0*/  @!P5 IADD3 R2, R194.reuse, -0x4000, RZ ;  /* 0xffffc000c202d810 */ /* 0x040fe40007ffe0ff */
[C---:B------:R-:W-:Y:S02]  /*7ad0*/  @P4 IADD3 R2, R194.reuse, 0x4000, RZ ;  /* 0x00004000c2024810 */ /* 0x040fe40007ffe0ff */
[----:B------:R-:W-:Y:S02]  /*7ae0*/  @!P5 IADD3 R4, R194, -0x4000, RZ ;  /* 0xffffc000c204d810 */ /* 0x000fe40007ffe0ff */
[----:B------:R-:W-:Y:S01]  /*7af0*/  PLOP3.LUT P2, PT, PT, PT, PT, 0x8, 0x0 ;  /* 0x000000000000781c */ /* 0x000fe20003f4e170 */
[----:B------:R-:W-:Y:S01]  /*7b00*/  @!PT LDS RZ, [RZ] ;  /* 0x00000000fffff984 */ /* 0x000fe20000000800 */
[----:B------:R-:W-:Y:S01]  /*7b10*/  @!PT LDS RZ, [RZ] ;  /* 0x00000000fffff984 */ /* 0x000fe20000000800 */
[----:B------:R-:W-:Y:S01]  /*7b20*/  @!PT LDS RZ, [RZ] ;  /* 0x00000000fffff984 */ /* 0x000fe20000000800 */
[----:B------:R2:W-:Y:S01]  /*7b30*/  @!P5 LDGSTS.E.BYPASS.LTC128B.128 [R2], [R6.64] ;  /* 0x000000000602dfae */ /* 0x0005e2000b901d44 */
[----:B------:R-:W-:Y:S02]  /*7b40*/  @!P5 PLOP3.LUT P2, PT, P6, PT, PT, 0x80, 0x0 ;  /* 0x000000000000d81c */ /* 0x000fe4000374f070 */
[----:B------:R-:W-:Y:S02]  /*7b50*/  PLOP3.LUT P3, PT, PT, PT, PT, 0x8, 0x0 ;  /* 0x000000000000781c */ /* 0x000fe40003f6e170 */
[----:B------:R-:W-:Y:S02]  /*7b60*/  @P5 PLOP3.LUT P3, PT, P6, PT, PT, 0x80, 0x0 ;  /* 0x000000000000581c */ /* 0x000fe4000376f070 */
[----:B------:R-:W-:Y:S02]  /*7b70*/  PLOP3.LUT P4, PT, PT, PT, PT, 0x8, 0x0 ;  /* 0x000000000000781c */ /* 0x000fe40003f8e170 */
[C---:B-1----:R-:W-:Y:S02]  /*7b80*/  @P5 IADD3 R0, R193.reuse, -0x4000, RZ ;  /* 0xffffc000c1005810 */ /* 0x042fe40007ffe0ff */
[----:B------:R-:W-:Y:S02]  /*7b90*/  @P1 IADD3 R0, R193, 0x4000, RZ ;  /* 0x00004000c1001810 */ /* 0x000fe40007ffe0ff */
[----:B------:R-:W-:Y:S02]  /*7ba0*/  @!P5 PLOP3.LUT P4, PT, P6, PT, PT, 0x80, 0x0 ;  /* 0x000000000000d81c */ /* 0x000fe4000378f070 */
[----:B------:R-:W-:Y:S01]  /*7bb0*/  @P2 IADD3 R8, R194, 0x4000, RZ ;  /* 0x00004000c2082810 */ /* 0x000fe20007ffe0ff */
[----:B------:R-:W-:Y:S01]  /*7bc0*/  @P5 STS [R0+0x1000], RZ ;  /* 0x001000ff00005388 */ /* 0x000fe20000000800 */
[----:B------:R-:W-:Y:S02]  /*7bd0*/  PLOP3.LUT P1, PT, PT, PT, PT, 0x8, 0x0 ;  /* 0x000000000000781c */ /* 0x000fe40003f2e170 */
[----:B------:R-:W-:Y:S01]  /*7be0*/  @P5 PLOP3.LUT P1, PT, P6, PT, PT, 0x80, 0x0 ;  /* 0x000000000000581c */ /* 0x000fe2000372f070 */
[----:B------:R-:W-:Y:S01]  /*7bf0*/  @P5 STS [R0+0x1004], RZ ;  /* 0x001004ff00005388 */ /* 0x000fe20000000800 */
[----:B------:R-:W-:Y:S02]  /*7c00*/  PLOP3.LUT P2, PT, PT, PT, PT, 0x8, 0x0 ;  /* 0x000000000000781c */ /* 0x000fe40003f4e170 */
[----:B------:R-:W-:Y:S01]  /*7c10*/  @!P5 PLOP3.LUT P2, PT, P6, PT, PT, 0x80, 0x0 ;  /* 0x000000000000d81c */ /* 0x000fe2000374f070 */
[----:B------:R-:W-:Y:S02]  /*7c20*/  @P5 STS [R0+0x1008], RZ ;  /* 0x001008ff00005388 */ /* 0x000fe40000000800 */
[----:B------:R-:W-:Y:S02]  /*7c30*/  @P4 IADD3 R4, R194, 0x4000, RZ ;  /* 0x00004000c2044810 */ /* 0x000fe40007ffe0ff */
[----:B------:R1:W-:Y:S01]  /*7c40*/  @P5 STS [R0+0x100c], RZ ;  /* 0x00100cff00005388 */ /* 0x0003e20000000800 */
[C---:B------:R-:W-:Y:S02]  /*7c50*/  @P5 IADD3 R2, R193.reuse, -0x4000, RZ ;  /* 0xffffc000c1025810 */ /* 0x040fe40007ffe0ff */
[----:B--2---:R-:W-:Y:S01]  /*7c60*/  @P3 IADD3 R2, R193, 0x4000, RZ ;  /* 0x00004000c1023810 */ /* 0x004fe20007ffe0ff */
[----:B------:R-:W-:Y:S01]  /*7c70*/  @!PT LDS RZ, [RZ] ;  /* 0x00000000fffff984 */ /* 0x000fe20000000800 */
[----:B------:R-:W-:Y:S01]  /*7c80*/  @!PT LDS RZ, [RZ] ;  /* 0x00000000fffff984 */ /* 0x000fe20000000800 */
[----:B------:R-:W-:Y:S01]  /*7c90*/  @!PT LDS RZ, [RZ] ;  /* 0x00000000fffff984 */ /* 0x000fe20000000800 */
[----:B------:R2:W-:Y:S04]  /*7ca0*/  @!P5 LDGSTS.E.BYPASS.LTC128B.128 [R8+0x1000], [R12.64] ;  /* 0x010000000c08dfae */ /* 0x0005e8000b901d44 */
[----:B------:R-:W-:Y:S01]  /*7cb0*/  @P5 STS [R2+0x2000], RZ ;  /* 0x002000ff02005388 */ /* 0x000fe20000000800 */
[----:B------:R-:W-:Y:S03]  /*7cc0*/  @P2 IADD3 R5, R194, 0x4000, RZ ;  /* 0x00004000c2052810 */ /* 0x000fe60007ffe0ff */
[----:B------:R-:W-:Y:S04]  /*7cd0*/  @P5 STS [R2+0x2004], RZ ;  /* 0x002004ff02005388 */ /* 0x000fe80000000800 */
[----:B------:R-:W-:Y:S04]  /*7ce0*/  @P5 STS [R2+0x2008], RZ ;  /* 0x002008ff02005388 */ /* 0x000fe80000000800 */
[----:B------:R-:W-:Y:S01]  /*7cf0*/  @P5 STS [R2+0x200c], RZ ;  /* 0x00200cff02005388 */ /* 0x000fe20000000800 */
[C---:B-1----:R-:W-:Y:S03]  /*7d00*/  @P5 IADD3 R0, R193.reuse, -0x4000, RZ ;  /* 0xffffc000c1005810 */ /* 0x042fe60007ffe0ff */
[----:B------:R-:W-:Y:S01]  /*7d10*/  @!PT LDS RZ, [RZ] ;  /* 0x00000000fffff984 */ /* 0x000fe20000000800 */
[----:B------:R-:W-:Y:S01]  /*7d20*/  @!PT LDS RZ, [RZ] ;  /* 0x00000000fffff984 */ /* 0x000fe20000000800 */
[----:B------:R-:W-:Y:S01]  /*7d30*/  @!PT LDS RZ, [RZ] ;  /* 0x00000000fffff984 */ /* 0x000fe20000000800 */
[----:B------:R2:W-:Y:S01]  /*7d40*/  @!P5 LDGSTS.E.BYPASS.LTC128B.128 [R4+0x2000], [R14.64] ;  /* 0x020000000e04dfae */ /* 0x0005e2000b901d44 */
[----:B------:R-:W-:Y:S05]  /*7d50*/  @P1 IADD3 R0, R193, 0x4000, RZ ;  /* 0x00004000c1001810 */ /* 0x000fea0007ffe0ff */
[----:B------:R-:W-:Y:S04]  /*7d60*/  @P5 STS [R0+0x3000], RZ ;  /* 0x003000ff00005388 */ /* 0x000fe80000000800 */
[----:B------:R-:W-:Y:S04]  /*7d70*/  @P5 STS [R0+0x3004], RZ ;  /* 0x003004ff00005388 */ /* 0x000fe80000000800 */
[----:B------:R-:W-:Y:S04]  /*7d80*/  @P5 STS [R0+0x3008], RZ ;  /* 0x003008ff00005388 */ /* 0x000fe80000000800 */
[----:B------:R1:W-:Y:S04]  /*7d90*/  @P5 STS [R0+0x300c], RZ ;  /* 0x00300cff00005388 */ /* 0x0003e80000000800 */
[----:B------:R-:W-:Y:S01]  /*7da0*/  @!PT LDS RZ, [RZ] ;  /* 0x00000000fffff984 */ /* 0x000fe20000000800 */
[----:B------:R-:W-:Y:S01]  /*7db0*/  @!PT LDS RZ, [RZ] ;  /* 0x00000000fffff984 */ /* 0x000fe20000000800 */
[----:B------:R-:W-:Y:S01]  /*7dc0*/  @!PT LDS RZ, [RZ] ;  /* 0x00000000fffff984 */ /* 0x000fe20000000800 */
[----:B------:R2:W-:Y:S04]  /*7dd0*/  @!P5 LDGSTS.E.BYPASS.LTC128B.128 [R5+0x3000], [R10.64] ;  /* 0x030000000a05dfae */ /* 0x0005e8000b901d44 */
[----:B------:R-:W0:Y:S01]  /*7de0*/  LDGDEPBAR ;  /* 0x00000000000079af */ /* 0x000e220000000000 */
[----:B-1----:R-:W-:Y:S05]  /*7df0*/  IMAD.MOV.U32 R0, RZ, RZ, -0x4000 ;  /* 0xffffc000ff007424 */ /* 0x002fea00078e00ff */
[----:B------:R-:W-:Y:S05]  /*7e00*/  SEL R0, R0, 0x4000, !P6 ;  /* 0x0000400000007807 */ /* 0x000fea0007000000 */
[--C-:B------:R-:W-:Y:S02]  /*7e10*/  IMAD.IADD R182, R182, 0x1, R0.reuse ;  /* 0x00000001b6b67824 */ /* 0x100fe400078e0200 */
[--C-:B------:R-:W-:Y:S02]  /*7e20*/  IMAD.IADD R193, R193, 0x1, R0.reuse ;  /* 0x00000001c1c17824 */ /* 0x100fe400078e0200 */
[----:B------:R-:W-:Y:S02]  /*7e30*/  IMAD.IADD R194, R194, 0x1, R0 ;  /* 0x00000001c2c27824 */ /* 0x000fe400078e0200 */
.L_x_570:
[----:B--2---:R-:W-:Y:S01]  /*7e40*/  F2FP.PACK_AB R28, R165, R166 ;  /* 0x000000a6a51c723e */ /* 0x004fe200000000ff */
[----:B------:R-:W2:Y:S01]  /*7e50*/  LDL R57, [R1] ;  /* 0x0000000001397983 */ /* 0x000ea20000100800 */
        /* <DEDUP_REMOVED lines=184> */
[----:B------:R-:W-:Y:S01]  /*89e0*/  @!P1 LEA.HI.X R13, R11, R207, R13, 0x1, P3 ;  /* 0x000000cf0b0d9211 */ /* 0x000fe200018f0c0d */
        /* <DEDUP_REMOVED lines=25> */
.L_x_571:
[----:B------:R-:W-:Y:S01]  /*8b80*/  LDSM.16.M88.4 R32, [R183+0x14000] ;  /* 0x01400000b720783b */ /* 0x000fe20000000200 */
[----:B------:R-:W-:Y:S01]  /*8b90*/  IMAD.IADD R144, R177, 0x1, R146 ;  /* 0x00000001b1907824 */ /* 0x000fe200078e0292 */
[C---:B------:R-:W-:Y:S01]  /*8ba0*/  IADD3 R148, R248.reuse, -0x80, RZ ;  /* 0xffffff80f8947810 */ /* 0x040fe20007ffe0ff */
[----:B------:R-:W-:Y:S01]  /*8bb0*/  IMAD.MOV.U32 R177, RZ, RZ, R252 ;  /* 0x000000ffffb17224 */ /* 0x000fe200078e00fc */
[----:B------:R-:W-:Y:S01]  /*8bc0*/  IADD3 R149, R248, -0x80, RZ ;  /* 0xffffff80f8957810 */ /* 0x000fe20007ffe0ff */
[----:B------:R-:W2:Y:S01]  /*8bd0*/  LDSM.16.MT88.4 R16, [R0+0xc000] ;  /* 0x00c000000010783b */ /* 0x000ea20000004200 */
[----:B------:R-:W-:Y:S02]  /*8be0*/  ULOP3.LUT UR8, UR7, 0x1, URZ, 0xc0, !UPT ;  /* 0x0000000107087892 */ /* 0x000fe4000f8ec03f */
[----:B------:R-:W-:Y:S01]  /*8bf0*/  SHF.R.S32.HI R149, RZ, 0x1f, R149 ;  /* 0x0000001fff957819 */ /* 0x000fe20000011495 */
[----:B------:R-:W-:Y:S01]  /*8c00*/  UISETP.GT.AND UP2, UPT, UR7, UR18, UPT ;  /* 0x000000120700728c */ /* 0x000fe2000bf44270 */
[----:B------:R-:W3:Y:S01]  /*8c10*/  LDSM.16.M88.4 R28, [R183+0x16000] ;  /* 0x01600000b71c783b */ /* 0x000ee20000000200 */
[----:B------:R-:W-:Y:S01]  /*8c20*/  UISETP.NE.U32.AND UP0, UPT, UR8, 0x1, UPT ;  /* 0x000000010800788c */ /* 0x000fe2000bf05070 */
[----:B------:R-:W-:Y:S01]  /*8c30*/  SHF.L.U64.HI R148, R148, 0x2, R149 ;  /* 0x0000000294947819 */ /* 0x000fe20000010295 */
[----:B------:R-:W-:Y:S02]  /*8c40*/  UIADD3 UR7, UR7, -0x1, URZ ;  /* 0xffffffff07077890 */ /* 0x000fe4000fffe03f */
[----:B------:R-:W4:Y:S05]  /*8c50*/  LDSM.16.MT88.4 R36, [R2+0xc000] ;  /* 0x00c000000224783b */ /* 0x000f2a0000004200 */
[----:B------:R-:W-:Y:S05]  /*8c60*/  LDSM.16.M88.4 R40, [R146+0x14000] ;  /* 0x014000009228783b */ /* 0x000fea0000000200 */
[----:B------:R-:W1:Y:S05]  /*8c70*/  LDSM.16.MT88.4 R44, [R0+0xc800] ;  /* 0x00c80000002c783b */ /* 0x000e6a0000004200 */
[----:B------:R-:W1:Y:S05]  /*8c80*/  LDSM.16.M88.4 R48, [R146+0x16000] ;  /* 0x016000009230783b */ /* 0x000e6a0000000200 */
[----:B------:R-:W1:Y:S05]  /*8c90*/  LDSM.16.MT88.4 R52, [R2+0xc800] ;  /* 0x00c800000234783b */ /* 0x000e6a0000004200 */
[----:B------:R-:W-:Y:S01]  /*8ca0*/  LDSM.16.M88.4 R56, [R145+0x14000] ;  /* 0x014000009138783b */ /* 0x000fe20000000200 */
[-C--:B-12---:R-:W-:Y:S04]  /*8cb0*/  HMMA.16816.F32 R4, R32, R16.reuse, RZ ;  /* 0x000000102004723c */ /* 0x086fe800000018ff */
[----:B------:R-:W1:Y:S05]  /*8cc0*/  LDSM.16.MT88.4 R60, [R0+0xd000] ;  /* 0x00d00000003c783b */ /* 0x000e6a0000004200 */
[----:B------:R-:W2:Y:S01]  /*8cd0*/  LDSM.16.M88.4 R64, [R145+0x16000] ;  /* 0x016000009140783b */ /* 0x000ea20000000200 */
[C---:B---3--:R-:W-:Y:S04]  /*8ce0*/  HMMA.16816.F32 R8, R28.reuse, R16, RZ ;  /* 0x000000101c08723c */ /* 0x048fe800000018ff */
[----:B------:R-:W3:Y:S04]  /*8cf0*/  LDSM.16.MT88.4 R132, [R2+0xd000] ;  /* 0x00d000000284783b */ /* 0x000ee80000004200 */
[-C--:B------:R-:W-:Y:S01]  /*8d00*/  HMMA.16816.F32 R12, R28, R18.reuse, RZ ;  /* 0x000000121c0c723c */ /* 0x080fe200000018ff */
[----:B------:R-:W-:Y:S05]  /*8d10*/  LDSM.16.M88.4 R136, [R144+0x16000] ;  /* 0x016000009088783b */ /* 0x000fea0000000200 */
[----:B------:R-:W-:Y:S02]  /*8d20*/  LDSM.16.MT88.4 R140, [R2+0xd800] ;  /* 0x00d80000028c783b */ /* 0x000fe40000004200 */
[C---:B------:R-:W-:Y:S08]  /*8d30*/  HMMA.16816.F32 R16, R32.reuse, R18, RZ ;  /* 0x000000122010723c */ /* 0x040ff000000018ff */
[-C--:B----4-:R-:W-:Y:S08]  /*8d40*/  HMMA.16816.F32 R20, R32, R36.reuse, RZ ;  /* 0x000000242014723c */ /* 0x090ff000000018ff */
        /* <DEDUP_REMOVED lines=8> */
[----:B------:R-:W4:Y:S07]  /*8dd0*/  LDSM.16.MT88.4 R44, [R0+0xd800] ;  /* 0x00d80000002c783b */ /* 0x000f2e0000004200 */
[-C--:B------:R-:W-:Y:S08]  /*8de0*/  HMMA.16816.F32 R20, R40, R52.reuse, R20 ;  /* 0x000000342814723c */ /* 0x080ff00000001814 */
[C---:B------:R-:W-:Y:S08]  /*8df0*/  HMMA.16816.F32 R24, R48.reuse, R52, R24 ;  /* 0x000000343018723c */ /* 0x040ff00000001818 */
[-C--:B------:R-:W-:Y:S01]  /*8e00*/  HMMA.16816.F32 R28, R48, R54.reuse, R28 ;  /* 0x00000036301c723c */ /* 0x080fe2000000181c */
[----:B------:R-:W-:Y:S07]  /*8e10*/  LDSM.16.MT88.4 R48, [R0+0xe000] ;  /* 0x00e000000030783b */ /* 0x000fee0000004200 */
[----:B------:R-:W-:Y:S01]  /*8e20*/  HMMA.16816.F32 R32, R40, R54, R32 ;  /* 0x000000362820723c */ /* 0x000fe20000001820 */
[----:B------:R-:W4:Y:S05]  /*8e30*/  LDSM.16.M88.4 R40, [R183+0x18000] ;  /* 0x01800000b728783b */ /* 0x000f2a0000000200 */
[----:B------:R-:W4:Y:S02]  /*8e40*/  LDSM.16.M88.4 R52, [R183+0x1a000] ;  /* 0x01a00000b734783b */ /* 0x000f240000000200 */
[-C--:B-1----:R-:W-:Y:S08]  /*8e50*/  HMMA.16816.F32 R4, R56, R60.reuse, R4 ;  /* 0x0000003c3804723c */ /* 0x082ff00000001804 */
[C---:B--2---:R-:W-:Y:S08]  /*8e60*/  HMMA.16816.F32 R8, R64.reuse, R60, R8 ;  /* 0x0000003c4008723c */ /* 0x044ff00000001808 */
[-C--:B------:R-:W-:Y:S08]  /*8e70*/  HMMA.16816.F32 R12, R64, R62.reuse, R12 ;  /* 0x0000003e400c723c */ /* 0x080ff0000000180c */
[C---:B------:R-:W-:Y:S01]  /*8e80*/  HMMA.16816.F32 R16, R56.reuse, R62, R16 ;  /* 0x0000003e3810723c */ /* 0x040fe20000001810 */
[----:B------:R-:W1:Y:S07]  /*8e90*/  LDSM.16.MT88.4 R60, [R2+0xe000] ;  /* 0x00e00000023c783b */ /* 0x000e6e0000004200 */
[-C--:B---3--:R-:W-:Y:S08]  /*8ea0*/  HMMA.16816.F32 R20, R56, R132.reuse, R20 ;  /* 0x000000843814723c */ /* 0x088ff00000001814 */
[C---:B------:R-:W-:Y:S08]  /*8eb0*/  HMMA.16816.F32 R24, R64.reuse, R132, R24 ;  /* 0x000000844018723c */ /* 0x040ff00000001818 */
[-C--:B------:R-:W-:Y:S01]  /*8ec0*/  HMMA.16816.F32 R28, R64, R134.reuse, R28 ;  /* 0x00000086401c723c */ /* 0x080fe2000000181c */
[----:B------:R-:W-:Y:S07]  /*8ed0*/  LDSM.16.M88.4 R64, [R146+0x1a000] ;  /* 0x01a000009240783b */ /* 0x000fee0000000200 */
[----:B------:R-:W-:Y:S01]  /*8ee0*/  HMMA.16816.F32 R32, R56, R134, R32 ;  /* 0x000000863820723c */ /* 0x000fe20000001820 */
[----:B------:R-:W-:Y:S05]  /*8ef0*/  LDSM.16.MT88.4 R56, [R0+0xe800] ;  /* 0x00e800000038783b */ /* 0x000fea0000004200 */
[----:B------:R-:W-:Y:S02]  /*8f00*/  LDSM.16.MT88.4 R132, [R2+0xe800] ;  /* 0x00e800000284783b */ /* 0x000fe40000004200 */
[-C--:B----4-:R-:W-:Y:S08]  /*8f10*/  HMMA.16816.F32 R4, R36, R44.reuse, R4 ;  /* 0x0000002c2404723c */ /* 0x090ff00000001804 */
[C---:B------:R-:W-:Y:S08]  /*8f20*/  HMMA.16816.F32 R8, R136.reuse, R44, R8 ;  /* 0x0000002c8808723c */ /* 0x040ff00000001808 */
[-C--:B------:R-:W-:Y:S08]  /*8f30*/  HMMA.16816.F32 R12, R136, R46.reuse, R12 ;  /* 0x0000002e880c723c */ /* 0x080ff0000000180c */
[C---:B------:R-:W-:Y:S01]  /*8f40*/  HMMA.16816.F32 R16, R36.reuse, R46, R16 ;  /* 0x0000002e2410723c */ /* 0x040fe20000001810 */
[----:B------:R-:W2:Y:S07]  /*8f50*/  LDSM.16.M88.4 R44, [R146+0x18000] ;  /* 0x01800000922c783b */ /* 0x000eae0000000200 */
[-C--:B------:R-:W-:Y:S08]  /*8f60*/  HMMA.16816.F32 R20, R36, R140.reuse, R20 ;  /* 0x0000008c2414723c */ /* 0x080ff00000001814 */
[C---:B------:R-:W-:Y:S08]  /*8f70*/  HMMA.16816.F32 R24, R136.reuse, R140, R24 ;  /* 0x0000008c8818723c */ /* 0x040ff00000001818 */
[-C--:B------:R-:W-:Y:S01]  /*8f80*/  HMMA.16816.F32 R28, R136, R142.reuse, R28 ;  /* 0x0000008e881c723c */ /* 0x080fe2000000181c */
[----:B------:R-:W-:Y:S07]  /*8f90*/  LDSM.16.M88.4 R136, [R145+0x1a000] ;  /* 0x01a000009188783b */ /* 0x000fee0000000200 */
[----:B------:R-:W-:Y:S01]  /*8fa0*/  HMMA.16816.F32 R32, R36, R142, R32 ;  /* 0x0000008e2420723c */ /* 0x000fe20000001820 */
[----:B------:R-:W-:Y:S05]  /*8fb0*/  LDSM.16.M88.4 R36, [R145+0x18000] ;  /* 0x018000009124783b */ /* 0x000fea0000000200 */
[----:B------:R-:W-:Y:S02]  /*8fc0*/  LDSM.16.MT88.4 R140, [R2+0xf000] ;  /* 0x00f00000028c783b */ /* 0x000fe40000004200 */
        /* <DEDUP_REMOVED lines=8> */
[----:B------:R1:W-:Y:S07]  /*9050*/  LDSM.16.MT88.4 R52, [R0+0xf800] ;  /* 0x00f800000034783b */ /* 0x0003ee0000004200 */
[----:B------:R-:W-:Y:S01]  /*9060*/  HMMA.16816.F32 R32, R40, R62, R32 ;  /* 0x0000003e2820723c */ /* 0x000fe20000001820 */
[----:B------:R-:W4:Y:S05]  /*9070*/  LDSM.16.M88.4 R40, [R144+0x18000] ;  /* 0x018000009028783b */ /* 0x000f2a0000000200 */
[----:B------:R3:W-:Y:S02]  /*9080*/  LDSM.16.MT88.4 R60, [R2+0xf800] ;  /* 0x00f80000023c783b */ /* 0x0007e40000004200 */
[-C--:B--2---:R-:W-:Y:S08]  /*9090*/  HMMA.16816.F32 R4, R44, R56.reuse, R4 ;  /* 0x000000382c04723c */ /* 0x084ff00000001804 */
[C---:B------:R-:W-:Y:S04]  /*90a0*/  HMMA.16816.F32 R8, R64.reuse, R56, R8 ;  /* 0x000000384008723c */ /* 0x040fe80000001808 */
[C---:B-1----:R-:W-:Y:S04]  /*90b0*/  IMAD.SHL.U32 R0, R247.reuse, 0x10, RZ ;  /* 0x00000010f7007824 */ /* 0x042fe800078e00ff */
[-C--:B------:R-:W-:Y:S04]  /*90c0*/  HMMA.16816.F32 R12, R64, R58.reuse, R12 ;  /* 0x0000003a400c723c */ /* 0x080fe8000000180c */
[C---:B---3--:R-:W-:Y:S04]  /*90d0*/  IMAD R2, R247.reuse, 0x18, RZ ;  /* 0x00000018f7027824 */ /* 0x048fe800078e02ff */
[C---:B------:R-:W-:Y:S01]  /*90e0*/  HMMA.16816.F32 R16, R44.reuse, R58, R16 ;  /* 0x0000003a2c10723c */ /* 0x040fe20000001810 */
[----:B------:R-:W1:Y:S07]  /*90f0*/  LDSM.16.M88.4 R56, [R144+0x1a000] ;  /* 0x01a000009038783b */ /* 0x000e6e0000000200 */
[-C--:B------:R-:W-:Y:S08]  /*9100*/  HMMA.16816.F32 R20, R44, R132.reuse, R20 ;  /* 0x000000842c14723c */ /* 0x080ff00000001814 */
[C---:B------:R-:W-:Y:S08]  /*9110*/  HMMA.16816.F32 R24, R64.reuse, R132, R24 ;  /* 0x000000844018723c */ /* 0x040ff00000001818 */
[-C--:B------:R-:W-:Y:S08]  /*9120*/  HMMA.16816.F32 R28, R64, R134.reuse, R28 ;  /* 0x00000086401c723c */ /* 0x080ff0000000181c */
[----:B------:R-:W-:Y:S07]  /*9130*/  HMMA.16816.F32 R32, R44, R134, R32 ;  /* 0x000000862c20723c */ /* 0x000fee0000001820 */
[----:B------:R-:W-:Y:S01]  /*9140*/  IMAD.SHL.U32 R44, R247, 0x8, RZ ;  /* 0x00000008f72c7824 */ /* 0x000fe200078e00ff */
[-C--:B------:R-:W-:Y:S08]  /*9150*/  HMMA.16816.F32 R4, R36, R48.reuse, R4 ;  /* 0x000000302404723c */ /* 0x080ff00000001804 */
[C---:B------:R-:W-:Y:S08]  /*9160*/  HMMA.16816.F32 R8, R136.reuse, R48, R8 ;  /* 0x000000308808723c */ /* 0x040ff00000001808 */
[-C--:B------:R-:W-:Y:S08]  /*9170*/  HMMA.16816.F32 R12, R136, R50.reuse, R12 ;  /* 0x00000032880c723c */ /* 0x080ff0000000180c */
[C---:B------:R-:W-:Y:S08]  /*9180*/  HMMA.16816.F32 R16, R36.reuse, R50, R16 ;  /* 0x000000322410723c */ /* 0x040ff00000001810 */
[-C--:B------:R-:W-:Y:S08]  /*9190*/  HMMA.16816.F32 R20, R36, R140.reuse, R20 ;  /* 0x0000008c2414723c */ /* 0x080ff00000001814 */
[C---:B------:R-:W-:Y:S08]  /*91a0*/  HMMA.16816.F32 R24, R136.reuse, R140, R24 ;  /* 0x0000008c8818723c */ /* 0x040ff00000001818 */
[-C--:B------:R-:W-:Y:S08]  /*91b0*/  HMMA.16816.F32 R28, R136, R142.reuse, R28 ;  /* 0x0000008e881c723c */ /* 0x080ff0000000181c */
[----:B------:R-:W-:Y:S07]  /*91c0*/  HMMA.16816.F32 R32, R36, R142, R32 ;  /* 0x0000008e2420723c */ /* 0x000fee0000001820 */
[----:B------:R-:W-:Y:S01]  /*91d0*/  @P0 IADD3 R36, P1, R249, UR15, RZ ;  /* 0x0000000ff9240c10 */ /* 0x000fe2000ff3e0ff */
[-C--:B----4-:R-:W-:Y:S01]  /*91e0*/  HMMA.16816.F32 R4, R40, R52.reuse, R4 ;  /* 0x000000342804723c */ /* 0x090fe20000001804 */
[----:B------:R-:W-:Y:S04]  /*91f0*/  @UP3 UIADD3 UR15, UP1, UR15, -0x200, URZ ;  /* 0xfffffe000f0f3890 */ /* 0x000fe8000ff3e03f */
[----:B------:R-:W-:Y:S01]  /*9200*/  @P0 IADD3.X R37, R148, UR14, RZ, P1, !PT ;  /* 0x0000000e94250c10 */ /* 0x000fe20008ffe4ff */
[----:B------:R-:W-:Y:S02]  /*9210*/  @UP3 UIADD3.X UR14, UR14, -0x1, URZ, UP1, !UPT ;  /* 0xffffffff0e0e3890 */ /* 0x000fe40008ffe43f */
[C---:B-1----:R-:W-:Y:S02]  /*9220*/  HMMA.16816.F32 R8, R56.reuse, R52, R8 ;  /* 0x000000343808723c */ /* 0x042fe40000001808 */
[----:B------:R1:W5:Y:S05]  /*9230*/  @P0 LDG.E R245, [R36.64] ;  /* 0x0000000424f50981 */ /* 0x00036a000c1e1900 */
[----:B------:R1:W5:Y:S01]  /*9240*/  @P0 LDG.E R246, [R36.64+0x20] ;  /* 0x0000200424f60981 */ /* 0x000362000c1e1900 */
[-C--:B------:R-:W-:Y:S04]  /*9250*/  HMMA.16816.F32 R12, R56, R54.reuse, R12 ;  /* 0x00000036380c723c */ /* 0x080fe8000000180c */
[----:B------:R1:W5:Y:S04]  /*9260*/  @P0 LDG.E R243, [R36.64+0x100] ;  /* 0x0001000424f30981 */ /* 0x000368000c1e1900 */
[C---:B------:R-:W-:Y:S01]  /*9270*/  HMMA.16816.F32 R16, R40.reuse, R54, R16 ;  /* 0x000000362810723c */ /* 0x040fe20000001810 */
[----:B------:R1:W5:Y:S05]  /*9280*/  @P0 LDG.E R244, [R36.64+0x120] ;  /* 0x0001200424f40981 */ /* 0x00036a000c1e1900 */
[----:B------:R-:W-:Y:S02]  /*9290*/  RED.E.ADD.F32.FTZ.RN.STRONG.GPU [R188.64], R4 ;  /* 0x00000004bc00798e */ /* 0x000fe4000c10e784 */
[-C--:B------:R-:W-:Y:S08]  /*92a0*/  HMMA.16816.F32 R20, R40, R60.reuse, R20 ;  /* 0x0000003c2814723c */ /* 0x080ff00000001814 */
[C---:B------:R-:W-:Y:S08]  /*92b0*/  HMMA.16816.F32 R24, R56.reuse, R60, R24 ;  /* 0x0000003c3818723c */ /* 0x040ff00000001818 */
[-C--:B------:R-:W-:Y:S04]  /*92c0*/  HMMA.16816.F32 R28, R56, R62.reuse, R28 ;  /* 0x0000003e381c723c */ /* 0x080fe8000000181c */
[CC--:B-1----:R-:W-:Y:S04]  /*92d0*/  LEA R36, P0, R44.reuse, R188.reuse, 0x2 ;  /* 0x000000bc2c247211 */ /* 0x0c2fe800078010ff */
[----:B------:R-:W-:Y:S04]  /*92e0*/  HMMA.16816.F32 R32, R40, R62, R32 ;  /* 0x0000003e2820723c */ /* 0x000fe80000001820 */
[-C--:B------:R-:W-:Y:S02]  /*92f0*/  LEA.HI.X.SX32 R37, R44, R189.reuse, 0x2, P0 ;  /* 0x000000bd2c257211 */ /* 0x080fe400000f16ff */
[-C--:B------:R-:W-:Y:S01]  /*9300*/  LEA R38, P0, R2, R188.reuse, 0x2 ;  /* 0x000000bc02267211 */ /* 0x080fe200078010ff */
[C---:B------:R-:W-:Y:S01]  /*9310*/  IMAD.SHL.U32 R41, R247.reuse, 0x20, RZ ;  /* 0x00000020f7297824 */ /* 0x040fe200078e00ff */
[CC--:B------:R-:W-:Y:S01]  /*9320*/  LEA R42, P1, R0.reuse, R188.reuse, 0x2 ;  /* 0x000000bc002a7211 */ /* 0x0c0fe200078210ff */
[----:B------:R1:W-:Y:S03]  /*9330*/  RED.E.ADD.F32.FTZ.RN.STRONG.GPU [R36.64], R5 ;  /* 0x000000052400798e */ /* 0x0003e6000c10e784 */
[-C--:B------:R-:W-:Y:S02]  /*9340*/  LEA.HI.X.SX32 R43, R0, R189.reuse, 0x2, P1 ;  /* 0x000000bd002b7211 */ /* 0x080fe400008f16ff */
[-C--:B------:R-:W-:Y:S01]  /*9350*/  LEA.HI.X.SX32 R39, R2, R189.reuse, 0x2, P0 ;  /* 0x000000bd02277211 */ /* 0x080fe200000f16ff */
[----:B------:R-:W-:Y:S01]  /*9360*/  IMAD R2, R247, 0x30, RZ ;  /* 0x00000030f7027824 */ /* 0x000fe200078e02ff */
[CC--:B------:R-:W-:Y:S01]  /*9370*/  LEA R40, P1, R41.reuse, R188.reuse, 0x2 ;  /* 0x000000bc29287211 */ /* 0x0c0fe200078210ff */
[----:B------:R-:W-:Y:S01]  /*9380*/  RED.E.ADD.F32.FTZ.RN.STRONG.GPU [R42.64], R6 ;  /* 0x000000062a00798e */ /* 0x000fe2000c10e784 */
[----:B------:R-:W-:Y:S02]  /*9390*/  IADD3 R0, R0, 0x20, RZ ;  /* 0x0000002000007810 */ /* 0x000fe40007ffe0ff */
[-C--:B------:R-:W-:Y:S02]  /*93a0*/  LEA.HI.X.SX32 R41, R41, R189.reuse, 0x2, P1 ;  /* 0x000000bd29297211 */ /* 0x080fe400008f16ff */
[----:B------:R2:W-:Y:S05]  /*93b0*/  RED.E.ADD.F32.FTZ.RN.STRONG.GPU [R38.64], R7 ;  /* 0x000000072600798e */ /* 0x0005ea000c10e784 */
[----:B------:R3:W-:Y:S01]  /*93c0*/  RED.E.ADD.F32.FTZ.RN.STRONG.GPU [R40.64], R8 ;  /* 0x000000082800798e */ /* 0x0007e2000c10e784 */
[----:B-1----:R-:W-:Y:S05]  /*93d0*/  IMAD R5, R247, 0x28, RZ ;  /* 0x00000028f7057824 */ /* 0x002fea00078e02ff */
[CC--:B------:R-:W-:Y:S04]  /*93e0*/  LEA R4, P0, R5.reuse, R188.reuse, 0x2 ;  /* 0x000000bc05047211 */ /* 0x0c0fe800078010ff */
[-C--:B------:R-:W-:Y:S02]  /*93f0*/  LEA.HI.X.SX32 R5, R5, R189.reuse, 0x2, P0 ;  /* 0x000000bd05057211 */ /* 0x080fe400000f16ff */
[CC--:B--2---:R-:W-:Y:S03]  /*9400*/  LEA R38, P1, R2.reuse, R188.reuse, 0x2 ;  /* 0x000000bc02267211 */ /* 0x0c4fe600078210ff */
[----:B------:R1:W-:Y:S01]  /*9410*/  RED.E.ADD.F32.FTZ.RN.STRONG.GPU [R4.64], R9 ;  /* 0x000000090400798e */ /* 0x0003e2000c10e784 */
[C---:B------:R-:W-:Y:S01]  /*9420*/  IMAD R7, R247.reuse, 0x38, RZ ;  /* 0x00000038f7077824 */ /* 0x040fe200078e02ff */
[-C--:B------:R-:W-:Y:S01]  /*9430*/  LEA.HI.X.SX32 R39, R2, R189.reuse, 0x2, P1 ;  /* 0x000000bd02277211 */ /* 0x080fe200008f16ff */
[----:B---3--:R-:W-:Y:S03]  /*9440*/  IMAD.SHL.U32 R40, R247, 0x40, RZ ;  /* 0x00000040f7287824 */ /* 0x008fe600078e00ff */
[-C--:B------:R-:W-:Y:S01]  /*9450*/  LEA R6, P0, R7, R188.reuse, 0x2 ;  /* 0x000000bc07067211 */ /* 0x080fe200078010ff */
[----:B------:R-:W-:Y:S01]  /*9460*/  IMAD R2, R247, 0x48, RZ ;  /* 0x00000048f7027824 */ /* 0x000fe200078e02ff */
[----:B------:R2:W-:Y:S02]  /*9470*/  RED.E.ADD.F32.FTZ.RN.STRONG.GPU [R38.64], R10 ;  /* 0x0000000a2600798e */ /* 0x0005e4000c10e784 */
[-C--:B------:R-:W-:Y:S02]  /*9480*/  LEA.HI.X.SX32 R7, R7, R189.reuse, 0x2, P0 ;  /* 0x000000bd07077211 */ /* 0x080fe400000f16ff */
[-C--:B------:R-:W-:Y:S03]  /*9490*/  LEA R8, P0, R2, R188.reuse, 0x2 ;  /* 0x000000bc02087211 */ /* 0x080fe600078010ff */
[----:B------:R3:W-:Y:S01]  /*94a0*/  RED.E.ADD.F32.FTZ.RN.STRONG.GPU [R6.64], R11 ;  /* 0x0000000b0600798e */ /* 0x0007e2000c10e784 */
[-C--:B-1----:R-:W-:Y:S02]  /*94b0*/  LEA R4, P1, R40, R188.reuse, 0x2 ;  /* 0x000000bc28047211 */ /* 0x082fe400078210ff */
[-C--:B------:R-:W-:Y:S01]  /*94c0*/  LEA.HI.X.SX32 R9, R2, R189.reuse, 0x2, P0 ;  /* 0x000000bd02097211 */ /* 0x080fe200000f16ff */
[C---:B------:R-:W-:Y:S01]  /*94d0*/  IMAD R2, R247.reuse, 0x60, RZ ;  /* 0x00000060f7027824 */ /* 0x040fe200078e02ff */
[-C--:B------:R-:W-:Y:S01]  /*94e0*/  LEA.HI.X.SX32 R5, R40, R189.reuse, 0x2, P1 ;  /* 0x000000bd28057211 */ /* 0x080fe200008f16ff */
[C---:B--2---:R-:W-:Y:S04]  /*94f0*/  IMAD R38, R247.reuse, 0x50, RZ ;  /* 0x00000050f7267824 */ /* 0x044fe800078e02ff */
[----:B------:R1:W-:Y:S01]  /*9500*/  RED.E.ADD.F32.FTZ.RN.STRONG.GPU [R4.64], R16 ;  /* 0x000000100400798e */ /* 0x0003e2000c10e784 */
[C---:B------:R-:W-:Y:S04]  /*9510*/  IMAD R10, R247.reuse, 0x58, RZ ;  /* 0x00000058f70a7824 */ /* 0x040fe800078e02ff */
[----:B------:R2:W-:Y:S01]  /*9520*/  RED.E.ADD.F32.FTZ.RN.STRONG.GPU [R8.64], R17 ;  /* 0x000000110800798e */ /* 0x0005e2000c10e784 */
[CC--:B---3--:R-:W-:Y:S01]  /*9530*/  LEA R6, P1, R38.reuse, R188.reuse, 0x2 ;  /* 0x000000bc26067211 */ /* 0x0c8fe200078210ff */
[C---:B------:R-:W-:Y:S03]  /*9540*/  IMAD R11, R247.reuse, 0x68, RZ ;  /* 0x00000068f70b7824 */ /* 0x040fe600078e02ff */
[-C--:B------:R-:W-:Y:S05]  /*9550*/  LEA.HI.X.SX32 R7, R38, R189.reuse, 0x2, P1 ;  /* 0x000000bd26077211 */ /* 0x080fea00008f16ff */
[----:B------:R3:W-:Y:S01]  /*9560*/  RED.E.ADD.F32.FTZ.RN.STRONG.GPU [R6.64], R18 ;  /* 0x000000120600798e */ /* 0x0007e2000c10e784 */
[CC--:B-1----:R-:W-:Y:S04]  /*9570*/  LEA R4, P0, R10.reuse, R188.reuse, 0x2 ;  /* 0x000000bc0a047211 */ /* 0x0c2fe800078010ff */
[-C--:B------:R-:W-:Y:S01]  /*9580*/  LEA.HI.X.SX32 R5, R10, R189.reuse, 0x2, P0 ;  /* 0x000000bd0a057211 */ /* 0x080fe200000f16ff */
[C---:B------:R-:W-:Y:S01]  /*9590*/  IMAD R10, R247.reuse, 0x70, RZ ;  /* 0x00000070f70a7824 */ /* 0x040fe200078e02ff */
[CC--:B--2---:R-:W-:Y:S03]  /*95a0*/  LEA R8, P1, R2.reuse, R188.reuse, 0x2 ;  /* 0x000000bc02087211 */ /* 0x0c4fe600078210ff */
[----:B------:R1:W-:Y:S01]  /*95b0*/  RED.E.ADD.F32.FTZ.RN.STRONG.GPU [R4.64], R19 ;  /* 0x000000130400798e */ /* 0x0003e2000c10e784 */
[-C--:B------:R-:W-:Y:S01]  /*95c0*/  LEA.HI.X.SX32 R9, R2, R189.reuse, 0x2, P1 ;  /* 0x000000bd02097211 */ /* 0x080fe200008f16ff */
[----:B------:R-:W-:Y:S04]  /*95d0*/  IMAD R2, R247, 0x78, RZ ;  /* 0x00000078f7027824 */ /* 0x000fe800078e02ff */
[----:B------:R2:W-:Y:S01]  /*95e0*/  RED.E.ADD.F32.FTZ.RN.STRONG.GPU [R8.64], R12 ;  /* 0x0000000c0800798e */ /* 0x0005e2000c10e784 */
[CC--:B---3--:R-:W-:Y:S04]  /*95f0*/  LEA R6, P0, R11.reuse, R188.reuse, 0x2 ;  /* 0x000000bc0b067211 */ /* 0x0c8fe800078010ff */
[-C--:B------:R-:W-:Y:S05]  /*9600*/  LEA.HI.X.SX32 R7, R11, R189.reuse, 0x2, P0 ;  /* 0x000000bd0b077211 */ /* 0x080fea00000f16ff */
[----:B------:R-:W-:Y:S01]  /*9610*/  RED.E.ADD.F32.FTZ.RN.STRONG.GPU [R6.64], R13 ;  /* 0x0000000d0600798e */ /* 0x000fe2000c10e784 */
[CC--:B-1----:R-:W-:Y:S04]  /*9620*/  LEA R4, P1, R10.reuse, R188.reuse, 0x2 ;  /* 0x000000bc0a047211 */ /* 0x0c2fe800078210ff */
[-C--:B------:R-:W-:Y:S02]  /*9630*/  LEA.HI.X.SX32 R5, R10, R189.reuse, 0x2, P1 ;  /* 0x000000bd0a057211 */ /* 0x080fe400008f16ff */
[CC--:B--2---:R-:W-:Y:S03]  /*9640*/  LEA R8, P0, R2.reuse, R188.reuse, 0x2 ;  /* 0x000000bc02087211 */ /* 0x0c4fe600078010ff */
[----:B------:R1:W-:Y:S01]  /*9650*/  RED.E.ADD.F32.FTZ.RN.STRONG.GPU [R4.64], R14 ;  /* 0x0000000e0400798e */ /* 0x0003e2000c10e784 */
[-C--:B------:R-:W-:Y:S01]  /*9660*/  LEA.HI.X.SX32 R9, R2, R189.reuse, 0x2, P0 ;  /* 0x000000bd02097211 */ /* 0x080fe200000f16ff */
[----:B------:R-:W-:Y:S01]  /*9670*/  IMAD.IADD R2, R44, 0x1, R0 ;  /* 0x000000012c027824 */ /* 0x000fe200078e0200 */
[CC--:B------:R-:W-:Y:S03]  /*9680*/  LEA R10, P0, R0.reuse, R188.reuse, 0x2 ;  /* 0x000000bc000a7211 */ /* 0x0c0fe600078010ff */
[----:B------:R2:W-:Y:S01]  /*9690*/  RED.E.ADD.F32.FTZ.RN.STRONG.GPU [R8.64], R15 ;  /* 0x0000000f0800798e */ /* 0x0005e2000c10e784 */
[-C--:B------:R-:W-:Y:S01]  /*96a0*/  LEA.HI.X.SX32 R11, R0, R189.reuse, 0x2, P0 ;  /* 0x000000bd000b7211 */ /* 0x080fe200000f16ff */
[C---:B------:R-:W-:Y:S03]  /*96b0*/  IMAD.IADD R0, R44.reuse, 0x1, R2 ;  /* 0x000000012c007824 */ /* 0x040fe600078e0202 */
[----:B------:R-:W-:Y:S05]  /*96c0*/  RED.E.ADD.F32.FTZ.RN.STRONG.GPU [R188.64+0x80], R20 ;  /* 0x00008014bc00798e */ /* 0x000fea000c10e784 */
[----:B------:R-:W-:Y:S05]  /*96d0*/  RED.E.ADD.F32.FTZ.RN.STRONG.GPU [R36.64+0x80], R21 ;  /* 0x000080152400798e */ /* 0x000fea000c10e784 */
[----:B------:R3:W-:Y:S05]  /*96e0*/  RED.E.ADD.F32.FTZ.RN.STRONG.GPU [R10.64], R22 ;  /* 0x000000160a00798e */ /* 0x0007ea000c10e784 */
[----:B------:R-:W-:Y:S01]  /*96f0*/  LDSM.16.MT88.4 R36, [R3+0x19000] ;  /* 0x019000000324783b */ /* 0x000fe20000004200 */
[----:B-1----:R-:W-:Y:S01]  /*9700*/  IMAD.IADD R4, R44, 0x1, R0 ;  /* 0x000000012c047824 */ /* 0x002fe200078e0200 */
[CC--:B--2---:R-:W-:Y:S04]  /*9710*/  LEA R8, P0, R2.reuse, R188.reuse, 0x2 ;  /* 0x000000bc02087211 */ /* 0x0c4fe800078010ff */
[-C--:B------:R-:W-:Y:S02]  /*9720*/  LEA.HI.X.SX32 R9, R2, R189.reuse, 0x2, P0 ;  /* 0x000000bd02097211 */ /* 0x080fe400000f16ff */
[CC--:B------:R-:W-:Y:S03]  /*9730*/  LEA R6, P0, R0.reuse, R188.reuse, 0x2 ;  /* 0x000000bc00067211 */ /* 0x0c0fe600078010ff */
[----:B------:R1:W-:Y:S01]  /*9740*/  RED.E.ADD.F32.FTZ.RN.STRONG.GPU [R8.64], R23 ;  /* 0x000000170800798e */ /* 0x0003e2000c10e784 */
[-C--:B------:R-:W-:Y:S01]  /*9750*/  LEA.HI.X.SX32 R7, R0, R189.reuse, 0x2, P0 ;  /* 0x000000bd00077211 */ /* 0x080fe200000f16ff */
[C---:B------:R-:W-:Y:S03]  /*9760*/  IMAD.IADD R0, R44.reuse, 0x1, R4 ;  /* 0x000000012c007824 */ /* 0x040fe600078e0204 */
[----:B------:R-:W-:Y:S01]  /*9770*/  LDSM.16.MT88.4 R20, [R3+0x14800] ;  /* 0x014800000314783b */ /* 0x000fe20000004200 */
[----:B------:R-:W-:Y:S01]  /*9780*/  IMAD.IADD R2, R44, 0x1, R0 ;  /* 0x000000012c027824 */ /* 0x000fe200078e0200 */
[CC--:B---3--:R-:W-:Y:S03]  /*9790*/  LEA R10, P0, R0.reuse, R188.reuse, 0x2 ;  /* 0x000000bc000a7211 */ /* 0x0c8fe600078010ff */
[----:B------:R2:W-:Y:S01]  /*97a0*/  RED.E.ADD.F32.FTZ.RN.STRONG.GPU [R6.64], R24 ;  /* 0x000000180600798e */ /* 0x0005e2000c10e784 */
[-C--:B------:R-:W-:Y:S01]  /*97b0*/  LEA.HI.X.SX32 R11, R0, R189.reuse, 0x2, P0 ;  /* 0x000000bd000b7211 */ /* 0x080fe200000f16ff */
[----:B------:R-:W-:Y:S01]  /*97c0*/  IMAD.IADD R0, R44, 0x1, R2 ;  /* 0x000000012c007824 */ /* 0x000fe200078e0202 */
[CC--:B-1----:R-:W-:Y:S04]  /*97d0*/  LEA R8, P1, R4.reuse, R188.reuse, 0x2 ;  /* 0x000000bc04087211 */ /* 0x0c2fe800078210ff */
[-C--:B------:R-:W-:Y:S01]  /*97e0*/  LEA.HI.X.SX32 R9, R4, R189.reuse, 0x2, P1 ;  /* 0x000000bd04097211 */ /* 0x080fe200008f16ff */
[----:B------:R-:W-:Y:S04]  /*97f0*/  IMAD.IADD R4, R44, 0x1, R0 ;  /* 0x000000012c047824 */ /* 0x000fe800078e0200 */
[----:B------:R1:W-:Y:S01]  /*9800*/  RED.E.ADD.F32.FTZ.RN.STRONG.GPU [R8.64], R25 ;  /* 0x000000190800798e */ /* 0x0003e2000c10e784 */
[CC--:B--2---:R-:W-:Y:S04]  /*9810*/  LEA R6, P0, R2.reuse, R188.reuse, 0x2 ;  /* 0x000000bc02067211 */ /* 0x0c4fe800078010ff */
[----:B------:R-:W-:Y:S01]  /*9820*/  RED.E.ADD.F32.FTZ.RN.STRONG.GPU [R10.64], R26 ;  /* 0x0000001a0a00798e */ /* 0x000fe2000c10e784 */
[-C--:B------:R-:W-:Y:S01]  /*9830*/  LEA.HI.X.SX32 R7, R2, R189.reuse, 0x2, P0 ;  /* 0x000000bd02077211 */ /* 0x080fe200000f16ff */
[----:B------:R-:W-:Y:S04]  /*9840*/  IMAD.IADD R2, R44, 0x1, R4 ;  /* 0x000000012c027824 */ /* 0x000fe800078e0204 */
[----:B------:R2:W-:Y:S05]  /*9850*/  RED.E.ADD.F32.FTZ.RN.STRONG.GPU [R6.64], R27 ;  /* 0x0000001b0600798e */ /* 0x0005ea000c10e784 */
[----:B------:R-:W-:Y:S01]  /*9860*/  LDSM.16.MT88.4 R24, [R176+0x800] ;  /* 0x00080000b018783b */ /* 0x000fe20000004200 */
[CC--:B-1----:R-:W-:Y:S04]  /*9870*/  LEA R8, P0, R0.reuse, R188.reuse, 0x2 ;  /* 0x000000bc00087211 */ /* 0x0c2fe800078010ff */
[-C--:B------:R-:W-:Y:S01]  /*9880*/  LEA.HI.X.SX32 R9, R0, R189.reuse, 0x2, P0 ;  /* 0x000000bd00097211 */ /* 0x080fe200000f16ff */
[----:B------:R-:W-:Y:S01]  /*9890*/  IMAD.IADD R0, R44, 0x1, R2 ;  /* 0x000000012c007824 */ /* 0x000fe200078e0202 */
[CC--:B------:R-:W-:Y:S03]  /*98a0*/  LEA R14, P0, R2.reuse, R188.reuse, 0x2 ;  /* 0x000000bc020e7211 */ /* 0x0c0fe600078010ff */
[----:B------:R1:W-:Y:S01]  /*98b0*/  RED.E.ADD.F32.FTZ.RN.STRONG.GPU [R8.64], R32 ;  /* 0x000000200800798e */ /* 0x0003e2000c10e784 */
[-C--:B------:R-:W-:Y:S02]  /*98c0*/  LEA.HI.X.SX32 R15, R2, R189.reuse, 0x2, P0 ;  /* 0x000000bd020f7211 */ /* 0x080fe400000f16ff */
[-C--:B--2---:R-:W-:Y:S02]  /*98d0*/  LEA R6, P1, R4, R188.reuse, 0x2 ;  /* 0x000000bc04067211 */ /* 0x084fe400078210ff */
[-C--:B------:R-:W-:Y:S02]  /*98e0*/  LEA R12, P0, R0, R188.reuse, 0x2 ;  /* 0x000000bc000c7211 */ /* 0x080fe400078010ff */
[-C--:B------:R-:W-:Y:S01]  /*98f0*/  LEA.HI.X.SX32 R7, R4, R189.reuse, 0x2, P1 ;  /* 0x000000bd04077211 */ /* 0x080fe200008f16ff */
[----:B------:R-:W-:Y:S01]  /*9900*/  IMAD.IADD R4, R44, 0x1, R0 ;  /* 0x000000012c047824 */ /* 0x000fe200078e0200 */
[-C--:B------:R-:W-:Y:S03]  /*9910*/  LEA.HI.X.SX32 R13, R0, R189.reuse, 0x2, P0 ;  /* 0x000000bd000d7211 */ /* 0x080fe600000f16ff */
[----:B------:R2:W-:Y:S01]  /*9920*/  RED.E.ADD.F32.FTZ.RN.STRONG.GPU [R6.64], R33 ;  /* 0x000000210600798e */ /* 0x0005e2000c10e784 */
[-C--:B------:R-:W-:Y:S01]  /*9930*/  LEA R10, P0, R4, R188.reuse, 0x2 ;  /* 0x000000bc040a7211 */ /* 0x080fe200078010ff */
[----:B------:R-:W-:Y:S03]  /*9940*/  IMAD.IADD R2, R44, 0x1, R4 ;  /* 0x000000012c027824 */ /* 0x000fe600078e0204 */
[----:B------:R-:W-:Y:S01]  /*9950*/  RED.E.ADD.F32.FTZ.RN.STRONG.GPU [R14.64], R34 ;  /* 0x000000220e00798e */ /* 0x000fe2000c10e784 */
[-C--:B------:R-:W-:Y:S01]  /*9960*/  LEA.HI.X.SX32 R11, R4, R189.reuse, 0x2, P0 ;  /* 0x000000bd040b7211 */ /* 0x080fe200000f16ff */
[C---:B------:R-:W-:Y:S03]  /*9970*/  IMAD.IADD R0, R44.reuse, 0x1, R2 ;  /* 0x000000012c007824 */ /* 0x040fe600078e0202 */
[----:B------:R-:W-:Y:S01]  /*9980*/  RED.E.ADD.F32.FTZ.RN.STRONG.GPU [R12.64], R35 ;  /* 0x000000230c00798e */ /* 0x000fe2000c10e784 */
[----:B------:R-:W-:Y:S01]  /*9990*/  IMAD.IADD R5, R44, 0x1, R0 ;  /* 0x000000012c057824 */ /* 0x000fe200078e0200 */
[CC--:B-1----:R-:W-:Y:S03]  /*99a0*/  LEA R8, P2, R2.reuse, R188.reuse, 0x2 ;  /* 0x000000bc02087211 */ /* 0x0c2fe600078410ff */
[----:B------:R-:W-:Y:S01]  /*99b0*/  RED.E.ADD.F32.FTZ.RN.STRONG.GPU [R10.64], R28 ;  /* 0x0000001c0a00798e */ /* 0x000fe2000c10e784 */
[CC--:B------:R-:W-:Y:S02]  /*99c0*/  LEA R4, P0, R5.reuse, R188.reuse, 0x2 ;  /* 0x000000bc05047211 */ /* 0x0c0fe400078010ff */
[-C--:B------:R-:W-:Y:S02]  /*99d0*/  LEA.HI.X.SX32 R9, R2, R189.reuse, 0x2, P2 ;  /* 0x000000bd02097211 */ /* 0x080fe400010f16ff */
[-C--:B------:R-:W-:Y:S01]  /*99e0*/  LEA.HI.X.SX32 R5, R5, R189.reuse, 0x2, P0 ;  /* 0x000000bd05057211 */ /* 0x080fe200000f16ff */
[----:B------:R-:W-:Y:S01]  /*99f0*/  LDSM.16.MT88.4 R12, [R3+0x18000] ;  /* 0x01800000030c783b */ /* 0x000fe20000004200 */
[----:B------:R-:W-:Y:S02]  /*9a00*/  PLOP3.LUT P0, PT, PT, PT, UP2, 0x80, 0x0 ;  /* 0x000000000000781c */ /* 0x000fe40003f0f028 */
[C---:B--2---:R-:W-:Y:S02]  /*9a10*/  LEA R6, P1, R0.reuse, R188, 0x2 ;  /* 0x000000bc00067211 */ /* 0x044fe400078210ff */
[----:B------:R-:W-:Y:S02]  /*9a20*/  RED.E.ADD.F32.FTZ.RN.STRONG.GPU [R8.64], R29 ;  /* 0x0000001d0800798e */ /* 0x000fe4000c10e784 */
[----:B------:R-:W-:Y:S01]  /*9a30*/  LEA.HI.X.SX32 R7, R0, R189, 0x2, P1 ;  /* 0x000000bd00077211 */ /* 0x000fe200008f16ff */
[----:B------:R-:W-:Y:S02]  /*9a40*/  IMAD.IADD R0, R177, 0x1, R176 ;  /* 0x00000001b1007824 */ /* 0x000fe400078e02b0 */
[----:B------:R-:W-:Y:S01]  /*9a50*/  LDSM.16.MT88.4 R8, [R176] ;  /* 0x00000000b008783b */ /* 0x000fe20000004200 */
[----:B------:R-:W-:Y:S01]  /*9a60*/  PLOP3.LUT P1, PT, PT, PT, UP0, 0x80, 0x0 ;  /* 0x000000000000781c */ /* 0x000fe20003f2f008 */
[----:B------:R-:W-:Y:S03]  /*9a70*/  @UP3 UIADD3 UR17, UP0, UR17, -0x200, URZ ;  /* 0xfffffe0011113890 */ /* 0x000fe6000ff1e03f */
[----:B------:R-:W-:Y:S01]  /*9a80*/  RED.E.ADD.F32.FTZ.RN.STRONG.GPU [R6.64], R30 ;  /* 0x0000001e0600798e */ /* 0x000fe2000c10e784 */
[----:B------:R-:W-:Y:S04]  /*9a90*/  @UP3 UIADD3.X UR16, UR16, -0x1, URZ, UP0, !UPT ;  /* 0xffffffff10103890 */ /* 0x000fe800087fe43f */
[----:B------:R-:W-:Y:S05]  /*9aa0*/  RED.E.ADD.F32.FTZ.RN.STRONG.GPU [R4.64], R31 ;  /* 0x0000001f0400798e */ /* 0x000fea000c10e784 */
[----:B------:R-:W1:Y:S05]  /*9ab0*/  LDSM.16.MT88.4 R4, [R3+0x14000] ;  /* 0x014000000304783b */ /* 0x000e6a0000004200 */
[----:B------:R-:W2:Y:S05]  /*9ac0*/  LDSM.16.MT88.4 R16, [R0] ;  /* 0x000000000010783b */ /* 0x000eaa0000004200 */
[----:B------:R-:W3:Y:S05]  /*9ad0*/  LDSM.16.MT88.4 R32, [R3+0x18800] ;  /* 0x018800000320783b */ /* 0x000eea0000004200 */
[----:B------:R-:W4:Y:S05]  /*9ae0*/  LDSM.16.MT88.4 R28, [R0+0x800] ;  /* 0x00080000001c783b */ /* 0x000f2a0000004200 */
[----:B------:R-:W-:Y:S01]  /*9af0*/  LDSM.16.MT88.4 R40, [R0+0x1000] ;  /* 0x001000000028783b */ /* 0x000fe20000004200 */
[-C--:B-1----:R-:W-:Y:S08]  /*9b00*/  HMMA.16816.F32 R100, R4, R8.reuse, R100 ;  /* 0x000000080464723c */ /* 0x082ff00000001864 */
[C---:B------:R-:W-:Y:S08]  /*9b10*/  HMMA.16816.F32 R104, R12.reuse, R8, R104 ;  /* 0x000000080c68723c */ /* 0x040ff00000001868 */
[-C--:B------:R-:W-:Y:S08]  /*9b20*/  HMMA.16816.F32 R108, R12, R10.reuse, R108 ;  /* 0x0000000a0c6c723c */ /* 0x080ff0000000186c */
[C---:B------:R-:W-:Y:S01]  /*9b30*/  HMMA.16816.F32 R112, R4.reuse, R10, R112 ;  /* 0x0000000a0470723c */ /* 0x040fe20000001870 */
[----:B------:R-:W-:Y:S07]  /*9b40*/  LDSM.16.MT88.4 R8, [R3+0x15000] ;  /* 0x015000000308783b */ /* 0x000fee0000004200 */
[-C--:B--2---:R-:W-:Y:S08]  /*9b50*/  HMMA.16816.F32 R116, R4, R16.reuse, R116 ;  /* 0x000000100474723c */ /* 0x084ff00000001874 */
        /* <DEDUP_REMOVED lines=215> */
.L_x_573:
        /* <DEDUP_REMOVED lines=19> */
.L_x_574:
        /* <DEDUP_REMOVED lines=37> */
[----:B------:R-:W2:Y:S01]  /*ac50*/  LDS.128 R12, [R147+0xc000] ;  /* 0x00c00000930c7984 */ /* 0x000ea20000000c00 */
        /* <DEDUP_REMOVED lines=9> */
.L_x_576:
[----:B------:R-:W-:Y:S05]  /*acf0*/  BSYNC B0 ;  /* 0x0000000000007941 */ /* 0x000fea0003800000 */
.L_x_575:
        /* <DEDUP_REMOVED lines=15> */
.L_x_578:
[----:B------:R-:W-:Y:S05]  /*adf0*/  BSYNC B0 ;  /* 0x0000000000007941 */ /* 0x000fea0003800000 */
.L_x_577:
        /* <DEDUP_REMOVED lines=15> */
.L_x_580:
[----:B------:R-:W-:Y:S05]  /*aef0*/  BSYNC B0 ;  /* 0x0000000000007941 */ /* 0x000fea0003800000 */
.L_x_579:
        /* <DEDUP_REMOVED lines=14> */
.L_x_582:
[----:B------:R-:W-:Y:S05]  /*afe0*/  BSYNC B0 ;  /* 0x0000000000007941 */ /* 0x000fea0003800000 */
.L_x_581:
        /* <DEDUP_REMOVED lines=25> */
.L_x_584:
[----:B------:R-:W-:Y:S05]  /*b180*/  BSYNC B0 ;  /* 0x0000000000007941 */ /* 0x000fea0003800000 */
.L_x_583:
        /* <DEDUP_REMOVED lines=13> */
.L_x_586:
[----:B------:R-:W-:Y:S05]  /*b260*/  BSYNC B0 ;  /* 0x0000000000007941 */ /* 0x000fea0003800000 */
.L_x_585:
        /* <DEDUP_REMOVED lines=13> */
.L_x_588:
[----:B------:R-:W-:Y:S05]  /*b340*/  BSYNC B0 ;  /* 0x0000000000007941 */ /* 0x000fea0003800000 */
.L_x_587:
        /* <DEDUP_REMOVED lines=11> */
.L_x_535:
[----:B------:R-:W-:Y:S05]  /*b400*/  BSYNC B1 ;  /* 0x0000000000017941 */ /* 0x000fea0003800000 */
.L_x_513:
        /* <DEDUP_REMOVED lines=11> */
.L_x_589:
[----:B------:R-:W-:Y:S05]  /*b4c0*/  EXIT ;  /* 0x000000000000794d */ /* 0x000fea0003800000 */
.L_x_591:
        /* <DEDUP_REMOVED lines=11> */
.L_x_2460:


//--------------------- .text._ZN5flash44flash_bwd_dq_dk_dv_loop_seqk_parallel_kernelI23Flash_bwd_kernel_traitsILi64ELi128ELi128ELi8ELi4ELi4ELi4ELb0ELb0EN7cutlass6half_tE19Flash_kernel_traitsILi64ELi128ELi128ELi8ES3_EELb0ELb0ELb0ELb0ELb1ELb1ELb0EEEvNS_16Flash_bwd_paramsE --------------------------
	.section	.text._ZN5flash44flash_bwd_dq_dk_dv_loop_seqk_parallel_kernelI23Flash_bwd_kernel_traitsILi64ELi128ELi128ELi8ELi4ELi4ELi4ELb0ELb0EN7cutlass6half_tE19Flash_kernel_traitsILi64ELi128ELi128ELi8ES3_EELb0ELb0ELb0ELb0ELb1ELb1ELb0EEEvNS_16Flash_bwd_paramsE,"ax",@progbits
	.sectioninfo	@"SHI_REGISTERS=255"
	.align	128
        .global         _ZN5flash44flash_bwd_dq_dk_dv_loop_seqk_parallel_kernelI23Flash_bwd_kernel_traitsILi64ELi128ELi128ELi8ELi4ELi4ELi4ELb0ELb0EN7cutlass6half_tE19Flash_kernel_traitsILi64ELi128ELi128ELi8ES3_EELb0ELb0ELb0ELb0ELb1ELb1ELb0EEEvNS_16Flash_bwd_paramsE
        .type           _ZN5flash44flash_bwd_dq_dk_dv_loop_seqk_parallel_kernelI23Flash_bwd_kernel_traitsILi64ELi128ELi128ELi8ELi4ELi4ELi4ELb0ELb0EN7cutlass6half_tE19Flash_kernel_traitsILi64ELi128ELi128ELi8ES3_EELb0ELb0ELb0ELb0ELb1ELb1ELb0EEEvNS_16Flash_bwd_paramsE,@function
        .size           _ZN5flash44flash_bwd_dq_dk_dv_loop_seqk_parallel_kernelI23Flash_bwd_kernel_traitsILi64ELi128ELi128ELi8ELi4ELi4ELi4ELb0ELb0EN7cutlass6half_tE19Flash_kernel_traitsILi64ELi128ELi128ELi8ES3_EELb0ELb0ELb0ELb0ELb1ELb1ELb0EEEvNS_16Flash_bwd_paramsE,(.L_x_2461 - _ZN5flash44flash_bwd_dq_dk_dv_loop_seqk_parallel_kernelI23Flash_bwd_kernel_traitsILi64ELi128ELi128ELi8ELi4ELi4ELi4ELb0ELb0EN7cutlass6half_tE19Flash_kernel_traitsILi64ELi128ELi128ELi8ES3_EELb0ELb0ELb0ELb0ELb1ELb1ELb0EEEvNS_16Flash_bwd_paramsE)
        .other          _ZN5flash44flash_bwd_dq_dk_dv_loop_seqk_parallel_kernelI23Flash_bwd_kernel_traitsILi64ELi128ELi128ELi8ELi4ELi4ELi4ELb0ELb0EN7cutlass6half_tE19Flash_kernel_traitsILi64ELi128ELi128ELi8ES3_EELb0ELb0ELb0ELb0ELb1ELb1ELb0EEEvNS_16Flash_bwd_paramsE,@"STO_CUDA_ENTRY STV_DEFAULT"
_ZN5flash44flash_bwd_dq_dk_dv_loop_seqk_parallel_kernelI23Flash_bwd_kernel_traitsILi64ELi128ELi128ELi8ELi4ELi4ELi4ELb0ELb0EN7cutlass6half_tE19Flash_kernel_traitsILi64ELi128ELi128ELi8ES3_EELb0ELb0ELb0ELb0ELb1ELb1ELb0EEEvNS_16Flash_bwd_paramsE:
.text._ZN5flash44flash_bwd_dq_dk_dv_loop_seqk_parallel_kernelI23Flash_bwd_kernel_traitsILi64ELi128ELi128ELi8ELi4ELi4ELi4ELb0ELb0EN7cutlass6half_tE19Flash_kernel_traitsILi64ELi128ELi128ELi8ES3_EELb0ELb0ELb0ELb0ELb1ELb1ELb0EEEvNS_16Flash_bwd_paramsE:
        /* <DEDUP_REMOVED lines=13> */
[----:B------:R-:W-:Y:S01]  /*00d0*/  ULDC UR36, c[0x0][0x22c] ;  /* 0x00008b0000247ab9 */ /* 0x000fe20000000800 */
[----:B------:R-:W-:Y:S01]  /*00e0*/  IMAD.MOV.U32 R232, RZ, RZ, -0x10 ;  /* 0xfffffff0ffe87424 */ /* 0x000fe200078e00ff */
[----:B------:R-:W-:Y:S02]  /*00f0*/  ULDC UR20, c[0x0][0x1c0] ;  /* 0x0000700000147ab9 */ /* 0x000fe40000000800 */
[----:B------:R-:W-:Y:S02]  /*0100*/  UIMAD UR23, UR36, UR20, URZ ;  /* 0x00000014241772a4 */ /* 0x000fe4000f8e023f */
[----:B------:R-:W-:Y:S02]  /*0110*/  UMOV UR4, 0x80 ;  /* 0x0000008000047882 */ /* 0x000fe40000000000 */
[----:B------:R-:W-:-:S02]  /*0120*/  ULDC UR5, c[0x0][0x210] ;  /* 0x0000840000057ab9 */ /* 0x000fc40000000800 */
[----:B------:R-:W-:Y:S02]  /*0130*/  ULDC UR25, c[0x0][0x234] ;  /* 0x00008d0000197ab9 */ /* 0x000fe40000000800 */
[----:B------:R-:W-:Y:S02]  /*0140*/  ULDC UR24, c[0x0][0x224] ;  /* 0x0000890000187ab9 */ /* 0x000fe40000000800 */
[----:B------:R-:W-:Y:S02]  /*0150*/  UIMAD UR25, UR4, UR5, UR25 ;  /* 0x00000005041972a4 */ /* 0x000fe4000f8e0219 */
[----:B------:R-:W-:Y:S02]  /*0160*/  UIADD3 UR24, UR4, UR24, URZ ;  /* 0x0000001804187290 */ /* 0x000fe4000fffe03f */
[----:B------:R-:W-:Y:S02]  /*0170*/  USHF.R.S32.HI UR4, URZ, 0x1f, UR36 ;  /* 0x0000001f3f047899 */ /* 0x000fe40008011424 */
[----:B------:R-:W-:Y:S01]  /*0180*/  USHF.L.U32 UR22, UR23, 0x7, URZ ;  /* 0x0000000717167899 */ /* 0x000fe2000800063f */
[----:B-1----:R-:W-:Y:S01]  /*0190*/  SHF.R.S32.HI R5, RZ, 0x1f, R9 ;  /* 0x0000001fff057819 */ /* 0x002fe20000011409 */
[----:B------:R-:W-:-:S02]  /*01a0*/  UIMAD.WIDE.U32 UR36, UR36, UR20, URZ ;  /* 0x00000014242472a5 */ /* 0x000fc4000f8e003f */
[----:B------:R-:W-:Y:S01]  /*01b0*/  ULDC UR15, c[0x0][0x1c0] ;  /* 0x00007000000f7ab9 */ /* 0x000fe20000000800 */
[CC--:B------:R-:W-:Y:S01]  /*01c0*/  LEA.HI R0, R5.reuse, R9.reuse, RZ, 0x5 ;  /* 0x0000000905007211 */ /* 0x0c0fe200078f28ff */
[----:B------:R-:W-:Y:S01]  /*01d0*/  ULDC UR14, c[0x0][0x224] ;  /* 0x00008900000e7ab9 */ /* 0x000fe20000000800 */
[CC--:B------:R-:W-:Y:S01]  /*01e0*/  LEA.HI R13, R5.reuse, R9.reuse, RZ, 0x3 ;  /* 0x00000009050d7211 */ /* 0x0c0fe200078f18ff */
[----:B------:R-:W-:Y:S01]  /*01f0*/  UMOV UR17, 0x4 ;  /* 0x0000000400117882 */ /* 0x000fe20000000000 */
[----:B------:R-:W-:Y:S01]  /*0200*/  LOP3.LUT R6, R0, 0xffffffe0, RZ, 0xc0, !PT ;  /* 0xffffffe000067812 */ /* 0x000fe200078ec0ff */
[----:B------:R-:W-:Y:S01]  /*0210*/  ULDC.64 UR30, c[0x0][0x200] ;  /* 0x00008000001e7ab9 */ /* 0x000fe20000000a00 */
[--C-:B------:R-:W-:Y:S01]  /*0220*/  SHF.R.S32.HI R4, RZ, 0x5, R0.reuse ;  /* 0x00000005ff047819 */ /* 0x100fe20000011400 */
[----:B------:R-:W-:Y:S01]  /*0230*/  ULDC.64 UR28, c[0x0][0x3c8] ;  /* 0x0000f200001c7ab9 */ /* 0x000fe20000000a00 */
[----:B------:R-:W-:Y:S01]  /*0240*/  SHF.R.S32.HI R0, RZ, 0x1f, R0 ;  /* 0x0000001fff007819 */ /* 0x000fe20000011400 */
[----:B------:R-:W-:Y:S01]  /*0250*/  ULDC UR13, c[0x0][0x224] ;  /* 0x00008900000d7ab9 */ /* 0x000fe20000000800 */
[CC--:B------:R-:W-:Y:S01]  /*0260*/  LEA.HI R8, R5.reuse, R9.reuse, RZ, 0x4 ;  /* 0x0000000905087211 */ /* 0x0c0fe200078f20ff */
[----:B------:R-:W-:Y:S01]  /*0270*/  ULDC UR12, c[0x0][0x22c] ;  /* 0x00008b00000c7ab9 */ /* 0x000fe20000000800 */
[CC--:B------:R-:W-:Y:S01]  /*0280*/  LEA.HI R15, R5.reuse, R9.reuse, RZ, 0x7 ;  /* 0x00000009050f7211 */ /* 0x0c0fe200078f38ff */
[----:B------:R-:W-:Y:S01]  /*0290*/  UMOV UR19, 0x6 ;  /* 0x0000000600137882 */ /* 0x000fe20000000000 */
[CC--:B------:R-:W-:Y:S01]  /*02a0*/  LEA.HI R14, R5.reuse, R9.reuse, RZ, 0x6 ;  /* 0x00000009050e7211 */ /* 0x0c0fe200078f30ff */
[----:B------:R-:W-:Y:S01]  /*02b0*/  ULDC.64 UR34, c[0x0][0x118] ;  /* 0x0000460000227ab9 */ /* 0x000fe20000000a00 */
[----:B------:R-:W-:Y:S01]  /*02c0*/  LEA.HI R5, R5, R9, RZ, 0x2 ;  /* 0x0000000905057211 */ /* 0x000fe200078f10ff */
[----:B------:R-:W-:Y:S01]  /*02d0*/  UMOV UR18, 0xffffc000 ;  /* 0xffffc00000127882 */ /* 0x000fe20000000000 */
[----:B------:R-:W-:Y:S01]  /*02e0*/  LOP3.LUT R3, R13, 0xfffffff8, RZ, 0xc0, !PT ;  /* 0xfffffff80d037812 */ /* 0x000fe200078ec0ff */
[----:B------:R-:W-:Y:S01]  /*02f0*/  ULDC.64 UR32, c[0x0][0x118] ;  /* 0x0000460000207ab9 */ /* 0x000fe20000000a00 */
[----:B------:R-:W-:Y:S01]  /*0300*/  SHF.R.S32.HI R7, RZ, 0x3, R13 ;  /* 0x00000003ff077819 */ /* 0x000fe2000001140d */
[----:B------:R-:W-:Y:S01]  /*0310*/  UIMAD UR20, UR4, UR20, URZ ;  /* 0x00000014041472a4 */ /* 0x000fe2000f8e023f */
[----:B------:R-:W-:Y:S01]  /*0320*/  LEA.HI R0, R0, R4, RZ, 0x2 ;  /* 0x0000000400007211 */ /* 0x000fe200078f10ff */
[----:B------:R-:W-:Y:S01]  /*0330*/  IMAD.IADD R3, R9, 0x1, -R3 ;  /* 0x0000000109037824 */ /* 0x000fe200078e0a03 */
[----:B------:R-:W-:Y:S01]  /*0340*/  LOP3.LUT R11, R8, 0xfffffff0, RZ, 0xc0, !PT ;  /* 0xfffffff0080b7812 */ /* 0x000fe200078ec0ff */
[----:B------:R-:W-:Y:S01]  /*0350*/  IMAD.SHL.U32 R7, R7, 0x40, RZ ;  /* 0x0000004007077824 */ /* 0x000fe200078e00ff */
[----:B------:R-:W-:Y:S01]  /*0360*/  LOP3.LUT R10, R5, 0x7ffffffc, RZ, 0xc0, !PT ;  /* 0x7ffffffc050a7812 */ /* 0x000fe200078ec0ff */
[----:B------:R-:W-:Y:S01]  /*0370*/  USHF.R.S32.HI UR21, URZ, 0x1f, UR22 ;  /* 0x0000001f3f157899 */ /* 0x000fe20008011416 */
[----:B------:R-:W-:Y:S01]  /*0380*/  LOP3.LUT R2, R0, 0xfffffffc, RZ, 0xc0, !PT ;  /* 0xfffffffc00027812 */ /* 0x000fe200078ec0ff */
[----:B------:R-:W-:Y:S01]  /*0390*/  IMAD.IADD R0, R9, 0x1, -R6 ;  /* 0x0000000109007824 */ /* 0x000fe200078e0a06 */
[----:B------:R-:W-:Y:S01]  /*03a0*/  LOP3.LUT P4, RZ, R3, 0x2, RZ, 0xc0, !PT ;  /* 0x0000000203ff7812 */ /* 0x000fe2000788c0ff */
[----:B------:R-:W-:Y:S01]  /*03b0*/  IMAD.IADD R6, R9, 0x1, -R11 ;  /* 0x0000000109067824 */ /* 0x000fe200078e0a0b */
[----:B------:R-:W-:Y:S01]  /*03c0*/  LOP3.LUT P3, RZ, R3, 0x4, RZ, 0xc0, !PT ;  /* 0x0000000403ff7812 */ /* 0x000fe2000786c0ff */
[----:B------:R-:W-:Y:S01]  /*03d0*/  IMAD.IADD R16, R9, 0x1, -R10 ;  /* 0x0000000109107824 */ /* 0x000fe200078e0a0a */
[--C-:B------:R-:W-:Y:S01]  /*03e0*/  SHF.R.S32.HI R9, RZ, 0x2, R5.reuse ;  /* 0x00000002ff097819 */ /* 0x100fe20000011405 */
[----:B------:R-:W-:Y:S01]  /*03f0*/  IMAD.IADD R11, R4, 0x1, -R2 ;  /* 0x00000001040b7824 */ /* 0x000fe200078e0a02 */
[----:B------:R-:W-:Y:S01]  /*0400*/  LOP3.LUT R2, R7, 0x1c0, RZ, 0xc0, !PT ;  /* 0x000001c007027812 */ /* 0x000fe200078ec0ff */
[----:B------:R-:W-:Y:S01]  /*0410*/  IMAD.SHL.U32 R10, R3, 0x8, RZ ;  /* 0x00000008030a7824 */ /* 0x000fe200078e00ff */
[----:B------:R-:W-:Y:S01]  /*0420*/  SHF.R.S32.HI R4, RZ, 0x1f, R5 ;  /* 0x0000001fff047819 */ /* 0x000fe20000011405 */
[----:B------:R-:W-:Y:S01]  /*0430*/  UMOV UR16, 0x6 ;  /* 0x0000000600107882 */ /* 0x000fe20000000000 */
[----:B------:R-:W-:-:S02]  /*0440*/  SHF.R.S32.HI R5, RZ, 0x4, R8 ;  /* 0x00000004ff057819 */ /* 0x000fc40000011408 */
[----:B------:R-:W-:Y:S02]  /*0450*/  SHF.R.S32.HI R12, RZ, 0x1f, R0 ;  /* 0x0000001fff0c7819 */ /* 0x000fe40000011400 */
[----:B------:R-:W-:Y:S02]  /*0460*/  LOP3.LUT R10, R2, 0x38, R10, 0xf8, !PT ;  /* 0x00000038020a7812 */ /* 0x000fe400078ef80a */
[----:B------:R-:W-:Y:S02]  /*0470*/  SHF.R.U32.HI R7, RZ, 0x3, R2 ;  /* 0x00000003ff077819 */ /* 0x000fe40000011602 */
[----:B------:R-:W-:Y:S02]  /*0480*/  LEA.HI R2, R8, R5, RZ, 0x1 ;  /* 0x0000000508027211 */ /* 0x000fe400078f08ff */
[----:B------:R-:W-:Y:S02]  /*0490*/  LEA.HI R12, R12, R0, RZ, 0x2 ;  /* 0x000000000c0c7211 */ /* 0x000fe400078f10ff */
[----:B------:R-:W-:-:S02]  /*04a0*/  LEA.HI R0, R4, R9, RZ, 0x3 ;  /* 0x0000000904007211 */ /* 0x000fc400078f18ff */
[----:B------:R-:W-:Y:S01]  /*04b0*/  LOP3.LUT R4, R2, 0xfffffffe, RZ, 0xc0, !PT ;  /* 0xfffffffe02047812 */ /* 0x000fe200078ec0ff */
[----:B------:R-:W-:Y:S01]  /*04c0*/  IMAD.SHL.U32 R2, R14, 0x8, RZ ;  /* 0x000000080e027824 */ /* 0x000fe200078e00ff */
[----:B------:R-:W-:Y:S02]  /*04d0*/  LOP3.LUT R0, R0, 0xfffffff8, RZ, 0xc0, !PT ;  /* 0xfffffff800007812 */ /* 0x000fe400078ec0ff */
[----:B------:R-:W-:Y:S01]  /*04e0*/  LOP3.LUT R7, R10, R7, RZ, 0x3c, !PT ;  /* 0x000000070a077212 */ /* 0x000fe200078e3cff */
[----:B------:R-:W-:Y:S01]  /*04f0*/  IMAD.IADD R182, R5, 0x1, -R4 ;  /* 0x0000000105b67824 */ /* 0x000fe200078e0a04 */
[----:B------:R-:W-:Y:S01]  /*0500*/  SHF.R.S32.HI R8, RZ, 0x1f, R6 ;  /* 0x0000001fff087819 */ /* 0x000fe20000011406 */
[----:B------:R-:W-:Y:S01]  /*0510*/  IMAD.IADD R5, R9, 0x1, -R0 ;  /* 0x0000000109057824 */ /* 0x000fe200078e0a00 */
[----:B------:R-:W-:Y:S02]  /*0520*/  LOP3.LUT R0, R7, 0xfffffe00, R2, 0xf8, !PT ;  /* 0xfffffe0007007812 */ /* 0x000fe400078ef802 */
[----:B------:R-:W-:-:S02]  /*0530*/  LEA.HI R8, R8, R6, RZ, 0x3 ;  /* 0x0000000608087211 */ /* 0x000fc400078f18ff */
[----:B------:R-:W-:Y:S01]  /*0540*/  LOP3.LUT R4, R5, 0x1, RZ, 0xc0, !PT ;  /* 0x0000000105047812 */ /* 0x000fe200078ec0ff */
[----:B------:R1:W-:Y:S01]  /*0550*/  STL [R1+0xc], R0 ;  /* 0x00000c0001007387 */ /* 0x0003e20000100800 */
[----:B------:R-:W-:Y:S02]  /*0560*/  LOP3.LUT R2, R8, 0xfffffff8, RZ, 0xc0, !PT ;  /* 0xfffffff808027812 */ /* 0x000fe400078ec0ff */
[----:B------:R-:W-:Y:S02]  /*0570*/  SHF.R.S32.HI R7, RZ, 0x7, R15 ;  /* 0x00000007ff077819 */ /* 0x000fe4000001140f */
[----:B------:R-:W-:Y:S01]  /*0580*/  ISETP.NE.U32.AND P0, PT, R4, 0x1, PT ;  /* 0x000000010400780c */ /* 0x000fe20003f05070 */
[----:B------:R-:W-:Y:S01]  /*0590*/  IMAD.IADD R14, R6, 0x1, -R2 ;  /* 0x00000001060e7824 */ /* 0x000fe200078e0a02 */
[----:B------:R-:W-:Y:S01]  /*05a0*/  SEL R176, R234, 0xffffffe0, !P4 ;  /* 0xffffffe0eab07807 */ /* 0x000fe20006000000 */
[----:B------:R-:W-:Y:S01]  /*05b0*/  IMAD.SHL.U32 R2, R11, 0x10, RZ ;  /* 0x000000100b027824 */ /* 0x000fe200078e00ff */
[----:B------:R-:W-:-:S02]  /*05c0*/  R2P PR, R5, 0x6 ;  /* 0x0000000605007804 */ /* 0x000fc40000000000 */
[----:B------:R-:W-:Y:S01]  /*05d0*/  STL [R1+0x20], R14 ;  /* 0x0000200e01007387 */ /* 0x000fe20000100800 */
[----:B------:R-:W-:Y:S02]  /*05e0*/  SEL R232, R232, 0x10, !P0 ;  /* 0x00000010e8e87807 */ /* 0x000fe40004000000 */
[----:B------:R-:W-:Y:S02]  /*05f0*/  LEA.HI.SX32 R10, R12, R2, 0x1e ;  /* 0x000000020c0a7211 */ /* 0x000fe400078ff2ff */
[----:B------:R-:W-:-:S03]  /*0600*/  SEL R234, R234, 0xffffffe0, !P1 ;  /* 0xffffffe0eaea7807 */ /* 0x000fc60004800000 */
[----:B------:R2:W-:Y:S01]  /*0610*/  STL [R1+0x28], R10 ;  /* 0x0000280a01007387 */ /* 0x0005e20000100800 */
[----:B-1----:R-:W-:Y:S02]  /*0620*/  IMAD.SHL.U32 R0, R3, 0x40, RZ ;  /* 0x0000004003007824 */ /* 0x002fe400078e00ff */
[----:B------:R-:W-:-:S03]  /*0630*/  IMAD.SHL.U32 R3, R182, 0x200, RZ ;  /* 0x00000200b6037824 */ /* 0x000fc600078e00ff */
[----:B------:R-:W-:-:S04]  /*0640*/  LOP3.LUT R0, R0, 0x1c0, RZ, 0xc0, !PT ;  /* 0x000001c000007812 */ /* 0x000fc800078ec0ff */
[C---:B------:R-:W-:Y:S01]  /*0650*/  LOP3.LUT R6, R0.reuse, 0x30, R2, 0xf8, !PT ;  /* 0x0000003000067812 */ /* 0x040fe200078ef802 */
[----:B------:R-:W-:Y:S01]  /*0660*/  IMAD R2, R7, 0x1000, R3 ;  /* 0x0000100007027824 */ /* 0x000fe200078e0203 */
[--C-:B------:R-:W-:Y:S02]  /*0670*/  LOP3.LUT R174, R0, 0x8, R13.reuse, 0xf8, !PT ;  /* 0x0000000800ae7812 */ /* 0x100fe400078ef80d */
[----:B------:R-:W-:Y:S02]  /*0680*/  SHF.R.U32.HI R0, RZ, 0x3, R0 ;  /* 0x00000003ff007819 */ /* 0x000fe40000011600 */
[----:B------:R-:W-:Y:S01]  /*0690*/  LOP3.LUT R4, R6, 0x8, R13, 0xf8, !PT ;  /* 0x0000000806047812 */ /* 0x000fe200078ef80d */
[----:B------:R-:W-:Y:S01]  /*06a0*/  IMAD.SHL.U32 R6, R182, 0x10, RZ ;  /* 0x00000010b6067824 */ /* 0x000fe200078e00ff */
[----:B------:R-:W-:Y:S01]  /*06b0*/  LOP3.LUT R174, R174, R0, RZ, 0x3c, !PT ;  /* 0x00000000aeae7212 */ /* 0x000fe200078e3cff */
[----:B------:R-:W-:Y:S01]  /*06c0*/  IMAD.SHL.U32 R182, R182, 0x8, RZ ;  /* 0x00000008b6b67824 */ /* 0x000fe200078e00ff */
[----:B------:R-:W-:Y:S01]  /*06d0*/  LOP3.LUT R3, R3, R4, R0, 0xf6, !PT ;  /* 0x0000000403037212 */ /* 0x000fe200078ef600 */
[----:B------:R-:W-:-:S02]  /*06e0*/  IMAD.SHL.U32 R0, R5, 0x40, RZ ;  /* 0x0000004005007824 */ /* 0x000fc400078e00ff */
[----:B------:R-:W-:Y:S02]  /*06f0*/  IMAD.IADD R174, R2, 0x1, R174 ;  /* 0x0000000102ae7824 */ /* 0x000fe400078e02ae */
[C---:B------:R-:W-:Y:S01]  /*0700*/  IMAD.SHL.U32 R2, R7.reuse, 0x8, RZ ;  /* 0x0000000807027824 */ /* 0x040fe200078e00ff */
[----:B------:R-:W-:Y:S01]  /*0710*/  LOP3.LUT R0, R0, 0x1c0, RZ, 0xc0, !PT ;  /* 0x000001c000007812 */ /* 0x000fe200078ec0ff */
[----:B------:R-:W-:Y:S02]  /*0720*/  IMAD.SHL.U32 R5, R16, 0x2, RZ ;  /* 0x0000000210057824 */ /* 0x000fe400078e00ff */
[----:B------:R-:W-:Y:S01]  /*0730*/  IMAD.SHL.U32 R174, R174, 0x2, RZ ;  /* 0x00000002aeae7824 */ /* 0x000fe200078e00ff */
[----:B------:R-:W-:Y:S01]  /*0740*/  LOP3.LUT R2, R2, 0x8, RZ, 0xc0, !PT ;  /* 0x0000000802027812 */ /* 0x000fe200078ec0ff */
[----:B------:R-:W-:Y:S01]  /*0750*/  IMAD R7, R7, 0x2000, R5 ;  /* 0x0000200007077824 */ /* 0x000fe200078e0205 */
[----:B------:R-:W-:Y:S01]  /*0760*/  SHF.R.U32.HI R4, RZ, 0x3, R0 ;  /* 0x00000003ff047819 */ /* 0x000fe20000011600 */
[----:B------:R-:W-:Y:S01]  /*0770*/  IMAD.IADD R177, R174, 0x1, R176 ;  /* 0x00000001aeb17824 */ /* 0x000fe200078e02b0 */
[----:B------:R-:W-:Y:S01]  /*0780*/  LOP3.LUT R9, R2, 0x10, R6, 0xf8, !PT ;  /* 0x0000001002097812 */ /* 0x000fe200078ef806 */
[----:B------:R-:W-:Y:S01]  /*0790*/  IMAD.SHL.U32 R3, R3, 0x2, RZ ;  /* 0x0000000203037824 */ /* 0x000fe200078e00ff */
[CC--:B------:R-:W-:Y:S01]  /*07a0*/  LOP3.LUT R6, R4.reuse, R0.reuse, R2, 0x1e, !PT ;  /* 0x0000000004067212 */ /* 0x0c0fe200078e1e02 */
[C---:B------:R-:W-:Y:S01]  /*07b0*/  IMAD R2, R11.reuse, 0x400, R7 ;  /* 0x000004000b027824 */ /* 0x040fe200078e0207 */
[----:B------:R-:W-:Y:S01]  /*07c0*/  LOP3.LUT R4, R4, R0, RZ, 0xfc, !PT ;  /* 0x0000000004047212 */ /* 0x000fe200078efcff */
[----:B------:R-:W-:Y:S01]  /*07d0*/  IMAD R0, R11, 0x400, R5 ;  /* 0x000004000b007824 */ /* 0x000fe200078e0205 */
[----:B------:R-:W-:-:S03]  /*07e0*/  IADD3 R5, R10, -0x80, RZ ;  /* 0xffffff800a057810 */ /* 0x000fc60007ffe0ff */
[----:B------:R-:W-:Y:S02]  /*07f0*/  IMAD.IADD R230, R4, 0x1, R2 ;  /* 0x0000000104e67824 */ /* 0x000fe400078e0202 */
[----:B------:R-:W-:Y:S02]  /*0800*/  IMAD.SHL.U32 R2, R14, 0x40, RZ ;  /* 0x000000400e027824 */ /* 0x000fe400078e00ff */
[----:B------:R-:W-:Y:S01]  /*0810*/  IMAD.IADD R7, R0, 0x1, R6 ;  /* 0x0000000100077824 */ /* 0x000fe200078e0206 */
[----:B------:R-:W-:Y:S01]  /*0820*/  SHF.R.S32.HI R6, RZ, 0x1f, R5 ;  /* 0x0000001fff067819 */ /* 0x000fe20000011405 */
[----:B------:R-:W-:Y:S01]  /*0830*/  IMAD.SHL.U32 R0, R8, 0x40, RZ ;  /* 0x0000004008007824 */ /* 0x000fe200078e00ff */
[----:B------:R-:W-:Y:S01]  /*0840*/  LOP3.LUT R2, R2, 0x1c0, RZ, 0xc0, !PT ;  /* 0x000001c002027812 */ /* 0x000fe200078ec0ff */
[----:B------:R-:W-:Y:S01]  /*0850*/  IMAD.SHL.U32 R230, R230, 0x2, RZ ;  /* 0x00000002e6e67824 */ /* 0x000fe200078e00ff */
[----:B------:R-:W-:Y:S02]  /*0860*/  SHF.L.U64.HI R6, R5, 0x2, R6 ;  /* 0x0000000205067819 */ /* 0x000fe40000010206 */
[----:B------:R-:W-:Y:S01]  /*0870*/  SHF.R.U32.HI R4, RZ, 0x3, R2 ;  /* 0x00000003ff047819 */ /* 0x000fe20000011602 */
[----:B------:R-:W-:Y:S01]  /*0880*/  IMAD.IADD R233, R230, 0x1, R232 ;  /* 0x00000001e6e97824 */ /* 0x000fe200078e02e8 */
[----:B------:R-:W-:Y:S01]  /*0890*/  LOP3.LUT R182, R2, 0x8, R182, 0xf8, !PT ;  /* 0x0000000802b67812 */ /* 0x000fe200078ef8b6 */
[----:B------:R1:W-:Y:S01]  /*08a0*/  STL [R1+0x1c], R6 ;  /* 0x00001c0601007387 */ /* 0x0003e20000100800 */
[----:B------:R-:W-:Y:S01]  /*08b0*/  LOP3.LUT R0, R0, 0xfffffe00, RZ, 0xc0, !PT ;  /* 0xfffffe0000007812 */ /* 0x000fe200078ec0ff */
[----:B------:R-:W-:Y:S01]  /*08c0*/  IMAD.IADD R237, R230, 0x1, R234 ;  /* 0x00000001e6ed7824 */ /* 0x000fe200078e02ea */
[----:B------:R-:W-:Y:S01]  /*08d0*/  LOP3.LUT R2, R4, R9, R2, 0x1e, !PT ;  /* 0x0000000904027212 */ /* 0x000fe200078e1e02 */
[----:B------:R-:W-:Y:S01]  /*08e0*/  IMAD.IADD R236, R233, 0x1, R234 ;  /* 0x00000001e9ec7824 */ /* 0x000fe200078e02ea */
[----:B------:R-:W-:Y:S01]  /*08f0*/  LOP3.LUT R182, R182, R4, RZ, 0x3c, !PT ;  /* 0x00000004b6b67212 */ /* 0x000fe200078e3cff */
[----:B------:R-:W-:Y:S01]  /*0900*/  IMAD R5, R11, 0x400, R0 ;  /* 0x000004000b057824 */ /* 0x000fe200078e0200 */
[----:B------:R-:W-:Y:S01]  /*0910*/  LOP3.LUT R181, R2, R0, RZ, 0xfc, !PT ;  /* 0x0000000002b57212 */ /* 0x000fe200078efcff */
[----:B------:R-:W-:Y:S01]  /*0920*/  IMAD.MOV.U32 R2, RZ, RZ, 0x40 ;  /* 0x00000040ff027424 */ /* 0x000fe200078e00ff */
[----:B------:R-:W-:Y:S01]  /*0930*/  LEA R7, R7, 0xc000, 0x1 ;  /* 0x0000c00007077811 */ /* 0x000fe200078e08ff */
[----:B------:R-:W-:-:S02]  /*0940*/  IMAD.MOV.U32 R0, RZ, RZ, 0x440 ;  /* 0x00000440ff007424 */ /* 0x000fc400078e00ff */
[----:B------:R-:W-:Y:S01]  /*0950*/  IMAD.IADD R182, R5, 0x1, R182 ;  /* 0x0000000105b67824 */ /* 0x000fe200078e02b6 */
[----:B------:R-:W-:Y:S01]  /*0960*/  SEL R175, R2, 0xffffffc0, !P3 ;  /* 0xffffffc002af7807 */ /* 0x000fe20005800000 */
[----:B------:R-:W-:Y:S01]  /*0970*/  IMAD.IADD R5, R234, 0x1, R7 ;  /* 0x00000001ea057824 */ /* 0x000fe200078e0207 */
[----:B------:R-:W-:Y:S01]  /*0980*/  SEL R2, R2, 0xffffffc0, !P2 ;  /* 0xffffffc002027807 */ /* 0x000fe20005000000 */
[----:B------:R-:W-:Y:S01]  /*0990*/  STL [R1+0x24], R7 ;  /* 0x0000240701007387 */ /* 0x000fe20000100800 */
[----:B------:R-:W-:Y:S01]  /*09a0*/  SEL R0, R0, 0x3c0, !P2 ;  /* 0x000003c000007807 */ /* 0x000fe20005000000 */
[----:B------:R-:W-:Y:S01]  /*09b0*/  IMAD.IADD R175, R174, 0x1, R175 ;  /* 0x00000001aeaf7824 */ /* 0x000fe200078e02af */
[C---:B------:R-:W-:Y:S01]  /*09c0*/  IADD3 R13, R7.reuse, 0x420, RZ ;  /* 0x00000420070d7810 */ /* 0x040fe20007ffe0ff */
[----:B--2---:R-:W-:Y:S01]  /*09d0*/  IMAD.IADD R10, R2, 0x1, R7 ;  /* 0x00000001020a7824 */ /* 0x004fe200078e0207 */
[C---:B------:R-:W-:Y:S01]  /*09e0*/  IADD3 R8, R7.reuse, 0x2020, RZ ;  /* 0x0000202007087810 */ /* 0x040fe20007ffe0ff */
[C---:B------:R-:W-:Y:S01]  /*09f0*/  IMAD.IADD R4, R7.reuse, 0x1, R0 ;  /* 0x0000000107047824 */ /* 0x040fe200078e0200 */
[C---:B------:R-:W-:Y:S01]  /*0a00*/  @P1 IADD3 R13, R7.reuse, 0x3e0, RZ ;  /* 0x000003e0070d1810 */ /* 0x040fe20007ffe0ff */
[----:B------:R-:W-:Y:S01]  /*0a10*/  IMAD.IADD R231, R230, 0x1, R2 ;  /* 0x00000001e6e77824 */ /* 0x000fe200078e0202 */
[C---:B------:R-:W-:Y:S01]  /*0a20*/  IADD3 R12, R7.reuse, 0x2420, RZ ;  /* 0x00002420070c7810 */ /* 0x040fe20007ffe0ff */
[----:B------:R-:W-:Y:S01]  /*0a30*/  STL [R1+0x3c], R10 ;  /* 0x00003c0a01007387 */ /* 0x000fe20000100800 */
[C---:B------:R-:W-:Y:S01]  /*0a40*/  @P1 IADD3 R8, R7.reuse, 0x1fe0, RZ ;  /* 0x00001fe007081810 */ /* 0x040fe20007ffe0ff */
[----:B------:R-:W-:Y:S01]  /*0a50*/  IMAD.IADD R232, R232, 0x1, R231 ;  /* 0x00000001e8e87824 */ /* 0x000fe200078e02e7 */
[C---:B-1----:R-:W-:Y:S01]  /*0a60*/  IADD3 R6, R7.reuse, 0x2040, RZ ;  /* 0x0000204007067810 */ /* 0x042fe20007ffe0ff */
[----:B------:R1:W-:Y:S01]  /*0a70*/  STL [R1+0x58], R5 ;  /* 0x0000580501007387 */ /* 0x0003e20000100800 */
[C---:B------:R-:W-:Y:S01]  /*0a80*/  @P1 IADD3 R12, R7.reuse, 0x23e0, RZ ;  /* 0x000023e0070c1810 */ /* 0x040fe20007ffe0ff */
[--C-:B------:R-:W-:Y:S01]  /*0a90*/  IMAD.IADD R2, R2, 0x1, R8.reuse ;  /* 0x0000000102027824 */ /* 0x100fe200078e0208 */
[----:B------:R-:W-:Y:S01]  /*0aa0*/  @P2 IADD3 R6, R7, 0x1fc0, RZ ;  /* 0x00001fc007062810 */ /* 0x000fe20007ffe0ff */
[----:B------:R2:W-:Y:S01]  /*0ab0*/  STL [R1+0x38], R4 ;  /* 0x0000380401007387 */ /* 0x0005e20000100800 */
[----:B------:R-:W-:-:S02]  /*0ac0*/  IMAD.IADD R0, R0, 0x1, R8 ;  /* 0x0000000100007824 */ /* 0x000fc400078e0208 */
[----:B------:R-:W-:Y:S01]  /*0ad0*/  IMAD.IADD R235, R234, 0x1, R231 ;  /* 0x00000001eaeb7824 */ /* 0x000fe200078e02e7 */
[----:B------:R-:W-:Y:S01]  /*0ae0*/  STL [R1+0x44], R13 ;  /* 0x0000440d01007387 */ /* 0x000fe20000100800 */
[----:B------:R-:W-:-:S03]  /*0af0*/  IMAD.IADD R176, R176, 0x1, R175 ;  /* 0x00000001b0b07824 */ /* 0x000fc600078e02af */
[----:B------:R-:W-:Y:S04]  /*0b00*/  STL [R1+0x2c], R8 ;  /* 0x00002c0801007387 */ /* 0x000fe80000100800 */
[----:B------:R-:W-:Y:S04]  /*0b10*/  STL [R1+0x40], R12 ;  /* 0x0000400c01007387 */ /* 0x000fe80000100800 */
[----:B------:R-:W-:Y:S01]  /*0b20*/  STL [R1+0x34], R6 ;  /* 0x0000340601007387 */ /* 0x000fe20000100800 */
[C---:B-1----:R-:W-:Y:S02]  /*0b30*/  IADD3 R5, R7.reuse, 0x2440, RZ ;  /* 0x0000244007057810 */ /* 0x042fe40007ffe0ff */
[----:B------:R-:W-:Y:S01]  /*0b40*/  @P2 IADD3 R5, R7, 0x23c0, RZ ;  /* 0x000023c007052810 */ /* 0x000fe20007ffe0ff */
[----:B--2---:R-:W-:-:S04]  /*0b50*/  IMAD.IADD R4, R234, 0x1, R4 ;  /* 0x00000001ea047824 */ /* 0x004fc800078e0204 */
[----:B------:R1:W-:Y:S02]  /*0b60*/  STL [R1+0x30], R5 ;  /* 0x0000300501007387 */ /* 0x0003e40000100800 */
[C---:B-1----:R-:W-:Y:S02]  /*0b70*/  IMAD.IADD R5, R234.reuse, 0x1, R10 ;  /* 0x00000001ea057824 */ /* 0x042fe400078e020a */
[----:B------:R-:W-:-:S03]  /*0b80*/  IMAD.IADD R234, R234, 0x1, R232 ;  /* 0x00000001eaea7824 */ /* 0x000fc600078e02e8 */
[----:B------:R1:W-:Y:S04]  /*0b90*/  STL [R1+0x54], R5 ;  /* 0x0000540501007387 */ /* 0x0003e80000100800 */
[----:B------:R1:W-:Y:S04]  /*0ba0*/  STL [R1+0x50], R4 ;  /* 0x0000500401007387 */ /* 0x0003e80000100800 */
[----:B------:R1:W-:Y:S04]  /*0bb0*/  STL [R1+0x4c], R2 ;  /* 0x00004c0201007387 */ /* 0x0003e80000100800 */
[----:B------:R1:W-:Y:S02]  /*0bc0*/  STL [R1+0x48], R0 ;  /* 0x0000480001007387 */ /* 0x0003e40000100800 */
.L_x_600:
[----:B------:R-:W-:Y:S01]  /*0bd0*/  ULDC.64 UR4, c[0x0][0x258] ;  /* 0x0000960000047ab9 */ /* 0x000fe20000000a00 */
[----:B------:R-:W-:Y:S01]  /*0be0*/  ISETP.NE.U32.AND P1, PT, RZ, c[0x0][0x250], PT ;  /* 0x00009400ff007a0c */ /* 0x000fe20003f25070 */
[----:B------:R-:W-:-:S02]  /*0bf0*/  UISETP.NE.U32.AND UP1, UPT, URZ, UR4, UPT ;  /* 0x000000043f00728c */ /* 0x000fc4000bf25070 */
[----:B------:R-:W-:Y:S01]  /*0c00*/  ULDC.64 UR6, c[0x0][0x258] ;  /* 0x0000960000067ab9 */ /* 0x000fe20000000a00 */
[----:B------:R-:W-:Y:S01]  /*0c10*/  ISETP.NE.AND.EX P1, PT, RZ, c[0x0][0x254], PT, P1 ;  /* 0x00009500ff007a0c */ /* 0x000fe20003f25310 */
[----:B------:R-:W-:Y:S02]  /*0c20*/  UISETP.NE.AND.EX UP1, UPT, URZ, UR5, UPT, UP1 ;  /* 0x000000053f00728c */ /* 0x000fe4000bf25310 */
[----:B------:R-:W-:-:S04]  /*0c30*/  ULDC.64 UR38, c[0x0][0x118] ;  /* 0x0000460000267ab9 */ /* 0x000fc80000000a00 */
[----:B------:R-:W-:-:S05]  /*0c40*/  PLOP3.LUT P0, PT, PT, PT, UP1, 0x80, 0x0 ;  /* 0x000000000000781c */ /* 0x000fca0003f0f018 */
[----:B------:R-:W-:Y:S01]  /*0c50*/  @UP1 UMOV UR4, 0x4 ;  /* 0x0000000400041882 */ /* 0x000fe20000000000 */
[----:B---3--:R-:W2:Y:S01]  /*0c60*/  @P1 S2R R7, SR_CTAID.Y ;  /* 0x0000000000071919 */ /* 0x008ea20000002600 */
[----:B------:R-:W-:-:S06]  /*0c70*/  @P1 IMAD.MOV.U32 R6, RZ, RZ, 0x4 ;  /* 0x00000004ff061424 */ /* 0x000fcc00078e00ff */
[----:B-1----:R-:W1:Y:S01]  /*0c80*/  @P0 S2R R0, SR_CTAID.Y ;  /* 0x0000000000000919 */ /* 0x002e620000002600 */
[----:B--2---:R-:W-:-:S06]  /*0c90*/  @P1 IMAD.WIDE R6, R7, R6, c[0x0][0x250] ;  /* 0x0000940007061625 */ /* 0x004fcc00078e0206 */
[----:B------:R-:W2:Y:S01]  /*0ca0*/  @P1 LDG.E R6, [R6.64] ;  /* 0x0000002606061981 */ /* 0x000ea2000c1e1900 */
[----:B-1----:R-:W1:Y:S02]  /*0cb0*/  @P0 R2UR UR5, R0 ;  /* 0x00000000000503c2 */ /* 0x002e6400000e0000 */
[----:B-1----:R-:W-:-:S06]  /*0cc0*/  @UP1 UIMAD.WIDE UR4, UR5, UR4, UR6 ;  /* 0x00000004050412a5 */ /* 0x002fcc000f8e0206 */
[----:B------:R-:W-:Y:S02]  /*0cd0*/  IMAD.U32 R4, RZ, RZ, UR4 ;  /* 0x00000004ff047e24 */ /* 0x000fe4000f8e00ff */
[----:B------:R-:W-:Y:S01]  /*0ce0*/  IMAD.U32 R5, RZ, RZ, UR5 ;  /* 0x00000005ff057e24 */ /* 0x000fe2000f8e00ff */
[----:B------:R-:W-:Y:S02]  /*0cf0*/  UMOV UR27, URZ ;  /* 0x0000003f001b7c82 */ /* 0x000fe40008000000 */
[----:B------:R-:W-:Y:S02]  /*0d00*/  ULDC.64 UR4, c[0x0][0x268] ;  /* 0x00009a0000047ab9 */ /* 0x000fe40000000a00 */
[----:B------:R-:W3:Y:S01]  /*0d10*/  @P0 LDG.E R0, [R4.64] ;  /* 0x0000002604000981 */ /* 0x000ee2000c1e1900 */
[----:B------:R-:W-:-:S04]  /*0d20*/  @!UP1 UISETP.NE.U32.AND UP0, UPT, URZ, UR4, UPT ;  /* 0x000000043f00928c */ /* 0x000fc8000bf05070 */
[----:B------:R-:W-:-:S03]  /*0d30*/  @!UP1 UISETP.NE.AND.EX UP0, UPT, URZ, UR5, UPT, UP0 ;  /* 0x000000053f00928c */ /* 0x000fc6000bf05300 */
[----:B------:R-:W-:Y:S02]  /*0d40*/  ULDC.64 UR4, c[0x0][0x218] ;  /* 0x0000860000047ab9 */ /* 0x000fe40000000a00 */
[----:B------:R-:W-:Y:S01]  /*0d50*/  @!UP1 USEL UR5, URZ, UR5, !UP0 ;  /* 0x000000053f059287 */ /* 0x000fe2000c000000 */
[----:B--2---:R-:W1:Y:S08]  /*0d60*/  @P1 R2UR UR27, R6 ;  /* 0x00000000061b13c2 */ /* 0x004e7000000e0000 */
[----:B---3--:R-:W1:Y:S02]  /*0d70*/  @P0 R2UR UR6, R0 ;  /* 0x00000000000603c2 */ /* 0x008e6400000e0000 */
[----:B-1----:R-:W-:-:S02]  /*0d80*/  @UP1 UIADD3 UR7, UR6, -UR27, URZ ;  /* 0x8000001b06071290 */ /* 0x002fc4000fffe03f */
[----:B------:R-:W-:Y:S02]  /*0d90*/  USHF.L.U32 UR6, UR26, 0x7, URZ ;  /* 0x000000071a067899 */ /* 0x000fe4000800063f */
[----:B------:R-:W-:-:S04]  /*0da0*/  @!UP1 UIADD3 UR7, UR5, UR4, -UR27 ;  /* 0x0000000405079290 */ /* 0x000fc8000fffe81b */
[----:B------:R-:W-:-:S06]  /*0db0*/  UISETP.GE.AND UP0, UPT, UR6, UR7, UPT ;  /* 0x000000070600728c */ /* 0x000fcc000bf06270 */
[----:B------:R-:W-:-:S13]  /*0dc0*/  PLOP3.LUT P0, PT, PT, PT, UP0, 0x80, 0x0 ;  /* 0x000000000000781c */ /* 0x000fda0003f0f008 */
[----:B-----5:R-:W-:Y:S05]  /*0dd0*/  @P0 BRA `(.L_x_592) ;  /* 0x000068f000000947 */ /* 0x020fea0003800000 */
[----:B------:R-:W-:Y:S01]  /*0de0*/  IABS R6, c[0x0][0x1c8] ;  /* 0x0000720000067a13 */ /* 0x000fe20000000000 */
[----:B------:R-:W1:Y:S01]  /*0df0*/  S2R R2, SR_CTAID.Z ;  /* 0x0000000000027919 */ /* 0x000e620000002700 */
[----:B------:R-:W2:Y:S01]  /*0e00*/  S2UR UR44, SR_CTAID.Z ;  /* 0x00000000002c79c3 */ /* 0x000ea20000002700 */
[----:B------:R-:W-:Y:S01]  /*0e10*/  ULDC.64 UR4, c[0x0][0x240] ;  /* 0x0000900000047ab9 */ /* 0x000fe20000000a00 */
[----:B------:R-:W3:Y:S01]  /*0e20*/  I2F.RP R4, R6 ;  /* 0x0000000600047306 */ /* 0x000ee20000209400 */
[----:B------:R-:W-:Y:S01]  /*0e30*/  ULDC UR49, c[0x0][0x1c8] ;  /* 0x0000720000317ab9 */ /* 0x000fe20000000800 */
[----:B------:R-:W-:Y:S01]  /*0e40*/  ISETP.NE.AND P3, PT, RZ, c[0x0][0x1c8], PT ;  /* 0x00007200ff007a0c */ /* 0x000fe20003f65270 */
[----:B------:R-:W-:Y:S02]  /*0e50*/  ULDC UR40, c[0x0][0x214] ;  /* 0x0000850000287ab9 */ /* 0x000fe40000000800 */
[----:B------:R-:W-:Y:S01]  /*0e60*/  UISETP.NE.U32.AND UP1, UPT, URZ, UR4, UPT ;  /* 0x000000043f00728c */ /* 0x000fe2000bf25070 */
[----:B------:R-:W4:Y:S01]  /*0e70*/  S2UR UR10, SR_CTAID.Y ;  /* 0x00000000000a79c3 */ /* 0x000f220000002600 */
[----:B------:R-:W-:-:S02]  /*0e80*/  UIADD3 UR48, UR40, 0x7f, URZ ;  /* 0x0000007f28307890 */ /* 0x000fc4000fffe03f */
[----:B------:R-:W-:Y:S02]  /*0e90*/  ULDC.U8 UR4, c[0x0][0x328] ;  /* 0x0000ca0000047ab9 */ /* 0x000fe40000000000 */
[----:B------:R-:W-:Y:S02]  /*0ea0*/  UISETP.NE.AND UP0, UPT, UR4, URZ, UPT ;  /* 0x0000003f0400728c */ /* 0x000fe4000bf05270 */
[----:B------:R-:W-:Y:S02]  /*0eb0*/  USHF.R.S32.HI UR46, URZ, 0x1f, UR48 ;  /* 0x0000001f3f2e7899 */ /* 0x000fe40008011430 */
[----:B------:R-:W-:Y:S01]  /*0ec0*/  UISETP.NE.AND.EX UP1, UPT, URZ, UR5, UPT, UP1 ;  /* 0x000000053f00728c */ /* 0x000fe2000bf25310 */
[----:B---3--:R-:W3:Y:S01]  /*0ed0*/  MUFU.RCP R4, R4 ;  /* 0x0000000400047308 */ /* 0x008ee20000001000 */
[----:B------:R-:W-:Y:S02]  /*0ee0*/  ULEA.HI UR46, UR46, UR48, URZ, 0x7 ;  /* 0x000000302e2e7291 */ /* 0x000fe4000f8f383f */
[----:B------:R-:W-:Y:S01]  /*0ef0*/  ULDC UR8, c[0x0][0x214] ;  /* 0x0000850000087ab9 */ /* 0x000fe20000000800 */
[----:B-1----:R-:W-:Y:S01]  /*0f00*/  IABS R2, R2 ;  /* 0x0000000200027213 */ /* 0x002fe20000000000 */
[----:B--2---:R-:W-:-:S02]  /*0f10*/  ULOP3.LUT UR49, UR44, UR49, URZ, 0x3c, !UPT ;  /* 0x000000312c317292 */ /* 0x004fc4000f8e3c3f */
[----:B------:R-:W-:Y:S02]  /*0f20*/  ULOP3.LUT UR48, UR46, 0xffffff80, URZ, 0xc0, !UPT ;  /* 0xffffff802e307892 */ /* 0x000fe4000f8ec03f */
[----:B------:R-:W-:Y:S02]  /*0f30*/  ULDC UR5, c[0x0][0x22c] ;  /* 0x00008b0000057ab9 */ /* 0x000fe40000000800 */
[----:B------:R-:W-:Y:S01]  /*0f40*/  ISETP.LE.AND P2, PT, RZ, UR49, PT ;  /* 0x00000031ff007c0c */ /* 0x000fe2000bf43270 */
[----:B------:R-:W-:Y:S02]  /*0f50*/  ULDC UR9, c[0x0][0x1c0] ;  /* 0x0000700000097ab9 */ /* 0x000fe40000000800 */
[----:B----4-:R-:W-:Y:S01]  /*0f60*/  @UP0 UIMAD UR41, UR10, UR8, URZ ;  /* 0x000000080a2902a4 */ /* 0x010fe2000f8e023f */
[----:B---3--:R-:W-:Y:S01]  /*0f70*/  IADD3 R4, R4, 0xffffffe, RZ ;  /* 0x0ffffffe04047810 */ /* 0x008fe20007ffe0ff */
[----:B------:R-:W-:Y:S02]  /*0f80*/  UIMAD UR5, UR44, UR5, URZ ;  /* 0x000000052c0572a4 */ /* 0x000fe4000f8e023f */
[----:B------:R-:W-:Y:S01]  /*0f90*/  UIMAD.WIDE UR52, UR10, 0x80, URZ ;  /* 0x000000800a3478a5 */ /* 0x000fe2000f8e023f */
[----:B------:R-:W1:Y:S01]  /*0fa0*/  F2I.FTZ.U32.TRUNC.NTZ R5, R4 ;  /* 0x0000000400057305 */ /* 0x000e62000021f000 */
[----:B------:R-:W-:-:S02]  /*0fb0*/  @!UP0 UIMAD UR9, UR10, UR9, UR44 ;  /* 0x000000090a0982a4 */ /* 0x000fc4000f8e022c */
[----:B------:R-:W-:Y:S02]  /*0fc0*/  UIADD3 UR48, UR48, -0x80, URZ ;  /* 0xffffff8030307890 */ /* 0x000fe4000fffe03f */
[----:B------:R-:W-:Y:S02]  /*0fd0*/  ULDC.U8 UR7, c[0x0][0x3d0] ;  /* 0x0000f40000077ab9 */ /* 0x000fe40000000000 */
[----:B------:R-:W-:Y:S02]  /*0fe0*/  ULDC UR42, c[0x0][0x234] ;  /* 0x00008d00002a7ab9 */ /* 0x000fe40000000800 */
[----:B------:R-:W-:Y:S02]  /*0ff0*/  ULDC UR51, c[0x0][0x1c0] ;  /* 0x0000700000337ab9 */ /* 0x000fe40000000800 */
[----:B------:R-:W-:Y:S02]  /*1000*/  @UP0 UIMAD UR42, UR44, UR42, UR41 ;  /* 0x0000002a2c2a02a4 */ /* 0x000fe4000f8e0229 */
[----:B------:R-:W-:-:S02]  /*1010*/  USHF.R.S32.HI UR47, URZ, 0x1f, UR27 ;  /* 0x0000001f3f2f7899 */ /* 0x000fc4000801141b */
[----:B------:R-:W-:Y:S01]  /*1020*/  USHF.R.S32.HI UR43, URZ, 0x1f, UR6 ;  /* 0x0000001f3f2b7899 */ /* 0x000fe20008011406 */
[--C-:B-1----:R-:W-:Y:S01]  /*1030*/  IMAD.MOV R0, RZ, RZ, -R5.reuse ;  /* 0x000000ffff007224 */ /* 0x102fe200078e0a05 */
[----:B------:R-:W-:Y:S01]  /*1040*/  USHF.R.S32.HI UR11, URZ, 0x1f, UR10 ;  /* 0x0000001f3f0b7899 */ /* 0x000fe2000801140a */
[----:B------:R-:W-:Y:S01]  /*1050*/  IMAD.MOV.U32 R4, RZ, RZ, RZ ;  /* 0x000000ffff047224 */ /* 0x000fe200078e00ff */
[----:B------:R-:W-:Y:S01]  /*1060*/  USHF.R.S32.HI UR45, URZ, 0x1f, UR44 ;  /* 0x0000001f3f2d7899 */ /* 0x000fe2000801142c */
[----:B------:R-:W-:Y:S01]  /*1070*/  IMAD R0, R0, R6, RZ ;  /* 0x0000000600007224 */ /* 0x000fe200078e02ff */
[----:B------:R-:W-:Y:S02]  /*1080*/  USHF.R.S32.HI UR51, URZ, 0x1f, UR51 ;  /* 0x0000001f3f337899 */ /* 0x000fe40008011433 */
[----:B------:R-:W-:Y:S01]  /*1090*/  USHF.R.S32.HI UR4, URZ, 0x1f, UR5 ;  /* 0x0000001f3f047899 */ /* 0x000fe20008011405 */
[----:B------:R-:W-:Y:S01]  /*10a0*/  IMAD.HI.U32 R0, R5, R0, R4 ;  /* 0x0000000005007227 */ /* 0x000fe200078e0004 */
[----:B------:R-:W-:-:S02]  /*10b0*/  USEL UR50, UR53, URZ, UP1 ;  /* 0x0000003f35327287 */ /* 0x000fc40008800000 */
[----:B------:R-:W-:Y:S01]  /*10c0*/  @!UP0 UIMAD UR42, UR9, UR8, URZ ;  /* 0x00000008092a82a4 */ /* 0x000fe2000f8e023f */
[----:B------:R-:W-:Y:S01]  /*10d0*/  IMAD.MOV.U32 R4, RZ, RZ, R2 ;  /* 0x000000ffff047224 */ /* 0x000fe200078e0002 */
[----:B------:R-:W-:-:S03]  /*10e0*/  USHF.R.S32.HI UR49, URZ, 0x1f, UR48 ;  /* 0x0000001f3f317899 */ /* 0x000fc60008011430 */
[----:B------:R-:W-:-:S04]  /*10f0*/  IMAD.HI.U32 R0, R0, R4, RZ ;  /* 0x0000000400007227 */ /* 0x000fc800078e00ff */
[----:B------:R-:W-:-:S04]  /*1100*/  IMAD.MOV R2, RZ, RZ, -R0 ;  /* 0x000000ffff027224 */ /* 0x000fc800078e0a00 */
[C---:B------:R-:W-:Y:S02]  /*1110*/  IMAD R2, R6.reuse, R2, R4 ;  /* 0x0000000206027224 */ /* 0x040fe400078e0204 */
[----:B------:R-:W1:Y:S03]  /*1120*/  S2R R4, SR_CTAID.X ;  /* 0x0000000000047919 */ /* 0x000e660000002500 */
[----:B------:R-:W-:-:S13]  /*1130*/  ISETP.GT.U32.AND P1, PT, R6, R2, PT ;  /* 0x000000020600720c */ /* 0x000fda0003f24070 */
[----:B------:R-:W-:Y:S01]  /*1140*/  @!P1 IMAD.IADD R2, R2, 0x1, -R6 ;  /* 0x0000000102029824 */ /* 0x000fe200078e0a06 */
[----:B------:R-:W-:Y:S02]  /*1150*/  @!P1 IADD3 R0, R0, 0x1, RZ ;  /* 0x0000000100009810 */ /* 0x000fe40007ffe0ff */
[----:B------:R-:W-:Y:S01]  /*1160*/  ISETP.NE.AND P1, PT, RZ, UR7, PT ;  /* 0x00000007ff007c0c */ /* 0x000fe2000bf25270 */
[----:B------:R-:W-:Y:S01]  /*1170*/  USEL UR7, UR52, URZ, UP1 ;  /* 0x0000003f34077287 */ /* 0x000fe20008800000 */
[----:B------:R-:W-:Y:S01]  /*1180*/  ISETP.GE.U32.AND P0, PT, R2, R6, PT ;  /* 0x000000060200720c */ /* 0x000fe20003f06070 */
[----:B-1----:R-:W-:-:S04]  /*1190*/  IMAD.WIDE.U32 R10, R4, c[0x0][0x3d8], RZ ;  /* 0x0000f600040a7a25 */ /* 0x002fc800078e00ff */
[----:B------:R-:W-:Y:S01]  /*11a0*/  IMAD R2, R4, c[0x0][0x3dc], R11 ;  /* 0x0000f70004027a24 */ /* 0x000fe200078e020b */
[----:B------:R-:W-:-:S04]  /*11b0*/  SEL R10, R10, RZ, P1 ;  /* 0x000000ff0a0a7207 */ /* 0x000fc80000800000 */
[----:B------:R-:W-:-:S03]  /*11c0*/  SEL R9, R2, RZ, P1 ;  /* 0x000000ff02097207 */ /* 0x000fc60000800000 */
[----:B------:R-:W-:Y:S02]  /*11d0*/  @P0 IADD3 R0, R0, 0x1, RZ ;  /* 0x0000000100000810 */ /* 0x000fe40007ffe0ff */
[----:B------:R-:W-:-:S03]  /*11e0*/  PLOP3.LUT P0, PT, PT, PT, UP0, 0x80, 0x0 ;  /* 0x000000000000781c */ /* 0x000fc60003f0f008 */
[----:B------:R-:W-:Y:S01]  /*11f0*/  @!P2 IMAD.MOV R0, RZ, RZ, -R0 ;  /* 0x000000ffff00a224 */ /* 0x000fe200078e0a00 */
[----:B------:R-:W-:-:S04]  /*1200*/  @!P3 LOP3.LUT R0, RZ, c[0x0][0x1c8], RZ, 0x33, !PT ;  /* 0x00007200ff00ba12 */ /* 0x000fc800078e33ff */
[----:B------:R-:W-:-:S05]  /*1210*/  SHF.R.S32.HI R21, RZ, 0x1f, R0 ;  /* 0x0000001fff157819 */ /* 0x000fca0000011400 */
[----:B------:R-:W-:Y:S05]  /*1220*/  @!P0 BRA `(.L_x_593) ;  /* 0x0000003000008947 */ /* 0x000fea0003800000 */
[----:B------:R-:W-:-:S04]  /*1230*/  UIMAD UR41, UR24, UR10, URZ ;  /* 0x0000000a182972a4 */ /* 0x000fc8000f8e023f */
[----:B------:R-:W-:Y:S01]  /*1240*/  UIMAD UR41, UR25, UR44, UR41 ;  /* 0x0000002c192972a4 */ /* 0x000fe2000f8e0229 */
[----:B------:R-:W-:Y:S05]  /*1250*/  BRA `(.L_x_594) ;  /* 0x0000002000007947 */ /* 0x000fea0003800000 */
.L_x_593:
[----:B------:R-:W-:-:S04]  /*1260*/  UIMAD UR41, UR10, UR15, UR44 ;  /* 0x0000000f0a2972a4 */ /* 0x000fc8000f8e022c */
[----:B------:R-:W-:Y:S02]  /*1270*/  UIMAD UR41, UR41, UR14, URZ ;  /* 0x0000000e292972a4 */ /* 0x000fe4000f8e023f */
.L_x_594:
[----:B------:R-:W1:Y:S01]  /*1280*/  S2R R13, SR_TID.X ;  /* 0x00000000000d7919 */ /* 0x000e620000002100 */
[----:B------:R-:W-:Y:S02]  /*1290*/  IMAD.U32 R8, RZ, RZ, UR5 ;  /* 0x00000005ff087e24 */ /* 0x000fe4000f8e00ff */
[----:B------:R-:W-:Y:S01]  /*12a0*/  IMAD.U32 R7, RZ, RZ, UR4 ;  /* 0x00000004ff077e24 */ /* 0x000fe2000f8e00ff */
[----:B------:R-:W-:Y:S01]  /*12b0*/  UIADD3 UR27, UP0, UR6, UR27, URZ ;  /* 0x0000001b061b7290 */ /* 0x000fe2000ff1e03f */
[----:B------:R-:W2:Y:S01]  /*12c0*/  S2R R20, SR_CTAID.Y ;  /* 0x0000000000147919 */ /* 0x000ea20000002600 */
[----:B------:R-:W-:-:S03]  /*12d0*/  ULDC.64 UR4, c[0x0][0x368] ;  /* 0x0000da0000047ab9 */ /* 0x000fc60000000a00 */
[----:B------:R-:W3:Y:S01]  /*12e0*/  LDL R22, [R1+0xc] ;  /* 0x00000c0001167983 */ /* 0x000ee20000100800 */
[----:B------:R-:W-:Y:S01]  /*12f0*/  UIMAD UR4, UR11, UR4, URZ ;  /* 0x000000040b0472a4 */ /* 0x000fe2000f8e023f */
[----:B------:R-:W-:Y:S01]  /*1300*/  IMAD.U32 R18, RZ, RZ, UR36 ;  /* 0x00000024ff127e24 */ /* 0x000fe2000f8e00ff */
[----:B------:R-:W-:Y:S01]  /*1310*/  UIMAD.WIDE UR52, UR10, UR13, UR48 ;  /* 0x0000000d0a3472a5 */ /* 0x000fe2000f8e0230 */
[----:B------:R-:W-:Y:S01]  /*1320*/  IMAD.U32 R19, RZ, RZ, UR37 ;  /* 0x00000025ff137e24 */ /* 0x000fe2000f8e00ff */
[----:B------:R-:W-:Y:S02]  /*1330*/  UIMAD UR6, UR10, UR5, UR4 ;  /* 0x000000050a0672a4 */ /* 0x000fe4000f8e0204 */
[----:B------:R-:W-:Y:S02]  /*1340*/  UIMAD UR51, UR51, UR12, UR20 ;  /* 0x0000000c333372a4 */ /* 0x000fe4000f8e0214 */
[----:B------:R-:W-:Y:S02]  /*1350*/  ULDC.64 UR4, c[0x0][0x180] ;  /* 0x0000600000047ab9 */ /* 0x000fe40000000a00 */
[----:B------:R-:W-:-:S02]  /*1360*/  UIMAD UR4, UR11, UR4, URZ ;  /* 0x000000040b0472a4 */ /* 0x000fc4000f8e023f */
[----:B------:R-:W-:Y:S01]  /*1370*/  UIADD3 UR51, UR37, UR51, URZ ;  /* 0x0000003325337290 */ /* 0x000fe2000fffe03f */
[----:B-1----:R-:W-:Y:S01]  /*1380*/  SHF.R.S32.HI R6, RZ, 0x1f, R13 ;  /* 0x0000001fff067819 */ /* 0x002fe2000001140d */
[----:B------:R-:W-:Y:S02]  /*1390*/  UIMAD UR8, UR10, UR5, UR4 ;  /* 0x000000050a0872a4 */ /* 0x000fe4000f8e0204 */
[----:B------:R-:W-:Y:S01]  /*13a0*/  UIADD3.X UR43, UR47, UR43, URZ, UP0, !UPT ;  /* 0x0000002b2f2b7290 */ /* 0x000fe200087fe43f */
[CC--:B------:R-:W-:Y:S01]  /*13b0*/  LEA.HI R5, R6.reuse, R13.reuse, RZ, 0x5 ;  /* 0x0000000d06057211 */ /* 0x0c0fe200078f28ff */
[----:B------:R-:W-:Y:S01]  /*13c0*/  ULDC.64 UR4, c[0x0][0x188] ;  /* 0x0000620000047ab9 */ /* 0x000fe20000000a00 */
[----:B------:R-:W-:Y:S01]  /*13d0*/  LEA.HI R6, R6, R13, RZ, 0x3 ;  /* 0x0000000d06067211 */ /* 0x000fe200078f18ff */
[----:B------:R-:W-:Y:S01]  /*13e0*/  UIMAD UR4, UR11, UR4, URZ ;  /* 0x000000040b0472a4 */ /* 0x000fe2000f8e023f */
[----:B------:R-:W-:Y:S01]  /*13f0*/  LOP3.LUT R2, R5, 0xffffffe0, RZ, 0xc0, !PT ;  /* 0xffffffe005027812 */ /* 0x000fe200078ec0ff */
[----:B------:R-:W-:Y:S01]  /*1400*/  ULEA.HI.SX32 UR46, UR46, 0xffffffff, 0x19 ;  /* 0xffffffff2e2e7891 */ /* 0x000fe2000f8fca3f */
[----:B------:R-:W-:Y:S01]  /*1410*/  SHF.R.S32.HI R5, RZ, 0x5, R5 ;  /* 0x00000005ff057819 */ /* 0x000fe20000011405 */
[----:B------:R-:W-:-:S02]  /*1420*/  UIMAD UR5, UR10, UR5, UR4 ;  /* 0x000000050a0572a4 */ /* 0x000fc4000f8e0204 */
[----:B------:R-:W-:Y:S01]  /*1430*/  IMAD.IADD R4, R13, 0x1, -R2 ;  /* 0x000000010d047824 */ /* 0x000fe200078e0a02 */
[----:B------:R-:W-:-:S03]  /*1440*/  SHF.R.S32.HI R2, RZ, 0x3, R6 ;  /* 0x00000003ff027819 */ /* 0x000fc60000011406 */
[----:B------:R-:W-:Y:S01]  /*1450*/  IMAD R4, R5, UR23, R4 ;  /* 0x0000001705047c24 */ /* 0x000fe2000f8e0204 */
[----:B------:R-:W-:Y:S01]  /*1460*/  SHF.R.S32.HI R11, RZ, 0x1f, R2 ;  /* 0x0000001fff0b7819 */ /* 0x000fe20000011402 */
[----:B------:R-:W-:Y:S01]  /*1470*/  IMAD.WIDE.U32 R14, R2, c[0x0][0x198], RZ ;  /* 0x00006600020e7a25 */ /* 0x000fe200078e00ff */
[----:B------:R-:W-:Y:S02]  /*1480*/  LOP3.LUT R5, R6, 0xfffffff8, RZ, 0xc0, !PT ;  /* 0xfffffff806057812 */ /* 0x000fe400078ec0ff */
[----:B------:R-:W-:Y:S01]  /*1490*/  IADD3 R8, P2, P0, R4, UR22, R8 ;  /* 0x0000001604087c10 */ /* 0x000fe2000f85e008 */
[----:B------:R-:W-:Y:S01]  /*14a0*/  IMAD R6, R11, c[0x0][0x198], RZ ;  /* 0x000066000b067a24 */ /* 0x000fe200078e02ff */
[----:B------:R-:W-:Y:S01]  /*14b0*/  SHF.R.S32.HI R4, RZ, 0x1f, R4 ;  /* 0x0000001fff047819 */ /* 0x000fe20000011404 */
[----:B------:R-:W-:Y:S02]  /*14c0*/  IMAD.IADD R13, R13, 0x1, -R5 ;  /* 0x000000010d0d7824 */ /* 0x000fe400078e0a05 */
[----:B------:R-:W-:Y:S01]  /*14d0*/  IMAD.WIDE.U32 R16, R2, c[0x0][0x1a0], RZ ;  /* 0x0000680002107a25 */ /* 0x000fe200078e00ff */
[----:B------:R-:W-:-:S02]  /*14e0*/  IADD3.X R7, R4, UR21, R7, P2, P0 ;  /* 0x0000001504077c10 */ /* 0x000fc400097e0407 */
[----:B------:R-:W-:Y:S01]  /*14f0*/  IADD3 R8, P0, R8, R10, RZ ;  /* 0x0000000a08087210 */ /* 0x000fe20007f1e0ff */
[C---:B------:R-:W-:Y:S02]  /*1500*/  IMAD R4, R2.reuse, c[0x0][0x19c], R6 ;  /* 0x0000670002047a24 */ /* 0x040fe400078e0206 */
[----:B------:R-:W-:Y:S02]  /*1510*/  IMAD.U32 R10, RZ, RZ, UR27 ;  /* 0x0000001bff0a7e24 */ /* 0x000fe4000f8e00ff */
[----:B------:R-:W-:Y:S02]  /*1520*/  IMAD.IADD R5, R15, 0x1, R4 ;  /* 0x000000010f057824 */ /* 0x000fe400078e0204 */
[----:B------:R-:W-:Y:S02]  /*1530*/  IMAD.MOV.U32 R4, RZ, RZ, R14 ;  /* 0x000000ffff047224 */ /* 0x000fe400078e000e */
[----:B------:R-:W-:Y:S01]  /*1540*/  IMAD.X R9, R7, 0x1, R9, P0 ;  /* 0x0000000107097824 */ /* 0x000fe200000e0609 */
[----:B------:R-:W-:Y:S01]  /*1550*/  IADD3 R12, P0, R2, UR48, RZ ;  /* 0x00000030020c7c10 */ /* 0x000fe2000ff1e0ff */
[----:B------:R-:W-:-:S04]  /*1560*/  IMAD.WIDE.U32 R14, R10, c[0x0][0x198], R4 ;  /* 0x000066000a0e7a25 */ /* 0x000fc800078e0004 */
[----:B------:R-:W-:Y:S02]  /*1570*/  IMAD R6, R11, c[0x0][0x1a0], RZ ;  /* 0x000068000b067a24 */ /* 0x000fe400078e02ff */
[----:B------:R-:W-:Y:S01]  /*1580*/  IMAD.SHL.U32 R4, R13, 0x8, RZ ;  /* 0x000000080d047824 */ /* 0x000fe200078e00ff */
[----:B------:R-:W-:Y:S01]  /*1590*/  IADD3.X R13, R11, UR49, RZ, P0, !PT ;  /* 0x000000310b0d7c10 */ /* 0x000fe200087fe4ff */
[----:B------:R-:W-:Y:S01]  /*15a0*/  IMAD R6, R2, c[0x0][0x1a4], R6 ;  /* 0x0000690002067a24 */ /* 0x000fe200078e0206 */
[----:B------:R-:W-:Y:S02]  /*15b0*/  UIADD3 UR49, UP1, UR52, UR7, URZ ;  /* 0x0000000734317290 */ /* 0x000fe4000ff3e03f */
[----:B------:R-:W-:Y:S01]  /*15c0*/  SHF.R.S32.HI R5, RZ, 0x1f, R4 ;  /* 0x0000001fff057819 */ /* 0x000fe20000011404 */
[----:B------:R-:W-:Y:S01]  /*15d0*/  IMAD R2, R13, c[0x0][0x190], RZ ;  /* 0x000064000d027a24 */ /* 0x000fe200078e02ff */
[----:B------:R-:W-:Y:S01]  /*15e0*/  UIADD3.X UR50, UR53, UR50, URZ, UP1, !UPT ;  /* 0x0000003235327290 */ /* 0x000fe20008ffe43f */
[----:B------:R-:W-:Y:S01]  /*15f0*/  IMAD.IADD R7, R17, 0x1, R6 ;  /* 0x0000000111077824 */ /* 0x000fe200078e0206 */
[----:B------:R-:W-:Y:S01]  /*1600*/  UIMAD UR51, UR51, UR49, URZ ;  /* 0x00000031333372a4 */ /* 0x000fe2000f8e023f */
[----:B------:R-:W-:-:S02]  /*1610*/  IMAD.MOV.U32 R6, RZ, RZ, R16 ;  /* 0x000000ffff067224 */ /* 0x000fc400078e0010 */
[----:B------:R-:W-:Y:S01]  /*1620*/  IMAD.U32 R16, RZ, RZ, UR27 ;  /* 0x0000001bff107e24 */ /* 0x000fe2000f8e00ff */
[----:B------:R-:W-:Y:S01]  /*1630*/  UIMAD UR50, UR50, UR36, UR51 ;  /* 0x00000024323272a4 */ /* 0x000fe2000f8e0233 */
[C---:B------:R-:W-:Y:S02]  /*1640*/  IMAD R2, R12.reuse, c[0x0][0x194], R2 ;  /* 0x000065000c027a24 */ /* 0x040fe400078e0202 */
[----:B------:R-:W-:-:S04]  /*1650*/  IMAD.WIDE.U32 R10, R12, c[0x0][0x190], R4 ;  /* 0x000064000c0a7a25 */ /* 0x000fc800078e0004 */
[----:B------:R-:W-:-:S04]  /*1660*/  IMAD.WIDE.U32 R18, R18, UR49, R8 ;  /* 0x0000003112127c25 */ /* 0x000fc8000f8e0008 */
[----:B--2---:R-:W-:Y:S01]  /*1670*/  IMAD.WIDE.U32 R8, R20, c[0x0][0x368], R4 ;  /* 0x0000da0014087a25 */ /* 0x004fe200078e0004 */
[----:B------:R-:W-:-:S03]  /*1680*/  LEA R186, P0, R18, c[0x0][0x350], 0x2 ;  /* 0x0000d40012ba7a11 */ /* 0x000fc600078010ff */
[----:B------:R-:W-:Y:S01]  /*1690*/  IMAD.WIDE.U32 R16, R16, c[0x0][0x1a0], R6 ;  /* 0x0000680010107a25 */ /* 0x000fe200078e0006 */
[----:B------:R-:W-:Y:S01]  /*16a0*/  IADD3 R9, R9, UR6, RZ ;  /* 0x0000000609097c10 */ /* 0x000fe2000fffe0ff */
[----:B------:R-:W-:Y:S02]  /*16b0*/  ULDC.64 UR6, c[0x0][0x198] ;  /* 0x0000660000067ab9 */ /* 0x000fe40000000a00 */
[----:B------:R-:W-:Y:S02]  /*16c0*/  IMAD.IADD R11, R11, 0x1, R2 ;  /* 0x000000010b0b7824 */ /* 0x000fe400078e0202 */
[----:B------:R-:W-:-:S04]  /*16d0*/  IMAD.WIDE.U32 R6, R20, c[0x0][0x180], R4 ;  /* 0x0000600014067a25 */ /* 0x000fc800078e0004 */
[----:B------:R-:W-:Y:S01]  /*16e0*/  IMAD R2, R13, c[0x0][0x370], RZ ;  /* 0x0000dc000d027a24 */ /* 0x000fe200078e02ff */
[----:B------:R-:W-:Y:S01]  /*16f0*/  IADD3 R7, R7, UR8, RZ ;  /* 0x0000000807077c10 */ /* 0x000fe2000fffe0ff */
[C---:B------:R-:W-:Y:S01]  /*1700*/  IMAD.WIDE.U32 R4, R20.reuse, c[0x0][0x188], R4 ;  /* 0x0000620014047a25 */ /* 0x040fe200078e0004 */
[----:B------:R-:W-:Y:S02]  /*1710*/  ULDC.64 UR8, c[0x0][0x178] ;  /* 0x00005e0000087ab9 */ /* 0x000fe40000000a00 */
[----:B------:R-:W-:Y:S01]  /*1720*/  UIMAD UR11, UR11, UR8, URZ ;  /* 0x000000080b0b72a4 */ /* 0x000fe2000f8e023f */
[----:B------:R-:W-:Y:S01]  /*1730*/  IMAD.WIDE.U32 R10, R20, c[0x0][0x178], R10 ;  /* 0x00005e00140a7a25 */ /* 0x000fe200078e000a */
[----:B------:R-:W-:Y:S01]  /*1740*/  IADD3 R5, R5, UR5, RZ ;  /* 0x0000000505057c10 */ /* 0x000fe2000fffe0ff */
[----:B------:R-:W-:Y:S02]  /*1750*/  ULDC.64 UR4, c[0x0][0x1a0] ;  /* 0x0000680000047ab9 */ /* 0x000fe40000000a00 */
[C---:B------:R-:W-:Y:S01]  /*1760*/  IMAD R20, R12.reuse, c[0x0][0x374], R2 ;  /* 0x0000dd000c147a24 */ /* 0x040fe200078e0202 */
[----:B------:R-:W-:Y:S01]  /*1770*/  UIMAD UR47, UR43, UR4, URZ ;  /* 0x000000042b2f72a4 */ /* 0x000fe2000f8e023f */
[----:B------:R-:W-:Y:S01]  /*1780*/  IMAD R2, R21, c[0x0][0x1b8], RZ ;  /* 0x00006e0015027a24 */ /* 0x000fe200078e02ff */
[----:B------:R-:W-:Y:S01]  /*1790*/  UIMAD UR8, UR43, UR6, URZ ;  /* 0x000000062b0872a4 */ /* 0x000fe2000f8e023f */
[----:B------:R-:W-:Y:S01]  /*17a0*/  IMAD.WIDE.U32 R8, R12, c[0x0][0x370], R8 ;  /* 0x0000dc000c087a25 */ /* 0x000fe200078e0008 */
[----:B------:R-:W-:-:S02]  /*17b0*/  UIMAD UR47, UR27, UR5, UR47 ;  /* 0x000000051b2f72a4 */ /* 0x000fc4000f8e022f */
[----:B------:R-:W-:Y:S01]  /*17c0*/  UIMAD UR8, UR27, UR7, UR8 ;  /* 0x000000071b0872a4 */ /* 0x000fe2000f8e0208 */
[----:B------:R-:W-:Y:S01]  /*17d0*/  IMAD R12, R21, c[0x0][0x1b0], RZ ;  /* 0x00006c00150c7a24 */ /* 0x000fe200078e02ff */
[----:B------:R-:W-:Y:S01]  /*17e0*/  UIMAD UR9, UR10, UR9, UR11 ;  /* 0x000000090a0972a4 */ /* 0x000fe2000f8e020b */
[C---:B------:R-:W-:Y:S01]  /*17f0*/  IMAD R13, R0.reuse, c[0x0][0x1bc], R2 ;  /* 0x00006f00000d7a24 */ /* 0x040fe200078e0202 */
[----:B------:R-:W-:Y:S01]  /*1800*/  IADD3 R2, R19, UR50, RZ ;  /* 0x0000003213027c10 */ /* 0x000fe2000fffe0ff */
[----:B------:R-:W-:Y:S01]  /*1810*/  IMAD.WIDE.U32 R6, R0, c[0x0][0x1b0], R6 ;  /* 0x00006c0000067a25 */ /* 0x000fe200078e0006 */
[----:B------:R-:W1:Y:S01]  /*1820*/  S2R R21, SR_CTAID.Z ;  /* 0x0000000000157919 */ /* 0x000e620000002700 */
[----:B------:R-:W-:Y:S01]  /*1830*/  ULDC.64 UR10, c[0x0][0x1a8] ;  /* 0x00006a00000a7ab9 */ /* 0x000fe20000000a00 */
[----:B------:R-:W-:Y:S01]  /*1840*/  LEA.HI.X R187, R18, c[0x0][0x354], R2, 0x2, P0 ;  /* 0x0000d50012bb7a11 */ /* 0x000fe200000f1402 */
[----:B------:R-:W-:Y:S01]  /*1850*/  IMAD.WIDE.U32 R4, R0, c[0x0][0x1b8], R4 ;  /* 0x00006e0000047a25 */ /* 0x000fe200078e0004 */
[----:B------:R-:W-:Y:S01]  /*1860*/  IADD3 R2, P2, R6, R14, RZ ;  /* 0x0000000e06027210 */ /* 0x000fe20007f5e0ff */
[----:B------:R-:W-:-:S02]  /*1870*/  UIMAD UR10, UR45, UR10, URZ ;  /* 0x0000000a2d0a72a4 */ /* 0x000fc4000f8e023f */
[----:B------:R-:W-:Y:S01]  /*1880*/  IMAD R12, R0, c[0x0][0x1b4], R12 ;  /* 0x00006d00000c7a24 */ /* 0x000fe200078e020c */
[----:B------:R-:W-:Y:S01]  /*1890*/  IADD3 R16, P0, R4, R16, RZ ;  /* 0x0000001004107210 */ /* 0x000fe20007f1e0ff */
[----:B------:R-:W-:Y:S01]  /*18a0*/  IMAD.IADD R6, R5, 0x1, R13 ;  /* 0x0000000105067824 */ /* 0x000fe200078e020d */
[----:B------:R-:W-:Y:S01]  /*18b0*/  UIMAD UR10, UR44, UR11, UR10 ;  /* 0x0000000b2c0a72a4 */ /* 0x000fe2000f8e020a */
[----:B------:R-:W-:Y:S01]  /*18c0*/  IMAD.IADD R0, R7, 0x1, R12 ;  /* 0x0000000107007824 */ /* 0x000fe200078e020c */
[----:B------:R-:W-:Y:S01]  /*18d0*/  IADD3 R7, R11, UR9, RZ ;  /* 0x000000090b077c10 */ /* 0x000fe2000fffe0ff */
[----:B------:R-:W-:Y:S01]  /*18e0*/  IMAD.IADD R5, R9, 0x1, R20 ;  /* 0x0000000109057824 */ /* 0x000fe200078e0214 */
[----:B------:R-:W-:Y:S01]  /*18f0*/  IADD3.X R17, R6, UR47, R17, P0, !PT ;  /* 0x0000002f06117c10 */ /* 0x000fe200087fe411 */
[----:B------:R-:W-:Y:S01]  /*1900*/  IMAD.MOV.U32 R4, RZ, RZ, R8 ;  /* 0x000000ffff047224 */ /* 0x000fe200078e0008 */
[----:B------:R-:W-:Y:S01]  /*1910*/  IADD3.X R14, R0, UR8, R15, P2, !PT ;  /* 0x00000008000e7c10 */ /* 0x000fe200097fe40f */
[----:B------:R-:W-:Y:S01]  /*1920*/  ULDC.64 UR8, c[0x0][0x378] ;  /* 0x0000de0000087ab9 */ /* 0x000fe20000000a00 */
[----:B------:R-:W-:Y:S01]  /*1930*/  LEA R12, P0, R2, c[0x0][0x168], 0x1 ;  /* 0x00005a00020c7a11 */ /* 0x000fe200078008ff */
[----:B------:R-:W-:Y:S01]  /*1940*/  UIMAD UR8, UR45, UR8, URZ ;  /* 0x000000082d0872a4 */ /* 0x000fe2000f8e023f */
[----:B------:R-:W-:-:S02]  /*1950*/  IMAD.MOV.U32 R6, RZ, RZ, R10 ;  /* 0x000000ffff067224 */ /* 0x000fc400078e000a */
[----:B------:R-:W-:Y:S01]  /*1960*/  LEA.HI.X R13, R2, c[0x0][0x16c], R14, 0x1, P0 ;  /* 0x00005b00020d7a11 */ /* 0x000fe200000f0c0e */
[----:B------:R-:W-:Y:S01]  /*1970*/  UIMAD UR8, UR44, UR9, UR8 ;  /* 0x000000092c0872a4 */ /* 0x000fe2000f8e0208 */
[C---:B------:R-:W-:Y:S01]  /*1980*/  LEA R14, P0, R16.reuse, c[0x0][0x170], 0x1 ;  /* 0x00005c00100e7a11 */ /* 0x040fe200078008ff */
[C---:B-1----:R-:W-:Y:S01]  /*1990*/  IMAD.WIDE.U32 R4, R21.reuse, c[0x0][0x378], R4 ;  /* 0x0000de0015047a25 */ /* 0x042fe200078e0004 */
[----:B------:R-:W-:Y:S02]  /*19a0*/  ULEA.HI UR44, UR46, UR46, URZ, 0x1 ;  /* 0x0000002e2e2c7291 */ /* 0x000fe4000f8f083f */
[----:B------:R-:W-:Y:S01]  /*19b0*/  LEA.HI.X R15, R16, c[0x0][0x174], R17, 0x1, P0 ;  /* 0x00005d00100f7a11 */ /* 0x000fe200000f0c11 */
[----:B------:R-:W-:Y:S01]  /*19c0*/  IMAD.WIDE.U32 R6, R21, c[0x0][0x1a8], R6 ;  /* 0x00006a0015067a25 */ /* 0x000fe200078e0006 */
[----:B------:R-:W2:Y:S01]  /*19d0*/  LDL R16, [R1+0x28] ;  /* 0x0000280001107983 */ /* 0x000ea20000100800 */
[----:B------:R-:W-:Y:S01]  /*19e0*/  IADD3 R0, R5, UR8, RZ ;  /* 0x0000000805007c10 */ /* 0x000fe2000fffe0ff */
[----:B------:R-:W-:Y:S01]  /*19f0*/  ULDC.64 UR8, c[0x0][0x370] ;  /* 0x0000dc0000087ab9 */ /* 0x000fe20000000a00 */
[----:B------:R-:W-:Y:S01]  /*1a00*/  LEA R240, P2, R4, c[0x0][0x330], 0x1 ;  /* 0x0000cc0004f07a11 */ /* 0x000fe200078408ff */
[----:B------:R-:W-:-:S02]  /*1a10*/  USHF.L.U64.HI UR11, UR8, UR19, UR9 ;  /* 0x00000013080b7299 */ /* 0x000fc40008010209 */
[----:B------:R-:W-:Y:S01]  /*1a20*/  ULOP3.LUT UR44, UR44, 0xfffffffe, URZ, 0xc0, !UPT ;  /* 0xfffffffe2c2c7892 */ /* 0x000fe2000f8ec03f */
[----:B------:R-:W-:Y:S02]  /*1a30*/  LEA.HI.X R241, R4, c[0x0][0x334], R0, 0x1, P2 ;  /* 0x0000cd0004f17a11 */ /* 0x000fe400010f0c00 */
[----:B------:R-:W-:Y:S01]  /*1a40*/  IADD3 R0, R7, UR10, RZ ;  /* 0x0000000a07007c10 */ /* 0x000fe2000fffe0ff */
[----:B------:R-:W-:Y:S01]  /*1a50*/  USHF.L.U32 UR10, UR8, 0x6, URZ ;  /* 0x00000006080a7899 */ /* 0x000fe2000800063f */
[C---:B------:R-:W-:Y:S01]  /*1a60*/  LEA R238, P2, R6.reuse, c[0x0][0x160], 0x1 ;  /* 0x0000580006ee7a11 */ /* 0x040fe200078408ff */
[----:B------:R-:W-:Y:S02]  /*1a70*/  UIADD3 UR44, UR46, -UR44, URZ ;  /* 0x8000002c2e2c7290 */ /* 0x000fe4000fffe03f */
[----:B------:R-:W-:Y:S01]  /*1a80*/  ULDC.64 UR8, c[0x0][0x190] ;  /* 0x0000640000087ab9 */ /* 0x000fe20000000a00 */
[----:B------:R-:W-:Y:S01]  /*1a90*/  LEA.HI.X R239, R6, c[0x0][0x164], R0, 0x1, P2 ;  /* 0x0000590006ef7a11 */ /* 0x000fe200010f0c00 */
[----:B------:R-:W-:Y:S01]  /*1aa0*/  USHF.L.U64.HI UR9, UR8, UR19, UR9 ;  /* 0x0000001308097299 */ /* 0x000fe20008010209 */
[----:B------:R-:W-:Y:S01]  /*1ab0*/  IADD3 R4, P0, R240, UR10, RZ ;  /* 0x0000000af0047c10 */ /* 0x000fe2000ff1e0ff */
[----:B------:R-:W-:Y:S01]  /*1ac0*/  USHF.L.U32 UR8, UR8, 0x6, URZ ;  /* 0x0000000608087899 */ /* 0x000fe2000800063f */
[----:B------:R-:W-:Y:S01]  /*1ad0*/  @P1 BAR.SYNC.DEFER_BLOCKING 0x0 ;  /* 0x0000000000001b1d */ /* 0x000fe20000010000 */
[----:B------:R-:W-:Y:S01]  /*1ae0*/  UISETP.NE.AND UP0, UPT, UR44, 0x1, UPT ;  /* 0x000000012c00788c */ /* 0x000fe2000bf05270 */
[----:B------:R-:W-:-:S02]  /*1af0*/  IADD3.X R5, R241, UR11, RZ, P0, !PT ;  /* 0x0000000bf1057c10 */ /* 0x000fc400087fe4ff */
[----:B------:R-:W-:Y:S02]  /*1b00*/  IADD3 R8, P0, R4, UR10, RZ ;  /* 0x0000000a04087c10 */ /* 0x000fe4000ff1e0ff */
[----:B------:R-:W-:Y:S02]  /*1b10*/  IADD3 R6, P1, R238, UR8, RZ ;  /* 0x00000008ee067c10 */ /* 0x000fe4000ff3e0ff */
[----:B------:R-:W-:Y:S02]  /*1b20*/  IADD3.X R9, R5, UR11, RZ, P0, !PT ;  /* 0x0000000b05097c10 */ /* 0x000fe400087fe4ff */
[----:B------:R-:W-:Y:S02]  /*1b30*/  PLOP3.LUT P0, PT, PT, PT, UP0, 0x80, 0x0 ;  /* 0x000000000000781c */ /* 0x000fe40003f0f008 */
[----:B------:R-:W-:Y:S01]  /*1b40*/  IADD3.X R7, R239, UR9, RZ, P1, !PT ;  /* 0x00000009ef077c10 */ /* 0x000fe20008ffe4ff */
[----:B------:R-:W-:Y:S02]  /*1b50*/  UISETP.GE.AND UP0, UPT, UR40, 0x1, UPT ;  /* 0x000000012800788c */ /* 0x000fe4000bf06270 */
[----:B------:R-:W-:-:S02]  /*1b60*/  UIADD3 UR42, UR48, UR42, URZ ;  /* 0x0000002a302a7290 */ /* 0x000fc4000fffe03f */
        /* <DEDUP_REMOVED lines=33> */
[C---:B---3--:R-:W-:Y:S01]  /*1d80*/  IMAD.SHL.U32 R0, R22.reuse, 0x2, RZ ;  /* 0x0000000216007824 */ /* 0x048fe200078e00ff */
[----:B------:R-:W-:-:S04]  /*1d90*/  IADD3 R2, R22, 0x2000, RZ ;  /* 0x0000200016027810 */ /* 0x000fc80007ffe0ff */
[----:B------:R-:W-:Y:S01]  /*1da0*/  @!PT LDS RZ, [RZ] ;  /* 0x00000000fffff984 */ /* 0x000fe20000000800 */
[----:B------:R-:W-:Y:S01]  /*1db0*/  @!PT LDS RZ, [RZ] ;  /* 0x00000000fffff984 */ /* 0x000fe20000000800 */
[----:B------:R-:W-:Y:S01]  /*1dc0*/  @!PT LDS RZ, [RZ] ;  /* 0x00000000fffff984 */ /* 0x000fe20000000800 */
[----:B------:R1:W-:Y:S01]  /*1dd0*/  LDGSTS.E.BYPASS.LTC128B.128 [R0+0x8000], [R240.64] ;  /* 0x08000000f0007fae */ /* 0x0003e2000b901d66 */
[----:B------:R-:W-:-:S03]  /*1de0*/  SEL R2, R2, R22, !P0 ;  /* 0x0000001602027207 */ /* 0x000fc60004000000 */
[----:B------:R3:W-:Y:S04]  /*1df0*/  LDGSTS.E.BYPASS.LTC128B.128 [R0+0x9000], [R4.64] ;  /* 0x0900000004007fae */ /* 0x0007e8000b901d66 */
[----:B------:R4:W-:Y:S01]  /*1e00*/  LDGSTS.E.BYPASS.LTC128B.128 [R0+0xa000], [R8.64] ;  /* 0x0a00000008007fae */ /* 0x0009e2000b901d66 */
[----:B------:R-:W-:Y:S01]  /*1e10*/  IMAD.SHL.U32 R2, R2, 0x2, RZ ;  /* 0x0000000202027824 */ /* 0x000fe200078e00ff */
[----:B---3--:R-:W-:-:S04]  /*1e20*/  IADD3 R4, P2, R8, UR10, RZ ;  /* 0x0000000a08047c10 */ /* 0x008fc8000ff5e0ff */
[----:B------:R-:W-:-:S05]  /*1e30*/  IADD3.X R5, R9, UR11, RZ, P2, !PT ;  /* 0x0000000b09057c10 */ /* 0x000fca00097fe4ff */
[----:B------:R3:W-:Y:S01]  /*1e40*/  LDGSTS.E.BYPASS.LTC128B.128 [R0+0xb000], [R4.64] ;  /* 0x0b00000004007fae */ /* 0x0007e2000b901d66 */
[----:B------:R-:W-:Y:S02]  /*1e50*/  USHF.L.U32 UR10, UR6, 0x6, URZ ;  /* 0x00000006060a7899 */ /* 0x000fe4000800063f */
[----:B------:R-:W-:Y:S01]  /*1e60*/  USHF.L.U64.HI UR6, UR6, UR19, UR7 ;  /* 0x0000001306067299 */ /* 0x000fe20008010207 */
[----:B------:R1:W-:Y:S01]  /*1e70*/  LDGSTS.E.BYPASS.LTC128B.128 [R2], [R238.64] ;  /* 0x00000000ee027fae */ /* 0x0003e2000b901d66 */
[----:B------:R-:W-:Y:S02]  /*1e80*/  USHF.L.U32 UR7, UR4, 0x6, URZ ;  /* 0x0000000604077899 */ /* 0x000fe4000800063f */
[----:B------:R-:W-:Y:S01]  /*1e90*/  USHF.L.U64.HI UR4, UR4, UR19, UR5 ;  /* 0x0000001304047299 */ /* 0x000fe20008010205 */
[----:B------:R5:W-:Y:S01]  /*1ea0*/  LDGSTS.E.BYPASS.LTC128B.128 [R2+0x1000], [R6.64] ;  /* 0x0100000006027fae */ /* 0x000be2000b901d66 */
[----:B---3--:R-:W-:-:S04]  /*1eb0*/  IADD3 R4, P1, R6, UR8, RZ ;  /* 0x0000000806047c10 */ /* 0x008fc8000ff3e0ff */
[----:B------:R-:W-:Y:S02]  /*1ec0*/  IADD3.X R5, R7, UR9, RZ, P1, !PT ;  /* 0x0000000907057c10 */ /* 0x000fe40008ffe4ff */
[----:B----4-:R-:W-:-:S03]  /*1ed0*/  IADD3 R8, P1, R4, UR8, RZ ;  /* 0x0000000804087c10 */ /* 0x010fc6000ff3e0ff */
[----:B------:R3:W-:Y:S01]  /*1ee0*/  LDGSTS.E.BYPASS.LTC128B.128 [R2+0x2000], [R4.64] ;  /* 0x0200000004027fae */ /* 0x0007e2000b901d66 */
[----:B------:R-:W-:Y:S02]  /*1ef0*/  IADD3.X R9, R5, UR9, RZ, P1, !PT ;  /* 0x0000000905097c10 */ /* 0x000fe40008ffe4ff */
[----:B------:R-:W-:-:S03]  /*1f00*/  IADD3 R10, P1, R12, UR10, RZ ;  /* 0x0000000a0c0a7c10 */ /* 0x000fc6000ff3e0ff */
[----:B------:R4:W-:Y:S01]  /*1f10*/  LDGSTS.E.BYPASS.LTC128B.128 [R2+0x3000], [R8.64] ;  /* 0x0300000008027fae */ /* 0x0009e2000b901d66 */
[----:B------:R-:W-:Y:S02]  /*1f20*/  IADD3.X R11, R13, UR6, RZ, P1, !PT ;  /* 0x000000060d0b7c10 */ /* 0x000fe40008ffe4ff */
[----:B-----5:R-:W-:Y:S01]  /*1f30*/  IADD3 R6, P1, R14, UR7, RZ ;  /* 0x000000070e067c10 */ /* 0x020fe2000ff3e0ff */
[----:B------:R5:W-:Y:S03]  /*1f40*/  LDGSTS.E.BYPASS.LTC128B.128 [R0+0xc000], [R12.64] ;  /* 0x0c0000000c007fae */ /* 0x000be6000b901d66 */
[----:B------:R-:W-:Y:S01]  /*1f50*/  IADD3.X R7, R15, UR4, RZ, P1, !PT ;  /* 0x000000040f077c10 */ /* 0x000fe20008ffe4ff */
[----:B------:R1:W-:Y:S01]  /*1f60*/  LDGSTS.E.BYPASS.LTC128B.128 [R0+0xd000], [R10.64] ;  /* 0x0d0000000a007fae */ /* 0x0003e2000b901d66 */
[----:B---3--:R-:W-:Y:S02]  /*1f70*/  IADD3 R4, P1, R6, UR7, RZ ;  /* 0x0000000706047c10 */ /* 0x008fe4000ff3e0ff */
[----:B----4-:R-:W-:-:S04]  /*1f80*/  IADD3 R8, P2, R10, UR10, RZ ;  /* 0x0000000a0a087c10 */ /* 0x010fc8000ff5e0ff */
[----:B------:R-:W-:Y:S02]  /*1f90*/  IADD3.X R9, R11, UR6, RZ, P2, !PT ;  /* 0x000000060b097c10 */ /* 0x000fe400097fe4ff */
[----:B-----5:R-:W-:Y:S02]  /*1fa0*/  IADD3 R12, P2, R8, UR10, RZ ;  /* 0x0000000a080c7c10 */ /* 0x020fe4000ff5e0ff */
[----:B------:R-:W-:Y:S01]  /*1fb0*/  IADD3.X R5, R7, UR4, RZ, P1, !PT ;  /* 0x0000000407057c10 */ /* 0x000fe20008ffe4ff */
[----:B------:R3:W-:Y:S01]  /*1fc0*/  LDGSTS.E.BYPASS.LTC128B.128 [R0+0xe000], [R8.64] ;  /* 0x0e00000008007fae */ /* 0x0007e2000b901d66 */
[----:B------:R-:W-:-:S05]  /*1fd0*/  IADD3.X R13, R9, UR6, RZ, P2, !PT ;  /* 0x00000006090d7c10 */ /* 0x000fca00097fe4ff */
[----:B------:R1:W-:Y:S04]  /*1fe0*/  LDGSTS.E.BYPASS.LTC128B.128 [R0+0xf000], [R12.64] ;  /* 0x0f0000000c007fae */ /* 0x0003e8000b901d66 */
[----:B------:R1:W-:Y:S04]  /*1ff0*/  LDGSTS.E.BYPASS.LTC128B.128 [R0+0x10000], [R14.64] ;  /* 0x100000000e007fae */ /* 0x0003e8000b901d66 */
[----:B------:R1:W-:Y:S04]  /*2000*/  LDGSTS.E.BYPASS.LTC128B.128 [R0+0x11000], [R6.64] ;  /* 0x1100000006007fae */ /* 0x0003e8000b901d66 */
[----:B------:R2:W-:Y:S01]  /*2010*/  LDGSTS.E.BYPASS.LTC128B.128 [R0+0x12000], [R4.64] ;  /* 0x1200000004007fae */ /* 0x0005e2000b901d66 */
[----:B---3--:R-:W-:-:S04]  /*2020*/  IADD3 R8, P1, R4, UR7, RZ ;  /* 0x0000000704087c10 */ /* 0x008fc8000ff3e0ff */
[----:B------:R-:W-:Y:S02]  /*2030*/  IADD3.X R9, R5, UR4, RZ, P1, !PT ;  /* 0x0000000405097c10 */ /* 0x000fe40008ffe4ff */
[----:B------:R-:W-:Y:S01]  /*2040*/  PLOP3.LUT P1, PT, PT, PT, UP0, 0x80, 0x0 ;  /* 0x000000000000781c */ /* 0x000fe20003f2f008 */
[----:B------:R-:W-:Y:S02]  /*2050*/  UIMAD.WIDE UR4, UR42, UR17, UR30 ;  /* 0x000000112a0472a5 */ /* 0x000fe4000f8e021e */
[----:B------:R1:W-:Y:S01]  /*2060*/  LDGSTS.E.BYPASS.LTC128B.128 [R0+0x13000], [R8.64] ;  /* 0x1300000008007fae */ /* 0x0003e2000b901d66 */
[----:B--2---:R-:W-:-:S03]  /*2070*/  IMAD.SHL.U32 R4, R16, 0x4, RZ ;  /* 0x0000000410047824 */ /* 0x004fc600078e00ff */
[----:B------:R-:W0:Y:S02]  /*2080*/  LDGDEPBAR ;  /* 0x00000000000079af */ /* 0x000e240000000000 */
[----:B------:R-:W-:Y:S01]  /*2090*/  IADD3 R4, P2, R4, UR4, RZ ;  /* 0x0000000404047c10 */ /* 0x000fe2000ff5e0ff */
[----:B------:R-:W-:Y:S01]  /*20a0*/  UIMAD.WIDE UR6, UR41, UR17, UR28 ;  /* 0x00000011290672a5 */ /* 0x000fe2000f8e021c */
[----:B-1----:R-:W-:-:S04]  /*20b0*/  SHF.R.S32.HI R0, RZ, 0x1f, R16 ;  /* 0x0000001fff007819 */ /* 0x002fc80000011410 */
[----:B------:R-:W-:-:S04]  /*20c0*/  SHF.L.U64.HI R5, R16, 0x2, R0 ;  /* 0x0000000210057819 */ /* 0x000fc80000010200 */
[----:B------:R-:W-:Y:S01]  /*20d0*/  IADD3.X R5, R5, UR5, RZ, P2, !PT ;  /* 0x0000000505057c10 */ /* 0x000fe200097fe4ff */
[----:B------:R-:W-:Y:S05]  /*20e0*/  @!P1 BRA `(.L_x_595) ;  /* 0x0000494000009947 */ /* 0x000fea0003800000 */
[----:B------:R1:W5:Y:S01]  /*20f0*/  LDG.E R246, [R4.64] ;  /* 0x0000002604f67981 */ /* 0x000362000c1e1900 */
[----:B------:R-:W-:-:S03]  /*2100*/  IADD3 R178, R182, 0x2000, RZ ;  /* 0x00002000b6b27810 */ /* 0x000fc60007ffe0ff */
[----:B------:R1:W5:Y:S04]  /*2110*/  LDG.E R245, [R4.64+0x20] ;  /* 0x0000202604f57981 */ /* 0x000368000c1e1900 */
[----:B------:R1:W5:Y:S04]  /*2120*/  LDG.E R244, [R4.64+0x100] ;  /* 0x0001002604f47981 */ /* 0x000368000c1e1900 */
[----:B------:R1:W5:Y:S01]  /*2130*/  LDG.E R243, [R4.64+0x120] ;  /* 0x0001202604f37981 */ /* 0x000362000c1e1900 */
[----:B------:R-:W-:Y:S01]  /*2140*/  SEL R178, R178, R182, !P0 ;  /* 0x000000b6b2b27207 */ /* 0x000fe20004000000 */
[----:B------:R-:W-:Y:S01]  /*2150*/  IMAD.MOV.U32 R242, RZ, RZ, R2 ;  /* 0x000000fffff27224 */ /* 0x000fe200078e0002 */
[----:B------:R-:W-:Y:S01]  /*2160*/  UMOV UR8, UR6 ;  /* 0x0000000600087c82 */ /* 0x000fe20008000000 */
[----:B------:R-:W-:-:S02]  /*2170*/  IMAD.MOV.U32 R127, RZ, RZ, RZ ;  /* 0x000000ffff7f7224 */ /* 0x000fc400078e00ff */
[----:B------:R-:W-:Y:S01]  /*2180*/  IMAD.SHL.U32 R178, R178, 0x2, RZ ;  /* 0x00000002b2b27824 */ /* 0x000fe200078e00ff */
[----:B-1----:R-:W-:-:S04]  /*2190*/  IADD3 R4, R181, 0x2000, RZ ;  /* 0x00002000b5047810 */ /* 0x002fc80007ffe0ff */
[----:B------:R-:W-:-:S05]  /*21a0*/  SEL R4, R4, R181, !P0 ;  /* 0x000000b504047207 */ /* 0x000fca0004000000 */
[----:B------:R-:W-:Y:S02]  /*21b0*/  IMAD.SHL.U32 R172, R4, 0x2, RZ ;  /* 0x0000000204ac7824 */ /* 0x000fe400078e00ff */
[----:B------:R-:W-:Y:S01]  /*21c0*/  IMAD.MOV.U32 R2, RZ, RZ, c[0x0][0x22c] ;  /* 0x00008b00ff027624 */ /* 0x000fe200078e00ff */
[C---:B------:R-:W-:Y:S01]  /*21d0*/  SHF.L.U32 R180, R182.reuse, 0x1, RZ ;  /* 0x00000001b6b47819 */ /* 0x040fe200000006ff */
[----:B------:R-:W-:Y:S01]  /*21e0*/  IMAD.MOV.U32 R184, RZ, RZ, 0x40 ;  /* 0x00000040ffb87424 */ /* 0x000fe200078e00ff */
[----:B------:R-:W-:Y:S01]  /*21f0*/  SHF.L.U32 R179, R182, 0x1, RZ ;  /* 0x00000001b6b37819 */ /* 0x000fe200000006ff */
[----:B------:R-:W-:Y:S02]  /*2200*/  IMAD R2, R2, c[0x0][0x1c0], RZ ;  /* 0x0000700002027a24 */ /* 0x000fe400078e02ff */
[----:B------:R-:W-:Y:S02]  /*2210*/  IMAD.MOV.U32 R183, RZ, RZ, 0x20 ;  /* 0x00000020ffb77424 */ /* 0x000fe400078e00ff */
[C---:B------:R-:W-:Y:S01]  /*2220*/  IMAD.SHL.U32 R4, R2.reuse, 0x10, RZ ;  /* 0x0000001002047824 */ /* 0x040fe200078e00ff */
[----:B------:R-:W-:-:S04]  /*2230*/  SHF.L.U32 R5, R2, 0x3, RZ ;  /* 0x0000000302057819 */ /* 0x000fc800000006ff */
[----:B------:R-:W-:-:S05]  /*2240*/  IADD3 R4, R4, 0x20, RZ ;  /* 0x0000002004047810 */ /* 0x000fca0007ffe0ff */
[C---:B------:R-:W-:Y:S01]  /*2250*/  IMAD.IADD R2, R5.reuse, 0x1, R4 ;  /* 0x0000000105027824 */ /* 0x040fe200078e0204 */
[C---:B------:R-:W-:Y:S02]  /*2260*/  SHF.L.U64.HI R4, R16.reuse, 0x2, R0 ;  /* 0x0000000210047819 */ /* 0x040fe40000010200 */
[----:B------:R-:W-:Y:S02]  /*2270*/  IADD3 R0, R16, -0x80, RZ ;  /* 0xffffff8010007810 */ /* 0x000fe40007ffe0ff */
[----:B------:R-:W-:Y:S02]  /*2280*/  IADD3 R2, R5, R2, RZ ;  /* 0x0000000205027210 */ /* 0x000fe40007ffe0ff */
[----:B------:R-:W-:-:S03]  /*2290*/  SHF.L.U32 R0, R0, 0x2, RZ ;  /* 0x0000000200007819 */ /* 0x000fc600000006ff */
[----:B------:R-:W-:-:S05]  /*22a0*/  IMAD.IADD R2, R5, 0x1, R2 ;  /* 0x0000000105027824 */ /* 0x000fca00078e0202 */
[----:B------:R-:W-:-:S05]  /*22b0*/  IADD3 R2, R5, R2, RZ ;  /* 0x0000000205027210 */ /* 0x000fca0007ffe0ff */
[----:B------:R1:W-:Y:S02]  /*22c0*/  STL [R1+0x8], R2 ;  /* 0x0000080201007387 */ /* 0x0003e40000100800 */
[----:B-1----:R-:W-:-:S05]  /*22d0*/  IMAD.IADD R2, R5, 0x1, R2 ;  /* 0x0000000105027824 */ /* 0x002fca00078e0202 */
[----:B------:R1:W-:Y:S04]  /*22e0*/  STL [R1+0x4], R2 ;  /* 0x0000040201007387 */ /* 0x0003e80000100800 */
[----:B------:R2:W-:Y:S01]  /*22f0*/  STL [R1+0x18], R4 ;  /* 0x0000180401007387 */ /* 0x0005e20000100800 */
[----:B-1----:R-:W-:-:S04]  /*2300*/  IADD3 R2, R5, R2, RZ ;  /* 0x0000000205027210 */ /* 0x002fc80007ffe0ff */
[----:B------:R-:W-:Y:S01]  /*2310*/  IADD3 R252, R5, R2, RZ ;  /* 0x0000000205fc7210 */ /* 0x000fe20007ffe0ff */
[----:B--2---:R-:W-:-:S04]  /*2320*/  IMAD.SHL.U32 R4, R16, 0x4, RZ ;  /* 0x0000000410047824 */ /* 0x004fc800078e00ff */
[C---:B------:R-:W-:Y:S01]  /*2330*/  IMAD.IADD R251, R5.reuse, 0x1, R252 ;  /* 0x0000000105fb7824 */ /* 0x040fe200078e02fc */
[----:B------:R-:W-:Y:S03]  /*2340*/  STL [R1+0x14], R4 ;  /* 0x0000140401007387 */ /* 0x000fe60000100800 */
[C---:B------:R-:W-:Y:S01]  /*2350*/  IMAD.IADD R250, R5.reuse, 0x1, R251 ;  /* 0x0000000105fa7824 */ /* 0x040fe200078e02fb */
[----:B------:R-:W-:Y:S04]  /*2360*/  STL [R1], R2 ;  /* 0x0000000201007387 */ /* 0x000fe80000100800 */
[C---:B------:R-:W-:Y:S01]  /*2370*/  IADD3 R249, R5.reuse, R250, RZ ;  /* 0x000000fa05f97210 */ /* 0x040fe20007ffe0ff */
[----:B------:R1:W-:Y:S04]  /*2380*/  STL [R1+0x10], R0 ;  /* 0x0000100001007387 */ /* 0x0003e80000100800 */
[----:B------:R-:W-:-:S05]  /*2390*/  IMAD.IADD R248, R5, 0x1, R249 ;  /* 0x0000000105f87824 */ /* 0x000fca00078e02f9 */
[----:B------:R-:W-:-:S05]  /*23a0*/  IADD3 R247, R5, R248, RZ ;  /* 0x000000f805f77210 */ /* 0x000fca0007ffe0ff */
[----:B-1----:R-:W-:-:S06]  /*23b0*/  IMAD.IADD R0, R5, 0x1, R247 ;  /* 0x0000000105007824 */ /* 0x002fcc00078e02f7 */
.L_x_598:
[----:B------:R-:W2:Y:S01]  /*23c0*/  LDL R0, [R1+0x20] ;  /* 0x0000200001007983 */ /* 0x000ea20000100800 */
[----:B------:R-:W-:Y:S03]  /*23d0*/  UISETP.GE.AND UP2, UPT, UR46, 0x1, UPT ;  /* 0x000000012e00788c */ /* 0x000fe6000bf46270 */
[----:B------:R-:W0:Y:S01]  /*23e0*/  LDGDEPBAR ;  /* 0x00000000000079af */ /* 0x000e220000000000 */
[----:B--2---:R-:W-:Y:S01]  /*23f0*/  R2P PR, R0, 0x6 ;  /* 0x0000000600007804 */ /* 0x004fe20000000000 */
[----:B------:R-:W-:Y:S06]  /*2400*/  DEPBAR.LE SB0, 0x0 ;  /* 0x000080000000791a */ /* 0x000fec0000000000 */
[----:B------:R-:W-:Y:S01]  /*2410*/  BAR.SYNC.DEFER_BLOCKING 0x0 ;  /* 0x0000000000007b1d */ /* 0x000fe20000010000 */
[----:B------:R-:W-:Y:S02]  /*2420*/  SEL R2, R183, 0xffffffe0, !P1 ;  /* 0xffffffe0b7027807 */ /* 0x000fe40004800000 */
[----:B------:R-:W-:Y:S02]  /*2430*/  SEL R173, R184, 0xffffffc0, !P2 ;  /* 0xffffffc0b8ad7807 */ /* 0x000fe40005000000 */
[----:B------:R-:W-:Y:S02]  /*2440*/  IADD3 R0, R178, R2, RZ ;  /* 0x00000002b2007210 */ /* 0x000fe40007ffe0ff */
[----:B-----5:R-:W-:Y:S01]  /*2450*/  FSETP.NEU.FTZ.AND P0, PT, R246, -INF , PT ;  /* 0xff800000f600780b */ /* 0x020fe20003f1d000 */
[----:B------:R-:W-:Y:S08]  /*2460*/  LDSM.16.M88.4 R64, [R178] ;  /* 0x00000000b240783b */ /* 0x000ff00000000200 */
[----:B------:R-:W1:Y:S08]  /*2470*/  LDSM.16.M88.4 R16, [R174+0xc000] ;  /* 0x00c00000ae10783b */ /* 0x000e700000000200 */
[----:B------:R-:W2:Y:S08]  /*2480*/  LDSM.16.M88.4 R60, [R178+0x2000] ;  /* 0x00200000b23c783b */ /* 0x000eb00000000200 */
[----:B------:R-:W3:Y:S08]  /*2490*/  LDSM.16.M88.4 R32, [R174+0xc800] ;  /* 0x00c80000ae20783b */ /* 0x000ef00000000200 */
[----:B------:R-:W4:Y:S08]  /*24a0*/  LDSM.16.M88.4 R48, [R174+0xd000] ;  /* 0x00d00000ae30783b */ /* 0x000f300000000200 */
[----:B------:R-:W3:Y:S01]  /*24b0*/  LDSM.16.M88.4 R132, [R174+0xd800] ;  /* 0x00d80000ae84783b */ /* 0x000ee20000000200 */
[-C--:B-1----:R-:W-:Y:S07]  /*24c0*/  HMMA.16816.F32 R4, R64, R16.reuse, RZ ;  /* 0x000000104004723c */ /* 0x082fee00000018ff */
[----:B------:R-:W-:Y:S01]  /*24d0*/  LDSM.16.M88.4 R136, [R0] ;  /* 0x000000000088783b */ /* 0x000fe20000000200 */
[C---:B--2---:R-:W-:Y:S07]  /*24e0*/  HMMA.16816.F32 R8, R60.reuse, R16, RZ ;  /* 0x000000103c08723c */ /* 0x044fee00000018ff */
        /* <DEDUP_REMOVED lines=8> */
[----:B------:R-:W1:Y:S01]  /*2570*/  LDSM.16.M88.4 R156, [R177+0xd800] ;  /* 0x00d80000b19c783b */ /* 0x000e620000000200 */
[----:B--2---:R-:W-:Y:S01]  /*2580*/  IADD3 R0, R173, R0, RZ ;  /* 0x00000000ad007210 */ /* 0x004fe20007ffe0ff */
[-C--:B------:R-:W-:Y:S06]  /*2590*/  HMMA.16816.F32 R28, R60, R34.reuse, RZ ;  /* 0x000000223c1c723c */ /* 0x080fec00000018ff */
[----:B------:R-:W-:Y:S02]  /*25a0*/  LDSM.16.M88.4 R160, [R175+0xd000] ;  /* 0x00d00000afa0783b */ /* 0x000fe40000000200 */
[C---:B------:R-:W-:Y:S06]  /*25b0*/  HMMA.16816.F32 R32, R64.reuse, R34, RZ ;  /* 0x000000224020723c */ /* 0x040fec00000018ff */
[----:B------:R-:W-:Y:S02]  /*25c0*/  LDSM.16.M88.4 R164, [R175+0xd800] ;  /* 0x00d80000afa4783b */ /* 0x000fe40000000200 */
[-C--:B----4-:R-:W-:Y:S06]  /*25d0*/  HMMA.16816.F32 R36, R64, R48.reuse, RZ ;  /* 0x000000304024723c */ /* 0x090fec00000018ff */
[----:B------:R-:W-:Y:S02]  /*25e0*/  LDSM.16.M88.4 R168, [R176+0xc000] ;  /* 0x00c00000b0a8783b */ /* 0x000fe40000000200 */
[C---:B------:R-:W-:Y:S08]  /*25f0*/  HMMA.16816.F32 R40, R60.reuse, R48, RZ ;  /* 0x000000303c28723c */ /* 0x040ff000000018ff */
[-C--:B------:R-:W-:Y:S08]  /*2600*/  HMMA.16816.F32 R44, R60, R50.reuse, RZ ;  /* 0x000000323c2c723c */ /* 0x080ff000000018ff */
[C---:B------:R-:W-:Y:S08]  /*2610*/  HMMA.16816.F32 R48, R64.reuse, R50, RZ ;  /* 0x000000324030723c */ /* 0x040ff000000018ff */
[-C--:B------:R-:W-:Y:S08]  /*2620*/  HMMA.16816.F32 R52, R64, R132.reuse, RZ ;  /* 0x000000844034723c */ /* 0x080ff000000018ff */
[C---:B------:R-:W-:Y:S08]  /*2630*/  HMMA.16816.F32 R56, R60.reuse, R132, RZ ;  /* 0x000000843c38723c */ /* 0x040ff000000018ff */
[-C--:B------:R-:W-:Y:S08]  /*2640*/  HMMA.16816.F32 R60, R60, R134.reuse, RZ ;  /* 0x000000863c3c723c */ /* 0x080ff000000018ff */
[----:B------:R-:W-:Y:S08]  /*2650*/  HMMA.16816.F32 R64, R64, R134, RZ ;  /* 0x000000864040723c */ /* 0x000ff000000018ff */
[-C--:B-1----:R-:W-:Y:S08]  /*2660*/  HMMA.16816.F32 R4, R136, R140.reuse, R4 ;  /* 0x0000008c8804723c */ /* 0x082ff00000001804 */
[C---:B------:R-:W-:Y:S08]  /*2670*/  HMMA.16816.F32 R8, R144.reuse, R140, R8 ;  /* 0x0000008c9008723c */ /* 0x040ff00000001808 */
[-C--:B------:R-:W-:Y:S08]  /*2680*/  HMMA.16816.F32 R12, R144, R142.reuse, R12 ;  /* 0x0000008e900c723c */ /* 0x080ff0000000180c */
[C---:B------:R-:W-:Y:S01]  /*2690*/  HMMA.16816.F32 R16, R136.reuse, R142, R16 ;  /* 0x0000008e8810723c */ /* 0x040fe20000001810 */
[----:B------:R-:W-:Y:S07]  /*26a0*/  LDSM.16.M88.4 R140, [R175+0xc000] ;  /* 0x00c00000af8c783b */ /* 0x000fee0000000200 */
[-C--:B------:R-:W-:Y:S08]  /*26b0*/  HMMA.16816.F32 R20, R136, R148.reuse, R20 ;  /* 0x000000948814723c */ /* 0x080ff00000001814 */
[C---:B------:R-:W-:Y:S07]  /*26c0*/  HMMA.16816.F32 R24, R144.reuse, R148, R24 ;  /* 0x000000949018723c */ /* 0x040fee0000001818 */
[----:B------:R-:W-:Y:S01]  /*26d0*/  IADD3 R148, R178, R173, RZ ;  /* 0x000000adb2947210 */ /* 0x000fe20007ffe0ff */
[-C--:B------:R-:W-:Y:S04]  /*26e0*/  HMMA.16816.F32 R28, R144, R150.reuse, R28 ;  /* 0x00000096901c723c */ /* 0x080fe8000000181c */
[----:B------:R-:W1:Y:S04]  /*26f0*/  LDSM.16.M88.4 R132, [R148] ;  /* 0x000000009484783b */ /* 0x000e680000000200 */
[C---:B------:R-:W-:Y:S04]  /*2700*/  HMMA.16816.F32 R32, R136.reuse, R150, R32 ;  /* 0x000000968820723c */ /* 0x040fe80000001820 */
[----:B------:R-:W2:Y:S04]  /*2710*/  LDSM.16.M88.4 R148, [R148+0x2000] ;  /* 0x002000009494783b */ /* 0x000ea80000000200 */
[-C--:B---3--:R-:W-:Y:S08]  /*2720*/  HMMA.16816.F32 R36, R136, R152.reuse, R36 ;  /* 0x000000988824723c */ /* 0x088ff00000001824 */
[C---:B------:R-:W-:Y:S08]  /*2730*/  HMMA.16816.F32 R40, R144.reuse, R152, R40 ;  /* 0x000000989028723c */ /* 0x040ff00000001828 */
[-C--:B------:R-:W-:Y:S08]  /*2740*/  HMMA.16816.F32 R44, R144, R154.reuse, R44 ;  /* 0x0000009a902c723c */ /* 0x080ff0000000182c */
[C---:B------:R-:W-:Y:S01]  /*2750*/  HMMA.16816.F32 R48, R136.reuse, R154, R48 ;  /* 0x0000009a8830723c */ /* 0x040fe20000001830 */
[----:B------:R-:W3:Y:S07]  /*2760*/  LDSM.16.M88.4 R152, [R175+0xc800] ;  /* 0x00c80000af98783b */ /* 0x000eee0000000200 */
[-C--:B------:R-:W-:Y:S08]  /*2770*/  HMMA.16816.F32 R52, R136, R156.reuse, R52 ;  /* 0x0000009c8834723c */ /* 0x080ff00000001834 */
[C---:B------:R-:W-:Y:S08]  /*2780*/  HMMA.16816.F32 R56, R144.reuse, R156, R56 ;  /* 0x0000009c9038723c */ /* 0x040ff00000001838 */
[-C--:B------:R-:W-:Y:S01]  /*2790*/  HMMA.16816.F32 R60, R144, R158.reuse, R60 ;  /* 0x0000009e903c723c */ /* 0x080fe2000000183c */
[----:B------:R-:W4:Y:S07]  /*27a0*/  LDSM.16.M88.4 R144, [R0] ;  /* 0x000000000090783b */ /* 0x000f2e0000000200 */
[----:B------:R-:W-:Y:S07]  /*27b0*/  HMMA.16816.F32 R64, R136, R158, R64 ;  /* 0x0000009e8840723c */ /* 0x000fee0000001840 */
[----:B------:R-:W-:Y:S01]  /*27c0*/  FMUL.FTZ R138, R246, 1.4426950216293334961 ;  /* 0x3fb8aa3bf68a7820 */ /* 0x000fe20000410000 */
[-C--:B-1----:R-:W-:Y:S05]  /*27d0*/  HMMA.16816.F32 R4, R132, R140.reuse, R4 ;  /* 0x0000008c8404723c */ /* 0x082fea0000001804 */
[----:B------:R-:W-:Y:S01]  /*27e0*/  FSEL R138, R138, RZ, P0 ;  /* 0x000000ff8a8a7208 */ /* 0x000fe20000000000 */
[C---:B------:R-:W-:Y:S01]  /*27f0*/  FMUL.FTZ R137, R245.reuse, 1.4426950216293334961 ;  /* 0x3fb8aa3bf5897820 */ /* 0x040fe20000410000 */
[----:B------:R-:W-:Y:S01]  /*2800*/  FSETP.NEU.FTZ.AND P0, PT, R245, -INF , PT ;  /* 0xff800000f500780b */ /* 0x000fe20003f1d000 */
[C---:B--2---:R-:W-:Y:S04]  /*2810*/  HMMA.16816.F32 R8, R148.reuse, R140, R8 ;  /* 0x0000008c9408723c */ /* 0x044fe80000001808 */
[----:B------:R-:W-:Y:S01]  /*2820*/  FSEL R137, R137, RZ, P0 ;  /* 0x000000ff89897208 */ /* 0x000fe20000000000 */
[C---:B------:R-:W-:Y:S01]  /*2830*/  FMUL.FTZ R136, R244.reuse, 1.4426950216293334961 ;  /* 0x3fb8aa3bf4887820 */ /* 0x040fe20000410000 */
[----:B------:R-:W-:Y:S02]  /*2840*/  FSETP.NEU.FTZ.AND P0, PT, R244, -INF , PT ;  /* 0xff800000f400780b */ /* 0x000fe40003f1d000 */
[-C--:B------:R-:W-:Y:S04]  /*2850*/  HMMA.16816.F32 R12, R148, R142.reuse, R12 ;  /* 0x0000008e940c723c */ /* 0x080fe8000000180c */
[----:B------:R-:W-:Y:S02]  /*2860*/  FSEL R136, R136, RZ, P0 ;  /* 0x000000ff88887208 */ /* 0x000fe40000000000 */
[C---:B------:R-:W-:Y:S02]  /*2870*/  FSETP.NEU.FTZ.AND P0, PT, R243.reuse, -INF , PT ;  /* 0xff800000f300780b */ /* 0x040fe40003f1d000 */
        /* <DEDUP_REMOVED lines=11> */
[-C--:B------:R-:W-:Y:S01]  /*2930*/  HMMA.16816.F32 R60, R148, R166.reuse, R60 ;  /* 0x000000a6943c723c */ /* 0x080fe2000000183c */
[----:B------:R-:W2:Y:S06]  /*2940*/  LDL R151, [R1+0x14] ;  /* 0x0000140001977983 */ /* 0x000eac0000100800 */
[----:B------:R-:W-:Y:S01]  /*2950*/  IADD3 R148, R180, R2, RZ ;  /* 0x00000002b4947210 */ /* 0x000fe20007ffe0ff */
[----:B------:R-:W-:Y:S01]  /*2960*/  HMMA.16816.F32 R64, R132, R166, R64 ;  /* 0x000000a68440723c */ /* 0x000fe20000001840 */
[----:B------:R1:W3:Y:S07]  /*2970*/  LDSM.16.M88.4 R132, [R0+0x2000] ;  /* 0x002000000084783b */ /* 0x0002ee0000000200 */
[-C--:B----4-:R-:W-:Y:S05]  /*2980*/  HMMA.16816.F32 R4, R144, R168.reuse, R4 ;  /* 0x000000a89004723c */ /* 0x090fea0000001804 */
[----:B-1----:R-:W-:Y:S07]  /*2990*/  FMUL.FTZ R0, R243, 1.4426950216293334961 ;  /* 0x3fb8aa3bf3007820 */ /* 0x002fee0000410000 */
[----:B------:R-:W-:Y:S11]  /*29a0*/  FSEL R0, R0, RZ, P0 ;  /* 0x000000ff00007208 */ /* 0x000ff60000000000 */
[----:B------:R-:W-:Y:S01]  /*29b0*/  @!UPT UIADD3 URZ, URZ, URZ, URZ ;  /* 0x0000003f3f3ff290 */ /* 0x000fe2000fffe03f */
[--C-:B------:R-:W-:Y:S02]  /*29c0*/  FFMA.FTZ R4, R4, c[0x0][0x23c], -R138.reuse ;  /* 0x00008f0004047a23 */ /* 0x100fe4000001088a */
[----:B------:R-:W-:Y:S02]  /*29d0*/  FFMA.FTZ R5, R5, c[0x0][0x23c], -R138 ;  /* 0x00008f0005057a23 */ /* 0x000fe4000001088a */
[----:B------:R-:W-:Y:S01]  /*29e0*/  MUFU.EX2 R166, R4 ;  /* 0x0000000400a67308 */ /* 0x000fe20000000800 */
[--C-:B------:R-:W-:Y:S02]  /*29f0*/  FFMA.FTZ R6, R6, c[0x0][0x23c], -R137.reuse ;  /* 0x00008f0006067a23 */ /* 0x100fe40000010889 */
[--C-:B------:R-:W-:Y:S01]  /*2a00*/  FFMA.FTZ R7, R7, c[0x0][0x23c], -R137.reuse ;  /* 0x00008f0007077a23 */ /* 0x100fe20000010889 */
[C---:B---3--:R-:W-:Y:S06]  /*2a10*/  HMMA.16816.F32 R8, R132.reuse, R168, R8 ;  /* 0x000000a88408723c */ /* 0x048fec0000001808 */
[----:B------:R-:W-:Y:S02]  /*2a20*/  MUFU.EX2 R165, R5 ;  /* 0x0000000500a57308 */ /* 0x000fe40000000800 */
[-C--:B------:R-:W-:Y:S08]  /*2a30*/  HMMA.16816.F32 R12, R132, R170.reuse, R12 ;  /* 0x000000aa840c723c */ /* 0x080ff0000000180c */
[----:B------:R-:W-:Y:S01]  /*2a40*/  MUFU.EX2 R219, R6 ;  /* 0x0000000600db7308 */ /* 0x000fe20000000800 */
[C---:B------:R-:W-:Y:S07]  /*2a50*/  HMMA.16816.F32 R16, R144.reuse, R170, R16 ;  /* 0x000000aa9010723c */ /* 0x040fee0000001810 */
[--C-:B------:R-:W-:Y:S02]  /*2a60*/  FFMA.FTZ R8, R8, c[0x0][0x23c], -R136.reuse ;  /* 0x00008f0008087a23 */ /* 0x100fe40000010888 */
[----:B------:R1:W3:Y:S03]  /*2a70*/  MUFU.EX2 R218, R7 ;  /* 0x0000000700da7308 */ /* 0x0002e60000000800 */
[----:B------:R-:W-:Y:S02]  /*2a80*/  FFMA.FTZ R9, R9, c[0x0][0x23c], -R136 ;  /* 0x00008f0009097a23 */ /* 0x000fe40000010888 */
[--C-:B------:R-:W-:Y:S02]  /*2a90*/  FFMA.FTZ R10, R10, c[0x0][0x23c], -R0.reuse ;  /* 0x00008f000a0a7a23 */ /* 0x100fe40000010800 */
[----:B------:R-:W-:Y:S02]  /*2aa0*/  FFMA.FTZ R11, R11, c[0x0][0x23c], -R0 ;  /* 0x00008f000b0b7a23 */ /* 0x000fe40000010800 */
[--C-:B------:R-:W-:Y:S01]  /*2ab0*/  FFMA.FTZ R12, R12, c[0x0][0x23c], -R136.reuse ;  /* 0x00008f000c0c7a23 */ /* 0x100fe20000010888 */
[----:B------:R-:W-:Y:S01]  /*2ac0*/  MUFU.EX2 R225, R8 ;  /* 0x0000000800e17308 */ /* 0x000fe20000000800 */
[----:B------:R-:W-:Y:S02]  /*2ad0*/  FFMA.FTZ R13, R13, c[0x0][0x23c], -R136 ;  /* 0x00008f000d0d7a23 */ /* 0x000fe40000010888 */
[----:B------:R-:W-:Y:S02]  /*2ae0*/  FFMA.FTZ R14, R14, c[0x0][0x23c], -R0 ;  /* 0x00008f000e0e7a23 */ /* 0x000fe40000010800 */
[--C-:B------:R-:W-:Y:S02]  /*2af0*/  FFMA.FTZ R16, R16, c[0x0][0x23c], -R138.reuse ;  /* 0x00008f0010107a23 */ /* 0x100fe4000001088a */
[----:B------:R-:W-:Y:S02]  /*2b00*/  FFMA.FTZ R17, R17, c[0x0][0x23c], -R138 ;  /* 0x00008f0011117a23 */ /* 0x000fe4000001088a */
[--C-:B------:R-:W-:Y:S01]  /*2b10*/  FFMA.FTZ R18, R18, c[0x0][0x23c], -R137.reuse ;  /* 0x00008f0012127a23 */ /* 0x100fe20000010889 */
[----:B------:R-:W-:Y:S01]  /*2b20*/  MUFU.EX2 R224, R9 ;  /* 0x0000000900e07308 */ /* 0x000fe20000000800 */
[--C-:B------:R-:W-:Y:S02]  /*2b30*/  FFMA.FTZ R19, R19, c[0x0][0x23c], -R137.reuse ;  /* 0x00008f0013137a23 */ /* 0x100fe40000010889 */
[----:B------:R-:W-:Y:S01]  /*2b40*/  FFMA.FTZ R15, R15, c[0x0][0x23c], -R0 ;  /* 0x00008f000f0f7a23 */ /* 0x000fe20000010800 */
[----:B-1----:R-:W1:Y:S06]  /*2b50*/  LDSM.16.M88.4 R4, [R176+0xc800] ;  /* 0x00c80000b004783b */ /* 0x002e6c0000000200 */
[----:B------:R-:W-:Y:S10]  /*2b60*/  MUFU.EX2 R228, R10 ;  /* 0x0000000a00e47308 */ /* 0x000ff40000000800 */
[----:B------:R4:W-:Y:S10]  /*2b70*/  MUFU.EX2 R229, R11 ;  /* 0x0000000b00e57308 */ /* 0x0009f40000000800 */
[----:B------:R-:W-:Y:S10]  /*2b80*/  MUFU.EX2 R158, R16 ;  /* 0x00000010009e7308 */ /* 0x000ff40000000800 */
[----:B------:R-:W3:Y:S01]  /*2b90*/  MUFU.EX2 R153, R17 ;  /* 0x0000001100997308 */ /* 0x000ee20000000800 */
[-C--:B-1----:R-:W-:Y:S01]  /*2ba0*/  HMMA.16816.F32 R20, R144, R4.reuse, R20 ;  /* 0x000000049014723c */ /* 0x082fe20000001814 */
[----:B----4-:R-:W1:Y:S08]  /*2bb0*/  LDSM.16.M88.4 R8, [R176+0xd000] ;  /* 0x00d00000b008783b */ /* 0x010e700000000200 */
[----:B------:R-:W-:Y:S01]  /*2bc0*/  MUFU.EX2 R211, R18 ;  /* 0x0000001200d37308 */ /* 0x000fe20000000800 */
[C---:B------:R-:W-:Y:S08]  /*2bd0*/  HMMA.16816.F32 R24, R132.reuse, R4, R24 ;  /* 0x000000048418723c */ /* 0x040ff00000001818 */
[-C--:B------:R-:W-:Y:S01]  /*2be0*/  HMMA.16816.F32 R28, R132, R6.reuse, R28 ;  /* 0x00000006841c723c */ /* 0x080fe2000000181c */
[----:B------:R-:W-:Y:S07]  /*2bf0*/  MUFU.EX2 R210, R19 ;  /* 0x0000001300d27308 */ /* 0x000fee0000000800 */
[C---:B------:R-:W-:Y:S01]  /*2c00*/  HMMA.16816.F32 R32, R144.reuse, R6, R32 ;  /* 0x000000069020723c */ /* 0x040fe20000001820 */
[----:B------:R-:W4:Y:S02]  /*2c10*/  LDSM.16.M88.4 R4, [R176+0xd800] ;  /* 0x00d80000b004783b */ /* 0x000f240000000200 */
[----:B------:R-:W-:Y:S01]  /*2c20*/  MUFU.EX2 R223, R12 ;  /* 0x0000000c00df7308 */ /* 0x000fe20000000800 */
[--C-:B------:R-:W-:Y:S02]  /*2c30*/  FFMA.FTZ R20, R20, c[0x0][0x23c], -R138.reuse ;  /* 0x00008f0014147a23 */ /* 0x100fe4000001088a */
[----:B------:R-:W-:Y:S02]  /*2c40*/  FFMA.FTZ R21, R21, c[0x0][0x23c], -R138 ;  /* 0x00008f0015157a23 */ /* 0x000fe4000001088a */
[--C-:B------:R-:W-:Y:S04]  /*2c50*/  FFMA.FTZ R22, R22, c[0x0][0x23c], -R137.reuse ;  /* 0x00008f0016167a23 */ /* 0x100fe80000010889 */
[--C-:B------:R-:W-:Y:S01]  /*2c60*/  FFMA.FTZ R23, R23, c[0x0][0x23c], -R137.reuse ;  /* 0x00008f0017177a23 */ /* 0x100fe20000010889 */
[----:B------:R-:W-:Y:S01]  /*2c70*/  MUFU.EX2 R157, R20 ;  /* 0x00000014009d7308 */ /* 0x000fe20000000800 */
[--C-:B------:R-:W-:Y:S02]  /*2c80*/  FFMA.FTZ R24, R24, c[0x0][0x23c], -R136.reuse ;  /* 0x00008f0018187a23 */ /* 0x100fe40000010888 */
[----:B------:R-:W-:Y:S01]  /*2c90*/  FFMA.FTZ R25, R25, c[0x0][0x23c], -R136 ;  /* 0x00008f0019197a23 */ /* 0x000fe20000010888 */
[-C--:B-1----:R-:W-:Y:S03]  /*2ca0*/  HMMA.16816.F32 R36, R144, R8.reuse, R36 ;  /* 0x000000089024723c */ /* 0x082fe60000001824 */
[--C-:B------:R-:W-:Y:S02]  /*2cb0*/  FFMA.FTZ R26, R26, c[0x0][0x23c], -R0.reuse ;  /* 0x00008f001a1a7a23 */ /* 0x100fe40000010800 */
[----:B------:R-:W-:Y:S01]  /*2cc0*/  FFMA.FTZ R27, R27, c[0x0][0x23c], -R0 ;  /* 0x00008f001b1b7a23 */ /* 0x000fe20000010800 */
[----:B------:R-:W1:Y:S01]  /*2cd0*/  MUFU.EX2 R222, R13 ;  /* 0x0000000d00de7308 */ /* 0x000e620000000800 */
[--C-:B------:R-:W-:Y:S01]  /*2ce0*/  FFMA.FTZ R32, R32, c[0x0][0x23c], -R138.reuse ;  /* 0x00008f0020207a23 */ /* 0x100fe2000001088a */
[C---:B------:R-:W-:Y:S04]  /*2cf0*/  HMMA.16816.F32 R40, R132.reuse, R8, R40 ;  /* 0x000000088428723c */ /* 0x040fe80000001828 */
[----:B------:R-:W-:Y:S02]  /*2d00*/  FFMA.FTZ R33, R33, c[0x0][0x23c], -R138 ;  /* 0x00008f0021217a23 */ /* 0x000fe4000001088a */
[--C-:B------:R-:W-:Y:S02]  /*2d10*/  FFMA.FTZ R34, R34, c[0x0][0x23c], -R137.reuse ;  /* 0x00008f0022227a23 */ /* 0x100fe40000010889 */
[-C--:B------:R-:W-:Y:S01]  /*2d20*/  HMMA.16816.F32 R44, R132, R10.reuse, R44 ;  /* 0x0000000a842c723c */ /* 0x080fe2000000182c */
[----:B------:R-:W-:Y:S03]  /*2d30*/  MUFU.EX2 R156, R32 ;  /* 0x00000020009c7308 */ /* 0x000fe60000000800 */
[--C-:B------:R-:W-:Y:S02]  /*2d40*/  FFMA.FTZ R35, R35, c[0x0][0x23c], -R137.reuse ;  /* 0x00008f0023237a23 */ /* 0x100fe40000010889 */
[--C-:B------:R-:W-:Y:S02]  /*2d50*/  FFMA.FTZ R28, R28, c[0x0][0x23c], -R136.reuse ;  /* 0x00008f001c1c7a23 */ /* 0x100fe40000010888 */
[C---:B------:R-:W-:Y:S03]  /*2d60*/  HMMA.16816.F32 R48, R144.reuse, R10, R48 ;  /* 0x0000000a9030723c */ /* 0x040fe60000001830 */
[----:B------:R-:W-:Y:S01]  /*2d70*/  MUFU.EX2 R192, R33 ;  /* 0x0000002100c07308 */ /* 0x000fe20000000800 */
[----:B------:R-:W-:Y:S02]  /*2d80*/  FFMA.FTZ R29, R29, c[0x0][0x23c], -R136 ;  /* 0x00008f001d1d7a23 */ /* 0x000fe40000010888 */
[--C-:B------:R-:W-:Y:S02]  /*2d90*/  FFMA.FTZ R30, R30, c[0x0][0x23c], -R0.reuse ;  /* 0x00008f001e1e7a23 */ /* 0x100fe40000010800 */
[-C--:B----4-:R-:W-:Y:S04]  /*2da0*/  HMMA.16816.F32 R52, R144, R4.reuse, R52 ;  /* 0x000000049034723c */ /* 0x090fe80000001834 */
[----:B------:R-:W-:Y:S01]  /*2db0*/  FFMA.FTZ R31, R31, c[0x0][0x23c], -R0 ;  /* 0x00008f001f1f7a23 */ /* 0x000fe20000010800 */
[----:B------:R-:W-:Y:S01]  /*2dc0*/  MUFU.EX2 R199, R34 ;  /* 0x0000002200c77308 */ /* 0x000fe20000000800 */
[--C-:B------:R-:W-:Y:S02]  /*2dd0*/  FFMA.FTZ R36, R36, c[0x0][0x23c], -R138.reuse ;  /* 0x00008f0024247a23 */ /* 0x100fe4000001088a */
[C---:B------:R-:W-:Y:S04]  /*2de0*/  HMMA.16816.F32 R56, R132.reuse, R4, R56 ;  /* 0x000000048438723c */ /* 0x040fe80000001838 */
[--C-:B------:R-:W-:Y:S02]  /*2df0*/  FFMA.FTZ R37, R37, c[0x0][0x23c], -R138.reuse ;  /* 0x00008f0025257a23 */ /* 0x100fe4000001088a */
[--C-:B------:R-:W-:Y:S01]  /*2e00*/  FFMA.FTZ R38, R38, c[0x0][0x23c], -R137.reuse ;  /* 0x00008f0026267a23 */ /* 0x100fe20000010889 */
[----:B---3--:R-:W-:Y:S01]  /*2e10*/  F2FP.PACK_AB R5, R218, R219 ;  /* 0x000000dbda05723e */ /* 0x008fe200000000ff */
[-C--:B------:R-:W-:Y:S01]  /*2e20*/  HMMA.16816.F32 R60, R132, R6.reuse, R60 ;  /* 0x00000006843c723c */ /* 0x080fe2000000183c */
[----:B------:R-:W-:Y:S03]  /*2e30*/  MUFU.EX2 R198, R35 ;  /* 0x0000002300c67308 */ /* 0x000fe60000000800 */
[----:B------:R1:W-:Y:S01]  /*2e40*/  STS [R230+0x1c400], R5 ;  /* 0x01c40005e6007388 */ /* 0x0003e20000000800 */
[----:B------:R-:W-:Y:S01]  /*2e50*/  F2FP.PACK_AB R4, R153, R158 ;  /* 0x0000009e9904723e */ /* 0x000fe200000000ff */
[--C-:B------:R-:W-:Y:S02]  /*2e60*/  FFMA.FTZ R48, R48, c[0x0][0x23c], -R138.reuse ;  /* 0x00008f0030307a23 */ /* 0x100fe4000001088a */
[----:B------:R-:W-:Y:S03]  /*2e70*/  HMMA.16816.F32 R64, R144, R6, R64 ;  /* 0x000000069040723c */ /* 0x000fe60000001840 */
[----:B------:R-:W-:Y:S01]  /*2e80*/  MUFU.EX2 R227, R14 ;  /* 0x0000000e00e37308 */ /* 0x000fe20000000800 */
[--C-:B------:R-:W-:Y:S02]  /*2e90*/  FFMA.FTZ R39, R39, c[0x0][0x23c], -R137.reuse ;  /* 0x00008f0027277a23 */ /* 0x100fe40000010889 */
[----:B------:R-:W-:Y:S01]  /*2ea0*/  FFMA.FTZ R49, R49, c[0x0][0x23c], -R138 ;  /* 0x00008f0031317a23 */ /* 0x000fe2000001088a */
[----:B------:R-:W-:Y:S01]  /*2eb0*/  F2FP.PACK_AB R6, R165, R166 ;  /* 0x000000a6a506723e */ /* 0x000fe200000000ff */
[--C-:B------:R-:W-:Y:S04]  /*2ec0*/  FFMA.FTZ R50, R50, c[0x0][0x23c], -R137.reuse ;  /* 0x00008f0032327a23 */ /* 0x100fe80000010889 */
[----:B------:R3:W-:Y:S01]  /*2ed0*/  STS [R230+0x1c000], R6 ;  /* 0x01c00006e6007388 */ /* 0x0007e20000000800 */
[----:B------:R-:W4:Y:S01]  /*2ee0*/  MUFU.EX2 R226, R15 ;  /* 0x0000000f00e27308 */ /* 0x000f220000000800 */
[--C-:B------:R-:W-:Y:S02]  /*2ef0*/  FFMA.FTZ R51, R51, c[0x0][0x23c], -R137.reuse ;  /* 0x00008f0033337a23 */ /* 0x100fe40000010889 */
[----:B------:R4:W-:Y:S01]  /*2f00*/  STS [R233+0x1c000], R4 ;  /* 0x01c00004e9007388 */ /* 0x0009e20000000800 */
[--C-:B------:R-:W-:Y:S02]  /*2f10*/  FFMA.FTZ R62, R62, c[0x0][0x23c], -R0.reuse ;  /* 0x00008f003e3e7a23 */ /* 0x100fe40000010800 */
[--C-:B------:R-:W-:Y:S01]  /*2f20*/  FFMA.FTZ R42, R42, c[0x0][0x23c], -R0.reuse ;  /* 0x00008f002a2a7a23 */ /* 0x100fe20000010800 */
[----:B-1----:R-:W-:Y:S01]  /*2f30*/  F2FP.PACK_AB R5, R222, R223 ;  /* 0x000000dfde05723e */ /* 0x002fe200000000ff */
[--C-:B------:R-:W-:Y:S02]  /*2f40*/  FFMA.FTZ R43, R43, c[0x0][0x23c], -R0.reuse ;  /* 0x00008f002b2b7a23 */ /* 0x100fe40000010800 */
[----:B------:R-:W1:Y:S01]  /*2f50*/  MUFU.EX2 R152, R21 ;  /* 0x0000001500987308 */ /* 0x000e620000000800 */
[--C-:B------:R-:W-:Y:S02]  /*2f60*/  FFMA.FTZ R46, R46, c[0x0][0x23c], -R0.reuse ;  /* 0x00008f002e2e7a23 */ /* 0x100fe40000010800 */
[--C-:B------:R-:W-:Y:S02]  /*2f70*/  FFMA.FTZ R47, R47, c[0x0][0x23c], -R0.reuse ;  /* 0x00008f002f2f7a23 */ /* 0x100fe40000010800 */
[--C-:B------:R-:W-:Y:S02]  /*2f80*/  FFMA.FTZ R58, R58, c[0x0][0x23c], -R0.reuse ;  /* 0x00008f003a3a7a23 */ /* 0x100fe40000010800 */
[--C-:B------:R-:W-:Y:S02]  /*2f90*/  FFMA.FTZ R59, R59, c[0x0][0x23c], -R0.reuse ;  /* 0x00008f003b3b7a23 */ /* 0x100fe40000010800 */
[----:B------:R-:W-:Y:S01]  /*2fa0*/  FFMA.FTZ R0, R63, c[0x0][0x23c], -R0 ;  /* 0x00008f003f007a23 */ /* 0x000fe20000010800 */
[----:B------:R-:W-:Y:S01]  /*2fb0*/  MUFU.EX2 R207, R22 ;  /* 0x0000001600cf7308 */ /* 0x000fe20000000800 */
[--C-:B------:R-:W-:Y:S02]  /*2fc0*/  FFMA.FTZ R40, R40, c[0x0][0x23c], -R136.reuse ;  /* 0x00008f0028287a23 */ /* 0x100fe40000010888 */
[--C-:B------:R-:W-:Y:S01]  /*2fd0*/  FFMA.FTZ R41, R41, c[0x0][0x23c], -R136.reuse ;  /* 0x00008f0029297a23 */ /* 0x100fe20000010888 */
[----:B---3--:R-:W-:Y:S01]  /*2fe0*/  F2FP.PACK_AB R6, R210, R211 ;  /* 0x000000d3d206723e */ /* 0x008fe200000000ff */
[--C-:B------:R-:W-:Y:S02]  /*2ff0*/  FFMA.FTZ R44, R44, c[0x0][0x23c], -R136.reuse ;  /* 0x00008f002c2c7a23 */ /* 0x100fe40000010888 */
[----:B------:R-:W-:Y:S01]  /*3000*/  FFMA.FTZ R45, R45, c[0x0][0x23c], -R136 ;  /* 0x00008f002d2d7a23 */ /* 0x000fe20000010888 */
[----:B----4-:R-:W-:Y:S01]  /*3010*/  F2FP.PACK_AB R4, R224, R225 ;  /* 0x000000e1e004723e */ /* 0x010fe200000000ff */
[----:B------:R3:W-:Y:S01]  /*3020*/  STS [R233+0x1c400], R6 ;  /* 0x01c40006e9007388 */ /* 0x0007e20000000800 */
[----:B------:R-:W4:Y:S01]  /*3030*/  MUFU.EX2 R206, R23 ;  /* 0x0000001700ce7308 */ /* 0x000f220000000800 */
[--C-:B------:R-:W-:Y:S02]  /*3040*/  FFMA.FTZ R52, R52, c[0x0][0x23c], -R138.reuse ;  /* 0x00008f0034347a23 */ /* 0x100fe4000001088a */
[----:B------:R1:W-:Y:S01]  /*3050*/  STS [R230+0x1e000], R4 ;  /* 0x01e00004e6007388 */ /* 0x0003e20000000800 */
[--C-:B------:R-:W-:Y:S02]  /*3060*/  FFMA.FTZ R53, R53, c[0x0][0x23c], -R138.reuse ;  /* 0x00008f0035357a23 */ /* 0x100fe4000001088a */
[--C-:B------:R-:W-:Y:S02]  /*3070*/  FFMA.FTZ R54, R54, c[0x0][0x23c], -R137.reuse ;  /* 0x00008f0036367a23 */ /* 0x100fe40000010889 */
[--C-:B------:R-:W-:Y:S02]  /*3080*/  FFMA.FTZ R55, R55, c[0x0][0x23c], -R137.reuse ;  /* 0x00008f0037377a23 */ /* 0x100fe40000010889 */
[----:B------:R-:W-:Y:S01]  /*3090*/  MUFU.EX2 R215, R24 ;  /* 0x0000001800d77308 */ /* 0x000fe20000000800 */
[--C-:B------:R-:W-:Y:S02]  /*30a0*/  FFMA.FTZ R64, R64, c[0x0][0x23c], -R138.reuse ;  /* 0x00008f0040407a23 */ /* 0x100fe4000001088a */
[----:B------:R-:W-:Y:S02]  /*30b0*/  FFMA.FTZ R138, R65, c[0x0][0x23c], -R138 ;  /* 0x00008f00418a7a23 */ /* 0x000fe4000001088a */
[--C-:B------:R-:W-:Y:S02]  /*30c0*/  FFMA.FTZ R66, R66, c[0x0][0x23c], -R137.reuse ;  /* 0x00008f0042427a23 */ /* 0x100fe40000010889 */
[----:B------:R-:W-:Y:S02]  /*30d0*/  FFMA.FTZ R137, R67, c[0x0][0x23c], -R137 ;  /* 0x00008f0043897a23 */ /* 0x000fe40000010889 */
[--C-:B------:R-:W-:Y:S01]  /*30e0*/  FFMA.FTZ R56, R56, c[0x0][0x23c], -R136.reuse ;  /* 0x00008f0038387a23 */ /* 0x100fe20000010888 */
[----:B------:R-:W-:Y:S01]  /*30f0*/  MUFU.EX2 R214, R25 ;  /* 0x0000001900d67308 */ /* 0x000fe20000000800 */
[--C-:B------:R-:W-:Y:S02]  /*3100*/  FFMA.FTZ R57, R57, c[0x0][0x23c], -R136.reuse ;  /* 0x00008f0039397a23 */ /* 0x100fe40000010888 */
[--C-:B------:R-:W-:Y:S01]  /*3110*/  FFMA.FTZ R60, R60, c[0x0][0x23c], -R136.reuse ;  /* 0x00008f003c3c7a23 */ /* 0x100fe20000010888 */
[----:B---3--:R-:W-:Y:S01]  /*3120*/  F2FP.PACK_AB R6, R229, R228 ;  /* 0x000000e4e506723e */ /* 0x008fe200000000ff */
[----:B------:R-:W-:Y:S01]  /*3130*/  FFMA.FTZ R136, R61, c[0x0][0x23c], -R136 ;  /* 0x00008f003d887a23 */ /* 0x000fe20000010888 */
[----:B--2---:R-:W-:Y:S02]  /*3140*/  IADD3 R150, P0, R151, UR8, RZ ;  /* 0x0000000897967c10 */ /* 0x004fe4000ff1e0ff */
[----:B-1----:R-:W-:Y:S01]  /*3150*/  F2FP.PACK_AB R4, R226, R227 ;  /* 0x000000e3e204723e */ /* 0x002fe200000000ff */
[----:B------:R1:W-:Y:S01]  /*3160*/  STS [R230+0x1e400], R6 ;  /* 0x01e40006e6007388 */ /* 0x0003e20000000800 */
[----:B------:R-:W-:Y:S03]  /*3170*/  MUFU.EX2 R220, R26 ;  /* 0x0000001a00dc7308 */ /* 0x000fe60000000800 */
[----:B------:R4:W-:Y:S04]  /*3180*/  STS [R233+0x1e000], R5 ;  /* 0x01e00005e9007388 */ /* 0x0009e80000000800 */
[----:B------:R2:W-:Y:S03]  /*3190*/  STS [R233+0x1e400], R4 ;  /* 0x01e40004e9007388 */ /* 0x0005e60000000800 */
[----:B------:R-:W3:Y:S10]  /*31a0*/  MUFU.EX2 R221, R27 ;  /* 0x0000001b00dd7308 */ /* 0x000ef40000000800 */
[----:B------:R-:W-:Y:S01]  /*31b0*/  MUFU.EX2 R213, R28 ;  /* 0x0000001c00d57308 */ /* 0x000fe20000000800 */
[----:B-1----:R-:W-:Y:S02]  /*31c0*/  F2FP.PACK_AB R6, R152, R157 ;  /* 0x0000009d9806723e */ /* 0x002fe400000000ff */
[----:B----4-:R-:W-:Y:S03]  /*31d0*/  F2FP.PACK_AB R5, R206, R207 ;  /* 0x000000cfce05723e */ /* 0x010fe600000000ff */
[----:B------:R1:W-:Y:S04]  /*31e0*/  STS [R237+0x1c000], R6 ;  /* 0x01c00006ed007388 */ /* 0x0003e80000000800 */
[----:B------:R-:W-:Y:S01]  /*31f0*/  MUFU.EX2 R212, R29 ;  /* 0x0000001d00d47308 */ /* 0x000fe20000000800 */
[----:B--2---:R-:W-:Y:S01]  /*3200*/  F2FP.PACK_AB R4, R192, R156 ;  /* 0x0000009cc004723e */ /* 0x004fe200000000ff */
[----:B------:R-:W-:Y:S01]  /*3210*/  STS [R237+0x1c400], R5 ;  /* 0x01c40005ed007388 */ /* 0x000fe20000000800 */
[----:B---3--:R-:W-:Y:S03]  /*3220*/  F2FP.PACK_AB R7, R221, R220 ;  /* 0x000000dcdd07723e */ /* 0x008fe600000000ff */
[----:B------:R2:W-:Y:S04]  /*3230*/  STS [R236+0x1c000], R4 ;  /* 0x01c00004ec007388 */ /* 0x0005e80000000800 */
[----:B------:R-:W-:Y:S10]  /*3240*/  MUFU.EX2 R217, R30 ;  /* 0x0000001e00d97308 */ /* 0x000ff40000000800 */
[----:B------:R-:W3:Y:S01]  /*3250*/  MUFU.EX2 R216, R31 ;  /* 0x0000001f00d87308 */ /* 0x000ee20000000800 */
[----:B-1----:R-:W-:Y:S05]  /*3260*/  F2FP.PACK_AB R6, R198, R199 ;  /* 0x000000c7c606723e */ /* 0x002fea00000000ff */
[----:B------:R1:W-:Y:S04]  /*3270*/  STS [R236+0x1c400], R6 ;  /* 0x01c40006ec007388 */ /* 0x0003e80000000800 */
[----:B------:R-:W-:Y:S01]  /*3280*/  MUFU.EX2 R155, R36 ;  /* 0x00000024009b7308 */ /* 0x000fe20000000800 */
[----:B--2---:R-:W-:Y:S01]  /*3290*/  F2FP.PACK_AB R4, R214, R215 ;  /* 0x000000d7d604723e */ /* 0x004fe200000000ff */
[----:B------:R-:W-:Y:S04]  /*32a0*/  STS [R237+0x1e400], R7 ;  /* 0x01e40007ed007388 */ /* 0x000fe80000000800 */
[----:B------:R2:W-:Y:S04]  /*32b0*/  STS [R237+0x1e000], R4 ;  /* 0x01e00004ed007388 */ /* 0x0005e80000000800 */
[----:B------:R-:W2:Y:S01]  /*32c0*/  MUFU.EX2 R189, R37 ;  /* 0x0000002500bd7308 */ /* 0x000ea20000000800 */
[----:B---3--:R-:W-:Y:S05]  /*32d0*/  F2FP.PACK_AB R5, R216, R217 ;  /* 0x000000d9d805723e */ /* 0x008fea00000000ff */
[----:B------:R-:W-:Y:S04]  /*32e0*/  STS [R236+0x1e400], R5 ;  /* 0x01e40005ec007388 */ /* 0x000fe80000000800 */
[----:B------:R-:W-:Y:S01]  /*32f0*/  MUFU.EX2 R196, R38 ;  /* 0x0000002600c47308 */ /* 0x000fe20000000800 */
[----:B-1----:R-:W-:Y:S05]  /*3300*/  F2FP.PACK_AB R6, R212, R213 ;  /* 0x000000d5d406723e */ /* 0x002fea00000000ff */
[----:B------:R-:W-:Y:S04]  /*3310*/  STS [R236+0x1e000], R6 ;  /* 0x01e00006ec007388 */ /* 0x000fe80000000800 */
[----:B------:R-:W1:Y:S01]  /*3320*/  MUFU.EX2 R195, R39 ;  /* 0x0000002700c37308 */ /* 0x000e620000000800 */
[----:B--2---:R-:W-:Y:S05]  /*3330*/  F2FP.PACK_AB R4, R189, R155 ;  /* 0x0000009bbd04723e */ /* 0x004fea00000000ff */
[----:B------:R2:W-:Y:S04]  /*3340*/  STS [R231+0x1c000], R4 ;  /* 0x01c00004e7007388 */ /* 0x0005e80000000800 */
[----:B------:R-:W-:Y:S10]  /*3350*/  MUFU.EX2 R154, R48 ;  /* 0x00000030009a7308 */ /* 0x000ff40000000800 */
[----:B------:R-:W2:Y:S01]  /*3360*/  MUFU.EX2 R149, R49 ;  /* 0x0000003100957308 */ /* 0x000ea20000000800 */
[----:B-1----:R-:W-:Y:S05]  /*3370*/  F2FP.PACK_AB R7, R195, R196 ;  /* 0x000000c4c307723e */ /* 0x002fea00000000ff */
[----:B------:R1:W-:Y:S04]  /*3380*/  STS [R231+0x1c400], R7 ;  /* 0x01c40007e7007388 */ /* 0x0003e80000000800 */
[----:B------:R-:W-:Y:S10]  /*3390*/  MUFU.EX2 R188, R50 ;  /* 0x0000003200bc7308 */ /* 0x000ff40000000800 */
[----:B------:R-:W3:Y:S01]  /*33a0*/  MUFU.EX2 R185, R51 ;  /* 0x0000003300b97308 */ /* 0x000ee20000000800 */
[----:B--2---:R-:W-:Y:S05]  /*33b0*/  F2FP.PACK_AB R4, R149, R154 ;  /* 0x0000009a9504723e */ /* 0x004fea00000000ff */
[----:B------:R-:W-:Y:S04]  /*33c0*/  STS [R232+0x1c000], R4 ;  /* 0x01c00004e8007388 */ /* 0x000fe80000000800 */
[----:B------:R3:W-:Y:S10]  /*33d0*/  MUFU.EX2 R169, R0 ;  /* 0x0000000000a97308 */ /* 0x0007f40000000800 */
[----:B------:R-:W-:Y:S10]  /*33e0*/  MUFU.EX2 R203, R40 ;  /* 0x0000002800cb7308 */ /* 0x000ff40000000800 */
[----:B------:R-:W2:Y:S01]  /*33f0*/  MUFU.EX2 R202, R41 ;  /* 0x0000002900ca7308 */ /* 0x000ea20000000800 */
[----:B---3--:R-:W-:Y:S05]  /*3400*/  F2FP.PACK_AB R0, R185, R188 ;  /* 0x000000bcb900723e */ /* 0x008fea00000000ff */
[----:B------:R-:W-:Y:S04]  /*3410*/  STS [R232+0x1c400], R0 ;  /* 0x01c40000e8007388 */ /* 0x000fe80000000800 */
[----:B------:R-:W-:Y:S10]  /*3420*/  MUFU.EX2 R208, R42 ;  /* 0x0000002a00d07308 */ /* 0x000ff40000000800 */
[----:B------:R-:W3:Y:S01]  /*3430*/  MUFU.EX2 R209, R43 ;  /* 0x0000002b00d17308 */ /* 0x000ee20000000800 */
[----:B--2---:R-:W-:Y:S05]  /*3440*/  F2FP.PACK_AB R6, R202, R203 ;  /* 0x000000cbca06723e */ /* 0x004fea00000000ff */
[----:B------:R2:W-:Y:S04]  /*3450*/  STS [R231+0x1e000], R6 ;  /* 0x01e00006e7007388 */ /* 0x0005e80000000800 */
[----:B------:R-:W-:Y:S10]  /*3460*/  MUFU.EX2 R201, R44 ;  /* 0x0000002c00c97308 */ /* 0x000ff40000000800 */
[----:B------:R-:W1:Y:S01]  /*3470*/  MUFU.EX2 R200, R45 ;  /* 0x0000002d00c87308 */ /* 0x000e620000000800 */
[----:B---3--:R-:W-:Y:S05]  /*3480*/  F2FP.PACK_AB R5, R209, R208 ;  /* 0x000000d0d105723e */ /* 0x008fea00000000ff */
[----:B------:R3:W-:Y:S04]  /*3490*/  STS [R231+0x1e400], R5 ;  /* 0x01e40005e7007388 */ /* 0x0007e80000000800 */
[----:B------:R-:W-:Y:S10]  /*34a0*/  MUFU.EX2 R205, R46 ;  /* 0x0000002e00cd7308 */ /* 0x000ff40000000800 */
[----:B------:R-:W2:Y:S01]  /*34b0*/  MUFU.EX2 R204, R47 ;  /* 0x0000002f00cc7308 */ /* 0x000ea20000000800 */
[----:B-1----:R-:W-:Y:S05]  /*34c0*/  F2FP.PACK_AB R7, R200, R201 ;  /* 0x000000c9c807723e */ /* 0x002fea00000000ff */
[----:B------:R-:W-:Y:S04]  /*34d0*/  STS [R232+0x1e000], R7 ;  /* 0x01e00007e8007388 */ /* 0x000fe80000000800 */
[----:B------:R-:W-:Y:S10]  /*34e0*/  MUFU.EX2 R164, R52 ;  /* 0x0000003400a47308 */ /* 0x000ff40000000800 */
[----:B------:R-:W3:Y:S01]  /*34f0*/  MUFU.EX2 R163, R53 ;  /* 0x0000003500a37308 */ /* 0x000ee20000000800 */
[----:B--2---:R-:W-:Y:S05]  /*3500*/  F2FP.PACK_AB R6, R204, R205 ;  /* 0x000000cdcc06723e */ /* 0x004fea00000000ff */
[----:B------:R-:W-:Y:S04]  /*3510*/  STS [R232+0x1e400], R6 ;  /* 0x01e40006e8007388 */ /* 0x000fe80000000800 */
[----:B------:R-:W-:Y:S10]  /*3520*/  MUFU.EX2 R168, R54 ;  /* 0x0000003600a87308 */ /* 0x000ff40000000800 */
[----:B------:R-:W1:Y:S01]  /*3530*/  MUFU.EX2 R167, R55 ;  /* 0x0000003700a77308 */ /* 0x000e620000000800 */
[----:B---3--:R-:W-:Y:S05]  /*3540*/  F2FP.PACK_AB R5, R163, R164 ;  /* 0x000000a4a305723e */ /* 0x008fea00000000ff */
[----:B------:R2:W-:Y:S04]  /*3550*/  STS [R235+0x1c000], R5 ;  /* 0x01c00005eb007388 */ /* 0x0005e80000000800 */
[----:B------:R-:W-:Y:S10]  /*3560*/  MUFU.EX2 R160, R64 ;  /* 0x0000004000a07308 */ /* 0x000ff40000000800 */
[----:B------:R-:W3:Y:S01]  /*3570*/  MUFU.EX2 R159, R138 ;  /* 0x0000008a009f7308 */ /* 0x000ee20000000800 */
[----:B-1----:R-:W-:Y:S05]  /*3580*/  F2FP.PACK_AB R4, R167, R168 ;  /* 0x000000a8a704723e */ /* 0x002fea00000000ff */
[----:B------:R1:W-:Y:S04]  /*3590*/  STS [R235+0x1c400], R4 ;  /* 0x01c40004eb007388 */ /* 0x0003e80000000800 */
[----:B------:R-:W-:Y:S10]  /*35a0*/  MUFU.EX2 R162, R66 ;  /* 0x0000004200a27308 */ /* 0x000ff40000000800 */
[----:B------:R-:W2:Y:S01]  /*35b0*/  MUFU.EX2 R161, R137 ;  /* 0x0000008900a17308 */ /* 0x000ea20000000800 */
[----:B---3--:R-:W-:Y:S05]  /*35c0*/  F2FP.PACK_AB R0, R159, R160 ;  /* 0x000000a09f00723e */ /* 0x008fea00000000ff */
[----:B------:R3:W-:Y:S04]  /*35d0*/  STS [R234+0x1c000], R0 ;  /* 0x01c00000ea007388 */ /* 0x0007e80000000800 */
[----:B------:R-:W-:Y:S10]  /*35e0*/  MUFU.EX2 R191, R56 ;  /* 0x0000003800bf7308 */ /* 0x000ff40000000800 */
[----:B------:R-:W4:Y:S01]  /*35f0*/  MUFU.EX2 R190, R57 ;  /* 0x0000003900be7308 */ /* 0x000f220000000800 */
[----:B--2---:R-:W-:Y:S05]  /*3600*/  F2FP.PACK_AB R5, R161, R162 ;  /* 0x000000a2a105723e */ /* 0x004fea00000000ff */
[----:B------:R-:W-:Y:S04]  /*3610*/  STS [R234+0x1c400], R5 ;  /* 0x01c40005ea007388 */ /* 0x000fe80000000800 */
[----:B------:R-:W-:Y:S10]  /*3620*/  MUFU.EX2 R197, R58 ;  /* 0x0000003a00c57308 */ /* 0x000ff40000000800 */
[----:B------:R-:W2:Y:S01]  /*3630*/  MUFU.EX2 R194, R59 ;  /* 0x0000003b00c27308 */ /* 0x000ea20000000800 */
[----:B----4-:R-:W-:Y:S05]  /*3640*/  F2FP.PACK_AB R7, R190, R191 ;  /* 0x000000bfbe07723e */ /* 0x010fea00000000ff */
[----:B------:R-:W-:Y:S04]  /*3650*/  STS [R235+0x1e000], R7 ;  /* 0x01e00007eb007388 */ /* 0x000fe80000000800 */
[----:B------:R-:W-:Y:S10]  /*3660*/  MUFU.EX2 R171, R60 ;  /* 0x0000003c00ab7308 */ /* 0x000ff40000000800 */
[----:B------:R-:W1:Y:S01]  /*3670*/  MUFU.EX2 R170, R136 ;  /* 0x0000008800aa7308 */ /* 0x000e620000000800 */
[----:B--2---:R-:W-:Y:S05]  /*3680*/  F2FP.PACK_AB R6, R194, R197 ;  /* 0x000000c5c206723e */ /* 0x004fea00000000ff */
[----:B------:R-:W-:Y:S04]  /*3690*/  STS [R235+0x1e400], R6 ;  /* 0x01e40006eb007388 */ /* 0x000fe80000000800 */
[----:B------:R-:W3:Y:S01]  /*36a0*/  MUFU.EX2 R193, R62 ;  /* 0x0000003e00c17308 */ /* 0x000ee20000000800 */
[----:B-1----:R-:W-:Y:S05]  /*36b0*/  F2FP.PACK_AB R4, R170, R171 ;  /* 0x000000abaa04723e */ /* 0x002fea00000000ff */
[----:B------:R-:W-:Y:S01]  /*36c0*/  STS [R234+0x1e000], R4 ;  /* 0x01e00004ea007388 */ /* 0x000fe20000000800 */
[----:B---3--:R-:W-:Y:S05]  /*36d0*/  F2FP.PACK_AB R0, R169, R193 ;  /* 0x000000c1a900723e */ /* 0x008fea00000000ff */
[----:B------:R1:W-:Y:S04]  /*36e0*/  STS [R234+0x1e400], R0 ;  /* 0x01e40000ea007388 */ /* 0x0003e80000000800 */
[----:B------:R-:W-:Y:S08]  /*36f0*/  LDSM.16.M88.4 R64, [R180+0x8000] ;  /* 0x00800000b440783b */ /* 0x000ff00000000200 */
[----:B------:R-:W2:Y:S08]  /*3700*/  LDSM.16.M88.4 R16, [R174+0x10000] ;  /* 0x01000000ae10783b */ /* 0x000eb00000000200 */
[----:B------:R-:W3:Y:S08]  /*3710*/  LDSM.16.M88.4 R60, [R180+0xa000] ;  /* 0x00a00000b43c783b */ /* 0x000ef00000000200 */
[----:B------:R-:W3:Y:S08]  /*3720*/  LDSM.16.M88.4 R32, [R174+0x10800] ;  /* 0x01080000ae20783b */ /* 0x000ef00000000200 */
[----:B-1----:R-:W4:Y:S04]  /*3730*/  LDL R0, [R1+0x18] ;  /* 0x0000180001007983 */ /* 0x002f280000100800 */
        /* <DEDUP_REMOVED lines=44> */
[----:B----4-:R-:W-:Y:S02]  /*3a00*/  IADD3.X R151, R0, UR7, RZ, P0, !PT ;  /* 0x0000000700977c10 */ /* 0x010fe400087fe4ff */
[----:B------:R-:W-:Y:S05]  /*3a10*/  IADD3 R0, R2, R145, RZ ;  /* 0x0000009102007210 */ /* 0x000fea0007ffe0ff */
[----:B------:R3:W4:Y:S04]  /*3a20*/  LDG.E R147, [R150.64] ;  /* 0x0000002696937981 */ /* 0x000728000c1e1900 */
[----:B------:R3:W4:Y:S04]  /*3a30*/  LDG.E R146, [R150.64+0x20] ;  /* 0x0000202696927981 */ /* 0x000728000c1e1900 */
[----:B------:R3:W4:Y:S01]  /*3a40*/  LDG.E R144, [R150.64+0x100] ;  /* 0x0001002696907981 */ /* 0x000722000c1e1900 */
[-C--:B-1----:R-:W-:Y:S03]  /*3a50*/  HMMA.16816.F32 R4, R140, R132.reuse, R4 ;  /* 0x000000848c04723c */ /* 0x082fe60000001804 */
[----:B------:R3:W4:Y:S05]  /*3a60*/  LDG.E R2, [R150.64+0x120] ;  /* 0x0001202696027981 */ /* 0x00072a000c1e1900 */
[C---:B--2---:R-:W-:Y:S08]  /*3a70*/  HMMA.16816.F32 R8, R136.reuse, R132, R8 ;  /* 0x000000848808723c */ /* 0x044ff00000001808 */
[-C--:B------:R-:W-:Y:S08]  /*3a80*/  HMMA.16816.F32 R12, R136, R134.reuse, R12 ;  /* 0x00000086880c723c */ /* 0x080ff0000000180c */
[C---:B------:R-:W-:Y:S01]  /*3a90*/  HMMA.16816.F32 R16, R140.reuse, R134, R16 ;  /* 0x000000868c10723c */ /* 0x040fe20000001810 */
[----:B------:R-:W1:Y:S03]  /*3aa0*/  LDSM.16.M88.4 R132, [R175+0x10800] ;  /* 0x01080000af84783b */ /* 0x000e660000000200 */
[----:B---3--:R-:W-:Y:S05]  /*3ab0*/  MOV R151, c[0x0][0x1c0] ;  /* 0x0000700000977a02 */ /* 0x008fea0000000f00 */
[----:B------:R-:W-:Y:S05]  /*3ac0*/  IMAD R151, R151, c[0x0][0x22c], RZ ;  /* 0x00008b0097977a24 */ /* 0x000fea00078e02ff */
[----:B------:R-:W-:Y:S04]  /*3ad0*/  LEA R151, -R151, RZ, 0x7 ;  /* 0x000000ff97977211 */ /* 0x000fe800078e39ff */
[C---:B------:R-:W-:Y:S04]  /*3ae0*/  LEA R186, P0, R151.reuse, R186, 0x2 ;  /* 0x000000ba97ba7211 */ /* 0x040fe800078010ff */
[----:B------:R-:W-:Y:S02]  /*3af0*/  LEA.HI.X.SX32 R187, R151, R187, 0x2, P0 ;  /* 0x000000bb97bb7211 */ /* 0x000fe400000f16ff */
[----:B------:R-:W-:Y:S01]  /*3b00*/  PLOP3.LUT P0, PT, PT, PT, UP2, 0x80, 0x0 ;  /* 0x000000000000781c */ /* 0x000fe20003f0f028 */
        /* <DEDUP_REMOVED lines=16> */
[----:B------:R-:W2:Y:S01]  /*3c10*/  LDSM.16.M88.4 R140, [R0+0xa000] ;  /* 0x00a00000008c783b */ /* 0x000ea20000000200 */
[-C--:B-1----:R-:W-:Y:S08]  /*3c20*/  HMMA.16816.F32 R4, R132, R136.reuse, R4 ;  /* 0x000000888404723c */ /* 0x082ff00000001804 */
[C---:B--2---:R-:W-:Y:S08]  /*3c30*/  HMMA.16816.F32 R8, R140.reuse, R136, R8 ;  /* 0x000000888c08723c */ /* 0x044ff00000001808 */
[-C--:B------:R-:W-:Y:S08]  /*3c40*/  HMMA.16816.F32 R12, R140, R138.reuse, R12 ;  /* 0x0000008a8c0c723c */ /* 0x080ff0000000180c */
[C---:B------:R-:W-:Y:S01]  /*3c50*/  HMMA.16816.F32 R16, R132.reuse, R138, R16 ;  /* 0x0000008a8410723c */ /* 0x040fe20000001810 */
[----:B------:R-:W1:Y:S03]  /*3c60*/  LDSM.16.M88.4 R136, [R176+0x10800] ;  /* 0x01080000b088783b */ /* 0x000e660000000200 */
[C---:B----4-:R-:W-:Y:S02]  /*3c70*/  FADD.FTZ R4, -R147.reuse, R4 ;  /* 0x0000000493047221 */ /* 0x050fe40000010100 */
[C---:B------:R-:W-:Y:S02]  /*3c80*/  FADD.FTZ R5, -R147.reuse, R5 ;  /* 0x0000000593057221 */ /* 0x040fe40000010100 */
[----:B------:R-:W-:Y:S04]  /*3c90*/  FMUL.FTZ R166, R166, R4 ;  /* 0x00000004a6a67220 */ /* 0x000fe80000410000 */
[----:B------:R-:W-:Y:S04]  /*3ca0*/  FADD.FTZ R6, -R146, R6 ;  /* 0x0000000692067221 */ /* 0x000fe80000010100 */
[C---:B------:R-:W-:Y:S02]  /*3cb0*/  FADD.FTZ R12, -R144.reuse, R12 ;  /* 0x0000000c900c7221 */ /* 0x040fe40000010100 */
[----:B------:R-:W-:Y:S02]  /*3cc0*/  FADD.FTZ R13, -R144, R13 ;  /* 0x0000000d900d7221 */ /* 0x000fe40000010100 */
[----:B------:R-:W-:Y:S02]  /*3cd0*/  FADD.FTZ R10, -R2, R10 ;  /* 0x0000000a020a7221 */ /* 0x000fe40000010100 */
[C---:B------:R-:W-:Y:S02]  /*3ce0*/  FADD.FTZ R7, -R146.reuse, R7 ;  /* 0x0000000792077221 */ /* 0x040fe40000010100 */
        /* <DEDUP_REMOVED lines=8> */
[----:B------:R-:W-:Y:S01]  /*3d70*/  FMUL.FTZ R165, R165, R5 ;  /* 0x00000005a5a57220 */ /* 0x000fe20000410000 */
[-C--:B-1----:R-:W-:Y:S03]  /*3d80*/  HMMA.16816.F32 R20, R132, R136.reuse, R20 ;  /* 0x000000888414723c */ /* 0x082fe60000001814 */
[----:B------:R-:W-:Y:S02]  /*3d90*/  FMUL.FTZ R158, R158, R16 ;  /* 0x000000109e9e7220 */ /* 0x000fe40000410000 */
[----:B------:R-:W-:Y:S03]  /*3da0*/  FMUL.FTZ R16, R224, R9 ;  /* 0x00000009e0107220 */ /* 0x000fe60000410000 */
[C---:B------:R-:W-:Y:S08]  /*3db0*/  HMMA.16816.F32 R24, R140.reuse, R136, R24 ;  /* 0x000000888c18723c */ /* 0x040ff00000001818 */
[-C--:B------:R-:W-:Y:S08]  /*3dc0*/  HMMA.16816.F32 R28, R140, R138.reuse, R28 ;  /* 0x0000008a8c1c723c */ /* 0x080ff0000000181c */
[C---:B------:R-:W-:Y:S01]  /*3dd0*/  FADD.FTZ R20, -R147.reuse, R20 ;  /* 0x0000001493147221 */ /* 0x040fe20000010100 */
[C---:B------:R-:W-:Y:S01]  /*3de0*/  HMMA.16816.F32 R32, R132.reuse, R138, R32 ;  /* 0x0000008a8420723c */ /* 0x040fe20000001820 */
[----:B------:R-:W1:Y:S03]  /*3df0*/  LDSM.16.M88.4 R136, [R176+0x11000] ;  /* 0x01100000b088783b */ /* 0x000e660000000200 */
[----:B------:R-:W-:Y:S02]  /*3e00*/  FADD.FTZ R22, -R146, R22 ;  /* 0x0000001692167221 */ /* 0x000fe40000010100 */
[----:B------:R-:W-:Y:S02]  /*3e10*/  FADD.FTZ R21, -R147, R21 ;  /* 0x0000001593157221 */ /* 0x000fe40000010100 */
[----:B------:R-:W-:Y:S04]  /*3e20*/  FADD.FTZ R25, -R144, R25 ;  /* 0x0000001990197221 */ /* 0x000fe80000010100 */
[----:B------:R-:W-:Y:S02]  /*3e30*/  FMUL.FTZ R157, R157, R20 ;  /* 0x000000149d9d7220 */ /* 0x000fe40000410000 */
[----:B------:R-:W-:Y:S02]  /*3e40*/  FMUL.FTZ R20, R210, R19 ;  /* 0x00000013d2147220 */ /* 0x000fe40000410000 */
[----:B------:R-:W-:Y:S02]  /*3e50*/  FADD.FTZ R29, -R144, R29 ;  /* 0x0000001d901d7221 */ /* 0x000fe40000010100 */
[----:B------:R-:W-:Y:S02]  /*3e60*/  FADD.FTZ R23, -R146, R23 ;  /* 0x0000001792177221 */ /* 0x000fe40000010100 */
[----:B------:R-:W-:Y:S02]  /*3e70*/  FMUL.FTZ R19, R223, R12 ;  /* 0x0000000cdf137220 */ /* 0x000fe40000410000 */
[----:B------:R-:W-:Y:S02]  /*3e80*/  FADD.FTZ R24, -R144, R24 ;  /* 0x0000001890187221 */ /* 0x000fe40000010100 */
[C---:B------:R-:W-:Y:S02]  /*3e90*/  FADD.FTZ R32, -R147.reuse, R32 ;  /* 0x0000002093207221 */ /* 0x040fe40000010100 */
[----:B------:R-:W-:Y:S02]  /*3ea0*/  FADD.FTZ R33, -R147, R33 ;  /* 0x0000002193217221 */ /* 0x000fe40000010100 */
[C---:B------:R-:W-:Y:S02]  /*3eb0*/  FADD.FTZ R34, -R146.reuse, R34 ;  /* 0x0000002292227221 */ /* 0x040fe40000010100 */
[----:B------:R-:W-:Y:S02]  /*3ec0*/  FADD.FTZ R35, -R146, R35 ;  /* 0x0000002392237221 */ /* 0x000fe40000010100 */
[----:B------:R-:W-:Y:S02]  /*3ed0*/  FMUL.FTZ R156, R156, R32 ;  /* 0x000000209c9c7220 */ /* 0x000fe40000410000 */
[----:B------:R-:W-:Y:S02]  /*3ee0*/  FMUL.FTZ R151, R192, R33 ;  /* 0x00000021c0977220 */ /* 0x000fe40000410000 */
[----:B------:R-:W-:Y:S02]  /*3ef0*/  FADD.FTZ R28, -R144, R28 ;  /* 0x0000001c901c7221 */ /* 0x000fe40000010100 */
[C---:B------:R-:W-:Y:S02]  /*3f00*/  FADD.FTZ R17, -R2.reuse, R27 ;  /* 0x0000001b02117221 */ /* 0x040fe40000010100 */
[----:B------:R-:W-:Y:S01]  /*3f10*/  FADD.FTZ R12, -R2, R30 ;  /* 0x0000001e020c7221 */ /* 0x000fe20000010100 */
[-C--:B-1----:R-:W-:Y:S03]  /*3f20*/  HMMA.16816.F32 R36, R132, R136.reuse, R36 ;  /* 0x000000888424723c */ /* 0x082fe60000001824 */
[----:B------:R-:W-:Y:S02]  /*3f30*/  FMUL.FTZ R152, R152, R21 ;  /* 0x0000001598987220 */ /* 0x000fe40000410000 */
[----:B------:R-:W-:Y:S02]  /*3f40*/  FMUL.FTZ R21, R226, R15 ;  /* 0x0000000fe2157220 */ /* 0x000fe40000410000 */
[----:B------:R-:W-:Y:S01]  /*3f50*/  FMUL.FTZ R17, R221, R17 ;  /* 0x00000011dd117220 */ /* 0x000fe20000410000 */
[C---:B------:R-:W-:Y:S04]  /*3f60*/  HMMA.16816.F32 R40, R140.reuse, R136, R40 ;  /* 0x000000888c28723c */ /* 0x040fe80000001828 */
[----:B------:R-:W-:Y:S04]  /*3f70*/  FMUL.FTZ R12, R217, R12 ;  /* 0x0000000cd90c7220 */ /* 0x000fe80000410000 */
[-C--:B------:R-:W-:Y:S08]  /*3f80*/  HMMA.16816.F32 R44, R140, R138.reuse, R44 ;  /* 0x0000008a8c2c723c */ /* 0x080ff0000000182c */
[C---:B------:R-:W-:Y:S01]  /*3f90*/  FADD.FTZ R36, -R147.reuse, R36 ;  /* 0x0000002493247221 */ /* 0x040fe20000010100 */
[C---:B------:R-:W-:Y:S01]  /*3fa0*/  HMMA.16816.F32 R48, R132.reuse, R138, R48 ;  /* 0x0000008a8430723c */ /* 0x040fe20000001830 */
[----:B------:R-:W1:Y:S03]  /*3fb0*/  LDSM.16.M88.4 R136, [R176+0x11800] ;  /* 0x01180000b088783b */ /* 0x000e660000000200 */
[----:B------:R-:W-:Y:S02]  /*3fc0*/  FADD.FTZ R37, -R147, R37 ;  /* 0x0000002593257221 */ /* 0x000fe40000010100 */
[C---:B------:R-:W-:Y:S02]  /*3fd0*/  FADD.FTZ R39, -R146.reuse, R39 ;  /* 0x0000002792277221 */ /* 0x040fe40000010100 */
[----:B------:R-:W-:Y:S04]  /*3fe0*/  FMUL.FTZ R155, R155, R36 ;  /* 0x000000249b9b7220 */ /* 0x000fe80000410000 */
[----:B------:R-:W-:Y:S02]  /*3ff0*/  FMUL.FTZ R150, R189, R37 ;  /* 0x00000025bd967220 */ /* 0x000fe40000410000 */
[----:B------:R-:W-:Y:S02]  /*4000*/  FADD.FTZ R38, -R146, R38 ;  /* 0x0000002692267221 */ /* 0x000fe40000010100 */
[----:B------:R-:W-:Y:S02]  /*4010*/  FMUL.FTZ R37, R214, R25 ;  /* 0x00000019d6257220 */ /* 0x000fe40000410000 */
[C---:B------:R-:W-:Y:S02]  /*4020*/  FADD.FTZ R4, -R144.reuse, R40 ;  /* 0x0000002890047221 */ /* 0x040fe40000010100 */
[C---:B------:R-:W-:Y:S02]  /*4030*/  FADD.FTZ R40, -R144.reuse, R41 ;  /* 0x0000002990287221 */ /* 0x040fe40000010100 */
[----:B------:R-:W-:Y:S02]  /*4040*/  FADD.FTZ R0, -R144, R44 ;  /* 0x0000002c90007221 */ /* 0x000fe40000010100 */
[C---:B------:R-:W-:Y:S02]  /*4050*/  FADD.FTZ R49, -R147.reuse, R49 ;  /* 0x0000003193317221 */ /* 0x040fe40000010100 */
[C---:B------:R-:W-:Y:S02]  /*4060*/  FADD.FTZ R50, -R146.reuse, R50 ;  /* 0x0000003292327221 */ /* 0x040fe40000010100 */
[----:B------:R-:W-:Y:S02]  /*4070*/  FADD.FTZ R51, -R146, R51 ;  /* 0x0000003392337221 */ /* 0x000fe40000010100 */
[----:B------:R-:W-:Y:S02]  /*4080*/  FADD.FTZ R48, -R147, R48 ;  /* 0x0000003093307221 */ /* 0x000fe40000010100 */
[----:B------:R-:W-:Y:S02]  /*4090*/  FMUL.FTZ R149, R149, R49 ;  /* 0x0000003195957220 */ /* 0x000fe40000410000 */
[----:B------:R-:W-:Y:S02]  /*40a0*/  FADD.FTZ R44, -R144, R45 ;  /* 0x0000002d902c7221 */ /* 0x000fe40000010100 */
[----:B------:R-:W-:Y:S02]  /*40b0*/  FADD.FTZ R25, -R2, R11 ;  /* 0x0000000b02197221 */ /* 0x000fe40000010100 */
[----:B------:R-:W-:Y:S02]  /*40c0*/  FMUL.FTZ R11, R228, R10 ;  /* 0x0000000ae40b7220 */ /* 0x000fe40000410000 */
[C---:B------:R-:W-:Y:S01]  /*40d0*/  FADD.FTZ R10, -R2.reuse, R14 ;  /* 0x0000000e020a7221 */ /* 0x040fe20000010100 */
[-C--:B-1----:R-:W-:Y:S03]  /*40e0*/  HMMA.16816.F32 R52, R132, R136.reuse, R52 ;  /* 0x000000888434723c */ /* 0x082fe60000001834 */
[C---:B------:R-:W-:Y:S02]  /*40f0*/  FADD.FTZ R14, -R2.reuse, R26 ;  /* 0x0000001a020e7221 */ /* 0x040fe40000010100 */
[C---:B------:R-:W-:Y:S02]  /*4100*/  FADD.FTZ R32, -R2.reuse, R42 ;  /* 0x0000002a02207221 */ /* 0x040fe40000010100 */
[----:B------:R-:W-:Y:S01]  /*4110*/  FADD.FTZ R30, -R2, R47 ;  /* 0x0000002f021e7221 */ /* 0x000fe20000010100 */
[C---:B------:R-:W-:Y:S04]  /*4120*/  HMMA.16816.F32 R56, R140.reuse, R136, R56 ;  /* 0x000000888c38723c */ /* 0x040fe80000001838 */
[----:B------:R-:W-:Y:S02]  /*4130*/  FMUL.FTZ R154, R154, R48 ;  /* 0x000000309a9a7220 */ /* 0x000fe40000410000 */
[----:B------:R-:W-:Y:S02]  /*4140*/  FMUL.FTZ R48, R213, R28 ;  /* 0x0000001cd5307220 */ /* 0x000fe40000410000 */
[----:B------:R-:W-:Y:S01]  /*4150*/  FMUL.FTZ R137, R207, R22 ;  /* 0x00000016cf897220 */ /* 0x000fe20000410000 */
[-C--:B------:R-:W-:Y:S03]  /*4160*/  HMMA.16816.F32 R60, R140, R138.reuse, R60 ;  /* 0x0000008a8c3c723c */ /* 0x080fe6000000183c */
[----:B------:R-:W-:Y:S02]  /*4170*/  FMUL.FTZ R136, R199, R34 ;  /* 0x00000022c7887220 */ /* 0x000fe40000410000 */
[----:B------:R-:W-:Y:S02]  /*4180*/  FMUL.FTZ R22, R222, R13 ;  /* 0x0000000dde167220 */ /* 0x000fe40000410000 */
[C---:B------:R-:W-:Y:S01]  /*4190*/  FADD.FTZ R52, -R147.reuse, R52 ;  /* 0x0000003493347221 */ /* 0x040fe20000010100 */
[----:B------:R-:W-:Y:S04]  /*41a0*/  HMMA.16816.F32 R64, R132, R138, R64 ;  /* 0x0000008a8440723c */ /* 0x000fe80000001840 */
[----:B------:R-:W-:Y:S02]  /*41b0*/  FADD.FTZ R53, -R147, R53 ;  /* 0x0000003593357221 */ /* 0x000fe40000010100 */
[----:B------:R-:W-:Y:S02]  /*41c0*/  FMUL.FTZ R143, R164, R52 ;  /* 0x00000034a48f7220 */ /* 0x000fe40000410000 */
[----:B------:R-:W-:Y:S04]  /*41d0*/  FMUL.FTZ R141, R163, R53 ;  /* 0x00000035a38d7220 */ /* 0x000fe80000410000 */
[----:B------:R-:W-:Y:S02]  /*41e0*/  FMUL.FTZ R134, R188, R50 ;  /* 0x00000032bc867220 */ /* 0x000fe40000410000 */
[----:B------:R-:W-:Y:S02]  /*41f0*/  FMUL.FTZ R53, R185, R51 ;  /* 0x00000033b9357220 */ /* 0x000fe40000410000 */
        /* <DEDUP_REMOVED lines=10> */
[C---:B------:R-:W-:Y:S02]  /*42a0*/  FADD.FTZ R66, -R146.reuse, R66 ;  /* 0x0000004292427221 */ /* 0x040fe40000010100 */
[----:B------:R-:W-:Y:S02]  /*42b0*/  FADD.FTZ R67, -R146, R67 ;  /* 0x0000004392437221 */ /* 0x000fe40000010100 */
        /* <DEDUP_REMOVED lines=42> */
[----:B------:R-:W-:Y:S01]  /*4560*/  IMAD.MOV.U32 R9, RZ, RZ, c[0x0][0x190] ;  /* 0x00006400ff097624 */ /* 0x000fe200078e00ff */
[----:B------:R-:W-:Y:S01]  /*4570*/  ULOP3.LUT UR6, UR46, 0x1, URZ, 0xc0, !UPT ;  /* 0x000000012e067892 */ /* 0x000fe2000f8ec03f */
[----:B------:R-:W-:Y:S02]  /*4580*/  IMAD.MOV.U32 R4, RZ, RZ, 0x6 ;  /* 0x00000006ff047424 */ /* 0x000fe400078e00ff */
[C---:B------:R-:W-:Y:S01]  /*4590*/  IMAD.U32 R0, R9.reuse, -0x80, RZ ;  /* 0xffffff8009007824 */ /* 0x040fe200078e00ff */
[----:B------:R-:W-:Y:S01]  /*45a0*/  UISETP.NE.U32.AND UP0, UPT, UR6, 0x1, UPT ;  /* 0x000000010600788c */ /* 0x000fe2000bf05070 */
[C---:B------:R-:W-:Y:S01]  /*45b0*/  IMAD.SHL.U32 R8, R9.reuse, 0x40, RZ ;  /* 0x0000004009087824 */ /* 0x040fe200078e00ff */
[----:B------:R-:W-:Y:S02]  /*45c0*/  SHF.L.U64.HI R9, R9, R4, c[0x0][0x194] ;  /* 0x0000650009097619 */ /* 0x000fe40000010204 */
[C---:B------:R-:W-:Y:S01]  /*45d0*/  LEA R2, P1, R0.reuse, R238, 0x1 ;  /* 0x000000ee00027211 */ /* 0x040fe200078208ff */
[----:B------:R-:W-:Y:S03]  /*45e0*/  USEL UR6, UR18, 0x4000, !UP0 ;  /* 0x0000400012067887 */ /* 0x000fe6000c000000 */
[----:B------:R-:W-:Y:S02]  /*45f0*/  MOV R238, R2 ;  /* 0x0000000200ee7202 */ /* 0x000fe40000000f00 */
[----:B------:R-:W-:Y:S02]  /*4600*/  LEA.HI.X.SX32 R0, R0, R239, 0x1, P1 ;  /* 0x000000ef00007211 */ /* 0x000fe400008f0eff */
[-C--:B------:R-:W-:Y:S02]  /*4610*/  IADD3 R6, P1, R238, R8.reuse, RZ ;  /* 0x00000008ee067210 */ /* 0x080fe40007f3e0ff */
[----:B------:R-:W-:Y:S01]  /*4620*/  IADD3 R242, R242, UR6, RZ ;  /* 0x00000006f2f27c10 */ /* 0x000fe2000fffe0ff */
[----:B------:R-:W-:Y:S01]  /*4630*/  IMAD.MOV.U32 R239, RZ, RZ, R0 ;  /* 0x000000ffffef7224 */ /* 0x000fe200078e0000 */
[-C--:B------:R-:W-:Y:S02]  /*4640*/  IADD3 R4, P2, R6, R8.reuse, RZ ;  /* 0x0000000806047210 */ /* 0x080fe40007f5e0ff */
[----:B------:R-:W-:Y:S01]  /*4650*/  IADD3 R178, R178, UR6, RZ ;  /* 0x00000006b2b27c10 */ /* 0x000fe2000fffe0ff */
[--C-:B------:R-:W-:Y:S01]  /*4660*/  IMAD.X R7, R239, 0x1, R9.reuse, P1 ;  /* 0x00000001ef077824 */ /* 0x100fe200008e0609 */
[----:B------:R-:W-:Y:S01]  /*4670*/  @!PT LDS RZ, [RZ] ;  /* 0x00000000fffff984 */ /* 0x000fe20000000800 */
[----:B------:R-:W-:Y:S01]  /*4680*/  @!PT LDS RZ, [RZ] ;  /* 0x00000000fffff984 */ /* 0x000fe20000000800 */
[----:B------:R-:W-:Y:S01]  /*4690*/  @!PT LDS RZ, [RZ] ;  /* 0x00000000fffff984 */ /* 0x000fe20000000800 */
[----:B------:R1:W-:Y:S01]  /*46a0*/  LDGSTS.E.BYPASS.LTC128B.128 [R242], [R238.64] ;  /* 0x00000000eef27fae */ /* 0x0003e2000b901d62 */
[----:B------:R-:W-:Y:S03]  /*46b0*/  IADD3 R8, P1, R4, R8, RZ ;  /* 0x0000000804087210 */ /* 0x000fe60007f3e0ff */
[----:B------:R1:W-:Y:S01]  /*46c0*/  LDGSTS.E.BYPASS.LTC128B.128 [R242+0x1000], [R6.64] ;  /* 0x0100000006f27fae */ /* 0x0003e2000b901d62 */
[----:B------:R-:W-:Y:S05]  /*46d0*/  IADD3.X R5, R7, R9, RZ, P2, !PT ;  /* 0x0000000907057210 */ /* 0x000fea00017fe4ff */
[----:B------:R1:W-:Y:S01]  /*46e0*/  LDGSTS.E.BYPASS.LTC128B.128 [R242+0x2000], [R4.64] ;  /* 0x0200000004f27fae */ /* 0x0003e2000b901d62 */
[----:B------:R-:W-:Y:S05]  /*46f0*/  IMAD.X R9, R5, 0x1, R9, P1 ;  /* 0x0000000105097824 */ /* 0x000fea00008e0609 */
[----:B------:R1:W-:Y:S04]  /*4700*/  LDGSTS.E.BYPASS.LTC128B.128 [R242+0x3000], [R8.64] ;  /* 0x0300000008f27fae */ /* 0x0003e8000b901d62 */
[----:B------:R-:W0:Y:S02]  /*4710*/  LDGDEPBAR ;  /* 0x00000000000079af */ /* 0x000e240000000000 */
.L_x_596:
[----:B------:R-:W-:Y:S02]  /*4720*/  F2FP.PACK_AB R28, R165, R166 ;  /* 0x000000a6a51c723e */ /* 0x000fe400000000ff */
        /* <DEDUP_REMOVED lines=106> */
[----:B------:R-:W-:Y:S07]  /*4dd0*/  LDSM.16.MT88.4 R12, [R3+0x22000] ;  /* 0x02200000030c783b */ /* 0x000fee0000004200 */
[----:B------:R-:W-:Y:S01]  /*4de0*/  HMMA.16816.F32 R96, R4, R18, R96 ;  /* 0x000000120460723c */ /* 0x000fe20000001860 */
[----:B------:R-:W1:Y:S04]  /*4df0*/  LDSM.16.MT88.4 R4, [R3+0x1e000] ;  /* 0x01e000000304783b */ /* 0x000e680000004200 */
[----:B------:R-:W2:Y:S03]  /*4e00*/  LDSM.16.MT88.4 R16, [R2+0xa000] ;  /* 0x00a000000210783b */ /* 0x000ea60000004200 */
[-C--:B---3--:R-:W-:Y:S08]  /*4e10*/  HMMA.16816.F32 R68, R20, R24.reuse, R68 ;  /* 0x000000181444723c */ /* 0x088ff00000001844 */
        /* <DEDUP_REMOVED lines=53> */
[----:B------:R-:W2:Y:S01]  /*5170*/  LDL R42, [R1+0xc] ;  /* 0x00000c00012a7983 */ /* 0x000ea20000100800 */
[----:B------:R-:W-:Y:S01]  /*5180*/  IMAD.MOV.U32 R9, RZ, RZ, c[0x0][0x370] ;  /* 0x0000dc00ff097624 */ /* 0x000fe200078e00ff */
[----:B------:R-:W-:Y:S03]  /*5190*/  MOV R7, 0x6 ;  /* 0x0000000600077802 */ /* 0x000fe60000000f00 */
[C---:B------:R-:W-:Y:S02]  /*51a0*/  IMAD.U32 R4, R9.reuse, -0x80, RZ ;  /* 0xffffff8009047824 */ /* 0x040fe400078e00ff */
[C---:B------:R-:W-:Y:S01]  /*51b0*/  IMAD.SHL.U32 R10, R9.reuse, 0x40, RZ ;  /* 0x00000040090a7824 */ /* 0x040fe200078e00ff */
[----:B------:R-:W-:Y:S02]  /*51c0*/  SHF.L.U64.HI R9, R9, R7, c[0x0][0x374] ;  /* 0x0000dd0009097619 */ /* 0x000fe40000010207 */
[C---:B------:R-:W-:Y:S04]  /*51d0*/  LEA R5, P1, R4.reuse, R240, 0x1 ;  /* 0x000000f004057211 */ /* 0x040fe800078208ff */
[----:B------:R-:W-:Y:S01]  /*51e0*/  LEA.HI.X.SX32 R4, R4, R241, 0x1, P1 ;  /* 0x000000f104047211 */ /* 0x000fe200008f0eff */
[----:B------:R-:W-:Y:S04]  /*51f0*/  IMAD.MOV.U32 R240, RZ, RZ, R5 ;  /* 0x000000fffff07224 */ /* 0x000fe800078e0005 */
[----:B------:R-:W-:Y:S01]  /*5200*/  IMAD.MOV.U32 R241, RZ, RZ, R4 ;  /* 0x000000fffff17224 */ /* 0x000fe200078e0004 */
[-C--:B------:R-:W-:Y:S04]  /*5210*/  IADD3 R6, P1, R240, R10.reuse, RZ ;  /* 0x0000000af0067210 */ /* 0x080fe80007f3e0ff */
[-C--:B------:R-:W-:Y:S02]  /*5220*/  IADD3 R4, P2, R6, R10.reuse, RZ ;  /* 0x0000000a06047210 */ /* 0x080fe40007f5e0ff */
[-C--:B------:R-:W-:Y:S02]  /*5230*/  IADD3.X R7, R241, R9.reuse, RZ, P1, !PT ;  /* 0x00000009f1077210 */ /* 0x080fe40000ffe4ff */
[----:B------:R-:W-:Y:S03]  /*5240*/  IADD3 R10, P1, R4, R10, RZ ;  /* 0x0000000a040a7210 */ /* 0x000fe60007f3e0ff */
[----:B------:R-:W-:Y:S05]  /*5250*/  IMAD.X R5, R7, 0x1, R9, P2 ;  /* 0x0000000107057824 */ /* 0x000fea00010e0609 */
[----:B------:R-:W-:Y:S01]  /*5260*/  IADD3.X R11, R5, R9, RZ, P1, !PT ;  /* 0x00000009050b7210 */ /* 0x000fe20000ffe4ff */
[----:B--2---:R-:W-:Y:S05]  /*5270*/  IMAD.SHL.U32 R8, R42, 0x2, RZ ;  /* 0x000000022a087824 */ /* 0x004fea00078e00ff */
[----:B------:R-:W-:Y:S01]  /*5280*/  @!PT LDS RZ, [RZ] ;  /* 0x00000000fffff984 */ /* 0x000fe20000000800 */
[----:B------:R-:W-:Y:S01]  /*5290*/  @!PT LDS RZ, [RZ] ;  /* 0x00000000fffff984 */ /* 0x000fe20000000800 */
[----:B------:R-:W-:Y:S01]  /*52a0*/  @!PT LDS RZ, [RZ] ;  /* 0x00000000fffff984 */ /* 0x000fe20000000800 */
[----:B------:R1:W-:Y:S04]  /*52b0*/  LDGSTS.E.BYPASS.LTC128B.128 [R8+0x8000], [R240.64] ;  /* 0x08000000f0087fae */ /* 0x0003e8000b901d62 */
[----:B------:R1:W-:Y:S04]  /*52c0*/  LDGSTS.E.BYPASS.LTC128B.128 [R8+0x9000], [R6.64] ;  /* 0x0900000006087fae */ /* 0x0003e8000b901d62 */
[----:B------:R1:W-:Y:S04]  /*52d0*/  LDGSTS.E.BYPASS.LTC128B.128 [R8+0xa000], [R4.64] ;  /* 0x0a00000004087fae */ /* 0x0003e8000b901d62 */
[----:B------:R1:W-:Y:S04]  /*52e0*/  LDGSTS.E.BYPASS.LTC128B.128 [R8+0xb000], [R10.64] ;  /* 0x0b0000000a087fae */ /* 0x0003e8000b901d62 */
[----:B------:R-:W0:Y:S02]  /*52f0*/  LDGDEPBAR ;  /* 0x00000000000079af */ /* 0x000e240000000000 */
.L_x_597:
        /* <DEDUP_REMOVED lines=11> */
[----:B------:R-:W-:Y:S02]  /*53b0*/  IMAD.SHL.U32 R146, R146, 0x8, RZ ;  /* 0x0000000892927824 */ /* 0x000fe400078e00ff */
[----:B------:R-:W3:Y:S01]  /*53c0*/  LDSM.16.MT88.4 R36, [R2+0xc000] ;  /* 0x00c000000224783b */ /* 0x000ee20000004200 */
[----:B------:R-:W-:Y:S02]  /*53d0*/  IMAD R150, R150, 0x18, RZ ;  /* 0x0000001896967824 */ /* 0x000fe400078e02ff */
[----:B------:R-:W-:Y:S02]  /*53e0*/  IMAD.MOV.U32 R151, RZ, RZ, c[0x0][0x22c] ;  /* 0x00008b00ff977624 */ /* 0x000fe400078e00ff */
[----:B------:R-:W4:Y:S02]  /*53f0*/  LDL R149, [R1+0x10] ;  /* 0x0000100001957983 */ /* 0x000f240000100800 */
[----:B------:R-:W-:Y:S03]  /*5400*/  IMAD R151, R151, c[0x0][0x1c0], RZ ;  /* 0x0000700097977a24 */ /* 0x000fe600078e02ff */
[----:B------:R-:W-:Y:S01]  /*5410*/  LDSM.16.M88.4 R40, [R148+0x14000] ;  /* 0x014000009428783b */ /* 0x000fe20000000200 */
[----:B------:R-:W-:Y:S04]  /*5420*/  IMAD R151, R151, 0x28, RZ ;  /* 0x0000002897977824 */ /* 0x000fe800078e02ff */
[----:B------:R-:W4:Y:S05]  /*5430*/  LDL R147, [R1+0x1c] ;  /* 0x00001c0001937983 */ /* 0x000f2a0000100800 */
[----:B------:R-:W1:Y:S05]  /*5440*/  LDSM.16.MT88.4 R44, [R0+0xc800] ;  /* 0x00c80000002c783b */ /* 0x000e6a0000004200 */
        /* <DEDUP_REMOVED lines=70> */
[----:B------:R-:W-:Y:S02]  /*58b0*/  IMAD.SHL.U32 R0, R0, 0x40, RZ ;  /* 0x0000004000007824 */ /* 0x000fe400078e00ff */
        /* <DEDUP_REMOVED lines=8> */
[----:B------:R-:W-:Y:S07]  /*5940*/  HMMA.16816.F32 R32, R44, R134, R32 ;  /* 0x000000862c20723c */ /* 0x000fee0000001820 */
[----:B------:R-:W-:Y:S01]  /*5950*/  IMAD.MOV.U32 R46, RZ, RZ, c[0x0][0x22c] ;  /* 0x00008b00ff2e7624 */ /* 0x000fe200078e00ff */
[-C--:B-1----:R-:W-:Y:S01]  /*5960*/  HMMA.16816.F32 R4, R36, R48.reuse, R4 ;  /* 0x000000302404723c */ /* 0x082fe20000001804 */
[----:B------:R-:W-:Y:S04]  /*5970*/  IMAD.MOV.U32 R47, RZ, RZ, c[0x0][0x22c] ;  /* 0x00008b00ff2f7624 */ /* 0x000fe800078e00ff */
[----:B------:R-:W-:Y:S02]  /*5980*/  IMAD R46, R46, c[0x0][0x1c0], RZ ;  /* 0x000070002e2e7a24 */ /* 0x000fe400078e02ff */
[----:B------:R-:W-:Y:S01]  /*5990*/  IMAD R47, R47, c[0x0][0x1c0], RZ ;  /* 0x000070002f2f7a24 */ /* 0x000fe200078e02ff */
[C---:B------:R-:W-:Y:S04]  /*59a0*/  HMMA.16816.F32 R8, R136.reuse, R48, R8 ;  /* 0x000000308808723c */ /* 0x040fe80000001808 */
[----:B------:R-:W-:Y:S02]  /*59b0*/  IMAD R46, R46, 0x48, RZ ;  /* 0x000000482e2e7824 */ /* 0x000fe400078e02ff */
[----:B------:R-:W-:Y:S02]  /*59c0*/  IMAD R47, R47, 0x60, RZ ;  /* 0x000000602f2f7824 */ /* 0x000fe400078e02ff */
[-C--:B------:R-:W-:Y:S08]  /*59d0*/  HMMA.16816.F32 R12, R136, R50.reuse, R12 ;  /* 0x00000032880c723c */ /* 0x080ff0000000180c */
[C---:B------:R-:W-:Y:S08]  /*59e0*/  HMMA.16816.F32 R16, R36.reuse, R50, R16 ;  /* 0x000000322410723c */ /* 0x040ff00000001810 */
        /* <DEDUP_REMOVED lines=9> */
[----:B------:R-:W-:Y:S01]  /*5a80*/  IMAD R149, R149, c[0x0][0x1c0], RZ ;  /* 0x0000700095957a24 */ /* 0x000fe200078e02ff */
[CC--:B------:R-:W-:Y:S01]  /*5a90*/  LEA R38, P1, R146.reuse, R186.reuse, 0x2 ;  /* 0x000000ba92267211 */ /* 0x0c0fe200078210ff */
[C---:B--2---:R-:W-:Y:S01]  /*5aa0*/  HMMA.16816.F32 R8, R56.reuse, R52, R8 ;  /* 0x000000343808723c */ /* 0x044fe20000001808 */
[----:B------:R-:W-:Y:S01]  /*5ab0*/  IMAD.MOV.U32 R147, RZ, RZ, c[0x0][0x22c] ;  /* 0x00008b00ff937624 */ /* 0x000fe200078e00ff */
[----:B------:R1:W5:Y:S01]  /*5ac0*/  @P0 LDG.E R246, [R36.64] ;  /* 0x0000002224f60981 */ /* 0x000362000c1e1900 */
[----:B------:R-:W-:Y:S01]  /*5ad0*/  @UP2 UIADD3.X UR5, UR5, -0x1, URZ, UP1, !UPT ;  /* 0xffffffff05052890 */ /* 0x000fe20008ffe43f */
[-C--:B------:R-:W-:Y:S01]  /*5ae0*/  LEA.HI.X.SX32 R39, R146, R187.reuse, 0x2, P1 ;  /* 0x000000bb92277211 */ /* 0x080fe200008f16ff */
[----:B------:R-:W-:Y:S02]  /*5af0*/  IMAD.SHL.U32 R149, R149, 0x10, RZ ;  /* 0x0000001095957824 */ /* 0x000fe400078e00ff */
[----:B------:R1:W5:Y:S01]  /*5b00*/  @P0 LDG.E R245, [R36.64+0x20] ;  /* 0x0000202224f50981 */ /* 0x000362000c1e1900 */
[-C--:B------:R-:W-:Y:S04]  /*5b10*/  HMMA.16816.F32 R12, R56, R54.reuse, R12 ;  /* 0x00000036380c723c */ /* 0x080fe8000000180c */
[----:B------:R1:W5:Y:S01]  /*5b20*/  @P0 LDG.E R244, [R36.64+0x100] ;  /* 0x0001002224f40981 */ /* 0x000362000c1e1900 */
[----:B------:R-:W-:Y:S03]  /*5b30*/  IMAD R147, R147, c[0x0][0x1c0], RZ ;  /* 0x0000700093937a24 */ /* 0x000fe600078e02ff */
[C---:B------:R-:W-:Y:S01]  /*5b40*/  HMMA.16816.F32 R16, R40.reuse, R54, R16 ;  /* 0x000000362810723c */ /* 0x040fe20000001810 */
[----:B------:R1:W5:Y:S03]  /*5b50*/  @P0 LDG.E R243, [R36.64+0x120] ;  /* 0x0001202224f30981 */ /* 0x000366000c1e1900 */
[-C--:B------:R-:W-:Y:S01]  /*5b60*/  LEA R44, P0, R149, R186.reuse, 0x2 ;  /* 0x000000ba952c7211 */ /* 0x080fe200078010ff */
[----:B------:R-:W-:Y:S01]  /*5b70*/  IMAD.SHL.U32 R147, R147, 0x20, RZ ;  /* 0x0000002093937824 */ /* 0x000fe200078e00ff */
[----:B------:R2:W-:Y:S02]  /*5b80*/  RED.E.ADD.F32.FTZ.RN.STRONG.GPU [R186.64], R4 ;  /* 0x00000004ba00798e */ /* 0x0005e4000c10e7a2 */
[-C--:B------:R-:W-:Y:S03]  /*5b90*/  HMMA.16816.F32 R20, R40, R60.reuse, R20 ;  /* 0x0000003c2814723c */ /* 0x080fe60000001814 */
[----:B------:R3:W-:Y:S01]  /*5ba0*/  RED.E.ADD.F32.FTZ.RN.STRONG.GPU [R38.64], R5 ;  /* 0x000000052600798e */ /* 0x0007e2000c10e7a2 */
[-C--:B------:R-:W-:Y:S04]  /*5bb0*/  LEA.HI.X.SX32 R45, R149, R187.reuse, 0x2, P0 ;  /* 0x000000bb952d7211 */ /* 0x080fe800000f16ff */
[C---:B------:R-:W-:Y:S01]  /*5bc0*/  HMMA.16816.F32 R24, R56.reuse, R60, R24 ;  /* 0x0000003c3818723c */ /* 0x040fe20000001818 */
[----:B------:R4:W-:Y:S07]  /*5bd0*/  RED.E.ADD.F32.FTZ.RN.STRONG.GPU [R44.64], R6 ;  /* 0x000000062c00798e */ /* 0x0009ee000c10e7a2 */
[-C--:B------:R-:W-:Y:S08]  /*5be0*/  HMMA.16816.F32 R28, R56, R62.reuse, R28 ;  /* 0x0000003e381c723c */ /* 0x080ff0000000181c */
[----:B------:R-:W-:Y:S04]  /*5bf0*/  HMMA.16816.F32 R32, R40, R62, R32 ;  /* 0x0000003e2820723c */ /* 0x000fe80000001820 */
[CC--:B--2---:R-:W-:Y:S03]  /*5c00*/  LEA R4, P0, R147.reuse, R186.reuse, 0x2 ;  /* 0x000000ba93047211 */ /* 0x0c4fe600078010ff */
[CC--:B------:R-:W-:Y:S01]  /*5c10*/  LEA R40, P1, R150.reuse, R186.reuse, 0x2 ;  /* 0x000000ba96287211 */ /* 0x0c0fe200078210ff */
[----:B------:R-:W-:Y:S01]  /*5c20*/  IMAD.MOV.U32 R43, RZ, RZ, c[0x0][0x22c] ;  /* 0x00008b00ff2b7624 */ /* 0x000fe200078e00ff */
[-C--:B---3--:R-:W-:Y:S03]  /*5c30*/  LEA.HI.X.SX32 R5, R147, R187.reuse, 0x2, P0 ;  /* 0x000000bb93057211 */ /* 0x088fe600000f16ff */
[-C--:B------:R-:W-:Y:S01]  /*5c40*/  LEA.HI.X.SX32 R41, R150, R187.reuse, 0x2, P1 ;  /* 0x000000bb96297211 */ /* 0x080fe200008f16ff */
[----:B------:R-:W-:Y:S01]  /*5c50*/  IMAD.MOV.U32 R150, RZ, RZ, c[0x0][0x22c] ;  /* 0x00008b00ff967624 */ /* 0x000fe200078e00ff */
[CC--:B-1----:R-:W-:Y:S01]  /*5c60*/  LEA R36, P1, R151.reuse, R186.reuse, 0x2 ;  /* 0x000000ba97247211 */ /* 0x0c2fe200078210ff */
[----:B------:R-:W-:Y:S02]  /*5c70*/  IMAD.MOV.U32 R147, RZ, RZ, c[0x0][0x22c] ;  /* 0x00008b00ff937624 */ /* 0x000fe400078e00ff */
[----:B------:R1:W-:Y:S01]  /*5c80*/  RED.E.ADD.F32.FTZ.RN.STRONG.GPU [R40.64], R7 ;  /* 0x000000072800798e */ /* 0x0003e2000c10e7a2 */
[----:B------:R-:W-:Y:S01]  /*5c90*/  IMAD R150, R150, c[0x0][0x1c0], RZ ;  /* 0x0000700096967a24 */ /* 0x000fe200078e02ff */
[-C--:B------:R-:W-:Y:S01]  /*5ca0*/  LEA.HI.X.SX32 R37, R151, R187.reuse, 0x2, P1 ;  /* 0x000000bb97257211 */ /* 0x080fe200008f16ff */
[----:B------:R-:W-:Y:S02]  /*5cb0*/  IMAD R147, R147, c[0x0][0x1c0], RZ ;  /* 0x0000700093937a24 */ /* 0x000fe400078e02ff */
[----:B------:R2:W-:Y:S01]  /*5cc0*/  RED.E.ADD.F32.FTZ.RN.STRONG.GPU [R4.64], R8 ;  /* 0x000000080400798e */ /* 0x0005e2000c10e7a2 */
[----:B------:R-:W-:Y:S02]  /*5cd0*/  IMAD R150, R150, 0x30, RZ ;  /* 0x0000003096967824 */ /* 0x000fe400078e02ff */
[----:B------:R-:W-:Y:S02]  /*5ce0*/  IMAD R147, R147, 0x38, RZ ;  /* 0x0000003893937824 */ /* 0x000fe400078e02ff */
[----:B------:R3:W-:Y:S01]  /*5cf0*/  RED.E.ADD.F32.FTZ.RN.STRONG.GPU [R36.64], R9 ;  /* 0x000000092400798e */ /* 0x0007e2000c10e7a2 */
[-C--:B----4-:R-:W-:Y:S01]  /*5d00*/  LEA R6, P0, R150, R186.reuse, 0x2 ;  /* 0x000000ba96067211 */ /* 0x090fe200078010ff */
[----:B------:R-:W-:Y:S02]  /*5d10*/  IMAD R43, R43, c[0x0][0x1c0], RZ ;  /* 0x000070002b2b7a24 */ /* 0x000fe400078e02ff */
[----:B------:R-:W-:Y:S02]  /*5d20*/  IMAD.MOV.U32 R42, RZ, RZ, c[0x0][0x22c] ;  /* 0x00008b00ff2a7624 */ /* 0x000fe400078e00ff */
[----:B------:R-:W-:Y:S02]  /*5d30*/  IMAD R43, R43, 0x70, RZ ;  /* 0x000000702b2b7824 */ /* 0x000fe400078e02ff */
[----:B------:R-:W-:Y:S04]  /*5d40*/  IMAD R42, R42, c[0x0][0x1c0], RZ ;  /* 0x000070002a2a7a24 */ /* 0x000fe800078e02ff */
[----:B------:R-:W-:Y:S01]  /*5d50*/  IMAD R42, R42, 0x78, RZ ;  /* 0x000000782a2a7824 */ /* 0x000fe200078e02ff */
[-C--:B-1----:R-:W-:Y:S01]  /*5d60*/  LEA.HI.X.SX32 R7, R150, R187.reuse, 0x2, P0 ;  /* 0x000000bb96077211 */ /* 0x082fe200000f16ff */
[----:B------:R-:W-:Y:S01]  /*5d70*/  IMAD.MOV.U32 R150, RZ, RZ, c[0x0][0x22c] ;  /* 0x00008b00ff967624 */ /* 0x000fe200078e00ff */
[C---:B------:R-:W-:Y:S02]  /*5d80*/  IADD3 R41, R149.reuse, 0x20, RZ ;  /* 0x0000002095297810 */ /* 0x040fe40007ffe0ff */
[----:B------:R-:W-:Y:S01]  /*5d90*/  IADD3 R40, R149, 0x20, RZ ;  /* 0x0000002095287810 */ /* 0x000fe20007ffe0ff */
[----:B------:R1:W-:Y:S01]  /*5da0*/  RED.E.ADD.F32.FTZ.RN.STRONG.GPU [R6.64], R10 ;  /* 0x0000000a0600798e */ /* 0x0003e2000c10e7a2 */
[CC--:B--2---:R-:W-:Y:S01]  /*5db0*/  LEA R4, P1, R147.reuse, R186.reuse, 0x2 ;  /* 0x000000ba93047211 */ /* 0x0c4fe200078210ff */
[----:B------:R-:W-:Y:S01]  /*5dc0*/  IMAD R150, R150, c[0x0][0x1c0], RZ ;  /* 0x0000700096967a24 */ /* 0x000fe200078e02ff */
[CC--:B------:R-:W-:Y:S02]  /*5dd0*/  LEA R8, P0, R0.reuse, R186.reuse, 0x2 ;  /* 0x000000ba00087211 */ /* 0x0c0fe400078010ff */
[-C--:B------:R-:W-:Y:S01]  /*5de0*/  LEA.HI.X.SX32 R5, R147, R187.reuse, 0x2, P1 ;  /* 0x000000bb93057211 */ /* 0x080fe200008f16ff */
[----:B---3--:R-:W2:Y:S01]  /*5df0*/  LDL R36, [R1+0x8] ;  /* 0x0000080001247983 */ /* 0x008ea20000100800 */
[-C--:B------:R-:W-:Y:S01]  /*5e00*/  LEA.HI.X.SX32 R9, R0, R187.reuse, 0x2, P0 ;  /* 0x000000bb00097211 */ /* 0x080fe200000f16ff */
[----:B------:R-:W-:Y:S02]  /*5e10*/  IMAD.MOV.U32 R0, RZ, RZ, c[0x0][0x22c] ;  /* 0x00008b00ff007624 */ /* 0x000fe400078e00ff */
[----:B------:R-:W-:Y:S01]  /*5e20*/  IMAD.MOV.U32 R147, RZ, RZ, c[0x0][0x22c] ;  /* 0x00008b00ff937624 */ /* 0x000fe200078e00ff */
[----:B------:R3:W-:Y:S01]  /*5e30*/  RED.E.ADD.F32.FTZ.RN.STRONG.GPU [R4.64], R11 ;  /* 0x0000000b0400798e */ /* 0x0007e2000c10e7a2 */
[----:B------:R-:W-:Y:S02]  /*5e40*/  IMAD R0, R0, c[0x0][0x1c0], RZ ;  /* 0x0000700000007a24 */ /* 0x000fe400078e02ff */
[----:B------:R-:W-:Y:S02]  /*5e50*/  IMAD.SHL.U32 R150, R150, 0x10, RZ ;  /* 0x0000001096967824 */ /* 0x000fe400078e00ff */
[----:B------:R4:W-:Y:S01]  /*5e60*/  RED.E.ADD.F32.FTZ.RN.STRONG.GPU [R8.64], R16 ;  /* 0x000000100800798e */ /* 0x0009e2000c10e7a2 */
[----:B------:R-:W-:Y:S02]  /*5e70*/  IMAD R0, R0, 0x58, RZ ;  /* 0x0000005800007824 */ /* 0x000fe400078e02ff */
[----:B------:R-:W-:Y:S01]  /*5e80*/  IMAD R147, R147, c[0x0][0x1c0], RZ ;  /* 0x0000700093937a24 */ /* 0x000fe200078e02ff */
[----:B------:R-:W-:Y:S03]  /*5e90*/  IADD3 R37, R150, 0x20, RZ ;  /* 0x0000002096257810 */ /* 0x000fe60007ffe0ff */
[----:B------:R-:W-:Y:S01]  /*5ea0*/  IMAD.SHL.U32 R147, R147, 0x8, RZ ;  /* 0x0000000893937824 */ /* 0x000fe200078e00ff */
[CC--:B-1----:R-:W-:Y:S03]  /*5eb0*/  LEA R6, P1, R46.reuse, R186.reuse, 0x2 ;  /* 0x000000ba2e067211 */ /* 0x0c2fe600078210ff */
[C---:B------:R-:W-:Y:S02]  /*5ec0*/  IMAD.IADD R41, R147.reuse, 0x1, R41 ;  /* 0x0000000193297824 */ /* 0x040fe400078e0229 */
[C---:B------:R-:W-:Y:S01]  /*5ed0*/  IMAD.IADD R40, R147.reuse, 0x1, R40 ;  /* 0x0000000193287824 */ /* 0x040fe200078e0228 */
[-C--:B------:R-:W-:Y:S01]  /*5ee0*/  LEA.HI.X.SX32 R7, R46, R187.reuse, 0x2, P1 ;  /* 0x000000bb2e077211 */ /* 0x080fe200008f16ff */
[----:B------:R-:W-:Y:S02]  /*5ef0*/  IMAD.MOV.U32 R46, RZ, RZ, c[0x0][0x22c] ;  /* 0x00008b00ff2e7624 */ /* 0x000fe400078e00ff */
[----:B------:R-:W-:Y:S02]  /*5f00*/  IMAD.IADD R40, R147, 0x1, R40 ;  /* 0x0000000193287824 */ /* 0x000fe400078e0228 */
[----:B------:R1:W-:Y:S01]  /*5f10*/  RED.E.ADD.F32.FTZ.RN.STRONG.GPU [R6.64], R17 ;  /* 0x000000110600798e */ /* 0x0003e2000c10e7a2 */
[----:B------:R-:W-:Y:S01]  /*5f20*/  IMAD R46, R46, c[0x0][0x1c0], RZ ;  /* 0x000070002e2e7a24 */ /* 0x000fe200078e02ff */
[-C--:B---3--:R-:W-:Y:S03]  /*5f30*/  LEA R4, P0, R2, R186.reuse, 0x2 ;  /* 0x000000ba02047211 */ /* 0x088fe600078010ff */
[----:B------:R-:W-:Y:S01]  /*5f40*/  IMAD R46, R46, 0x68, RZ ;  /* 0x000000682e2e7824 */ /* 0x000fe200078e02ff */
[-C--:B------:R-:W-:Y:S02]  /*5f50*/  LEA.HI.X.SX32 R5, R2, R187.reuse, 0x2, P0 ;  /* 0x000000bb02057211 */ /* 0x080fe400000f16ff */
[----:B------:R-:W3:Y:S01]  /*5f60*/  LDL R2, [R1+0x4] ;  /* 0x0000040001027983 */ /* 0x000ee20000100800 */
[-C--:B----4-:R-:W-:Y:S02]  /*5f70*/  LEA R16, P1, R0, R186.reuse, 0x2 ;  /* 0x000000ba00107211 */ /* 0x090fe400078210ff */
[CC--:B------:R-:W-:Y:S02]  /*5f80*/  LEA R10, P0, R47.reuse, R186.reuse, 0x2 ;  /* 0x000000ba2f0a7211 */ /* 0x0c0fe400078010ff */
[----:B------:R4:W-:Y:S01]  /*5f90*/  RED.E.ADD.F32.FTZ.RN.STRONG.GPU [R4.64], R18 ;  /* 0x000000120400798e */ /* 0x0009e2000c10e7a2 */
[CC--:B------:R-:W-:Y:S02]  /*5fa0*/  LEA R8, P2, R46.reuse, R186.reuse, 0x2 ;  /* 0x000000ba2e087211 */ /* 0x0c0fe400078410ff */
[-C--:B------:R-:W-:Y:S02]  /*5fb0*/  LEA.HI.X.SX32 R11, R47, R187.reuse, 0x2, P0 ;  /* 0x000000bb2f0b7211 */ /* 0x080fe400000f16ff */
[-C--:B------:R-:W-:Y:S02]  /*5fc0*/  LEA.HI.X.SX32 R9, R46, R187.reuse, 0x2, P2 ;  /* 0x000000bb2e097211 */ /* 0x080fe400010f16ff */
[-C--:B-1----:R-:W-:Y:S02]  /*5fd0*/  LEA.HI.X.SX32 R17, R0, R187.reuse, 0x2, P1 ;  /* 0x000000bb00117211 */ /* 0x082fe400008f16ff */
[----:B------:R-:W3:Y:S01]  /*5fe0*/  LDL R0, [R1] ;  /* 0x0000000001007983 */ /* 0x000ee20000100800 */
[CC--:B------:R-:W-:Y:S04]  /*5ff0*/  LEA R6, P1, R43.reuse, R186.reuse, 0x2 ;  /* 0x000000ba2b067211 */ /* 0x0c0fe800078210ff */
[----:B------:R-:W-:Y:S01]  /*6000*/  RED.E.ADD.F32.FTZ.RN.STRONG.GPU [R16.64], R19 ;  /* 0x000000131000798e */ /* 0x000fe2000c10e7a2 */
[-C--:B------:R-:W-:Y:S04]  /*6010*/  LEA.HI.X.SX32 R7, R43, R187.reuse, 0x2, P1 ;  /* 0x000000bb2b077211 */ /* 0x080fe800008f16ff */
[----:B------:R1:W-:Y:S01]  /*6020*/  RED.E.ADD.F32.FTZ.RN.STRONG.GPU [R10.64], R12 ;  /* 0x0000000c0a00798e */ /* 0x0003e2000c10e7a2 */
[CC--:B----4-:R-:W-:Y:S04]  /*6030*/  LEA R4, P0, R42.reuse, R186.reuse, 0x2 ;  /* 0x000000ba2a047211 */ /* 0x0d0fe800078010ff */
[----:B------:R4:W-:Y:S01]  /*6040*/  RED.E.ADD.F32.FTZ.RN.STRONG.GPU [R8.64], R13 ;  /* 0x0000000d0800798e */ /* 0x0009e2000c10e7a2 */
[-C--:B------:R-:W-:Y:S04]  /*6050*/  LEA.HI.X.SX32 R5, R42, R187.reuse, 0x2, P0 ;  /* 0x000000bb2a057211 */ /* 0x080fe800000f16ff */
[----:B------:R4:W-:Y:S05]  /*6060*/  RED.E.ADD.F32.FTZ.RN.STRONG.GPU [R6.64], R14 ;  /* 0x0000000e0600798e */ /* 0x0009ea000c10e7a2 */
[----:B------:R4:W-:Y:S05]  /*6070*/  RED.E.ADD.F32.FTZ.RN.STRONG.GPU [R4.64], R15 ;  /* 0x0000000f0400798e */ /* 0x0009ea000c10e7a2 */
[----:B------:R-:W-:Y:S05]  /*6080*/  RED.E.ADD.F32.FTZ.RN.STRONG.GPU [R186.64+0x80], R20 ;  /* 0x00008014ba00798e */ /* 0x000fea000c10e7a2 */
[----:B------:R-:W-:Y:S01]  /*6090*/  RED.E.ADD.F32.FTZ.RN.STRONG.GPU [R38.64+0x80], R21 ;  /* 0x000080152600798e */ /* 0x000fe2000c10e7a2 */
[CC--:B-1----:R-:W-:Y:S04]  /*60a0*/  LEA R10, P3, R249.reuse, R186.reuse, 0x2 ;  /* 0x000000baf90a7211 */ /* 0x0c2fe800078610ff */
[-C--:B------:R-:W-:Y:S02]  /*60b0*/  LEA.HI.X.SX32 R11, R249, R187.reuse, 0x2, P3 ;  /* 0x000000bbf90b7211 */ /* 0x080fe400018f16ff */
[CC--:B----4-:R-:W-:Y:S04]  /*60c0*/  LEA R8, P1, R37.reuse, R186.reuse, 0x2 ;  /* 0x000000ba25087211 */ /* 0x0d0fe800078210ff */
[-C--:B------:R-:W-:Y:S02]  /*60d0*/  LEA.HI.X.SX32 R9, R37, R187.reuse, 0x2, P1 ;  /* 0x000000bb25097211 */ /* 0x080fe400008f16ff */
[-C--:B------:R-:W-:Y:S02]  /*60e0*/  LEA R6, P0, R41, R186.reuse, 0x2 ;  /* 0x000000ba29067211 */ /* 0x080fe400078010ff */
[----:B------:R-:W-:Y:S01]  /*60f0*/  IADD3 R37, R149, 0x20, RZ ;  /* 0x0000002095257810 */ /* 0x000fe20007ffe0ff */
[----:B------:R1:W-:Y:S01]  /*6100*/  RED.E.ADD.F32.FTZ.RN.STRONG.GPU [R8.64], R22 ;  /* 0x000000160800798e */ /* 0x0003e2000c10e7a2 */
[-C--:B------:R-:W-:Y:S02]  /*6110*/  LEA.HI.X.SX32 R7, R41, R187.reuse, 0x2, P0 ;  /* 0x000000bb29077211 */ /* 0x080fe400000f16ff */
[CC--:B------:R-:W-:Y:S01]  /*6120*/  LEA R4, P1, R40.reuse, R186.reuse, 0x2 ;  /* 0x000000ba28047211 */ /* 0x0c0fe200078210ff */
[C---:B------:R-:W-:Y:S02]  /*6130*/  IMAD.IADD R37, R147.reuse, 0x1, R37 ;  /* 0x0000000193257824 */ /* 0x040fe400078e0225 */
[----:B------:R2:W-:Y:S01]  /*6140*/  RED.E.ADD.F32.FTZ.RN.STRONG.GPU [R6.64], R23 ;  /* 0x000000170600798e */ /* 0x0005e2000c10e7a2 */
[-C--:B------:R-:W-:Y:S01]  /*6150*/  LEA.HI.X.SX32 R5, R40, R187.reuse, 0x2, P1 ;  /* 0x000000bb28057211 */ /* 0x080fe200008f16ff */
[C---:B------:R-:W-:Y:S03]  /*6160*/  IMAD.IADD R37, R147.reuse, 0x1, R37 ;  /* 0x0000000193257824 */ /* 0x040fe600078e0225 */
[----:B------:R-:W-:Y:S01]  /*6170*/  LDSM.16.MT88.4 R20, [R3+0x14800] ;  /* 0x014800000314783b */ /* 0x000fe20000004200 */
[----:B------:R-:W-:Y:S04]  /*6180*/  IMAD.IADD R37, R147, 0x1, R37 ;  /* 0x0000000193257824 */ /* 0x000fe800078e0225 */
[----:B------:R3:W-:Y:S01]  /*6190*/  RED.E.ADD.F32.FTZ.RN.STRONG.GPU [R4.64], R24 ;  /* 0x000000180400798e */ /* 0x0007e2000c10e7a2 */
[CC--:B-1----:R-:W-:Y:S04]  /*61a0*/  LEA R8, P0, R37.reuse, R186.reuse, 0x2 ;  /* 0x000000ba25087211 */ /* 0x0c2fe800078010ff */
[-C--:B------:R-:W-:Y:S05]  /*61b0*/  LEA.HI.X.SX32 R9, R37, R187.reuse, 0x2, P0 ;  /* 0x000000bb25097211 */ /* 0x080fea00000f16ff */
[----:B------:R-:W-:Y:S01]  /*61c0*/  RED.E.ADD.F32.FTZ.RN.STRONG.GPU [R8.64], R25 ;  /* 0x000000190800798e */ /* 0x000fe2000c10e7a2 */
[CC--:B--2---:R-:W-:Y:S04]  /*61d0*/  LEA R6, P1, R36.reuse, R186.reuse, 0x2 ;  /* 0x000000ba24067211 */ /* 0x0c4fe800078210ff */
[-C--:B------:R-:W-:Y:S02]  /*61e0*/  LEA.HI.X.SX32 R7, R36, R187.reuse, 0x2, P1 ;  /* 0x000000bb24077211 */ /* 0x080fe400008f16ff */
[----:B------:R-:W-:Y:S05]  /*61f0*/  LDSM.16.MT88.4 R36, [R3+0x19000] ;  /* 0x019000000324783b */ /* 0x000fea0000004200 */
[----:B------:R1:W-:Y:S01]  /*6200*/  RED.E.ADD.F32.FTZ.RN.STRONG.GPU [R6.64], R26 ;  /* 0x0000001a0600798e */ /* 0x0003e2000c10e7a2 */
[CC--:B---3--:R-:W-:Y:S04]  /*6210*/  LEA R4, P0, R2.reuse, R186.reuse, 0x2 ;  /* 0x000000ba02047211 */ /* 0x0c8fe800078010ff */
[-C--:B------:R-:W-:Y:S02]  /*6220*/  LEA.HI.X.SX32 R5, R2, R187.reuse, 0x2, P0 ;  /* 0x000000bb02057211 */ /* 0x080fe400000f16ff */
[CC--:B-1----:R-:W-:Y:S03]  /*6230*/  LEA R6, P0, R252.reuse, R186.reuse, 0x2 ;  /* 0x000000bafc067211 */ /* 0x0c2fe600078010ff */
[----:B------:R1:W-:Y:S01]  /*6240*/  RED.E.ADD.F32.FTZ.RN.STRONG.GPU [R4.64], R27 ;  /* 0x0000001b0400798e */ /* 0x0003e2000c10e7a2 */
[-C--:B------:R-:W-:Y:S02]  /*6250*/  LEA.HI.X.SX32 R7, R252, R187.reuse, 0x2, P0 ;  /* 0x000000bbfc077211 */ /* 0x080fe400000f16ff */
[CC--:B------:R-:W-:Y:S02]  /*6260*/  LEA R12, P0, R250.reuse, R186.reuse, 0x2 ;  /* 0x000000bafa0c7211 */ /* 0x0c0fe400078010ff */
[----:B------:R-:W-:Y:S02]  /*6270*/  LDSM.16.MT88.4 R24, [R172+0x800] ;  /* 0x00080000ac18783b */ /* 0x000fe40000004200 */
[-C--:B------:R-:W-:Y:S02]  /*6280*/  LEA.HI.X.SX32 R13, R250, R187.reuse, 0x2, P0 ;  /* 0x000000bbfa0d7211 */ /* 0x080fe400000f16ff */
[CC--:B------:R-:W-:Y:S04]  /*6290*/  LEA R8, P1, R0.reuse, R186.reuse, 0x2 ;  /* 0x000000ba00087211 */ /* 0x0c0fe800078210ff */
[-C--:B------:R-:W-:Y:S01]  /*62a0*/  LEA.HI.X.SX32 R9, R0, R187.reuse, 0x2, P1 ;  /* 0x000000bb00097211 */ /* 0x080fe200008f16ff */
[----:B------:R-:W-:Y:S04]  /*62b0*/  IMAD.IADD R0, R146, 0x1, R247 ;  /* 0x0000000192007824 */ /* 0x000fe800078e02f7 */
[----:B------:R2:W-:Y:S05]  /*62c0*/  RED.E.ADD.F32.FTZ.RN.STRONG.GPU [R8.64], R32 ;  /* 0x000000200800798e */ /* 0x0005ea000c10e7a2 */
[----:B------:R3:W-:Y:S01]  /*62d0*/  RED.E.ADD.F32.FTZ.RN.STRONG.GPU [R6.64], R33 ;  /* 0x000000210600798e */ /* 0x0007e2000c10e7a2 */
[CC--:B-1----:R-:W-:Y:S04]  /*62e0*/  LEA R4, P1, R251.reuse, R186.reuse, 0x2 ;  /* 0x000000bafb047211 */ /* 0x0c2fe800078210ff */
[-C--:B------:R-:W-:Y:S05]  /*62f0*/  LEA.HI.X.SX32 R5, R251, R187.reuse, 0x2, P1 ;  /* 0x000000bbfb057211 */ /* 0x080fea00008f16ff */
[----:B------:R1:W-:Y:S05]  /*6300*/  RED.E.ADD.F32.FTZ.RN.STRONG.GPU [R4.64], R34 ;  /* 0x000000220400798e */ /* 0x0003ea000c10e7a2 */
[----:B------:R-:W-:Y:S05]  /*6310*/  RED.E.ADD.F32.FTZ.RN.STRONG.GPU [R12.64], R35 ;  /* 0x000000230c00798e */ /* 0x000fea000c10e7a2 */
[----:B------:R-:W-:Y:S01]  /*6320*/  RED.E.ADD.F32.FTZ.RN.STRONG.GPU [R10.64], R28 ;  /* 0x0000001c0a00798e */ /* 0x000fe2000c10e7a2 */
[CC--:B--2---:R-:W-:Y:S04]  /*6330*/  LEA R8, P2, R248.reuse, R186.reuse, 0x2 ;  /* 0x000000baf8087211 */ /* 0x0c4fe800078410ff */
[----:B------:R-:W-:Y:S01]  /*6340*/  LDSM.16.MT88.4 R12, [R3+0x18000] ;  /* 0x01800000030c783b */ /* 0x000fe20000004200 */
[-C--:B------:R-:W-:Y:S02]  /*6350*/  LEA.HI.X.SX32 R9, R248, R187.reuse, 0x2, P2 ;  /* 0x000000bbf8097211 */ /* 0x080fe400010f16ff */
[CC--:B---3--:R-:W-:Y:S02]  /*6360*/  LEA R6, P1, R247.reuse, R186.reuse, 0x2 ;  /* 0x000000baf7067211 */ /* 0x0c8fe400078210ff */
[----:B------:R-:W-:Y:S02]  /*6370*/  LDSM.16.MT88.4 R32, [R3+0x18800] ;  /* 0x018800000320783b */ /* 0x000fe40000004200 */
[-C--:B------:R-:W-:Y:S02]  /*6380*/  LEA.HI.X.SX32 R7, R247, R187.reuse, 0x2, P1 ;  /* 0x000000bbf7077211 */ /* 0x080fe400008f16ff */
[----:B------:R-:W-:Y:S01]  /*6390*/  ISETP.LT.AND P1, PT, RZ, UR46, PT ;  /* 0x0000002eff007c0c */ /* 0x000fe2000bf21270 */
[----:B------:R-:W-:Y:S01]  /*63a0*/  RED.E.ADD.F32.FTZ.RN.STRONG.GPU [R8.64], R29 ;  /* 0x0000001d0800798e */ /* 0x000fe2000c10e7a2 */
[----:B------:R-:W-:Y:S01]  /*63b0*/  UMOV UR46, UR6 ;  /* 0x00000006002e7c82 */ /* 0x000fe20008000000 */
[C---:B-1----:R-:W-:Y:S03]  /*63c0*/  LEA R4, P0, R0.reuse, R186, 0x2 ;  /* 0x000000ba00047211 */ /* 0x042fe600078010ff */
[----:B------:R-:W-:Y:S01]  /*63d0*/  RED.E.ADD.F32.FTZ.RN.STRONG.GPU [R6.64], R30 ;  /* 0x0000001e0600798e */ /* 0x000fe2000c10e7a2 */
[----:B------:R-:W-:Y:S01]  /*63e0*/  LEA.HI.X.SX32 R5, R0, R187, 0x2, P0 ;  /* 0x000000bb00057211 */ /* 0x000fe200000f16ff */
[----:B------:R-:W-:Y:S01]  /*63f0*/  IMAD.IADD R0, R173, 0x1, R172 ;  /* 0x00000001ad007824 */ /* 0x000fe200078e02ac */
[----:B------:R-:W-:Y:S01]  /*6400*/  PLOP3.LUT P0, PT, PT, PT, UP0, 0x80, 0x0 ;  /* 0x000000000000781c */ /* 0x000fe20003f0f008 */
[----:B------:R-:W-:Y:S01]  /*6410*/  @UP2 UIADD3 UR8, UP0, UR8, -0x200, URZ ;  /* 0xfffffe0008082890 */ /* 0x000fe2000ff1e03f */
[----:B------:R-:W-:Y:S03]  /*6420*/  LDSM.16.MT88.4 R8, [R172] ;  /* 0x00000000ac08783b */ /* 0x000fe60000004200 */
[----:B------:R-:W-:Y:S02]  /*6430*/  @UP2 UIADD3.X UR7, UR7, -0x1, URZ, UP0, !UPT ;  /* 0xffffffff07072890 */ /* 0x000fe400087fe43f */
[----:B------:R-:W-:Y:S05]  /*6440*/  RED.E.ADD.F32.FTZ.RN.STRONG.GPU [R4.64], R31 ;  /* 0x0000001f0400798e */ /* 0x000fea000c10e7a2 */
[----:B------:R-:W1:Y:S05]  /*6450*/  LDSM.16.MT88.4 R4, [R3+0x14000] ;  /* 0x014000000304783b */ /* 0x000e6a0000004200 */
[----:B------:R-:W2:Y:S05]  /*6460*/  LDSM.16.MT88.4 R16, [R0] ;  /* 0x000000000010783b */ /* 0x000eaa0000004200 */
[----:B------:R-:W3:Y:S05]  /*6470*/  LDSM.16.MT88.4 R28, [R0+0x800] ;  /* 0x00080000001c783b */ /* 0x000eea0000004200 */
        /* <DEDUP_REMOVED lines=38> */
[C---:B----4-:R-:W-:Y:S08]  /*66e0*/  HMMA.16816.F32 R104, R24.reuse, R16, R104 ;  /* 0x000000101868723c */ /* 0x050ff00000001868 */
[-C--:B------:R-:W-:Y:S08]  /*66f0*/  HMMA.16816.F32 R108, R24, R18.reuse, R108 ;  /* 0x00000012186c723c */ /* 0x080ff0000000186c */
[C---:B------:R-:W-:Y:S01]  /*6700*/  HMMA.16816.F32 R112, R4.reuse, R18, R112 ;  /* 0x000000120470723c */ /* 0x040fe20000001870 */
[----:B------:R-:W2:Y:S07]  /*6710*/  LDSM.16.MT88.4 R16, [R172+0x2800] ;  /* 0x00280000ac10783b */ /* 0x000eae0000004200 */
        /* <DEDUP_REMOVED lines=49> */
.L_x_595:
        /* <DEDUP_REMOVED lines=14> */
[----:B------:R-:W-:Y:S01]  /*6b10*/  FMUL.FTZ R100, R100, c[0x0][0x2e0] ;  /* 0x0000b80064647a20 */ /* 0x000fe20000410000 */
[----:B------:R-:W-:-:S02]  /*6b20*/  F2FP.PACK_AB R68, R69, R68 ;  /* 0x000000444544723e */ /* 0x000fc400000000ff */
[----:B------:R-:W1:Y:S01]  /*6b30*/  S2R R19, SR_TID.X ;  /* 0x0000000000137919 */ /* 0x000e620000002100 */
[----:B------:R-:W-:Y:S01]  /*6b40*/  FMUL.FTZ R8, R101, c[0x0][0x2e0] ;  /* 0x0000b80065087a20 */ /* 0x000fe20000410000 */
[----:B------:R-:W-:Y:S01]  /*6b50*/  F2FP.PACK_AB R70, R71, R70 ;  /* 0x000000464746723e */ /* 0x000fe200000000ff */
        /* <DEDUP_REMOVED lines=50> */
[----:B------:R-:W-:Y:S01]  /*6e80*/  F2FP.PACK_AB R84, R85, R84 ;  /* 0x000000545554723e */ /* 0x000fe200000000ff */
[----:B------:R-:W2:Y:S01]  /*6e90*/  S2R R20, SR_CTAID.Y ;  /* 0x0000000000147919 */ /* 0x000ea20000002600 */
[----:B------:R-:W-:Y:S01]  /*6ea0*/  F2FP.PACK_AB R14, R14, R122 ;  /* 0x0000007a0e0e723e */ /* 0x000fe200000000ff */
[----:B------:R-:W-:Y:S01]  /*6eb0*/  ULDC.64 UR6, c[0x0][0x3a0] ;  /* 0x0000e80000067ab9 */ /* 0x000fe20000000a00 */
[----:B------:R-:W-:Y:S01]  /*6ec0*/  F2FP.PACK_AB R124, R125, R124 ;  /* 0x0000007c7d7c723e */ /* 0x000fe200000000ff */
[----:B------:R-:W-:Y:S01]  /*6ed0*/  ULDC.64 UR4, c[0x0][0x3a8] ;  /* 0x0000ea0000047ab9 */ /* 0x000fe20000000a00 */
[----:B------:R-:W-:Y:S02]  /*6ee0*/  F2FP.PACK_AB R126, R127, R126 ;  /* 0x0000007e7f7e723e */ /* 0x000fe400000000ff */
[----:B-1----:R-:W-:-:S04]  /*6ef0*/  SHF.R.S32.HI R9, RZ, 0x1f, R19 ;  /* 0x0000001fff097819 */ /* 0x002fc80000011413 */
[----:B------:R-:W-:Y:S02]  /*6f00*/  LEA.HI R9, R9, R19, RZ, 0x3 ;  /* 0x0000001309097211 */ /* 0x000fe400078f18ff */
[----:B------:R-:W-:Y:S02]  /*6f10*/  F2FP.PACK_AB R86, R87, R86 ;  /* 0x000000565756723e */ /* 0x000fe400000000ff */
[----:B------:R-:W-:Y:S02]  /*6f20*/  SHF.R.S32.HI R0, RZ, 0x3, R9 ;  /* 0x00000003ff007819 */ /* 0x000fe40000011409 */
[----:B------:R-:W-:Y:S02]  /*6f30*/  F2FP.PACK_AB R96, R97, R96 ;  /* 0x000000606160723e */ /* 0x000fe400000000ff */
[----:B------:R-:W-:Y:S02]  /*6f40*/  F2FP.PACK_AB R98, R99, R98 ;  /* 0x000000626362723e */ /* 0x000fe400000000ff */
[----:B------:R-:W-:-:S02]  /*6f50*/  F2FP.PACK_AB R88, R89, R88 ;  /* 0x000000585958723e */ /* 0x000fc400000000ff */
[----:B------:R-:W-:Y:S02]  /*6f60*/  SHF.R.S32.HI R18, RZ, 0x1f, R0 ;  /* 0x0000001fff127819 */ /* 0x000fe40000011400 */
[----:B------:R-:W-:Y:S02]  /*6f70*/  F2FP.PACK_AB R90, R91, R90 ;  /* 0x0000005a5b5a723e */ /* 0x000fe400000000ff */
[----:B------:R-:W-:Y:S02]  /*6f80*/  F2FP.PACK_AB R92, R93, R92 ;  /* 0x0000005c5d5c723e */ /* 0x000fe400000000ff */
[----:B------:R-:W-:Y:S01]  /*6f90*/  F2FP.PACK_AB R94, R95, R94 ;  /* 0x0000005e5f5e723e */ /* 0x000fe200000000ff */
[----:B------:R-:W-:Y:S01]  /*6fa0*/  IMAD.WIDE.U32 R16, R0, c[0x0][0x3a0], RZ ;  /* 0x0000e80000107a25 */ /* 0x000fe200078e00ff */
[----:B------:R-:W-:Y:S02]  /*6fb0*/  UIMAD UR8, UR43, UR6, URZ ;  /* 0x000000062b0872a4 */ /* 0x000fe4000f8e023f */
[----:B------:R-:W-:-:S02]  /*6fc0*/  UIMAD UR43, UR43, UR4, URZ ;  /* 0x000000042b2b72a4 */ /* 0x000fc4000f8e023f */
[----:B------:R-:W-:Y:S02]  /*6fd0*/  UIMAD UR8, UR27, UR7, UR8 ;  /* 0x000000071b0872a4 */ /* 0x000fe4000f8e0208 */
[----:B------:R-:W-:Y:S01]  /*6fe0*/  UIMAD UR43, UR27, UR5, UR43 ;  /* 0x000000051b2b72a4 */ /* 0x000fe2000f8e022b */
[----:B--2---:R1:W-:Y:S04]  /*6ff0*/  STS [R32], R8 ;  /* 0x0000000820007388 */ /* 0x0043e80000000800 */
[----:B------:R-:W-:Y:S04]  /*7000*/  STS [R32+0x400], R7 ;  /* 0x0004000720007388 */ /* 0x000fe80000000800 */
[----:B---3--:R2:W-:Y:S04]  /*7010*/  STS [R34], R4 ;  /* 0x0000000422007388 */ /* 0x0085e80000000800 */
[----:B----4-:R3:W-:Y:S04]  /*7020*/  STS [R33], R2 ;  /* 0x0000000221007388 */ /* 0x0107e80000000800 */
[----:B------:R4:W-:Y:S04]  /*7030*/  STS [R32+0x2000], R6 ;  /* 0x0020000620007388 */ /* 0x0009e80000000800 */
[----:B------:R-:W-:Y:S04]  /*7040*/  STS [R32+0x2400], R5 ;  /* 0x0024000520007388 */ /* 0x000fe80000000800 */
[----:B------:R1:W-:Y:S04]  /*7050*/  STS [R31], R12 ;  /* 0x0000000c1f007388 */ /* 0x0003e80000000800 */
[----:B------:R-:W-:Y:S04]  /*7060*/  STS [R30], R11 ;  /* 0x0000000b1e007388 */ /* 0x000fe80000000800 */
[----:B------:R-:W-:Y:S04]  /*7070*/  STS [R29], R10 ;  /* 0x0000000a1d007388 */ /* 0x000fe80000000800 */
[----:B------:R1:W-:Y:S04]  /*7080*/  STS [R28], R13 ;  /* 0x0000000d1c007388 */ /* 0x0003e80000000800 */
[----:B------:R-:W-:Y:S04]  /*7090*/  STS [R27], R129 ;  /* 0x000000811b007388 */ /* 0x000fe80000000800 */
[----:B------:R-:W-:Y:S04]  /*70a0*/  STS [R26], R130 ;  /* 0x000000821a007388 */ /* 0x000fe80000000800 */
[----:B------:R-:W-:Y:S04]  /*70b0*/  STS [R25], R15 ;  /* 0x0000000f19007388 */ /* 0x000fe80000000800 */
[----:B------:R-:W-:Y:S04]  /*70c0*/  STS [R24], R14 ;  /* 0x0000000e18007388 */ /* 0x000fe80000000800 */
[----:B------:R-:W-:Y:S04]  /*70d0*/  STS [R23], R124 ;  /* 0x0000007c17007388 */ /* 0x000fe80000000800 */
[----:B------:R-:W-:Y:S04]  /*70e0*/  STS [R22], R126 ;  /* 0x0000007e16007388 */ /* 0x000fe80000000800 */
        /* <DEDUP_REMOVED lines=8> */
[----:B------:R-:W-:Y:S01]  /*7170*/  STS [R29+0x4000], R84 ;  /* 0x004000541d007388 */ /* 0x000fe20000000800 */
[----:B-1----:R-:W-:-:S03]  /*7180*/  IMAD R8, R18, c[0x0][0x3a0], RZ ;  /* 0x0000e80012087a24 */ /* 0x002fc600078e02ff */
[----:B------:R-:W-:Y:S04]  /*7190*/  STS [R28+0x4000], R86 ;  /* 0x004000561c007388 */ /* 0x000fe80000000800 */
[----:B------:R-:W-:Y:S04]  /*71a0*/  STS [R27+0x4000], R96 ;  /* 0x004000601b007388 */ /* 0x000fe80000000800 */
[----:B------:R-:W-:Y:S04]  /*71b0*/  STS [R26+0x4000], R98 ;  /* 0x004000621a007388 */ /* 0x000fe80000000800 */
[----:B------:R-:W-:Y:S01]  /*71c0*/  STS [R25+0x4000], R88 ;  /* 0x0040005819007388 */ /* 0x000fe20000000800 */
[----:B------:R-:W-:-:S03]  /*71d0*/  IMAD R8, R0, c[0x0][0x3a4], R8 ;  /* 0x0000e90000087a24 */ /* 0x000fc600078e0208 */
[----:B------:R-:W-:Y:S04]  /*71e0*/  STS [R24+0x4000], R90 ;  /* 0x0040005a18007388 */ /* 0x000fe80000000800 */
[----:B------:R-:W-:Y:S04]  /*71f0*/  STS [R23+0x4000], R92 ;  /* 0x0040005c17007388 */ /* 0x000fe80000000800 */
[----:B------:R-:W-:Y:S01]  /*7200*/  STS [R22+0x4000], R94 ;  /* 0x0040005e16007388 */ /* 0x000fe20000000800 */
[----:B--2---:R-:W-:Y:S01]  /*7210*/  LOP3.LUT R4, R9, 0xfffffff8, RZ, 0xc0, !PT ;  /* 0xfffffff809047812 */ /* 0x004fe200078ec0ff */
[----:B------:R-:W-:-:S02]  /*7220*/  IMAD.IADD R9, R17, 0x1, R8 ;  /* 0x0000000111097824 */ /* 0x000fc400078e0208 */
[----:B---3--:R-:W-:Y:S01]  /*7230*/  IMAD R2, R18, c[0x0][0x3a8], RZ ;  /* 0x0000ea0012027a24 */ /* 0x008fe200078e02ff */
[----:B------:R-:W1:Y:S01]  /*7240*/  S2R R17, SR_CTAID.Z ;  /* 0x0000000000117919 */ /* 0x000e620000002700 */
[----:B----4-:R-:W-:-:S04]  /*7250*/  IMAD.WIDE.U32 R6, R0, c[0x0][0x3a8], RZ ;  /* 0x0000ea0000067a25 */ /* 0x010fc800078e00ff */
[----:B------:R-:W-:Y:S02]  /*7260*/  IMAD R2, R0, c[0x0][0x3ac], R2 ;  /* 0x0000eb0000027a24 */ /* 0x000fe400078e0202 */
[----:B------:R-:W-:Y:S01]  /*7270*/  IMAD.IADD R4, R19, 0x1, -R4 ;  /* 0x0000000113047824 */ /* 0x000fe200078e0a04 */
[----:B------:R-:W-:Y:S01]  /*7280*/  MOV R12, UR27 ;  /* 0x0000001b000c7c02 */ /* 0x000fe20008000f00 */
[----:B------:R-:W-:Y:S01]  /*7290*/  IMAD.MOV.U32 R8, RZ, RZ, R16 ;  /* 0x000000ffff087224 */ /* 0x000fe200078e0010 */
[----:B------:R-:W-:Y:S01]  /*72a0*/  SHF.R.S32.HI R5, RZ, 0x1f, R20 ;  /* 0x0000001fff057819 */ /* 0x000fe20000011414 */
[----:B------:R-:W-:Y:S01]  /*72b0*/  IMAD.SHL.U32 R4, R4, 0x8, RZ ;  /* 0x0000000804047824 */ /* 0x000fe200078e00ff */
[----:B------:R-:W-:Y:S01]  /*72c0*/  IADD3 R7, R7, R2, RZ ;  /* 0x0000000207077210 */ /* 0x000fe20007ffe0ff */
[----:B------:R-:W-:Y:S02]  /*72d0*/  IMAD.U32 R0, RZ, RZ, UR27 ;  /* 0x0000001bff007e24 */ /* 0x000fe4000f8e00ff */
[----:B------:R-:W-:-:S04]  /*72e0*/  IMAD.WIDE.U32 R12, R12, c[0x0][0x3a0], R8 ;  /* 0x0000e8000c0c7a25 */ /* 0x000fc800078e0008 */
[C---:B------:R-:W-:Y:S02]  /*72f0*/  IMAD R16, R5.reuse, c[0x0][0x388], RZ ;  /* 0x0000e20005107a24 */ /* 0x040fe400078e02ff */
[----:B------:R-:W-:Y:S01]  /*7300*/  IMAD R10, R5, c[0x0][0x390], RZ ;  /* 0x0000e400050a7a24 */ /* 0x000fe200078e02ff */
[----:B------:R-:W-:Y:S01]  /*7310*/  SHF.R.S32.HI R5, RZ, 0x1f, R4 ;  /* 0x0000001fff057819 */ /* 0x000fe20000011404 */
[----:B------:R-:W-:-:S04]  /*7320*/  IMAD.WIDE.U32 R8, R0, c[0x0][0x3a8], R6 ;  /* 0x0000ea0000087a25 */ /* 0x000fc800078e0006 */
[----:B------:R-:W-:Y:S01]  /*7330*/  IMAD.SHL.U32 R0, R21, 0x2, RZ ;  /* 0x0000000215007824 */ /* 0x000fe200078e00ff */
[----:B------:R-:W-:Y:S01]  /*7340*/  BAR.SYNC.DEFER_BLOCKING 0x0 ;  /* 0x0000000000007b1d */ /* 0x000fe20000010000 */
[C---:B------:R-:W-:Y:S02]  /*7350*/  IMAD R2, R20.reuse, c[0x0][0x394], R10 ;  /* 0x0000e50014027a24 */ /* 0x040fe400078e020a */
[C---:B------:R-:W-:Y:S02]  /*7360*/  IMAD R16, R20.reuse, c[0x0][0x38c], R16 ;  /* 0x0000e30014107a24 */ /* 0x040fe400078e0210 */
[----:B------:R-:W-:-:S04]  /*7370*/  IMAD.WIDE.U32 R10, R20, c[0x0][0x388], R4 ;  /* 0x0000e200140a7a25 */ /* 0x000fc800078e0004 */
[----:B------:R-:W-:-:S04]  /*7380*/  IMAD.WIDE.U32 R4, R20, c[0x0][0x390], R4 ;  /* 0x0000e40014047a25 */ /* 0x000fc800078e0004 */
[----:B------:R-:W-:Y:S01]  /*7390*/  IMAD.IADD R7, R11, 0x1, R16 ;  /* 0x000000010b077824 */ /* 0x000fe200078e0210 */
[----:B-1----:R-:W-:Y:S01]  /*73a0*/  SHF.R.S32.HI R11, RZ, 0x1f, R17 ;  /* 0x0000001fff0b7819 */ /* 0x002fe20000011411 */
[----:B------:R-:W-:Y:S01]  /*73b0*/  IMAD.MOV.U32 R6, RZ, RZ, R10 ;  /* 0x000000ffff067224 */ /* 0x000fe200078e000a */
[----:B------:R-:W1:Y:S04]  /*73c0*/  LDS.128 R36, [R0+0xc000] ;  /* 0x00c0000000247984 */ /* 0x000e680000000c00 */
[----:B------:R-:W2:Y:S04]  /*73d0*/  LDS.128 R44, [R0+0xd000] ;  /* 0x00d00000002c7984 */ /* 0x000ea80000000c00 */
[----:B------:R-:W3:Y:S01]  /*73e0*/  LDS.128 R40, [R0+0xe000] ;  /* 0x00e0000000287984 */ /* 0x000ee20000000c00 */
[----:B------:R-:W-:Y:S01]  /*73f0*/  IADD3 R5, R5, R2, RZ ;  /* 0x0000000205057210 */ /* 0x000fe20007ffe0ff */
[----:B------:R-:W-:-:S02]  /*7400*/  IMAD R2, R11, c[0x0][0x3b8], RZ ;  /* 0x0000ee000b027a24 */ /* 0x000fc400078e02ff */
[----:B------:R-:W-:Y:S01]  /*7410*/  IMAD R10, R11, c[0x0][0x3c0], RZ ;  /* 0x0000f0000b0a7a24 */ /* 0x000fe200078e02ff */
[----:B------:R-:W4:Y:S01]  /*7420*/  LDS.128 R32, [R0+0xf000] ;  /* 0x00f0000000207984 */ /* 0x000f220000000c00 */
[----:B------:R-:W-:-:S03]  /*7430*/  IMAD R2, R17, c[0x0][0x3bc], R2 ;  /* 0x0000ef0011027a24 */ /* 0x000fc600078e0202 */
[----:B------:R-:W2:Y:S01]  /*7440*/  LDS.128 R28, [R0+0x10000] ;  /* 0x01000000001c7984 */ /* 0x000ea20000000c00 */
[----:B------:R-:W-:-:S03]  /*7450*/  IMAD.WIDE.U32 R6, R17, c[0x0][0x3b8], R6 ;  /* 0x0000ee0011067a25 */ /* 0x000fc600078e0006 */
[----:B------:R-:W2:Y:S01]  /*7460*/  LDS.128 R24, [R0+0x11000] ;  /* 0x0110000000187984 */ /* 0x000ea20000000c00 */
[C---:B------:R-:W-:Y:S02]  /*7470*/  IMAD R10, R17.reuse, c[0x0][0x3c4], R10 ;  /* 0x0000f100110a7a24 */ /* 0x040fe400078e020a */
[----:B------:R-:W-:Y:S01]  /*7480*/  IMAD.WIDE.U32 R4, R17, c[0x0][0x3c0], R4 ;  /* 0x0000f00011047a25 */ /* 0x000fe200078e0004 */
[----:B------:R-:W3:Y:S04]  /*7490*/  LDS.128 R20, [R0+0x12000] ;  /* 0x0120000000147984 */ /* 0x000ee80000000c00 */
[----:B------:R-:W4:Y:S01]  /*74a0*/  LDS.128 R16, [R0+0x13000] ;  /* 0x0130000000107984 */ /* 0x000f220000000c00 */
[----:B------:R-:W-:Y:S01]  /*74b0*/  IMAD.IADD R7, R7, 0x1, R2 ;  /* 0x0000000107077824 */ /* 0x000fe200078e0202 */
[----:B------:R-:W-:-:S02]  /*74c0*/  IADD3 R2, P1, R6, R12, RZ ;  /* 0x0000000c06027210 */ /* 0x000fc40007f3e0ff */
[----:B------:R-:W-:Y:S02]  /*74d0*/  IADD3 R6, P0, R4, R8, RZ ;  /* 0x0000000804067210 */ /* 0x000fe40007f1e0ff */
[----:B------:R-:W-:Y:S01]  /*74e0*/  IADD3.X R12, R7, UR8, R13, P1, !PT ;  /* 0x00000008070c7c10 */ /* 0x000fe20008ffe40d */
[----:B------:R-:W-:Y:S01]  /*74f0*/  USHF.L.U32 UR8, UR6, 0x6, URZ ;  /* 0x0000000606087899 */ /* 0x000fe2000800063f */
[----:B------:R-:W-:Y:S02]  /*7500*/  IADD3 R10, R5, R10, RZ ;  /* 0x0000000a050a7210 */ /* 0x000fe40007ffe0ff */
[----:B------:R-:W-:Y:S01]  /*7510*/  LEA R4, P1, R2, c[0x0][0x340], 0x1 ;  /* 0x0000d00002047a11 */ /* 0x000fe200078208ff */
[----:B------:R-:W-:Y:S01]  /*7520*/  USHF.L.U64.HI UR6, UR6, UR16, UR7 ;  /* 0x0000001006067299 */ /* 0x000fe20008010207 */
[----:B------:R-:W-:Y:S01]  /*7530*/  IADD3.X R8, R10, UR43, R9, P0, !PT ;  /* 0x0000002b0a087c10 */ /* 0x000fe200087fe409 */
[----:B------:R-:W-:Y:S01]  /*7540*/  USHF.L.U32 UR7, UR4, 0x6, URZ ;  /* 0x0000000604077899 */ /* 0x000fe2000800063f */
[----:B------:R-:W-:-:S02]  /*7550*/  LEA.HI.X R5, R2, c[0x0][0x344], R12, 0x1, P1 ;  /* 0x0000d10002057a11 */ /* 0x000fc400008f0c0c */
[----:B------:R-:W-:Y:S02]  /*7560*/  LEA R12, P0, R6, c[0x0][0x348], 0x1 ;  /* 0x0000d200060c7a11 */ /* 0x000fe400078008ff */
[----:B------:R-:W-:Y:S01]  /*7570*/  IADD3 R10, P1, R4, UR8, RZ ;  /* 0x00000008040a7c10 */ /* 0x000fe2000ff3e0ff */
[----:B------:R-:W-:Y:S01]  /*7580*/  USHF.L.U64.HI UR4, UR4, UR16, UR5 ;  /* 0x0000001004047299 */ /* 0x000fe20008010205 */
[----:B------:R-:W-:Y:S02]  /*7590*/  LEA.HI.X R13, R6, c[0x0][0x34c], R8, 0x1, P0 ;  /* 0x0000d300060d7a11 */ /* 0x000fe400000f0c08 */
[----:B------:R-:W-:Y:S02]  /*75a0*/  IADD3.X R11, R5, UR6, RZ, P1, !PT ;  /* 0x00000006050b7c10 */ /* 0x000fe40008ffe4ff */
[----:B------:R-:W-:Y:S02]  /*75b0*/  IADD3 R8, P1, R10, UR8, RZ ;  /* 0x000000080a087c10 */ /* 0x000fe4000ff3e0ff */
[----:B------:R-:W-:Y:S01]  /*75c0*/  IADD3 R6, P0, R12, UR7, RZ ;  /* 0x000000070c067c10 */ /* 0x000fe2000ff1e0ff */
[----:B-1----:R1:W-:Y:S01]  /*75d0*/  STG.E.128 [R4.64], R36 ;  /* 0x0000002404007986 */ /* 0x0023e2000c101d20 */
[----:B------:R-:W-:-:S02]  /*75e0*/  IADD3.X R9, R11, UR6, RZ, P1, !PT ;  /* 0x000000060b097c10 */ /* 0x000fc40008ffe4ff */
[----:B------:R-:W-:Y:S02]  /*75f0*/  IADD3.X R7, R13, UR4, RZ, P0, !PT ;  /* 0x000000040d077c10 */ /* 0x000fe400087fe4ff */
[----:B------:R-:W-:Y:S01]  /*7600*/  IADD3 R14, P1, R8, UR8, RZ ;  /* 0x00000008080e7c10 */ /* 0x000fe2000ff3e0ff */
[----:B--2---:R-:W-:Y:S03]  /*7610*/  STG.E.128 [R10.64], R44 ;  /* 0x0000002c0a007986 */ /* 0x004fe6000c101d20 */
[----:B------:R-:W-:Y:S01]  /*7620*/  IADD3.X R15, R9, UR6, RZ, P1, !PT ;  /* 0x00000006090f7c10 */ /* 0x000fe20008ffe4ff */
[----:B---3--:R2:W-:Y:S04]  /*7630*/  STG.E.128 [R8.64], R40 ;  /* 0x0000002808007986 */ /* 0x0085e8000c101d20 */
[----:B----4-:R3:W-:Y:S04]  /*7640*/  STG.E.128 [R14.64], R32 ;  /* 0x000000200e007986 */ /* 0x0107e8000c101d20 */
[----:B------:R3:W-:Y:S01]  /*7650*/  STG.E.128 [R12.64], R28 ;  /* 0x0000001c0c007986 */ /* 0x0007e2000c101d20 */
[----:B-1----:R-:W-:-:S04]  /*7660*/  IADD3 R4, P0, R6, UR7, RZ ;  /* 0x0000000706047c10 */ /* 0x002fc8000ff1e0ff */
[----:B------:R-:W-:Y:S02]  /*7670*/  IADD3.X R5, R7, UR4, RZ, P0, !PT ;  /* 0x0000000407057c10 */ /* 0x000fe400087fe4ff */
[----:B--2---:R-:W-:Y:S01]  /*7680*/  IADD3 R8, P0, R4, UR7, RZ ;  /* 0x0000000704087c10 */ /* 0x004fe2000ff1e0ff */
[----:B------:R3:W-:Y:S03]  /*7690*/  STG.E.128 [R6.64], R24 ;  /* 0x0000001806007986 */ /* 0x0007e6000c101d20 */
[----:B------:R-:W-:Y:S01]  /*76a0*/  IADD3.X R9, R5, UR4, RZ, P0, !PT ;  /* 0x0000000405097c10 */ /* 0x000fe200087fe4ff */
[----:B------:R3:W-:Y:S04]  /*76b0*/  STG.E.128 [R4.64], R20 ;  /* 0x0000001404007986 */ /* 0x0007e8000c101d20 */
[----:B------:R3:W-:Y:S04]  /*76c0*/  STG.E.128 [R8.64], R16 ;  /* 0x0000001008007986 */ /* 0x0007e8000c101d20 */
.L_x_592:
        /* <DEDUP_REMOVED lines=11> */
.L_x_599:
[----:B------:R-:W-:Y:S05]  /*7780*/  EXIT ;  /* 0x000000000000794d */ /* 0x000fea0003800000 */
.L_x_601:
        /* <DEDUP_REMOVED lines=15> */
.L_x_2461:


//--------------------- .text._ZN5flash44flash_bwd_dq_dk_dv_loop_seqk_parallel_kernelI23Flash_bwd_kernel_traitsILi64ELi128ELi128ELi8ELi4ELi4ELi4ELb0ELb0EN7cutlass6half_tE19Flash_kernel_traitsILi64ELi128ELi128ELi8ES3_EELb0ELb0ELb0ELb1ELb0ELb0ELb0EEEvNS_16Flash_bwd_paramsE --------------------------
	.section	.text._ZN5flash44flash_bwd_dq_dk_dv_loop_seqk_parallel_kernelI23Flash_bwd_kernel_traitsILi64ELi128ELi128ELi8ELi4ELi4ELi4ELb0ELb0EN7cutlass6half_tE19Flash_kernel_traitsILi64ELi128ELi128ELi8ES3_EELb0ELb0ELb0ELb1ELb0ELb0ELb0EEEvNS_16Flash_bwd_paramsE,"ax",@progbits
	.sectioninfo	@"SHI_REGISTERS=255"
	.align	128
        .global         _ZN5flash44flash_bwd_dq_dk_dv_loop_seqk_parallel_kernelI23Flash_bwd_kernel_traitsILi64ELi128ELi128ELi8ELi4ELi4ELi4ELb0ELb0EN7cutlass6half_tE19Flash_kernel_traitsILi64ELi128ELi128ELi8ES3_EELb0ELb0ELb0ELb1ELb0ELb0ELb0EEEvNS_16Flash_bwd_paramsE
        .type           _ZN5flash44flash_bwd_dq_dk_dv_loop_seqk_parallel_kernelI23Flash_bwd_kernel_traitsILi64ELi128ELi128ELi8ELi4ELi4ELi4ELb0ELb0EN7cutlass6half_tE19Flash_kernel_traitsILi64ELi128ELi128ELi8ES3_EELb0ELb0ELb0ELb1ELb0ELb0ELb0EEEvNS_16Flash_bwd_paramsE,@function
        .size           _ZN5flash44flash_bwd_dq_dk_dv_loop_seqk_parallel_kernelI23Flash_bwd_kernel_traitsILi64ELi128ELi128ELi8ELi4ELi4ELi4ELb0ELb0EN7cutlass6half_tE19Flash_kernel_traitsILi64ELi128ELi128ELi8ES3_EELb0ELb0ELb0ELb1ELb0ELb0ELb0EEEvNS_16Flash_bwd_paramsE,(.L_x_2462 - _ZN5flash44flash_bwd_dq_dk_dv_loop_seqk_parallel_kernelI23Flash_bwd_kernel_traitsILi64ELi128ELi128ELi8ELi4ELi4ELi4ELb0ELb0EN7cutlass6half_tE19Flash_kernel_traitsILi64ELi128ELi128ELi8ES3_EELb0ELb0ELb0ELb1ELb0ELb0ELb0EEEvNS_16Flash_bwd_paramsE)
        .other          _ZN5flash44flash_bwd_dq_dk_dv_loop_seqk_parallel_kernelI23Flash_bwd_kernel_traitsILi64ELi128ELi128ELi8ELi4ELi4ELi4ELb0ELb0EN7cutlass6half_tE19Flash_kernel_traitsILi64ELi128ELi128ELi8ES3_EELb0ELb0ELb0ELb1ELb0ELb0ELb0EEEvNS_16Flash_bwd_paramsE,@"STO_CUDA_ENTRY STV_DEFAULT"
_ZN5flash44flash_bwd_dq_dk_dv_loop_seqk_parallel_kernelI23Flash_bwd_kernel_traitsILi64ELi128ELi128ELi8ELi4ELi4ELi4ELb0ELb0EN7cutlass6half_tE19Flash_kernel_traitsILi64ELi128ELi128ELi8ES3_EELb0ELb0ELb0ELb1ELb0ELb0ELb0EEEvNS_16Flash_bwd_paramsE:
.text._ZN5flash44flash_bwd_dq_dk_dv_loop_seqk_parallel_kernelI23Flash_bwd_kernel_traitsILi64ELi128ELi128ELi8ELi4ELi4ELi4ELb0ELb0EN7cutlass6half_tE19Flash_kernel_traitsILi64ELi128ELi128ELi8ES3_EELb0ELb0ELb0ELb1ELb0ELb0ELb0EEEvNS_16Flash_bwd_paramsE:
        /* <DEDUP_REMOVED lines=12> */
[----:B------:R-:W2:Y:S01]  /*00c0*/  S2UR UR34, SR_CTAID.Y ;  /* 0x00000000002279c3 */ /* 0x000ea20000002600 */
[----:B------:R-:W-:Y:S01]  /*00d0*/  ULDC UR16, c[0x0][0x224] ;  /* 0x0000890000107ab9 */ /* 0x000fe20000000800 */
[----:B------:R-:W-:Y:S01]  /*00e0*/  IMAD.MOV.U32 R205, RZ, RZ, 0x20 ;  /* 0x00000020ffcd7424 */ /* 0x000fe200078e00ff */
[----:B------:R-:W-:Y:S01]  /*00f0*/  USHF.R.S32.HI UR5, URZ, 0x1f, UR16 ;  /* 0x0000001f3f057899 */ /* 0x000fe20008011410 */
[----:B------:R-:W-:Y:S01]  /*0100*/  IMAD.MOV.U32 R203, RZ, RZ, -0x10 ;  /* 0xfffffff0ffcb7424 */ /* 0x000fe200078e00ff */
[----:B------:R-:W-:Y:S02]  /*0110*/  UMOV UR8, 0x80 ;  /* 0x0000008000087882 */ /* 0x000fe40000000000 */
[----:B------:R-:W-:Y:S01]  /*0120*/  ULDC UR4, c[0x0][0x210] ;  /* 0x0000840000047ab9 */ /* 0x000fe20000000800 */
[----:B------:R-:W3:Y:S01]  /*0130*/  S2UR UR37, SR_CTAID.Z ;  /* 0x00000000002579c3 */ /* 0x000ee20000002700 */
[----:B------:R-:W-:-:S02]  /*0140*/  ULDC UR59, c[0x0][0x234] ;  /* 0x00008d00003b7ab9 */ /* 0x000fc40000000800 */
[----:B------:R-:W-:Y:S02]  /*0150*/  ULDC UR13, c[0x0][0x374] ;  /* 0x0000dd00000d7ab9 */ /* 0x000fe40000000800 */
[----:B------:R-:W-:Y:S02]  /*0160*/  UIMAD UR59, UR8, UR4, UR59 ;  /* 0x00000004083b72a4 */ /* 0x000fe4000f8e023b */
[----:B------:R-:W-:Y:S02]  /*0170*/  UIMAD UR8, UR13, 0xc0, URZ ;  /* 0x000000c00d0878a4 */ /* 0x000fe4000f8e023f */
[----:B------:R-:W-:Y:S02]  /*0180*/  ULDC.U8 UR9, c[0x0][0x328] ;  /* 0x0000ca0000097ab9 */ /* 0x000fe40000000000 */
[----:B------:R-:W-:Y:S02]  /*0190*/  ULDC UR14, c[0x0][0x194] ;  /* 0x00006500000e7ab9 */ /* 0x000fe40000000800 */
[----:B------:R-:W-:Y:S01]  /*01a0*/  UISETP.NE.AND UP2, UPT, UR9, URZ, UPT ;  /* 0x0000003f0900728c */ /* 0x000fe2000bf45270 */
[----:B-1----:R-:W-:Y:S01]  /*01b0*/  SHF.R.S32.HI R8, RZ, 0x1f, R11 ;  /* 0x0000001fff087819 */ /* 0x002fe2000001140b */
[----:B--2---:R-:W-:-:S02]  /*01c0*/  UIMAD.WIDE.U32 UR48, UR34, UR16, URZ ;  /* 0x00000010223072a5 */ /* 0x004fc4000f8e003f */
[----:B------:R-:W-:Y:S01]  /*01d0*/  USHF.L.U32 UR16, UR34, 0x7, URZ ;  /* 0x0000000722107899 */ /* 0x000fe2000800063f */
[CC--:B------:R-:W-:Y:S01]  /*01e0*/  LEA.HI R3, R8.reuse, R11.reuse, RZ, 0x5 ;  /* 0x0000000b08037211 */ /* 0x0c0fe200078f28ff */
[----:B------:R-:W-:Y:S01]  /*01f0*/  UIMAD UR9, UR14, 0xc0, URZ ;  /* 0x000000c00e0978a4 */ /* 0x000fe2000f8e023f */
[-C--:B------:R-:W-:Y:S01]  /*0200*/  LEA.HI R13, R8, R11.reuse, RZ, 0x2 ;  /* 0x0000000b080d7211 */ /* 0x080fe200078f10ff */
[----:B------:R-:W-:Y:S01]  /*0210*/  ULDC UR50, c[0x0][0x22c] ;  /* 0x00008b0000327ab9 */ /* 0x000fe20000000800 */
[--C-:B------:R-:W-:Y:S01]  /*0220*/  SHF.R.S32.HI R4, RZ, 0x5, R3.reuse ;  /* 0x00000005ff047819 */ /* 0x100fe20000011403 */
[----:B------:R-:W-:Y:S01]  /*0230*/  ULDC UR38, c[0x0][0x1c0] ;  /* 0x0000700000267ab9 */ /* 0x000fe20000000800 */
[----:B------:R-:W-:Y:S01]  /*0240*/  SHF.R.S32.HI R0, RZ, 0x1f, R3 ;  /* 0x0000001fff007819 */ /* 0x000fe20000011403 */
[----:B------:R-:W-:Y:S01]  /*0250*/  ULDC UR12, c[0x0][0x1c0] ;  /* 0x00007000000c7ab9 */ /* 0x000fe20000000800 */
[----:B------:R-:W-:Y:S01]  /*0260*/  LOP3.LUT R3, R3, 0xffffffe0, RZ, 0xc0, !PT ;  /* 0xffffffe003037812 */ /* 0x000fe200078ec0ff */
[----:B------:R-:W-:Y:S01]  /*0270*/  UIMAD.WIDE UR38, UR50, UR38, URZ ;  /* 0x00000026322672a5 */ /* 0x000fe2000f8e023f */
[----:B------:R-:W-:Y:S01]  /*0280*/  LEA.HI R0, R0, R4, RZ, 0x2 ;  /* 0x0000000400007211 */ /* 0x000fe200078f10ff */
[----:B---3--:R-:W-:Y:S01]  /*0290*/  UIMAD UR51, UR37, UR50, URZ ;  /* 0x00000032253372a4 */ /* 0x008fe2000f8e023f */
[-C--:B------:R-:W-:Y:S01]  /*02a0*/  LEA.HI R5, R8, R11.reuse, RZ, 0x4 ;  /* 0x0000000b08057211 */ /* 0x080fe200078f20ff */
[----:B------:R-:W-:Y:S01]  /*02b0*/  UIMAD UR50, UR50, UR12, URZ ;  /* 0x0000000c323272a4 */ /* 0x000fe2000f8e023f */
[----:B------:R-:W-:Y:S01]  /*02c0*/  LOP3.LUT R2, R0, 0xfffffffc, RZ, 0xc0, !PT ;  /* 0xfffffffc00027812 */ /* 0x000fe200078ec0ff */
[----:B------:R-:W-:Y:S01]  /*02d0*/  IMAD.IADD R0, R11, 0x1, -R3 ;  /* 0x000000010b007824 */ /* 0x000fe200078e0a03 */
[----:B------:R-:W-:Y:S01]  /*02e0*/  SHF.R.S32.HI R3, RZ, 0x4, R5 ;  /* 0x00000004ff037819 */ /* 0x000fe20000011405 */
[----:B------:R-:W-:Y:S01]  /*02f0*/  ULDC UR15, c[0x0][0x1c0] ;  /* 0x00007000000f7ab9 */ /* 0x000fe20000000800 */
[----:B------:R-:W-:Y:S01]  /*0300*/  LEA.HI R12, R8, R11, RZ, 0x3 ;  /* 0x0000000b080c7211 */ /* 0x000fe200078f18ff */
[----:B------:R-:W-:Y:S01]  /*0310*/  IMAD.IADD R9, R4, 0x1, -R2 ;  /* 0x0000000104097824 */ /* 0x000fe200078e0a02 */
[----:B------:R-:W-:Y:S01]  /*0320*/  SHF.R.S32.HI R2, RZ, 0x1f, R0 ;  /* 0x0000001fff027819 */ /* 0x000fe20000011400 */
[----:B------:R-:W-:Y:S01]  /*0330*/  ULDC UR11, c[0x0][0x1c0] ;  /* 0x00007000000b7ab9 */ /* 0x000fe20000000800 */
[--C-:B------:R-:W-:Y:S01]  /*0340*/  SHF.R.S32.HI R4, RZ, 0x2, R13.reuse ;  /* 0x00000002ff047819 */ /* 0x100fe2000001140d */
[----:B------:R-:W-:Y:S01]  /*0350*/  UIMAD UR56, UR5, UR34, URZ ;  /* 0x00000022053872a4 */ /* 0x000fe2000f8e023f */
[----:B------:R-:W-:Y:S01]  /*0360*/  LEA.HI R6, R2, R0, RZ, 0x2 ;  /* 0x0000000002067211 */ /* 0x000fe200078f10ff */
[----:B------:R-:W-:Y:S01]  /*0370*/  UIMAD UR4, UR34, UR11, UR37 ;  /* 0x0000000b220472a4 */ /* 0x000fe2000f8e0225 */
[----:B------:R-:W-:Y:S01]  /*0380*/  SHF.R.S32.HI R0, RZ, 0x1f, R13 ;  /* 0x0000001fff007819 */ /* 0x000fe2000001140d */
[----:B------:R-:W-:Y:S01]  /*0390*/  @!UP2 UIMAD UR5, UR34, UR15, UR37 ;  /* 0x0000000f2205a2a4 */ /* 0x000fe2000f8e0225 */
[----:B------:R-:W-:Y:S01]  /*03a0*/  LEA.HI R2, R5, R3, RZ, 0x1 ;  /* 0x0000000305027211 */ /* 0x000fe200078f08ff */
[----:B------:R-:W-:Y:S01]  /*03b0*/  USHF.L.U32 UR43, UR50, 0x7, URZ ;  /* 0x00000007322b7899 */ /* 0x000fe2000800063f */
[----:B------:R-:W-:Y:S01]  /*03c0*/  LEA.HI R0, R0, R4, RZ, 0x3 ;  /* 0x0000000400007211 */ /* 0x000fe200078f18ff */
[----:B------:R-:W-:Y:S01]  /*03d0*/  ULDC UR53, c[0x0][0x214] ;  /* 0x0000850000357ab9 */ /* 0x000fe20000000800 */
[----:B------:R-:W-:Y:S01]  /*03e0*/  LOP3.LUT R2, R2, 0xfffffffe, RZ, 0xc0, !PT ;  /* 0xfffffffe02027812 */ /* 0x000fe200078ec0ff */
[----:B------:R-:W-:Y:S01]  /*03f0*/  ULDC UR60, c[0x0][0x1c8] ;  /* 0x00007200003c7ab9 */ /* 0x000fe20000000800 */
[----:B------:R-:W-:Y:S01]  /*0400*/  LOP3.LUT R0, R0, 0xfffffff8, RZ, 0xc0, !PT ;  /* 0xfffffff800007812 */ /* 0x000fe200078ec0ff */
[----:B------:R-:W-:-:S02]  /*0410*/  ULDC.U8 UR10, c[0x0][0x3d0] ;  /* 0x0000f400000a7ab9 */ /* 0x000fc40000000000 */
[----:B------:R-:W-:Y:S01]  /*0420*/  IMAD.IADD R166, R3, 0x1, -R2 ;  /* 0x0000000103a67824 */ /* 0x000fe200078e0a02 */
[----:B------:R-:W-:Y:S01]  /*0430*/  LOP3.LUT R2, R5, 0xfffffff0, RZ, 0xc0, !PT ;  /* 0xfffffff005027812 */ /* 0x000fe200078ec0ff */
[----:B------:R-:W-:Y:S01]  /*0440*/  IMAD.IADD R7, R4, 0x1, -R0 ;  /* 0x0000000104077824 */ /* 0x000fe200078e0a00 */
[----:B------:R-:W-:Y:S01]  /*0450*/  SHF.R.S32.HI R0, RZ, 0x3, R12 ;  /* 0x00000003ff007819 */ /* 0x000fe2000001140c */
[----:B------:R-:W-:Y:S01]  /*0460*/  ULDC UR54, c[0x0][0x224] ;  /* 0x0000890000367ab9 */ /* 0x000fe20000000800 */
[----:B------:R-:W-:Y:S01]  /*0470*/  LOP3.LUT R4, R12, 0xfffffff8, RZ, 0xc0, !PT ;  /* 0xfffffff80c047812 */ /* 0x000fe200078ec0ff */
[C---:B------:R-:W-:Y:S01]  /*0480*/  IMAD.IADD R2, R11.reuse, 0x1, -R2 ;  /* 0x000000010b027824 */ /* 0x040fe200078e0a02 */
[----:B------:R-:W-:Y:S01]  /*0490*/  @UP2 UIMAD UR58, UR34, UR53, URZ ;  /* 0x00000035223a22a4 */ /* 0x000fe2000f8e023f */
[----:B------:R-:W-:Y:S01]  /*04a0*/  IMAD.SHL.U32 R3, R0, 0x40, RZ ;  /* 0x0000004000037824 */ /* 0x000fe200078e00ff */
[----:B------:R-:W-:Y:S01]  /*04b0*/  ULDC.64 UR6, c[0x0][0x118] ;  /* 0x0000460000067ab9 */ /* 0x000fe20000000a00 */
[----:B------:R-:W-:Y:S01]  /*04c0*/  IMAD.IADD R0, R11, 0x1, -R4 ;  /* 0x000000010b007824 */ /* 0x000fe200078e0a04 */
[----:B------:R-:W-:Y:S01]  /*04d0*/  SHF.R.S32.HI R5, RZ, 0x1f, R2 ;  /* 0x0000001fff057819 */ /* 0x000fe20000011402 */
[----:B------:R-:W-:Y:S01]  /*04e0*/  UMOV UR42, 0xffffc000 ;  /* 0xffffc000002a7882 */ /* 0x000fe20000000000 */
[----:B------:R-:W-:Y:S01]  /*04f0*/  LOP3.LUT R3, R3, 0x1c0, RZ, 0xc0, !PT ;  /* 0x000001c003037812 */ /* 0x000fe200078ec0ff */
[----:B------:R-:W-:Y:S01]  /*0500*/  IMAD.SHL.U32 R210, R0, 0x8, RZ ;  /* 0x0000000800d27824 */ /* 0x000fe200078e00ff */
[----:B------:R-:W-:Y:S01]  /*0510*/  LEA.HI R10, R5, R2, RZ, 0x3 ;  /* 0x00000002050a7211 */ /* 0x000fe200078f18ff */
[----:B------:R-:W-:Y:S01]  /*0520*/  ULOP3.LUT UR60, UR37, UR60, URZ, 0x3c, !UPT ;  /* 0x0000003c253c7292 */ /* 0x000fe2000f8e3c3f */
[----:B------:R-:W-:Y:S01]  /*0530*/  SHF.R.U32.HI R4, RZ, 0x3, R3 ;  /* 0x00000003ff047819 */ /* 0x000fe20000011603 */
[----:B------:R-:W-:Y:S01]  /*0540*/  USHF.R.S32.HI UR61, URZ, 0x1f, UR37 ;  /* 0x0000001f3f3d7899 */ /* 0x000fe20008011425 */
[----:B------:R-:W-:Y:S01]  /*0550*/  LOP3.LUT R3, R3, 0x38, R210, 0xf8, !PT ;  /* 0x0000003803037812 */ /* 0x000fe200078ef8d2 */
[----:B------:R-:W-:Y:S01]  /*0560*/  UISETP.NE.AND UP3, UPT, UR10, URZ, UPT ;  /* 0x0000003f0a00728c */ /* 0x000fe2000bf65270 */
[-C--:B------:R-:W-:Y:S01]  /*0570*/  LEA.HI R5, R8, R11.reuse, RZ, 0x6 ;  /* 0x0000000b08057211 */ /* 0x080fe200078f30ff */
[----:B------:R-:W-:Y:S01]  /*0580*/  UIMAD.WIDE.U32 UR44, UR38, UR48, URZ ;  /* 0x00000030262c72a5 */ /* 0x000fe2000f8e003f */
[----:B------:R-:W-:Y:S01]  /*0590*/  LOP3.LUT R4, R3, R4, RZ, 0x3c, !PT ;  /* 0x0000000403047212 */ /* 0x000fe200078e3cff */
[----:B------:R-:W-:Y:S01]  /*05a0*/  UIMAD UR55, UR39, UR48, URZ ;  /* 0x00000030273772a4 */ /* 0x000fe2000f8e023f */
[----:B------:R-:W-:Y:S01]  /*05b0*/  LOP3.LUT R3, R10, 0xfffffff8, RZ, 0xc0, !PT ;  /* 0xfffffff80a037812 */ /* 0x000fe200078ec0ff */
[----:B------:R-:W-:Y:S01]  /*05c0*/  USHF.R.S32.HI UR57, URZ, 0x1f, UR51 ;  /* 0x0000001f3f397899 */ /* 0x000fe20008011433 */
[C---:B------:R-:W-:Y:S01]  /*05d0*/  LOP3.LUT P4, RZ, R0.reuse, 0x2, RZ, 0xc0, !PT ;  /* 0x0000000200ff7812 */ /* 0x040fe2000788c0ff */
[----:B------:R-:W-:Y:S01]  /*05e0*/  UIMAD UR54, UR4, UR54, URZ ;  /* 0x00000036043672a4 */ /* 0x000fe2000f8e023f */
[----:B------:R-:W-:Y:S01]  /*05f0*/  LOP3.LUT P3, RZ, R0, 0x4, RZ, 0xc0, !PT ;  /* 0x0000000400ff7812 */ /* 0x000fe2000786c0ff */
[----:B------:R-:W-:Y:S01]  /*0600*/  IMAD.IADD R15, R2, 0x1, -R3 ;  /* 0x00000001020f7824 */ /* 0x000fe200078e0a03 */
[----:B------:R-:W-:Y:S01]  /*0610*/  SEL R160, R205, 0xffffffe0, !P4 ;  /* 0xffffffe0cda07807 */ /* 0x000fe20006000000 */
[----:B------:R-:W-:Y:S01]  /*0620*/  IMAD.SHL.U32 R2, R5, 0x8, RZ ;  /* 0x0000000805027824 */ /* 0x000fe200078e00ff */
[----:B------:R-:W-:Y:S01]  /*0630*/  LOP3.LUT R5, R7, 0x1, RZ, 0xc0, !PT ;  /* 0x0000000107057812 */ /* 0x000fe200078ec0ff */
[----:B------:R-:W-:Y:S01]  /*0640*/  IMAD.SHL.U32 R0, R0, 0x40, RZ ;  /* 0x0000004000007824 */ /* 0x000fe200078e00ff */
[----:B------:R-:W-:Y:S01]  /*0650*/  STL [R1+0x54], R15 ;  /* 0x0000540f01007387 */ /* 0x000fe20000100800 */
[----:B------:R-:W-:Y:S01]  /*0660*/  IMAD.SHL.U32 R3, R166, 0x200, RZ ;  /* 0x00000200a6037824 */ /* 0x000fe200078e00ff */
[----:B------:R-:W-:Y:S01]  /*0670*/  LOP3.LUT R2, R4, 0xfffffe00, R2, 0xf8, !PT ;  /* 0xfffffe0004027812 */ /* 0x000fe200078ef802 */
[----:B------:R-:W-:Y:S01]  /*0680*/  @!UP2 UIMAD UR53, UR5, UR53, URZ ;  /* 0x000000350535a2a4 */ /* 0x000fe2000f8e023f */
[----:B------:R-:W-:Y:S01]  /*0690*/  LOP3.LUT R0, R0, 0x1c0, RZ, 0xc0, !PT ;  /* 0x000001c000007812 */ /* 0x000fe200078ec0ff */
[----:B------:R-:W-:Y:S01]  /*06a0*/  USHF.R.S32.HI UR52, URZ, 0x1f, UR43 ;  /* 0x0000001f3f347899 */ /* 0x000fe2000801142b */
[----:B------:R-:W-:Y:S01]  /*06b0*/  LEA.HI R4, R8, R11, RZ, 0x7 ;  /* 0x0000000b08047211 */ /* 0x000fe200078f38ff */
[----:B------:R1:W-:Y:S01]  /*06c0*/  STL [R1+0x48], R2 ;  /* 0x0000480201007387 */ /* 0x0003e20000100800 */
[----:B------:R-:W-:Y:S01]  /*06d0*/  LOP3.LUT R158, R0, 0x8, R12, 0xf8, !PT ;  /* 0x00000008009e7812 */ /* 0x000fe200078ef80c */
[----:B------:R-:W-:Y:S01]  /*06e0*/  IMAD.U32 R8, RZ, RZ, UR16 ;  /* 0x00000010ff087e24 */ /* 0x000fe2000f8e00ff */
[----:B------:R-:W-:Y:S01]  /*06f0*/  SHF.R.S32.HI R4, RZ, 0x7, R4 ;  /* 0x00000007ff047819 */ /* 0x000fe20000011404 */
[----:B------:R-:W-:Y:S01]  /*0700*/  IMAD.SHL.U32 R8, R11, 0x2, RZ ;  /* 0x000000020b087824 */ /* 0x000fe200078e00ff */
[----:B------:R-:W-:Y:S01]  /*0710*/  ISETP.NE.U32.AND P0, PT, R5, 0x1, PT ;  /* 0x000000010500780c */ /* 0x000fe20003f05070 */
[----:B------:R-:W-:-:S03]  /*0720*/  ULDC.64 UR46, c[0x0][0x118] ;  /* 0x00004600002e7ab9 */ /* 0x000fc60000000a00 */
[----:B------:R-:W-:Y:S02]  /*0730*/  LOP3.LUT R8, R8, 0x6, RZ, 0xc0, !PT ;  /* 0x0000000608087812 */ /* 0x000fe400078ec0ff */
[----:B------:R-:W-:Y:S02]  /*0740*/  R2P PR, R7, 0x6 ;  /* 0x0000000607007804 */ /* 0x000fe40000000000 */
[----:B------:R-:W-:-:S03]  /*0750*/  SEL R203, R203, 0x10, !P0 ;  /* 0x00000010cbcb7807 */ /* 0x000fc60004000000 */
[----:B------:R-:W-:Y:S01]  /*0760*/  SEL R205, R205, 0xffffffe0, !P1 ;  /* 0xffffffe0cdcd7807 */ /* 0x000fe20004800000 */
[----:B-1----:R-:W-:-:S05]  /*0770*/  IMAD.SHL.U32 R2, R9, 0x10, RZ ;  /* 0x0000001009027824 */ /* 0x002fca00078e00ff */
[----:B------:R-:W-:Y:S02]  /*0780*/  LEA.HI.SX32 R14, R6, R2, 0x1e ;  /* 0x00000002060e7211 */ /* 0x000fe400078ff2ff */
[----:B------:R-:W-:Y:S01]  /*0790*/  LOP3.LUT R6, R0, 0x30, R2, 0xf8, !PT ;  /* 0x0000003000067812 */ /* 0x000fe200078ef802 */
[----:B------:R-:W-:Y:S01]  /*07a0*/  IMAD R2, R4, 0x1000, R3 ;  /* 0x0000100004027824 */ /* 0x000fe200078e0203 */
[----:B------:R-:W-:Y:S01]  /*07b0*/  SHF.R.U32.HI R0, RZ, 0x3, R0 ;  /* 0x00000003ff007819 */ /* 0x000fe20000011600 */
[----:B------:R-:W-:Y:S01]  /*07c0*/  STL [R1+0x58], R14 ;  /* 0x0000580e01007387 */ /* 0x000fe20000100800 */
[----:B------:R-:W-:Y:S02]  /*07d0*/  LOP3.LUT R5, R6, 0x8, R12, 0xf8, !PT ;  /* 0x0000000806057812 */ /* 0x000fe400078ef80c */
[----:B------:R-:W-:Y:S02]  /*07e0*/  LOP3.LUT R158, R158, R0, RZ, 0x3c, !PT ;  /* 0x000000009e9e7212 */ /* 0x000fe400078e3cff */
[----:B------:R-:W-:Y:S01]  /*07f0*/  LOP3.LUT R3, R3, R5, R0, 0xf6, !PT ;  /* 0x0000000503037212 */ /* 0x000fe200078ef600 */
[----:B------:R-:W-:-:S02]  /*0800*/  IMAD.SHL.U32 R0, R7, 0x40, RZ ;  /* 0x0000004007007824 */ /* 0x000fc400078e00ff */
[----:B------:R-:W-:Y:S01]  /*0810*/  IMAD.IADD R158, R2, 0x1, R158 ;  /* 0x00000001029e7824 */ /* 0x000fe200078e029e */
[----:B------:R-:W-:Y:S01]  /*0820*/  LOP3.LUT R2, R13, 0x7ffffffc, RZ, 0xc0, !PT ;  /* 0x7ffffffc0d027812 */ /* 0x000fe200078ec0ff */
[----:B------:R-:W-:Y:S01]  /*0830*/  IMAD.SHL.U32 R7, R166, 0x10, RZ ;  /* 0x00000010a6077824 */ /* 0x000fe200078e00ff */
[----:B------:R-:W-:Y:S01]  /*0840*/  LOP3.LUT R0, R0, 0x1c0, RZ, 0xc0, !PT ;  /* 0x000001c000007812 */ /* 0x000fe200078ec0ff */
[----:B------:R-:W-:Y:S02]  /*0850*/  IMAD.SHL.U32 R166, R166, 0x8, RZ ;  /* 0x00000008a6a67824 */ /* 0x000fe400078e00ff */
[----:B------:R-:W-:Y:S01]  /*0860*/  IMAD.IADD R6, R11, 0x1, -R2 ;  /* 0x000000010b067824 */ /* 0x000fe200078e0a02 */
[----:B------:R-:W-:Y:S01]  /*0870*/  SHF.R.U32.HI R5, RZ, 0x3, R0 ;  /* 0x00000003ff057819 */ /* 0x000fe20000011600 */
[----:B------:R-:W-:Y:S02]  /*0880*/  IMAD.SHL.U32 R2, R4, 0x8, RZ ;  /* 0x0000000804027824 */ /* 0x000fe400078e00ff */
[----:B------:R-:W-:-:S02]  /*0890*/  IMAD.SHL.U32 R6, R6, 0x2, RZ ;  /* 0x0000000206067824 */ /* 0x000fc400078e00ff */
[----:B------:R-:W-:Y:S01]  /*08a0*/  IMAD R11, R4, 0x40, R8 ;  /* 0x00000040040b7824 */ /* 0x000fe200078e0208 */
[----:B------:R-:W-:Y:S01]  /*08b0*/  LOP3.LUT R2, R2, 0x8, RZ, 0xc0, !PT ;  /* 0x0000000802027812 */ /* 0x000fe200078ec0ff */
[----:B------:R-:W-:Y:S02]  /*08c0*/  IMAD R8, R4, 0x2000, R6 ;  /* 0x0000200004087824 */ /* 0x000fe400078e0206 */
[----:B------:R-:W-:Y:S01]  /*08d0*/  IMAD.SHL.U32 R158, R158, 0x2, RZ ;  /* 0x000000029e9e7824 */ /* 0x000fe200078e00ff */
[----:B------:R-:W-:Y:S01]  /*08e0*/  LOP3.LUT R7, R2, 0x10, R7, 0xf8, !PT ;  /* 0x0000001002077812 */ /* 0x000fe200078ef807 */
[----:B------:R-:W-:Y:S01]  /*08f0*/  STL [R1+0x4c], R11 ;  /* 0x00004c0b01007387 */ /* 0x000fe20000100800 */
[-C--:B------:R-:W-:Y:S01]  /*0900*/  LOP3.LUT R4, R5, R0.reuse, R2, 0x1e, !PT ;  /* 0x0000000005047212 */ /* 0x080fe200078e1e02 */
[----:B------:R-:W-:Y:S01]  /*0910*/  IMAD R2, R9, 0x400, R8 ;  /* 0x0000040009027824 */ /* 0x000fe200078e0208 */
[----:B------:R-:W-:Y:S01]  /*0920*/  LOP3.LUT R5, R5, R0, RZ, 0xfc, !PT ;  /* 0x0000000005057212 */ /* 0x000fe200078efcff */
[----:B------:R-:W-:Y:S01]  /*0930*/  IMAD.U32 R8, RZ, RZ, UR8 ;  /* 0x00000008ff087e24 */ /* 0x000fe2000f8e00ff */
[----:B------:R-:W-:Y:S01]  /*0940*/  USHF.R.S32.HI UR8, URZ, 0x1f, UR34 ;  /* 0x0000001f3f087899 */ /* 0x000fe20008011422 */
[----:B------:R-:W-:-:S02]  /*0950*/  IMAD R0, R9, 0x400, R6 ;  /* 0x0000040009007824 */ /* 0x000fc400078e0206 */
[----:B------:R-:W-:Y:S01]  /*0960*/  IMAD.IADD R201, R5, 0x1, R2 ;  /* 0x0000000105c97824 */ /* 0x000fe200078e0202 */
[----:B------:R1:W-:Y:S01]  /*0970*/  STL [R1+0x94], R8 ;  /* 0x0000940801007387 */ /* 0x0003e20000100800 */
[----:B------:R-:W-:Y:S01]  /*0980*/  IMAD.U32 R6, RZ, RZ, UR9 ;  /* 0x00000009ff067e24 */ /* 0x000fe2000f8e00ff */
[----:B------:R-:W-:Y:S01]  /*0990*/  USHF.R.S32.HI UR9, URZ, 0x1f, UR37 ;  /* 0x0000001f3f097899 */ /* 0x000fe20008011425 */
[----:B------:R-:W-:Y:S02]  /*09a0*/  IMAD.U32 R2, RZ, RZ, UR8 ;  /* 0x00000008ff027e24 */ /* 0x000fe4000f8e00ff */
[----:B------:R-:W-:Y:S01]  /*09b0*/  IMAD.SHL.U32 R2, R15, 0x40, RZ ;  /* 0x000000400f027824 */ /* 0x000fe200078e00ff */
[----:B------:R2:W-:Y:S01]  /*09c0*/  STL [R1+0x90], R6 ;  /* 0x0000900601007387 */ /* 0x0005e20000100800 */
[----:B------:R-:W-:Y:S01]  /*09d0*/  IMAD.U32 R5, RZ, RZ, UR8 ;  /* 0x00000008ff057e24 */ /* 0x000fe2000f8e00ff */
[----:B------:R-:W-:Y:S01]  /*09e0*/  USHF.R.S32.HI UR8, URZ, 0x1f, UR37 ;  /* 0x0000001f3f087899 */ /* 0x000fe20008011425 */
[----:B------:R-:W-:Y:S01]  /*09f0*/  IMAD.SHL.U32 R201, R201, 0x2, RZ ;  /* 0x00000002c9c97824 */ /* 0x000fe200078e00ff */
[----:B------:R-:W-:Y:S01]  /*0a00*/  LOP3.LUT R2, R2, 0x1c0, RZ, 0xc0, !PT ;  /* 0x000001c002027812 */ /* 0x000fe200078ec0ff */
[----:B------:R-:W-:-:S02]  /*0a10*/  IMAD.IADD R161, R158, 0x1, R160 ;  /* 0x000000019ea17824 */ /* 0x000fc400078e02a0 */
[C---:B------:R-:W-:Y:S01]  /*0a20*/  IMAD.IADD R204, R201.reuse, 0x1, R203 ;  /* 0x00000001c9cc7824 */ /* 0x040fe200078e02cb */
[----:B------:R-:W-:Y:S01]  /*0a30*/  SHF.R.U32.HI R5, RZ, 0x3, R2 ;  /* 0x00000003ff057819 */ /* 0x000fe20000011602 */
[--C-:B------:R-:W-:Y:S01]  /*0a40*/  IMAD.IADD R208, R201, 0x1, R205.reuse ;  /* 0x00000001c9d07824 */ /* 0x100fe200078e02cd */
[----:B------:R-:W-:Y:S01]  /*0a50*/  LOP3.LUT R166, R2, 0x8, R166, 0xf8, !PT ;  /* 0x0000000802a67812 */ /* 0x000fe200078ef8a6 */
[----:B------:R-:W-:Y:S01]  /*0a60*/  IMAD.IADD R207, R204, 0x1, R205 ;  /* 0x00000001cccf7824 */ /* 0x000fe200078e02cd */
[----:B------:R-:W-:Y:S01]  /*0a70*/  LOP3.LUT R2, R5, R7, R2, 0x1e, !PT ;  /* 0x0000000705027212 */ /* 0x000fe200078e1e02 */
[----:B------:R-:W-:Y:S01]  /*0a80*/  IMAD.SHL.U32 R3, R3, 0x2, RZ ;  /* 0x0000000203037824 */ /* 0x000fe200078e00ff */
[----:B------:R-:W-:Y:S01]  /*0a90*/  LOP3.LUT R166, R166, R5, RZ, 0x3c, !PT ;  /* 0x00000005a6a67212 */ /* 0x000fe200078e3cff */
[----:B-1----:R-:W-:Y:S02]  /*0aa0*/  IMAD.IADD R8, R0, 0x1, R4 ;  /* 0x0000000100087824 */ /* 0x002fe400078e0204 */
[----:B------:R-:W-:-:S02]  /*0ab0*/  IMAD.SHL.U32 R0, R10, 0x40, RZ ;  /* 0x000000400a007824 */ /* 0x000fc400078e00ff */
[----:B------:R-:W-:Y:S01]  /*0ac0*/  IMAD.U32 R4, RZ, RZ, UR9 ;  /* 0x00000009ff047e24 */ /* 0x000fe2000f8e00ff */
[----:B------:R-:W-:Y:S01]  /*0ad0*/  IADD3 R4, R14, -0x80, RZ ;  /* 0xffffff800e047810 */ /* 0x000fe20007ffe0ff */
[----:B------:R-:W-:Y:S01]  /*0ae0*/  IMAD.U32 R10, RZ, RZ, UR8 ;  /* 0x00000008ff0a7e24 */ /* 0x000fe2000f8e00ff */
[----:B------:R-:W-:Y:S02]  /*0af0*/  LOP3.LUT R0, R0, 0xfffffe00, RZ, 0xc0, !PT ;  /* 0xfffffe0000007812 */ /* 0x000fe400078ec0ff */
[----:B--2---:R-:W-:Y:S02]  /*0b00*/  SHF.R.S32.HI R6, RZ, 0x1f, R4 ;  /* 0x0000001fff067819 */ /* 0x004fe40000011404 */
[----:B------:R-:W-:Y:S01]  /*0b10*/  LOP3.LUT R165, R2, R0, RZ, 0xfc, !PT ;  /* 0x0000000002a57212 */ /* 0x000fe200078efcff */
[----:B------:R-:W-:Y:S01]  /*0b20*/  IMAD.MOV.U32 R2, RZ, RZ, 0x40 ;  /* 0x00000040ff027424 */ /* 0x000fe200078e00ff */
[----:B------:R-:W-:Y:S01]  /*0b30*/  SHF.L.U64.HI R6, R4, 0x2, R6 ;  /* 0x0000000204067819 */ /* 0x000fe20000010206 */
[----:B------:R-:W-:Y:S01]  /*0b40*/  IMAD R4, R9, 0x400, R0 ;  /* 0x0000040009047824 */ /* 0x000fe200078e0200 */
[----:B------:R-:W-:Y:S01]  /*0b50*/  LEA R8, R8, 0xc000, 0x1 ;  /* 0x0000c00008087811 */ /* 0x000fe200078e08ff */
[----:B------:R-:W-:Y:S01]  /*0b60*/  IMAD.MOV.U32 R0, RZ, RZ, 0x440 ;  /* 0x00000440ff007424 */ /* 0x000fe200078e00ff */
[----:B------:R-:W-:Y:S01]  /*0b70*/  SEL R159, R2, 0xffffffc0, !P3 ;  /* 0xffffffc0029f7807 */ /* 0x000fe20005800000 */
[----:B------:R-:W-:Y:S01]  /*0b80*/  IMAD.IADD R166, R4, 0x1, R166 ;  /* 0x0000000104a67824 */ /* 0x000fe200078e02a6 */
[----:B------:R-:W-:Y:S01]  /*0b90*/  SEL R2, R2, 0xffffffc0, !P2 ;  /* 0xffffffc002027807 */ /* 0x000fe20005000000 */
[--C-:B------:R-:W-:Y:S01]  /*0ba0*/  IMAD.IADD R5, R205, 0x1, R8.reuse ;  /* 0x00000001cd057824 */ /* 0x100fe200078e0208 */
[----:B------:R-:W-:Y:S01]  /*0bb0*/  SEL R0, R0, 0x3c0, !P2 ;  /* 0x000003c000007807 */ /* 0x000fe20005000000 */
[----:B------:R1:W-:Y:S01]  /*0bc0*/  STL [R1+0x50], R6 ;  /* 0x0000500601007387 */ /* 0x0003e20000100800 */
[----:B------:R-:W-:Y:S01]  /*0bd0*/  IADD3 R13, R8, 0x420, RZ ;  /* 0x00000420080d7810 */ /* 0x000fe20007ffe0ff */
[----:B------:R-:W-:Y:S01]  /*0be0*/  IMAD.IADD R11, R2, 0x1, R8 ;  /* 0x00000001020b7824 */ /* 0x000fe200078e0208 */
[C---:B------:R-:W-:Y:S01]  /*0bf0*/  IADD3 R10, R8.reuse, 0x2020, RZ ;  /* 0x00002020080a7810 */ /* 0x040fe20007ffe0ff */
[C---:B------:R-:W-:Y:S01]  /*0c00*/  IMAD.IADD R4, R8.reuse, 0x1, R0 ;  /* 0x0000000108047824 */ /* 0x040fe200078e0200 */
[----:B------:R-:W-:Y:S01]  /*0c10*/  STL [R1+0x5c], R8 ;  /* 0x00005c0801007387 */ /* 0x000fe20000100800 */
[C---:B------:R-:W-:Y:S01]  /*0c20*/  @P1 IADD3 R13, R8.reuse, 0x3e0, RZ ;  /* 0x000003e0080d1810 */ /* 0x040fe20007ffe0ff */
[----:B------:R-:W-:Y:S01]  /*0c30*/  IMAD.IADD R202, R201, 0x1, R2 ;  /* 0x00000001c9ca7824 */ /* 0x000fe200078e0202 */
[C---:B------:R-:W-:Y:S01]  /*0c40*/  IADD3 R12, R8.reuse, 0x2420, RZ ;  /* 0x00002420080c7810 */ /* 0x040fe20007ffe0ff */
[----:B------:R-:W-:Y:S01]  /*0c50*/  STL [R1+0x70], R11 ;  /* 0x0000700b01007387 */ /* 0x000fe20000100800 */
[----:B------:R-:W-:Y:S01]  /*0c60*/  @P1 IADD3 R10, R8, 0x1fe0, RZ ;  /* 0x00001fe0080a1810 */ /* 0x000fe20007ffe0ff */
[----:B------:R-:W-:Y:S01]  /*0c70*/  IMAD.IADD R159, R158, 0x1, R159 ;  /* 0x000000019e9f7824 */ /* 0x000fe200078e029f */
[----:B------:R-:W-:Y:S01]  /*0c80*/  @P1 IADD3 R12, R8, 0x23e0, RZ ;  /* 0x000023e0080c1810 */ /* 0x000fe20007ffe0ff */
[----:B------:R2:W-:Y:S01]  /*0c90*/  STL [R1+0x8c], R5 ;  /* 0x00008c0501007387 */ /* 0x0005e20000100800 */
[----:B------:R-:W-:-:S02]  /*0ca0*/  IMAD.IADD R203, R203, 0x1, R202 ;  /* 0x00000001cbcb7824 */ /* 0x000fc400078e02ca */
[--C-:B------:R-:W-:Y:S01]  /*0cb0*/  IMAD.IADD R2, R2, 0x1, R10.reuse ;  /* 0x0000000102027824 */ /* 0x100fe200078e020a */
[----:B------:R3:W-:Y:S01]  /*0cc0*/  STL [R1+0x6c], R4 ;  /* 0x00006c0401007387 */ /* 0x0007e20000100800 */
[----:B------:R-:W-:Y:S02]  /*0cd0*/  IMAD.IADD R0, R0, 0x1, R10 ;  /* 0x0000000100007824 */ /* 0x000fe400078e020a */
[----:B------:R-:W-:Y:S01]  /*0ce0*/  IMAD.IADD R206, R205, 0x1, R202 ;  /* 0x00000001cdce7824 */ /* 0x000fe200078e02ca */
[----:B------:R-:W-:Y:S01]  /*0cf0*/  STL [R1+0x78], R13 ;  /* 0x0000780d01007387 */ /* 0x000fe20000100800 */
[----:B------:R-:W-:Y:S01]  /*0d00*/  IMAD.IADD R160, R160, 0x1, R159 ;  /* 0x00000001a0a07824 */ /* 0x000fe200078e029f */
[C---:B-1----:R-:W-:Y:S02]  /*0d10*/  IADD3 R6, R8.reuse, 0x2040, RZ ;  /* 0x0000204008067810 */ /* 0x042fe40007ffe0ff */
[----:B------:R-:W-:Y:S01]  /*0d20*/  STL [R1+0x60], R10 ;  /* 0x0000600a01007387 */ /* 0x000fe20000100800 */
[----:B------:R-:W-:-:S03]  /*0d30*/  @P2 IADD3 R6, R8, 0x1fc0, RZ ;  /* 0x00001fc008062810 */ /* 0x000fc60007ffe0ff */
[----:B------:R-:W-:Y:S04]  /*0d40*/  STL [R1+0x74], R12 ;  /* 0x0000740c01007387 */ /* 0x000fe80000100800 */
[----:B------:R-:W-:Y:S01]  /*0d50*/  STL [R1+0x68], R6 ;  /* 0x0000680601007387 */ /* 0x000fe20000100800 */
[C---:B--2---:R-:W-:Y:S02]  /*0d60*/  IADD3 R5, R8.reuse, 0x2440, RZ ;  /* 0x0000244008057810 */ /* 0x044fe40007ffe0ff */
[----:B------:R-:W-:Y:S01]  /*0d70*/  @P2 IADD3 R5, R8, 0x23c0, RZ ;  /* 0x000023c008052810 */ /* 0x000fe20007ffe0ff */
[----:B---3--:R-:W-:-:S04]  /*0d80*/  IMAD.IADD R4, R205, 0x1, R4 ;  /* 0x00000001cd047824 */ /* 0x008fc800078e0204 */
[----:B------:R1:W-:Y:S02]  /*0d90*/  STL [R1+0x64], R5 ;  /* 0x0000640501007387 */ /* 0x0003e40000100800 */
[C---:B-1----:R-:W-:Y:S02]  /*0da0*/  IMAD.IADD R5, R205.reuse, 0x1, R11 ;  /* 0x00000001cd057824 */ /* 0x042fe400078e020b */
[----:B------:R-:W-:-:S03]  /*0db0*/  IMAD.IADD R205, R205, 0x1, R203 ;  /* 0x00000001cdcd7824 */ /* 0x000fc600078e02cb */
[----:B------:R1:W-:Y:S04]  /*0dc0*/  STL [R1+0x88], R5 ;  /* 0x0000880501007387 */ /* 0x0003e80000100800 */
[----:B------:R1:W-:Y:S04]  /*0dd0*/  STL [R1+0x84], R4 ;  /* 0x0000840401007387 */ /* 0x0003e80000100800 */
[----:B------:R1:W-:Y:S04]  /*0de0*/  STL [R1+0x80], R2 ;  /* 0x0000800201007387 */ /* 0x0003e80000100800 */
[----:B------:R1:W-:Y:S02]  /*0df0*/  STL [R1+0x7c], R0 ;  /* 0x00007c0001007387 */ /* 0x0003e40000100800 */
.L_x_678:
[----:B------:R-:W-:Y:S02]  /*0e00*/  ULDC.64 UR4, c[0x0][0x240] ;  /* 0x0000900000047ab9 */ /* 0x000fe40000000a00 */
[----:B------:R-:W-:-:S02]  /*0e10*/  UISETP.NE.U32.AND UP6, UPT, URZ, UR4, UPT ;  /* 0x000000043f00728c */ /* 0x000fc4000bfc5070 */
[----:B------:R-:W-:Y:S02]  /*0e20*/  USHF.R.S32.HI UR41, URZ, 0x1f, UR34 ;  /* 0x0000001f3f297899 */ /* 0x000fe40008011422 */
[----:B------:R-:W-:Y:S02]  /*0e30*/  USHF.L.U32 UR15, UR34, 0x2, URZ ;  /* 0x00000002220f7899 */ /* 0x000fe4000800063f */
[----:B------:R-:W-:Y:S02]  /*0e40*/  UISETP.NE.AND.EX UP6, UPT, URZ, UR5, UPT, UP6 ;  /* 0x000000053f00728c */ /* 0x000fe4000bfc5360 */
[----:B------:R-:W-:Y:S02]  /*0e50*/  ULDC.64 UR10, c[0x0][0x250] ;  /* 0x00009400000a7ab9 */ /* 0x000fe40000000a00 */
[----:B------:R-:W-:Y:S02]  /*0e60*/  UISETP.NE.U32.AND UP4, UPT, URZ, UR10, UPT ;  /* 0x0000000a3f00728c */ /* 0x000fe4000bf85070 */
[----:B------:R-:W-:Y:S01]  /*0e70*/  USHF.L.U64.HI UR12, UR34, 0x2, UR41 ;  /* 0x00000002220c7899 */ /* 0x000fe20008010229 */
[----:B------:R-:W-:Y:S01]  /*0e80*/  PLOP3.LUT P2, PT, PT, PT, UP6, 0x80, 0x0 ;  /* 0x000000000000781c */ /* 0x000fe20003f4f068 */
[----:B------:R-:W-:-:S02]  /*0e90*/  UIADD3 UR13, UP0, UR15, UR4, URZ ;  /* 0x000000040f0d7290 */ /* 0x000fc4000ff1e03f */
[----:B------:R-:W-:Y:S02]  /*0ea0*/  UISETP.NE.AND.EX UP4, UPT, URZ, UR11, UPT, UP4 ;  /* 0x0000000b3f00728c */ /* 0x000fe4000bf85340 */
        /* <DEDUP_REMOVED lines=22> */
[----:B------:R-:W5:Y:S01]  /*1010*/  @!P1 LDG.E R0, [R4.64] ;  /* 0x0000001604009981 */ /* 0x000f62000c1e1900 */
        /* <DEDUP_REMOVED lines=20> */
.L_x_602:
        /* <DEDUP_REMOVED lines=58> */
.L_x_604:
        /* <DEDUP_REMOVED lines=18> */
.L_x_605:
        /* <DEDUP_REMOVED lines=8> */
[----:B------:R-:W-:Y:S02]  /*16a0*/  USHF.R.S32.HI UR16, URZ, 0x1f, UR25 ;  /* 0x0000001f3f107899 */ /* 0x000fe40008011419 */
[----:B------:R-:W-:-:S02]  /*16b0*/  @UP1 UMOV UR29, UR8 ;  /* 0x00000008001d1c82 */ /* 0x000fc40008000000 */
        /* <DEDUP_REMOVED lines=29> */
[----:B------:R-:W-:Y:S02]  /*1890*/  IMAD.HI.U32 R0, R5, R0, R4 ;  /* 0x0000000005007227 */ /* 0x000fe400078e0004 */
[----:B------:R-:W-:Y:S02]  /*18a0*/  ULDC UR12, c[0x0][0x234] ;  /* 0x00008d00000c7ab9 */ /* 0x000fe40000000800 */
[----:B------:R-:W-:-:S02]  /*18b0*/  UIADD3 UR8, UP0, UR17, UR8, URZ ;  /* 0x0000000811087290 */ /* 0x000fc4000ff1e03f */
[----:B------:R-:W-:Y:S02]  /*18c0*/  IMAD.HI.U32 R0, R0, R2, RZ ;  /* 0x0000000200007227 */ /* 0x000fe400078e00ff */
[----:B------:R-:W-:Y:S02]  /*18d0*/  UIADD3.X UR9, UR33, UR4, URZ, UP0, !UPT ;  /* 0x0000000421097290 */ /* 0x000fe400087fe43f */
[----:B------:R-:W-:Y:S01]  /*18e0*/  IMAD.MOV R4, RZ, RZ, -R0 ;  /* 0x000000ffff047224 */ /* 0x000fe200078e0a00 */
[----:B------:R-:W-:-:S03]  /*18f0*/  UIMAD UR4, UR39, UR8, URZ ;  /* 0x00000008270472a4 */ /* 0x000fc6000f8e023f */
[C---:B------:R-:W-:Y:S01]  /*1900*/  IMAD R2, R6.reuse, R4, R2 ;  /* 0x0000000406027224 */ /* 0x040fe200078e0202 */
[----:B------:R-:W-:Y:S02]  /*1910*/  UIMAD UR10, UR38, UR9, UR4 ;  /* 0x00000009260a72a4 */ /* 0x000fe4000f8e0204 */
[----:B------:R-:W-:Y:S02]  /*1920*/  @UP2 USEL UR4, UR58, UR14, !UP1 ;  /* 0x0000000e3a042287 */ /* 0x000fe4000c800000 */
[----:B------:R-:W-:Y:S01]  /*1930*/  ISETP.GT.U32.AND P0, PT, R6, R2, PT ;  /* 0x000000020600720c */ /* 0x000fe20003f04070 */
[----:B------:R-:W-:Y:S02]  /*1940*/  UIMAD.WIDE.U32 UR8, UR38, UR8, URZ ;  /* 0x00000008260872a5 */ /* 0x000fe4000f8e003f */
[----:B------:R-:W-:Y:S02]  /*1950*/  @UP2 UIMAD UR15, UR37, UR12, UR4 ;  /* 0x0000000c250f22a4 */ /* 0x000fe4000f8e0204 */
[----:B------:R-:W-:-:S02]  /*1960*/  USEL UR12, UR11, URZ, UP3 ;  /* 0x0000003f0b0c7287 */ /* 0x000fc40009800000 */
[----:B------:R-:W-:-:S03]  /*1970*/  UIADD3 UR10, UR9, UR10, URZ ;  /* 0x0000000a090a7290 */ /* 0x000fc6000fffe03f */
[----:B------:R-:W-:-:S03]  /*1980*/  @!UP2 UMOV UR15, UR53 ;  /* 0x00000035000fac82 */ /* 0x000fc60008000000 */
        /* <DEDUP_REMOVED lines=16> */
.L_x_606:
[----:B------:R-:W-:Y:S02]  /*1a90*/  UMOV UR11, UR54 ;  /* 0x00000036000b7c82 */ /* 0x000fe40008000000 */
.L_x_607:
[----:B------:R-:W1:Y:S01]  /*1aa0*/  S2R R10, SR_TID.X ;  /* 0x00000000000a7919 */ /* 0x000e620000002100 */
[----:B------:R-:W-:Y:S01]  /*1ab0*/  SHF.R.S32.HI R211, RZ, 0x1f, R210 ;  /* 0x0000001fffd37819 */ /* 0x000fe200000114d2 */
[----:B------:R-:W-:Y:S01]  /*1ac0*/  UIADD3 UR8, UP5, UP4, UR8, UR43, UR51 ;  /* 0x0000002b08087290 */ /* 0x000fe2000fcbe033 */
[----:B------:R-:W-:Y:S01]  /*1ad0*/  IMAD.U32 R9, RZ, RZ, UR17 ;  /* 0x00000011ff097e24 */ /* 0x000fe2000f8e00ff */
[----:B------:R-:W-:Y:S01]  /*1ae0*/  UIADD3 UR14, UR17, UR11, URZ ;  /* 0x0000000b110e7290 */ /* 0x000fe2000fffe03f */
[----:B------:R-:W-:Y:S01]  /*1af0*/  BSSY B1, `(.L_x_603) ;  /* 0x0000a6c000017945 */ /* 0x000fe20003800000 */
[----:B------:R-:W-:Y:S02]  /*1b00*/  UIADD3 UR18, UP1, UP0, UR18, UR8, UR19 ;  /* 0x0000000812127290 */ /* 0x000fe4000f83e013 */
[----:B------:R-:W-:Y:S02]  /*1b10*/  UIADD3.X UR4, UR10, UR52, UR57, UP5, UP4 ;  /* 0x000000340a047290 */ /* 0x000fe4000afe8439 */
[----:B------:R-:W-:-:S02]  /*1b20*/  ULDC.64 UR8, c[0x0][0x1a8] ;  /* 0x00006a0000087ab9 */ /* 0x000fc40000000a00 */
[----:B------:R-:W-:Y:S02]  /*1b30*/  UIADD3.X UR13, UR12, UR4, UR13, UP1, UP0 ;  /* 0x000000040c0d7290 */ /* 0x000fe40008fe040d */
[----:B------:R-:W-:Y:S02]  /*1b40*/  UIMAD UR4, UR61, UR8, URZ ;  /* 0x000000083d0472a4 */ /* 0x000fe4000f8e023f */
[----:B------:R-:W-:Y:S02]  /*1b50*/  UISETP.GE.AND UP0, UPT, UR28, 0x1, UPT ;  /* 0x000000011c00788c */ /* 0x000fe4000bf06270 */
[----:B------:R-:W-:Y:S02]  /*1b60*/  UIMAD UR12, UR37, UR9, UR4 ;  /* 0x00000009250c72a4 */ /* 0x000fe4000f8e0204 */
[----:B------:R-:W-:Y:S02]  /*1b70*/  UMOV UR19, 0x4 ;  /* 0x0000000400137882 */ /* 0x000fe40000000000 */
[----:B------:R-:W-:Y:S01]  /*1b80*/  ULDC.64 UR8, c[0x0][0x378] ;  /* 0x0000de0000087ab9 */ /* 0x000fe20000000a00 */
[----:B-1----:R-:W-:Y:S01]  /*1b90*/  SHF.R.S32.HI R8, RZ, 0x1f, R10 ;  /* 0x0000001fff087819 */ /* 0x002fe2000001140a */
[----:B------:R-:W-:-:S03]  /*1ba0*/  UIMAD UR4, UR61, UR8, URZ ;  /* 0x000000083d0472a4 */ /* 0x000fc6000f8e023f */
[----:B------:R-:W-:Y:S01]  /*1bb0*/  LEA.HI R2, R8, R10, RZ, 0x3 ;  /* 0x0000000a08027211 */ /* 0x000fe200078f18ff */
[----:B------:R-:W-:-:S03]  /*1bc0*/  UIMAD UR10, UR37, UR9, UR4 ;  /* 0x00000009250a72a4 */ /* 0x000fc6000f8e0204 */
[----:B------:R-:W-:Y:S01]  /*1bd0*/  SHF.R.S32.HI R2, RZ, 0x3, R2 ;  /* 0x00000003ff027819 */ /* 0x000fe20000011402 */
[----:B------:R-:W-:Y:S02]  /*1be0*/  ULDC.64 UR8, c[0x0][0x370] ;  /* 0x0000dc0000087ab9 */ /* 0x000fe40000000a00 */
[----:B------:R-:W-:Y:S01]  /*1bf0*/  UIMAD UR4, UR33, UR8, URZ ;  /* 0x00000008210472a4 */ /* 0x000fe2000f8e023f */
[----:B------:R-:W-:Y:S01]  /*1c00*/  SHF.R.S32.HI R18, RZ, 0x1f, R2 ;  /* 0x0000001fff127819 */ /* 0x000fe20000011402 */
[----:B------:R-:W-:Y:S01]  /*1c10*/  UIADD3 UR8, UR17, UR15, URZ ;  /* 0x0000000f11087290 */ /* 0x000fe2000fffe03f */
[----:B------:R-:W-:Y:S01]  /*1c20*/  IADD3 R0, P0, R2, UR17, RZ ;  /* 0x0000001102007c10 */ /* 0x000fe2000ff1e0ff */
[----:B------:R-:W-:-:S03]  /*1c30*/  UIMAD UR4, UR17, UR9, UR4 ;  /* 0x00000009110472a4 */ /* 0x000fc6000f8e0204 */
[----:B------:R-:W-:Y:S01]  /*1c40*/  IADD3.X R7, R18, UR33, RZ, P0, !PT ;  /* 0x0000002112077c10 */ /* 0x000fe200087fe4ff */
[----:B------:R-:W-:-:S04]  /*1c50*/  IMAD.WIDE.U32 R4, R0, c[0x0][0x190], R210 ;  /* 0x0000640000047a25 */ /* 0x000fc800078e00d2 */
[----:B------:R-:W-:Y:S01]  /*1c60*/  IMAD R7, R7, c[0x0][0x190], RZ ;  /* 0x0000640007077a24 */ /* 0x000fe200078e02ff */
[----:B------:R-:W-:-:S03]  /*1c70*/  IADD3 R6, P0, R4, UR40, RZ ;  /* 0x0000002804067c10 */ /* 0x000fc6000ff1e0ff */
[----:B------:R-:W-:-:S05]  /*1c80*/  IMAD R0, R0, c[0x0][0x194], R7 ;  /* 0x0000650000007a24 */ /* 0x000fca00078e0207 */
[----:B------:R-:W-:Y:S02]  /*1c90*/  IADD3.X R7, R5, UR36, R0, P0, !PT ;  /* 0x0000002405077c10 */ /* 0x000fe400087fe400 */
[----:B------:R-:W-:Y:S02]  /*1ca0*/  LEA.HI R0, R8, R10, RZ, 0x5 ;  /* 0x0000000a08007211 */ /* 0x000fe400078f28ff */
[----:B------:R-:W-:Y:S02]  /*1cb0*/  IADD3 R4, P0, R210, UR29, RZ ;  /* 0x0000001dd2047c10 */ /* 0x000fe4000ff1e0ff */
[----:B------:R-:W-:Y:S02]  /*1cc0*/  LOP3.LUT R8, R0, 0xffffffe0, RZ, 0xc0, !PT ;  /* 0xffffffe000087812 */ /* 0x000fe400078ec0ff */
[----:B------:R-:W-:Y:S02]  /*1cd0*/  SHF.R.S32.HI R0, RZ, 0x5, R0 ;  /* 0x00000005ff007819 */ /* 0x000fe40000011400 */
[----:B------:R-:W-:Y:S01]  /*1ce0*/  IADD3.X R5, R211, UR32, RZ, P0, !PT ;  /* 0x00000020d3057c10 */ /* 0x000fe200087fe4ff */
[----:B------:R-:W-:Y:S01]  /*1cf0*/  IMAD.IADD R8, R10, 0x1, -R8 ;  /* 0x000000010a087824 */ /* 0x000fe200078e0a08 */
[----:B------:R-:W-:-:S02]  /*1d00*/  ULDC.64 UR32, c[0x0][0x3c8] ;  /* 0x0000f20000207ab9 */ /* 0x000fc40000000a00 */
[----:B------:R-:W-:Y:S01]  /*1d10*/  UIMAD.WIDE UR14, UR14, UR19, UR32 ;  /* 0x000000130e0e72a5 */ /* 0x000fe2000f8e0220 */
        /* <DEDUP_REMOVED lines=12> */
[----:B------:R-:W-:Y:S01]  /*1de0*/  IADD3 R5, R5, UR10, RZ ;  /* 0x0000000a05057c10 */ /* 0x000fe2000fffe0ff */
[----:B------:R-:W-:Y:S02]  /*1df0*/  ULDC.64 UR10, c[0x0][0x200] ;  /* 0x00008000000a7ab9 */ /* 0x000fe40000000a00 */
[----:B------:R-:W-:Y:S01]  /*1e00*/  IMAD R0, R18, c[0x0][0x370], RZ ;  /* 0x0000dc0012007a24 */ /* 0x000fe200078e02ff */
[----:B------:R-:W-:Y:S01]  /*1e10*/  IADD3 R11, R7, UR12, RZ ;  /* 0x0000000c070b7c10 */ /* 0x000fe2000fffe0ff */
[----:B------:R-:W-:Y:S01]  /*1e20*/  IMAD.WIDE.U32 R4, R2, c[0x0][0x370], R4 ;  /* 0x0000dc0002047a25 */ /* 0x000fe200078e0004 */
[----:B------:R-:W-:-:S03]  /*1e30*/  UIMAD.WIDE UR8, UR8, UR19, UR10 ;  /* 0x00000013080872a5 */ /* 0x000fc6000f8e020a */
[----:B------:R-:W-:Y:S01]  /*1e40*/  IMAD R0, R2, c[0x0][0x374], R0 ;  /* 0x0000dd0002007a24 */ /* 0x000fe200078e0200 */
[----:B------:R-:W-:-:S03]  /*1e50*/  LEA R7, P1, R4, c[0x0][0x330], 0x1 ;  /* 0x0000cc0004077a11 */ /* 0x000fc600078208ff */
[----:B------:R-:W-:Y:S01]  /*1e60*/  IMAD.IADD R0, R5, 0x1, R0 ;  /* 0x0000000105007824 */ /* 0x000fe200078e0200 */
[----:B------:R-:W-:-:S04]  /*1e70*/  LEA R5, P2, R6, c[0x0][0x160], 0x1 ;  /* 0x0000580006057a11 */ /* 0x000fc800078408ff */
[----:B------:R-:W-:Y:S02]  /*1e80*/  LEA.HI.X R4, R4, c[0x0][0x334], R0, 0x1, P1 ;  /* 0x0000cd0004047a11 */ /* 0x000fe400008f0c00 */
[----:B------:R-:W-:Y:S01]  /*1e90*/  LEA.HI.X R6, R6, c[0x0][0x164], R11, 0x1, P2 ;  /* 0x0000590006067a11 */ /* 0x000fe200010f0c0b */
[----:B------:R-:W-:Y:S05]  /*1ea0*/  @!P0 BRA `(.L_x_608) ;  /* 0x0000973000008947 */ /* 0x000fea0003800000 */
        /* <DEDUP_REMOVED lines=12> */
[----:B------:R-:W-:Y:S01]  /*1f70*/  UMOV UR13, UR14 ;  /* 0x0000000e000d7c82 */ /* 0x000fe20008000000 */
[----:B------:R-:W-:Y:S01]  /*1f80*/  MOV R200, R9 ;  /* 0x0000000900c87202 */ /* 0x000fe20000000f00 */
[----:B------:R-:W-:Y:S01]  /*1f90*/  UIADD3 UR4, UR8, -UR4, URZ ;  /* 0x8000000408047290 */ /* 0x000fe2000fffe03f */
[----:B------:R-:W-:Y:S01]  /*1fa0*/  IMAD.MOV.U32 R199, RZ, RZ, R8 ;  /* 0x000000ffffc77224 */ /* 0x000fe200078e0008 */
[----:B------:R-:W-:-:S02]  /*1fb0*/  UMOV UR12, UR15 ;  /* 0x0000000f000c7c82 */ /* 0x000fc40008000000 */
        /* <DEDUP_REMOVED lines=16> */
.L_x_610:
[----:B------:R-:W-:Y:S05]  /*20c0*/  BSYNC B0 ;  /* 0x0000000000007941 */ /* 0x000fea0003800000 */
.L_x_609:
        /* <DEDUP_REMOVED lines=16> */
.L_x_612:
[----:B------:R-:W-:Y:S05]  /*21d0*/  BSYNC B0 ;  /* 0x0000000000007941 */ /* 0x000fea0003800000 */
.L_x_611:
        /* <DEDUP_REMOVED lines=16> */
.L_x_614:
[----:B------:R-:W-:Y:S05]  /*22e0*/  BSYNC B0 ;  /* 0x0000000000007941 */ /* 0x000fea0003800000 */
.L_x_613:
        /* <DEDUP_REMOVED lines=19> */
.L_x_616:
[----:B------:R-:W-:Y:S05]  /*2420*/  BSYNC B0 ;  /* 0x0000000000007941 */ /* 0x000fea0003800000 */
.L_x_615:
        /* <DEDUP_REMOVED lines=22> */
.L_x_618:
[----:B------:R-:W-:Y:S05]  /*2590*/  BSYNC B0 ;  /* 0x0000000000007941 */ /* 0x000fea0003800000 */
.L_x_617:
        /* <DEDUP_REMOVED lines=20> */
.L_x_620:
[----:B------:R-:W-:Y:S05]  /*26e0*/  BSYNC B0 ;  /* 0x0000000000007941 */ /* 0x000fea0003800000 */
.L_x_619:
        /* <DEDUP_REMOVED lines=20> */
.L_x_622:
[----:B------:R-:W-:Y:S05]  /*2830*/  BSYNC B0 ;  /* 0x0000000000007941 */ /* 0x000fea0003800000 */
.L_x_621:
        /* <DEDUP_REMOVED lines=23> */
.L_x_624:
[----:B------:R-:W-:Y:S05]  /*29b0*/  BSYNC B0 ;  /* 0x0000000000007941 */ /* 0x000fea0003800000 */
.L_x_623:
[----:B------:R-:W5:Y:S01]  /*29c0*/  LDL R19, [R1+0x58] ;  /* 0x0000580001137983 */ /* 0x000f620000100800 */
        /* <DEDUP_REMOVED lines=12> */
[C---:B-----5:R-:W-:Y:S01]  /*2a90*/  IADD3 R4, R19.reuse, 0x48, RZ ;  /* 0x0000004813047810 */ /* 0x060fe20007ffe0ff */
[C---:B------:R-:W-:Y:S01]  /*2aa0*/  IMAD.SHL.U32 R10, R19.reuse, 0x4, RZ ;  /* 0x00000004130a7824 */ /* 0x040fe200078e00ff */
[C---:B------:R-:W-:Y:S02]  /*2ab0*/  IADD3 R8, R19.reuse, 0x8, RZ ;  /* 0x0000000813087810 */ /* 0x040fe40007ffe0ff */
[----:B------:R-:W-:Y:S02]  /*2ac0*/  ISETP.GE.AND P2, PT, R4, UR4, PT ;  /* 0x0000000404007c0c */ /* 0x000fe4000bf46270 */
[----:B------:R-:W-:Y:S02]  /*2ad0*/  IADD3 R5, R19, 0x40, RZ ;  /* 0x0000004013057810 */ /* 0x000fe40007ffe0ff */
[----:B------:R-:W-:-:S02]  /*2ae0*/  ISETP.GE.AND P4, PT, R8, UR4, PT ;  /* 0x0000000408007c0c */ /* 0x000fc4000bf86270 */
[----:B------:R-:W-:Y:S02]  /*2af0*/  ISETP.GE.AND P3, PT, R5, UR4, PT ;  /* 0x0000000405007c0c */ /* 0x000fe4000bf66270 */
[----:B------:R-:W-:Y:S02]  /*2b00*/  SHF.R.S32.HI R5, RZ, 0x1f, R4 ;  /* 0x0000001fff057819 */ /* 0x000fe40000011404 */
[----:B------:R-:W-:Y:S02]  /*2b10*/  SHF.R.S32.HI R15, RZ, 0x1f, R19 ;  /* 0x0000001fff0f7819 */ /* 0x000fe40000011413 */
[----:B------:R-:W-:Y:S02]  /*2b20*/  ISETP.GE.AND P5, PT, R19, UR4, PT ;  /* 0x0000000413007c0c */ /* 0x000fe4000bfa6270 */
[----:B------:R-:W-:-:S04]  /*2b30*/  @!P2 LEA R8, P1, R4, UR11, 0x2 ;  /* 0x0000000b0408ac11 */ /* 0x000fc8000f8210ff */
[----:B------:R-:W-:Y:S02]  /*2b40*/  @!P2 LEA.HI.X R9, R4, UR10, R5, 0x2, P1 ;  /* 0x0000000a0409ac11 */ /* 0x000fe400088f1405 */
[----:B------:R-:W-:Y:S02]  /*2b50*/  IADD3 R4, P1, R10, UR11, RZ ;  /* 0x0000000b0a047c10 */ /* 0x000fe4000ff3e0ff */
[----:B------:R-:W-:Y:S01]  /*2b60*/  SHF.L.U64.HI R5, R19, 0x2, R15 ;  /* 0x0000000213057819 */ /* 0x000fe2000001020f */
[----:B------:R-:W5:Y:S03]  /*2b70*/  @!P2 LDG.E R20, [R8.64] ;  /* 0x000000160814a981 */ /* 0x000f66000c1e1900 */
[----:B------:R-:W-:-:S05]  /*2b80*/  IADD3.X R5, R5, UR10, RZ, P1, !PT ;  /* 0x0000000a05057c10 */ /* 0x000fca0008ffe4ff */
[----:B--2---:R1:W2:Y:S04]  /*2b90*/  @!P3 LDG.E R21, [R4.64+0x100] ;  /* 0x000100160415b981 */ /* 0x0042a8000c1e1900 */
[----:B---3--:R1:W3:Y:S04]  /*2ba0*/  @!P4 LDG.E R22, [R4.64+0x20] ;  /* 0x000020160416c981 */ /* 0x0082e8000c1e1900 */
[----:B----4-:R1:W4:Y:S01]  /*2bb0*/  @!P5 LDG.E R23, [R4.64] ;  /* 0x000000160417d981 */ /* 0x010322000c1e1900 */
[----:B------:R-:W-:-:S06]  /*2bc0*/  UIMAD UR4, UR20, -0x80, UR5 ;  /* 0xffffff80140478a4 */ /* 0x000fcc000f8e0205 */
[----:B------:R-:W-:-:S13]  /*2bd0*/  ISETP.GE.AND P5, PT, R2, UR4, PT ;  /* 0x0000000402007c0c */ /* 0x000fda000bfa6270 */
[----:B------:R2:W-:Y:S01]  /*2be0*/  @P5 STS.128 [R0+0xc000], RZ ;  /* 0x00c000ff00005388 */ /* 0x0005e20000000c00 */
[----:B-1----:R-:W-:Y:S01]  /*2bf0*/  IMAD R4, R14, c[0x0][0x1b0], RZ ;  /* 0x00006c000e047a24 */ /* 0x002fe200078e02ff */
[----:B------:R-:W-:Y:S03]  /*2c00*/  BSSY B0, `(.L_x_625) ;  /* 0x0000018000007945 */ /* 0x000fe60003800000 */
[C---:B------:R-:W-:Y:S02]  /*2c10*/  IMAD R10, R12.reuse, c[0x0][0x1b4], R4 ;  /* 0x00006d000c0a7a24 */ /* 0x040fe400078e0204 */
[----:B------:R-:W-:-:S04]  /*2c20*/  IMAD.WIDE.U32 R4, R12, c[0x0][0x1b0], R6 ;  /* 0x00006c000c047a25 */ /* 0x000fc800078e0006 */
[----:B------:R-:W-:Y:S01]  /*2c30*/  IMAD.IADD R10, R5, 0x1, R10 ;  /* 0x00000001050a7824 */ /* 0x000fe200078e020a */
[----:B-----5:R1:W-:Y:S04]  /*2c40*/  STL [R1+0x4], R20 ;  /* 0x0000041401007387 */ /* 0x0203e80000100800 */
[----:B--2---:R1:W-:Y:S04]  /*2c50*/  STL [R1], R21 ;  /* 0x0000001501007387 */ /* 0x0043e80000100800 */
[----:B---3--:R1:W-:Y:S04]  /*2c60*/  STL [R1+0xc], R22 ;  /* 0x00000c1601007387 */ /* 0x0083e80000100800 */
[----:B----4-:R1:W-:Y:S01]  /*2c70*/  STL [R1+0x8], R23 ;  /* 0x0000081701007387 */ /* 0x0103e20000100800 */
        /* <DEDUP_REMOVED lines=16> */
.L_x_626:
[----:B------:R-:W-:Y:S05]  /*2d80*/  BSYNC B0 ;  /* 0x0000000000007941 */ /* 0x000fea0003800000 */
.L_x_625:
[----:B------:R-:W-:Y:S01]  /*2d90*/  ISETP.GE.AND P4, PT, R11, UR4, PT ;  /* 0x000000040b007c0c */ /* 0x000fe2000bf86270 */
[----:B------:R-:W-:-:S12]  /*2da0*/  BSSY B0, `(.L_x_627) ;  /* 0x0000014000007945 */ /* 0x000fd80003800000 */
[----:B------:R4:W-:Y:S01]  /*2db0*/  @P4 STS.128 [R0+0xd000], RZ ;  /* 0x00d000ff00004388 */ /* 0x0009e20000000c00 */
[----:B------:R-:W-:Y:S05]  /*2dc0*/  @P4 BRA `(.L_x_628) ;  /* 0x0000011000004947 */ /* 0x000fea0003800000 */
[----:B------:R-:W-:-:S13]  /*2dd0*/  ISETP.GE.AND P1, PT, R210, c[0x0][0x220], PT ;  /* 0x00008800d2007a0c */ /* 0x000fda0003f26270 */
[----:B------:R1:W-:Y:S01]  /*2de0*/  @P1 STS.128 [R0+0xd000], RZ ;  /* 0x00d000ff00001388 */ /* 0x0003e20000000c00 */
[----:B------:R-:W-:Y:S05]  /*2df0*/  @P1 BRA `(.L_x_628) ;  /* 0x000000e000001947 */ /* 0x000fea0003800000 */
[----:B---3--:R-:W-:Y:S02]  /*2e00*/  IADD3 R8, P1, R2, 0x20, RZ ;  /* 0x0000002002087810 */ /* 0x008fe40007f3e0ff */
        /* <DEDUP_REMOVED lines=13> */
.L_x_628:
[----:B------:R-:W-:Y:S05]  /*2ee0*/  BSYNC B0 ;  /* 0x0000000000007941 */ /* 0x000fea0003800000 */
.L_x_627:
        /* <DEDUP_REMOVED lines=21> */
.L_x_630:
[----:B------:R-:W-:Y:S05]  /*3040*/  BSYNC B0 ;  /* 0x0000000000007941 */ /* 0x000fea0003800000 */
.L_x_629:
        /* <DEDUP_REMOVED lines=21> */
.L_x_632:
[----:B------:R-:W-:Y:S05]  /*31a0*/  BSYNC B0 ;  /* 0x0000000000007941 */ /* 0x000fea0003800000 */
.L_x_631:
        /* <DEDUP_REMOVED lines=18> */
[----:B---3--:R-:W-:Y:S01]  /*32d0*/  IMAD R8, R18, c[0x0][0x1a0], RZ ;  /* 0x0000680012087a24 */ /* 0x008fe200078e02ff */
        /* <DEDUP_REMOVED lines=10> */
.L_x_634:
[----:B------:R-:W-:Y:S05]  /*3380*/  BSYNC B0 ;  /* 0x0000000000007941 */ /* 0x000fea0003800000 */
.L_x_633:
[----:B------:R1:W-:Y:S01]  /*3390*/  @P4 STS.128 [R0+0x11000], RZ ;  /* 0x011000ff00004388 */ /* 0x0003e20000000c00 */
[----:B------:R-:W-:Y:S01]  /*33a0*/  BSSY B0, `(.L_x_635) ;  /* 0x0000013000007945 */ /* 0x000fe20003800000 */
        /* <DEDUP_REMOVED lines=18> */
.L_x_636:
[----:B------:R-:W-:Y:S05]  /*34d0*/  BSYNC B0 ;  /* 0x0000000000007941 */ /* 0x000fea0003800000 */
.L_x_635:
        /* <DEDUP_REMOVED lines=20> */
.L_x_638:
[----:B------:R-:W-:Y:S05]  /*3620*/  BSYNC B0 ;  /* 0x0000000000007941 */ /* 0x000fea0003800000 */
.L_x_637:
        /* <DEDUP_REMOVED lines=19> */
.L_x_640:
[----:B------:R-:W-:Y:S05]  /*3760*/  BSYNC B0 ;  /* 0x0000000000007941 */ /* 0x000fea0003800000 */
.L_x_639:
[----:B------:R-:W-:Y:S01]  /*3770*/  ULDC.64 UR16, c[0x0][0x318] ;  /* 0x0000c60000107ab9 */ /* 0x000fe20000000a00 */
[----:B------:R-:W5:Y:S01]  /*3780*/  LDL R6, [R1+0x4c] ;  /* 0x00004c0001067983 */ /* 0x000f620000100800 */
[----:B------:R-:W-:Y:S02]  /*3790*/  UISETP.NE.U32.AND UP1, UPT, URZ, UR16, UPT ;  /* 0x000000103f00728c */ /* 0x000fe4000bf25070 */
[----:B------:R-:W-:Y:S01]  /*37a0*/  ULDC.64 UR18, c[0x0][0x320] ;  /* 0x0000c80000127ab9 */ /* 0x000fe20000000a00 */
[----:B------:R-:W0:Y:S01]  /*37b0*/  LDGDEPBAR ;  /* 0x00000000000079af */ /* 0x000e220000000000 */
[----:B------:R-:W-:-:S06]  /*37c0*/  UISETP.NE.AND.EX UP1, UPT, URZ, UR17, UPT, UP1 ;  /* 0x000000113f00728c */ /* 0x000fcc000bf25310 */
[----:B------:R-:W-:-:S05]  /*37d0*/  PLOP3.LUT P1, PT, PT, PT, UP1, 0x80, 0x0 ;  /* 0x000000000000781c */ /* 0x000fca0003f2f018 */
[----:B------:R-:W-:Y:S02]  /*37e0*/  @UP1 UIMAD UR4, UR41, UR18, URZ ;  /* 0x00000012290412a4 */ /* 0x000fe4000f8e023f */
[----:B------:R-:W-:Y:S02]  /*37f0*/  @UP1 UMOV UR14, UR37 ;  /* 0x00000025000e1c82 */ /* 0x000fe40008000000 */
[----:B------:R-:W-:Y:S02]  /*3800*/  @UP1 UMOV UR15, UR61 ;  /* 0x0000003d000f1c82 */ /* 0x000fe40008000000 */
[----:B------:R-:W-:Y:S02]  /*3810*/  @UP1 UIMAD.WIDE.U32 UR14, UR34, UR18, UR14 ;  /* 0x00000012220e12a5 */ /* 0x000fe4000f8e000e */
[----:B------:R-:W-:Y:S02]  /*3820*/  @UP1 UIMAD UR19, UR34, UR19, UR4 ;  /* 0x00000013221312a4 */ /* 0x000fe4000f8e0204 */
[----:B------:R-:W-:-:S02]  /*3830*/  @UP1 ULEA UR16, UP0, UR14, UR16, 0x2 ;  /* 0x000000100e101291 */ /* 0x000fc4000f80103f */
[----:B------:R-:W-:-:S04]  /*3840*/  @UP1 UIADD3 UR19, UR15, UR19, URZ ;  /* 0x000000130f131290 */ /* 0x000fc8000fffe03f */
[----:B------:R-:W-:Y:S01]  /*3850*/  @UP1 ULEA.HI.X UR17, UR14, UR17, UR19, 0x2, UP0 ;  /* 0x000000110e111291 */ /* 0x000fe200080f1413 */
[----:B---3--:R-:W-:-:S05]  /*3860*/  IMAD.U32 R4, RZ, RZ, UR16 ;  /* 0x00000010ff047e24 */ /* 0x008fca000f8e00ff */
[----:B------:R-:W-:-:S05]  /*3870*/  IMAD.U32 R5, RZ, RZ, UR17 ;  /* 0x00000011ff057e24 */ /* 0x000fca000f8e00ff */
[----:B-12-4-:R-:W2:Y:S01]  /*3880*/  @P1 LDG.E R0, [R4.64] ;  /* 0x0000001604001981 */ /* 0x016ea2000c1e1900 */
[----:B------:R-:W2:Y:S01]  /*3890*/  @P1 MUFU.RCP R2, c[0x0][0x238] ;  /* 0x00008e0000021b08 */ /* 0x000ea20000001000 */
[----:B------:R-:W-:Y:S01]  /*38a0*/  IADD3 R162, R166, 0x2000, RZ ;  /* 0x00002000a6a27810 */ /* 0x000fe20007ffe0ff */
[----:B------:R-:W-:Y:S01]  /*38b0*/  IMAD.MOV.U32 R209, RZ, RZ, R173 ;  /* 0x000000ffffd17224 */ /* 0x000fe200078e00ad */
[----:B------:R-:W-:Y:S01]  /*38c0*/  CS2R R126, SRZ ;  /* 0x00000000007e7805 */ /* 0x000fe2000001ff00 */
[----:B------:R-:W-:Y:S01]  /*38d0*/  CS2R R124, SRZ ;  /* 0x00000000007c7805 */ /* 0x000fe2000001ff00 */
[----:B------:R-:W-:Y:S01]  /*38e0*/  SEL R162, R162, R166, !P0 ;  /* 0x000000a6a2a27207 */ /* 0x000fe20004000000 */
        /* <DEDUP_REMOVED lines=31> */
[----:B------:R-:W-:Y:S01]  /*3ae0*/  SHF.L.U32 R164, R166, 0x1, RZ ;  /* 0x00000001a6a47819 */ /* 0x000fe200000006ff */
[----:B------:R-:W-:Y:S01]  /*3af0*/  IMAD.MOV.U32 R168, RZ, RZ, 0x20 ;  /* 0x00000020ffa87424 */ /* 0x000fe200078e00ff */
[----:B------:R-:W-:Y:S01]  /*3b00*/  UMOV UR4, URZ ;  /* 0x0000003f00047c82 */ /* 0x000fe20008000000 */
[----:B------:R-:W-:-:S02]  /*3b10*/  IMAD.MOV.U32 R167, RZ, RZ, 0x40 ;  /* 0x00000040ffa77424 */ /* 0x000fc400078e00ff */
[----:B------:R-:W-:Y:S02]  /*3b20*/  IMAD.SHL.U32 R163, R166, 0x2, RZ ;  /* 0x00000002a6a37824 */ /* 0x000fe400078e00ff */
[----:B--2---:R-:W-:Y:S01]  /*3b30*/  @P1 FMUL.FTZ R0, R0, R2 ;  /* 0x0000000200001220 */ /* 0x004fe20000410000 */
[----:B------:R-:W-:-:S03]  /*3b40*/  IADD3 R2, R165, 0x2000, RZ ;  /* 0x00002000a5027810 */ /* 0x000fc60007ffe0ff */
[----:B------:R1:W2:Y:S01]  /*3b50*/  @P1 R2UR UR9, R0 ;  /* 0x00000000000913c2 */ /* 0x0002a200000e0000 */
[----:B------:R-:W-:-:S04]  /*3b60*/  SEL R2, R2, R165, !P0 ;  /* 0x000000a502027207 */ /* 0x000fc80004000000 */
[----:B------:R-:W-:Y:S01]  /*3b70*/  SHF.L.U32 R156, R2, 0x1, RZ ;  /* 0x00000001029c7819 */ /* 0x000fe200000006ff */
[----:B------:R-:W-:-:S04]  /*3b80*/  IMAD.MOV.U32 R2, RZ, RZ, c[0x0][0x22c] ;  /* 0x00008b00ff027624 */ /* 0x000fc800078e00ff */
[----:B------:R-:W-:-:S04]  /*3b90*/  IMAD R2, R2, c[0x0][0x1c0], RZ ;  /* 0x0000700002027a24 */ /* 0x000fc800078e02ff */
[C---:B------:R-:W-:Y:S01]  /*3ba0*/  IMAD.SHL.U32 R4, R2.reuse, 0x8, RZ ;  /* 0x0000000802047824 */ /* 0x040fe200078e00ff */
[----:B------:R-:W-:Y:S02]  /*3bb0*/  SHF.L.U32 R5, R2, 0x4, RZ ;  /* 0x0000000402057819 */ /* 0x000fe400000006ff */
[----:B-1----:R-:W-:Y:S01]  /*3bc0*/  MOV R0, UR20 ;  /* 0x0000001400007c02 */ /* 0x002fe20008000f00 */
[----:B--2---:R-:W-:-:S04]  /*3bd0*/  @UP1 UMOV UR4, UR9 ;  /* 0x0000000900041c82 */ /* 0x004fc80008000000 */
[----:B-----5:R-:W-:-:S05]  /*3be0*/  IMAD R0, R0, 0x80, R6 ;  /* 0x0000008000007824 */ /* 0x020fca00078e0206 */
[----:B------:R-:W-:-:S04]  /*3bf0*/  IADD3 R0, R19, -UR28, -R0 ;  /* 0x8000001c13007c10 */ /* 0x000fc8000fffe800 */
[----:B------:R-:W-:-:S05]  /*3c00*/  IADD3 R0, R0, UR5, RZ ;  /* 0x0000000500007c10 */ /* 0x000fca000fffe0ff */
[----:B------:R1:W-:Y:S02]  /*3c10*/  STL [R1+0x44], R0 ;  /* 0x0000440001007387 */ /* 0x0003e40000100800 */
[----:B-1----:R-:W-:Y:S02]  /*3c20*/  IADD3 R0, R5, 0x20, RZ ;  /* 0x0000002005007810 */ /* 0x002fe40007ffe0ff */
[----:B------:R-:W-:-:S03]  /*3c30*/  SHF.L.U64.HI R5, R19, 0x2, R15 ;  /* 0x0000000213057819 */ /* 0x000fc6000001020f */
[----:B------:R-:W-:-:S05]  /*3c40*/  IMAD.IADD R0, R4, 0x1, R0 ;  /* 0x0000000104007824 */ /* 0x000fca00078e0200 */
[----:B------:R-:W-:-:S05]  /*3c50*/  IADD3 R0, R4, R0, RZ ;  /* 0x0000000004007210 */ /* 0x000fca0007ffe0ff */
        /* <DEDUP_REMOVED lines=8> */
[----:B-1----:R-:W-:-:S02]  /*3ce0*/  IADD3 R0, R19, -0x80, RZ ;  /* 0xffffff8013007810 */ /* 0x002fc40007ffe0ff */
[----:B--2---:R-:W-:Y:S02]  /*3cf0*/  SHF.L.U32 R5, R19, 0x2, RZ ;  /* 0x0000000213057819 */ /* 0x004fe400000006ff */
[----:B---3--:R-:W-:-:S03]  /*3d00*/  IADD3 R2, R4, R2, RZ ;  /* 0x0000000204027210 */ /* 0x008fc60007ffe0ff */
[----:B------:R1:W-:Y:S04]  /*3d10*/  STL [R1+0x3c], R5 ;  /* 0x00003c0501007387 */ /* 0x0003e80000100800 */
[----:B------:R2:W-:Y:S01]  /*3d20*/  STL [R1+0x24], R2 ;  /* 0x0000240201007387 */ /* 0x0005e20000100800 */
[----:B-1----:R-:W-:Y:S01]  /*3d30*/  IADD3 R5, R4, R2, RZ ;  /* 0x0000000204057210 */ /* 0x002fe20007ffe0ff */
[----:B--2---:R-:W-:-:S03]  /*3d40*/  IMAD.SHL.U32 R2, R0, 0x4, RZ ;  /* 0x0000000400027824 */ /* 0x004fc600078e00ff */
[C---:B------:R-:W-:Y:S01]  /*3d50*/  IADD3 R0, R4.reuse, R5, RZ ;  /* 0x0000000504007210 */ /* 0x040fe20007ffe0ff */
[----:B------:R-:W-:Y:S04]  /*3d60*/  STL [R1+0x20], R5 ;  /* 0x0000200501007387 */ /* 0x000fe80000100800 */
[----:B------:R-:W-:Y:S04]  /*3d70*/  STL [R1+0x38], R2 ;  /* 0x0000380201007387 */ /* 0x000fe80000100800 */
[----:B------:R1:W-:Y:S02]  /*3d80*/  STL [R1+0x1c], R0 ;  /* 0x00001c0001007387 */ /* 0x0003e40000100800 */
[----:B-1----:R-:W-:-:S05]  /*3d90*/  IMAD.IADD R0, R4, 0x1, R0 ;  /* 0x0000000104007824 */ /* 0x002fca00078e0200 */
[----:B------:R1:W-:Y:S02]  /*3da0*/  STL [R1+0x18], R0 ;  /* 0x0000180001007387 */ /* 0x0003e40000100800 */
[----:B-1----:R-:W-:-:S05]  /*3db0*/  IADD3 R0, R4, R0, RZ ;  /* 0x0000000004007210 */ /* 0x002fca0007ffe0ff */
[----:B------:R1:W-:Y:S02]  /*3dc0*/  STL [R1+0x14], R0 ;  /* 0x0000140001007387 */ /* 0x0003e40000100800 */
[----:B-1----:R-:W-:-:S05]  /*3dd0*/  IMAD.IADD R0, R4, 0x1, R0 ;  /* 0x0000000104007824 */ /* 0x002fca00078e0200 */
[----:B------:R1:W-:Y:S02]  /*3de0*/  STL [R1+0x10], R0 ;  /* 0x0000100001007387 */ /* 0x0003e40000100800 */
[----:B-1----:R-:W-:-:S05]  /*3df0*/  IADD3 R0, R4, R0, RZ ;  /* 0x0000000004007210 */ /* 0x002fca0007ffe0ff */
[----:B------:R1:W-:Y:S02]  /*3e00*/  STL [R1+0x34], R0 ;  /* 0x0000340001007387 */ /* 0x0003e40000100800 */
.L_x_643:
[----:B------:R-:W2:Y:S01]  /*3e10*/  LDL R52, [R1+0x44] ;  /* 0x0000440001347983 */ /* 0x000ea20000100800 */
[----:B------:R-:W-:Y:S01]  /*3e20*/  IMAD.U32 R169, RZ, RZ, UR8 ;  /* 0x00000008ffa97e24 */ /* 0x000fe2000f8e00ff */
[----:B------:R-:W-:Y:S02]  /*3e30*/  USHF.L.U32 UR9, UR20, 0x7, URZ ;  /* 0x0000000714097899 */ /* 0x000fe4000800063f */
[----:B-1----:R-:W3:Y:S01]  /*3e40*/  LDL R0, [R1+0x54] ;  /* 0x0000540001007983 */ /* 0x002ee20000100800 */
[----:B------:R-:W-:Y:S02]  /*3e50*/  UISETP.GE.AND UP4, UPT, UR8, 0x1, UPT ;  /* 0x000000010800788c */ /* 0x000fe4000bf86270 */
[----:B------:R-:W-:Y:S01]  /*3e60*/  UIADD3 UR9, UR9, 0x80, URZ ;  /* 0x0000008009097890 */ /* 0x000fe2000fffe03f */
[----:B------:R-:W0:Y:S03]  /*3e70*/  LDGDEPBAR ;  /* 0x00000000000079af */ /* 0x000e260000000000 */
[----:B------:R-:W-:Y:S05]  /*3e80*/  UISETP.GE.AND UP0, UPT, UR9, UR5, UPT ;  /* 0x000000050900728c */ /* 0x000fea000bf06270 */
[----:B------:R-:W4:Y:S04]  /*3e90*/  LDL R218, [R1+0x4c] ;  /* 0x00004c0001da7983 */ /* 0x000f280000100800 */
[----:B------:R-:W5:Y:S04]  /*3ea0*/  LDL R217, [R1+0x8] ;  /* 0x0000080001d97983 */ /* 0x000f680000100800 */
[----:B------:R-:W4:Y:S01]  /*3eb0*/  LDL R216, [R1+0xc] ;  /* 0x00000c0001d87983 */ /* 0x000f220000100800 */
[----:B------:R-:W-:Y:S04]  /*3ec0*/  DEPBAR.LE SB0, 0x0 ;  /* 0x000080000000791a */ /* 0x000fe80000000000 */
[----:B------:R-:W-:Y:S08]  /*3ed0*/  BAR.SYNC.DEFER_BLOCKING 0x0 ;  /* 0x0000000000007b1d */ /* 0x000ff00000010000 */
[----:B------:R-:W-:Y:S08]  /*3ee0*/  LDSM.16.M88.4 R64, [R162] ;  /* 0x00000000a240783b */ /* 0x000ff00000000200 */
[----:B------:R-:W1:Y:S08]  /*3ef0*/  LDSM.16.M88.4 R16, [R158+0xc000] ;  /* 0x00c000009e10783b */ /* 0x000e700000000200 */
[----:B------:R-:W1:Y:S08]  /*3f00*/  LDSM.16.M88.4 R60, [R162+0x2000] ;  /* 0x00200000a23c783b */ /* 0x000e700000000200 */
[----:B------:R-:W1:Y:S08]  /*3f10*/  LDSM.16.M88.4 R32, [R158+0xc800] ;  /* 0x00c800009e20783b */ /* 0x000e700000000200 */
[----:B------:R-:W1:Y:S08]  /*3f20*/  LDSM.16.M88.4 R48, [R158+0xd000] ;  /* 0x00d000009e30783b */ /* 0x000e700000000200 */
[----:B------:R-:W2:Y:S01]  /*3f30*/  LDSM.16.M88.4 R132, [R158+0xd800] ;  /* 0x00d800009e84783b */ /* 0x000ea20000000200 */
[-C--:B-1----:R-:W-:Y:S07]  /*3f40*/  HMMA.16816.F32 R4, R64, R16.reuse, RZ ;  /* 0x000000104004723c */ /* 0x082fee00000018ff */
[----:B------:R-:W-:Y:S01]  /*3f50*/  LDSM.16.M88.4 R140, [R161+0xc000] ;  /* 0x00c00000a18c783b */ /* 0x000fe20000000200 */
[C---:B------:R-:W-:Y:S08]  /*3f60*/  HMMA.16816.F32 R8, R60.reuse, R16, RZ ;  /* 0x000000103c08723c */ /* 0x040ff000000018ff */
[-C--:B------:R-:W-:Y:S08]  /*3f70*/  HMMA.16816.F32 R12, R60, R18.reuse, RZ ;  /* 0x000000123c0c723c */ /* 0x080ff000000018ff */
        /* <DEDUP_REMOVED lines=8> */
[C---:B------:R-:W-:Y:S01]  /*4000*/  HMMA.16816.F32 R48, R64.reuse, R50, RZ ;  /* 0x000000324030723c */ /* 0x040fe200000018ff */
[----:B--2---:R-:W-:Y:S07]  /*4010*/  IMAD R169, R169, 0x80, R52 ;  /* 0x00000080a9a97824 */ /* 0x004fee00078e0234 */
[-C--:B------:R-:W-:Y:S01]  /*4020*/  HMMA.16816.F32 R52, R64, R132.reuse, RZ ;  /* 0x000000844034723c */ /* 0x080fe200000018ff */
[----:B---3--:R-:W-:Y:S03]  /*4030*/  R2P PR, R0, 0x6 ;  /* 0x0000000600007804 */ /* 0x008fe60000000000 */
[C---:B------:R-:W-:Y:S02]  /*4040*/  IADD3 R148, R169.reuse, -0x1, RZ ;  /* 0xffffffffa9947810 */ /* 0x040fe40007ffe0ff */
[----:B------:R-:W-:Y:S02]  /*4050*/  IABS R56, R169 ;  /* 0x000000a900387213 */ /* 0x000fe40000000000 */
[----:B------:R-:W-:Y:S02]  /*4060*/  SEL R2, R168, 0xffffffe0, !P1 ;  /* 0xffffffe0a8027807 */ /* 0x000fe40004800000 */
[----:B------:R1:W2:Y:S01]  /*4070*/  I2F R194, R56 ;  /* 0x0000003800c27306 */ /* 0x0002a20000201400 */
[----:B------:R-:W-:Y:S02]  /*4080*/  ISETP.GE.AND P0, PT, R148, RZ, PT ;  /* 0x000000ff9400720c */ /* 0x000fe40003f06270 */
[----:B------:R-:W-:Y:S01]  /*4090*/  IMAD.IADD R0, R162, 0x1, R2 ;  /* 0x00000001a2007824 */ /* 0x000fe200078e0202 */
[C---:B------:R-:W-:Y:S02]  /*40a0*/  IADD3 R152, R169.reuse, 0x8, RZ ;  /* 0x00000008a9987810 */ /* 0x040fe40007ffe0ff */
[----:B------:R-:W-:Y:S02]  /*40b0*/  IADD3 R153, R169, 0x7, RZ ;  /* 0x00000007a9997810 */ /* 0x000fe40007ffe0ff */
[----:B------:R-:W-:Y:S01]  /*40c0*/  ISETP.GE.AND P1, PT, R152, RZ, PT ;  /* 0x000000ff9800720c */ /* 0x000fe20003f26270 */
[----:B------:R-:W3:Y:S01]  /*40d0*/  LDSM.16.M88.4 R136, [R0] ;  /* 0x000000000088783b */ /* 0x000ee20000000200 */
[----:B------:R-:W-:Y:S02]  /*40e0*/  SEL R157, R167, 0xffffffc0, !P2 ;  /* 0xffffffc0a79d7807 */ /* 0x000fe40005000000 */
[C---:B------:R-:W-:Y:S02]  /*40f0*/  IADD3 R172, R169.reuse, 0x30, RZ ;  /* 0x00000030a9ac7810 */ /* 0x040fe40007ffe0ff */
[C---:B------:R-:W-:Y:S02]  /*4100*/  @!P0 IADD3 R148, -R169.reuse, 0x1, RZ ;  /* 0x00000001a9948810 */ /* 0x040fe40007ffe1ff */
[----:B------:R-:W-:Y:S01]  /*4110*/  IADD3 R171, R169, 0x2f, RZ ;  /* 0x0000002fa9ab7810 */ /* 0x000fe20007ffe0ff */
[----:B------:R2:W4:Y:S01]  /*4120*/  LDSM.16.M88.4 R144, [R0+0x2000] ;  /* 0x002000000090783b */ /* 0x0005220000000200 */
[----:B------:R2:W2:Y:S01]  /*4130*/  I2F R193, R148 ;  /* 0x0000009400c17306 */ /* 0x0004a20000201400 */
[----:B------:R-:W-:Y:S02]  /*4140*/  ISETP.GE.AND P0, PT, R153, RZ, PT ;  /* 0x000000ff9900720c */ /* 0x000fe40003f06270 */
[C---:B------:R-:W-:Y:S02]  /*4150*/  @!P1 IADD3 R152, -R169.reuse, -0x8, RZ ;  /* 0xfffffff8a9989810 */ /* 0x040fe40007ffe1ff */
[C---:B------:R-:W-:Y:S01]  /*4160*/  IADD3 R170, R169.reuse, 0x28, RZ ;  /* 0x00000028a9aa7810 */ /* 0x040fe20007ffe0ff */
[C---:B-1----:R-:W-:Y:S01]  /*4170*/  HMMA.16816.F32 R56, R60.reuse, R132, RZ ;  /* 0x000000843c38723c */ /* 0x042fe200000018ff */
[----:B------:R-:W-:Y:S02]  /*4180*/  PLOP3.LUT P5, PT, PT, PT, UP0, 0x80, 0x0 ;  /* 0x000000000000781c */ /* 0x000fe40003faf008 */
[----:B------:R-:W-:Y:S01]  /*4190*/  PLOP3.LUT P6, PT, PT, PT, UP0, 0x80, 0x0 ;  /* 0x000000000000781c */ /* 0x000fe20003fcf008 */
[----:B------:R1:W-:Y:S01]  /*41a0*/  I2F R197, R152 ;  /* 0x0000009800c57306 */ /* 0x0003e20000201400 */
[----:B------:R-:W-:Y:S02]  /*41b0*/  PLOP3.LUT P4, PT, PT, PT, UP0, 0x80, 0x0 ;  /* 0x000000000000781c */ /* 0x000fe40003f8f008 */
[C---:B------:R-:W-:Y:S01]  /*41c0*/  IADD3 R132, R169.reuse, 0x40, RZ ;  /* 0x00000040a9847810 */ /* 0x040fe20007ffe0ff */
[-C--:B------:R-:W-:Y:S01]  /*41d0*/  HMMA.16816.F32 R60, R60, R134.reuse, RZ ;  /* 0x000000863c3c723c */ /* 0x080fe200000018ff */
[C---:B------:R-:W-:Y:S02]  /*41e0*/  IADD3 R133, R169.reuse, 0x3f, RZ ;  /* 0x0000003fa9857810 */ /* 0x040fe40007ffe0ff */
[----:B------:R-:W-:Y:S02]  /*41f0*/  ISETP.GE.AND P1, PT, R132, RZ, PT ;  /* 0x000000ff8400720c */ /* 0x000fe40003f26270 */
[----:B------:R-:W-:Y:S02]  /*4200*/  @!P0 IADD3 R153, -R169, -0x7, RZ ;  /* 0xfffffff9a9998810 */ /* 0x000fe40007ffe1ff */
[----:B------:R-:W-:Y:S01]  /*4210*/  ISETP.GE.AND P0, PT, R133, RZ, PT ;  /* 0x000000ff8500720c */ /* 0x000fe20003f06270 */
[----:B------:R-:W-:Y:S01]  /*4220*/  HMMA.16816.F32 R64, R64, R134, RZ ;  /* 0x000000864040723c */ /* 0x000fe200000018ff */
[----:B------:R5:W5:Y:S01]  /*4230*/  I2F R198, R153 ;  /* 0x0000009900c67306 */ /* 0x000b620000201400 */
[----:B--2---:R-:W2:Y:S02]  /*4240*/  LDSM.16.M88.4 R148, [R161+0xc800] ;  /* 0x00c80000a194783b */ /* 0x004ea40000000200 */
[--C-:B------:R-:W-:Y:S04]  /*4250*/  IMAD.IADD R0, R0, 0x1, R157.reuse ;  /* 0x0000000100007824 */ /* 0x100fe800078e029d */
[C---:B------:R-:W-:Y:S01]  /*4260*/  @!P1 IADD3 R132, -R169.reuse, -0x40, RZ ;  /* 0xffffffc0a9849810 */ /* 0x040fe20007ffe1ff */
[-C--:B---3--:R-:W-:Y:S03]  /*4270*/  HMMA.16816.F32 R4, R136, R140.reuse, R4 ;  /* 0x0000008c8804723c */ /* 0x088fe60000001804 */
[----:B------:R-:W-:Y:S01]  /*4280*/  I2F R181, R132 ;  /* 0x0000008400b57306 */ /* 0x000fe20000201400 */
[C---:B-1----:R-:W-:Y:S02]  /*4290*/  IADD3 R152, R169.reuse, 0x48, RZ ;  /* 0x00000048a9987810 */ /* 0x042fe40007ffe0ff */
[C---:B------:R-:W-:Y:S02]  /*42a0*/  @!P0 IADD3 R133, -R169.reuse, -0x3f, RZ ;  /* 0xffffffc1a9858810 */ /* 0x040fe40007ffe1ff */
[----:B------:R-:W-:Y:S01]  /*42b0*/  ISETP.GE.AND P1, PT, R152, RZ, PT ;  /* 0x000000ff9800720c */ /* 0x000fe20003f26270 */
[C---:B----4-:R-:W-:Y:S04]  /*42c0*/  HMMA.16816.F32 R8, R144.reuse, R140, R8 ;  /* 0x0000008c9008723c */ /* 0x050fe80000001808 */
[----:B------:R1:W-:Y:S03]  /*42d0*/  I2F R180, R133 ;  /* 0x0000008500b47306 */ /* 0x0003e60000201400 */
[C---:B------:R-:W-:Y:S01]  /*42e0*/  IADD3 R140, R169.reuse, 0x47, RZ ;  /* 0x00000047a98c7810 */ /* 0x040fe20007ffe0ff */
[-C--:B------:R-:W-:Y:S01]  /*42f0*/  HMMA.16816.F32 R12, R144, R142.reuse, R12 ;  /* 0x0000008e900c723c */ /* 0x080fe2000000180c */
[C---:B------:R-:W-:Y:S02]  /*4300*/  IADD3 R141, R169.reuse, 0x38, RZ ;  /* 0x00000038a98d7810 */ /* 0x040fe40007ffe0ff */
[----:B------:R-:W-:Y:S02]  /*4310*/  ISETP.GE.AND P0, PT, R140, RZ, PT ;  /* 0x000000ff8c00720c */ /* 0x000fe40003f06270 */
[----:B------:R-:W-:Y:S02]  /*4320*/  @!P1 IADD3 R152, -R169, -0x48, RZ ;  /* 0xffffffb8a9989810 */ /* 0x000fe40007ffe1ff */
[----:B------:R-:W-:Y:S01]  /*4330*/  ISETP.GE.AND P1, PT, R141, RZ, PT ;  /* 0x000000ff8d00720c */ /* 0x000fe20003f26270 */
[C---:B------:R-:W-:Y:S01]  /*4340*/  HMMA.16816.F32 R16, R136.reuse, R142, R16 ;  /* 0x0000008e8810723c */ /* 0x040fe20000001810 */
[----:B------:R3:W4:Y:S03]  /*4350*/  I2F R196, R152 ;  /* 0x0000009800c47306 */ /* 0x0007260000201400 */
[C---:B-----5:R-:W-:Y:S04]  /*4360*/  IADD3 R153, R169.reuse, -0x11, RZ ;  /* 0xffffffefa9997810 */ /* 0x060fe80007ffe0ff */
[-C--:B--2---:R-:W-:Y:S01]  /*4370*/  HMMA.16816.F32 R20, R136, R148.reuse, R20 ;  /* 0x000000948814723c */ /* 0x084fe20000001814 */
[C---:B------:R-:W-:Y:S01]  /*4380*/  @!P0 IADD3 R140, -R169.reuse, -0x47, RZ ;  /* 0xffffffb9a98c8810 */ /* 0x040fe20007ffe1ff */
[----:B-1----:R-:W1:Y:S03]  /*4390*/  LDSM.16.M88.4 R132, [R161+0xd000] ;  /* 0x00d00000a184783b */ /* 0x002e660000000200 */
[----:B------:R-:W-:Y:S01]  /*43a0*/  I2F R195, R140 ;  /* 0x0000008c00c37306 */ /* 0x000fe20000201400 */
[C---:B------:R-:W-:Y:S02]  /*43b0*/  @!P1 IADD3 R141, -R169.reuse, -0x38, RZ ;  /* 0xffffffc8a98d9810 */ /* 0x040fe40007ffe1ff */
[C---:B------:R-:W-:Y:S07]  /*43c0*/  HMMA.16816.F32 R24, R144.reuse, R148, R24 ;  /* 0x000000949018723c */ /* 0x040fee0000001818 */
[----:B------:R2:W-:Y:S01]  /*43d0*/  I2F R191, R141 ;  /* 0x0000008d00bf7306 */ /* 0x0005e20000201400 */
[-C--:B------:R-:W-:Y:S01]  /*43e0*/  HMMA.16816.F32 R28, R144, R150.reuse, R28 ;  /* 0x00000096901c723c */ /* 0x080fe2000000181c */
[C---:B---3--:R-:W-:Y:S03]  /*43f0*/  IADD3 R152, R169.reuse, 0x37, RZ ;  /* 0x00000037a9987810 */ /* 0x048fe60007ffe0ff */
[----:B------:R-:W-:Y:S02]  /*4400*/  IADD3 R149, R169, -0x8, RZ ;  /* 0xfffffff8a9957810 */ /* 0x000fe40007ffe0ff */
[----:B------:R-:W-:Y:S02]  /*4410*/  ISETP.GE.AND P0, PT, R152, RZ, PT ;  /* 0x000000ff9800720c */ /* 0x000fe40003f06270 */
[----:B------:R-:W-:Y:S01]  /*4420*/  ISETP.GE.AND P1, PT, R149, RZ, PT ;  /* 0x000000ff9500720c */ /* 0x000fe20003f26270 */
[C---:B------:R-:W-:Y:S03]  /*4430*/  HMMA.16816.F32 R32, R136.reuse, R150, R32 ;  /* 0x000000968820723c */ /* 0x040fe60000001820 */
[C---:B------:R-:W-:Y:S04]  /*4440*/  IADD3 R148, R169.reuse, -0x9, RZ ;  /* 0xfffffff7a9947810 */ /* 0x040fe80007ffe0ff */
[C---:B------:R-:W-:Y:S05]  /*4450*/  IADD3 R150, R169.reuse, -0x10, RZ ;  /* 0xfffffff0a9967810 */ /* 0x040fea0007ffe0ff */
[C---:B------:R-:W-:Y:S02]  /*4460*/  @!P0 IADD3 R152, -R169.reuse, -0x37, RZ ;  /* 0xffffffc9a9988810 */ /* 0x040fe40007ffe1ff */
[----:B------:R-:W-:Y:S01]  /*4470*/  ISETP.GE.AND P0, PT, R148, RZ, PT ;  /* 0x000000ff9400720c */ /* 0x000fe20003f06270 */
[----:B--2---:R-:W2:Y:S01]  /*4480*/  LDSM.16.M88.4 R140, [R161+0xd800] ;  /* 0x00d80000a18c783b */ /* 0x004ea20000000200 */
[----:B------:R3:W5:Y:S01]  /*4490*/  I2F R189, R152 ;  /* 0x0000009800bd7306 */ /* 0x0007620000201400 */
[C---:B------:R-:W-:Y:S02]  /*44a0*/  @!P1 IADD3 R149, -R169.reuse, 0x8, RZ ;  /* 0x00000008a9959810 */ /* 0x040fe40007ffe1ff */
[----:B------:R-:W-:Y:S01]  /*44b0*/  ISETP.GE.AND P1, PT, R150, RZ, PT ;  /* 0x000000ff9600720c */ /* 0x000fe20003f26270 */
[-C--:B-1----:R-:W-:Y:S06]  /*44c0*/  HMMA.16816.F32 R36, R136, R132.reuse, R36 ;  /* 0x000000848824723c */ /* 0x082fec0000001824 */
[----:B------:R-:W-:Y:S01]  /*44d0*/  I2F R179, R149 ;  /* 0x0000009500b37306 */ /* 0x000fe20000201400 */
[----:B------:R-:W-:Y:S01]  /*44e0*/  @!P0 IADD3 R148, -R169, 0x9, RZ ;  /* 0x00000009a9948810 */ /* 0x000fe20007ffe1ff */
[C---:B------:R-:W-:Y:S01]  /*44f0*/  HMMA.16816.F32 R40, R144.reuse, R132, R40 ;  /* 0x000000849028723c */ /* 0x040fe20000001828 */
[----:B------:R-:W-:Y:S03]  /*4500*/  ISETP.GE.AND P0, PT, R153, RZ, PT ;  /* 0x000000ff9900720c */ /* 0x000fe60003f06270 */
[C---:B------:R-:W-:Y:S02]  /*4510*/  @!P1 IADD3 R150, -R169.reuse, 0x10, RZ ;  /* 0x00000010a9969810 */ /* 0x040fe40007ffe1ff */
[----:B------:R-:W-:Y:S02]  /*4520*/  ISETP.GE.AND P1, PT, R172, RZ, PT ;  /* 0x000000ffac00720c */ /* 0x000fe40003f26270 */
[----:B------:R-:W1:Y:S01]  /*4530*/  I2F R177, R148 ;  /* 0x0000009400b17306 */ /* 0x000e620000201400 */
[-C--:B------:R-:W-:Y:S03]  /*4540*/  HMMA.16816.F32 R44, R144, R134.reuse, R44 ;  /* 0x00000086902c723c */ /* 0x080fe6000000182c */
[----:B---3--:R-:W-:Y:S02]  /*4550*/  IMAD.IADD R152, R162, 0x1, R157 ;  /* 0x00000001a2987824 */ /* 0x008fe400078e029d */
[----:B------:R-:W-:Y:S02]  /*4560*/  @!P0 IADD3 R153, -R169, 0x11, RZ ;  /* 0x00000011a9998810 */ /* 0x000fe40007ffe1ff */
[----:B------:R-:W-:Y:S01]  /*4570*/  ISETP.GE.AND P0, PT, R171, RZ, PT ;  /* 0x000000ffab00720c */ /* 0x000fe20003f06270 */
[C---:B------:R-:W-:Y:S01]  /*4580*/  HMMA.16816.F32 R48, R136.reuse, R134, R48 ;  /* 0x000000868830723c */ /* 0x040fe20000001830 */
[----:B------:R3:W-:Y:S01]  /*4590*/  I2F R192, R150 ;  /* 0x0000009600c07306 */ /* 0x0007e20000201400 */
[----:B------:R-:W-:Y:S02]  /*45a0*/  LDSM.16.M88.4 R132, [R152] ;  /* 0x000000009884783b */ /* 0x000fe40000000200 */
[C---:B------:R-:W-:Y:S02]  /*45b0*/  @!P1 IADD3 R172, -R169.reuse, -0x30, RZ ;  /* 0xffffffd0a9ac9810 */ /* 0x040fe40007ffe1ff */
[----:B------:R-:W-:Y:S02]  /*45c0*/  ISETP.GE.AND P1, PT, R170, RZ, PT ;  /* 0x000000ffaa00720c */ /* 0x000fe40003f26270 */
[-C--:B--2---:R-:W-:Y:S03]  /*45d0*/  HMMA.16816.F32 R52, R136, R140.reuse, R52 ;  /* 0x0000008c8834723c */ /* 0x084fe60000001834 */
[----:B------:R2:W1:Y:S01]  /*45e0*/  I2F R190, R153 ;  /* 0x0000009900be7306 */ /* 0x0004620000201400 */
[C---:B------:R-:W-:Y:S04]  /*45f0*/  @!P0 IADD3 R171, -R169.reuse, -0x2f, RZ ;  /* 0xffffffd1a9ab8810 */ /* 0x040fe80007ffe1ff */
[C---:B------:R-:W-:Y:S04]  /*4600*/  HMMA.16816.F32 R56, R144.reuse, R140, R56 ;  /* 0x0000008c9038723c */ /* 0x040fe80000001838 */
[C---:B------:R-:W-:Y:S01]  /*4610*/  @!P1 IADD3 R170, -R169.reuse, -0x28, RZ ;  /* 0xffffffd8a9aa9810 */ /* 0x040fe20007ffe1ff */
[----:B------:R-:W-:Y:S01]  /*4620*/  I2F R178, R172 ;  /* 0x000000ac00b27306 */ /* 0x000fe20000201400 */
[----:B---3--:R-:W3:Y:S01]  /*4630*/  LDSM.16.M88.4 R148, [R159+0xc000] ;  /* 0x00c000009f94783b */ /* 0x008ee20000000200 */
[C---:B------:R-:W-:Y:S01]  /*4640*/  IADD3 R141, R169.reuse, 0x27, RZ ;  /* 0x00000027a98d7810 */ /* 0x040fe20007ffe0ff */
[-C--:B------:R-:W-:Y:S01]  /*4650*/  HMMA.16816.F32 R60, R144, R142.reuse, R60 ;  /* 0x0000008e903c723c */ /* 0x080fe2000000183c */
[----:B------:R-:W-:Y:S06]  /*4660*/  IADD3 R140, R169, -0x18, RZ ;  /* 0xffffffe8a98c7810 */ /* 0x000fec0007ffe0ff */
[----:B------:R-:W1:Y:S01]  /*4670*/  I2F R174, R171 ;  /* 0x000000ab00ae7306 */ /* 0x000e620000201400 */
[----:B------:R-:W-:Y:S02]  /*4680*/  ISETP.GE.AND P0, PT, R141, RZ, PT ;  /* 0x000000ff8d00720c */ /* 0x000fe40003f06270 */
[----:B------:R-:W-:Y:S01]  /*4690*/  ISETP.GE.AND P1, PT, R140, RZ, PT ;  /* 0x000000ff8c00720c */ /* 0x000fe20003f26270 */
[----:B--2---:R-:W2:Y:S01]  /*46a0*/  LDSM.16.M88.4 R152, [R152+0x2000] ;  /* 0x002000009898783b */ /* 0x004ea20000000200 */
[----:B------:R-:W-:Y:S01]  /*46b0*/  HMMA.16816.F32 R64, R136, R142, R64 ;  /* 0x0000008e8840723c */ /* 0x000fe20000001840 */
[C---:B------:R-:W-:Y:S04]  /*46c0*/  IADD3 R144, R169.reuse, -0x19, RZ ;  /* 0xffffffe7a9907810 */ /* 0x040fe80007ffe0ff */
[----:B------:R-:W-:Y:S01]  /*46d0*/  I2F R186, R170 ;  /* 0x000000aa00ba7306 */ /* 0x000fe20000201400 */
[C---:B------:R-:W-:Y:S01]  /*46e0*/  IADD3 R146, R169.reuse, -0x20, RZ ;  /* 0xffffffe0a9927810 */ /* 0x040fe20007ffe0ff */
[----:B------:R-:W1:Y:S01]  /*46f0*/  LDSM.16.M88.4 R136, [R159+0xc800] ;  /* 0x00c800009f88783b */ /* 0x000e620000000200 */
[C---:B------:R-:W-:Y:S04]  /*4700*/  IADD3 R145, R169.reuse, -0x21, RZ ;  /* 0xffffffdfa9917810 */ /* 0x040fe80007ffe0ff */
[C---:B------:R-:W-:Y:S02]  /*4710*/  @!P0 IADD3 R141, -R169.reuse, -0x27, RZ ;  /* 0xffffffd9a98d8810 */ /* 0x040fe40007ffe1ff */
[C---:B------:R-:W-:Y:S02]  /*4720*/  @!P1 IADD3 R140, -R169.reuse, 0x18, RZ ;  /* 0x00000018a98c9810 */ /* 0x040fe40007ffe1ff */
[----:B------:R-:W1:Y:S01]  /*4730*/  I2F R184, R141 ;  /* 0x0000008d00b87306 */ /* 0x000e620000201400 */
[----:B------:R-:W-:Y:S02]  /*4740*/  ISETP.GE.AND P0, PT, R144, RZ, PT ;  /* 0x000000ff9000720c */ /* 0x000fe40003f06270 */
[----:B------:R-:W-:Y:S07]  /*4750*/  ISETP.GE.AND P1, PT, R146, RZ, PT ;  /* 0x000000ff9200720c */ /* 0x000fee0003f26270 */
[----:B------:R1:W-:Y:S01]  /*4760*/  I2F R175, R140 ;  /* 0x0000008c00af7306 */ /* 0x0003e20000201400 */
[-C--:B---3--:R-:W-:Y:S03]  /*4770*/  HMMA.16816.F32 R4, R132, R148.reuse, R4 ;  /* 0x000000948404723c */ /* 0x088fe60000001804 */
[C---:B------:R-:W-:Y:S02]  /*4780*/  @!P0 IADD3 R144, -R169.reuse, 0x19, RZ ;  /* 0x00000019a9908810 */ /* 0x040fe40007ffe1ff */
[----:B------:R-:W-:Y:S02]  /*4790*/  @!P1 IADD3 R146, -R169, 0x20, RZ ;  /* 0x00000020a9929810 */ /* 0x000fe40007ffe1ff */
[----:B------:R-:W-:Y:S02]  /*47a0*/  ISETP.GE.AND P0, PT, R145, RZ, PT ;  /* 0x000000ff9100720c */ /* 0x000fe40003f06270 */
[----:B------:R3:W3:Y:S01]  /*47b0*/  I2F R172, R144 ;  /* 0x0000009000ac7306 */ /* 0x0006e20000201400 */
[C---:B--2---:R-:W-:Y:S09]  /*47c0*/  HMMA.16816.F32 R8, R152.reuse, R148, R8 ;  /* 0x000000949808723c */ /* 0x044ff20000001808 */
[----:B------:R2:W-:Y:S01]  /*47d0*/  I2F R188, R146 ;  /* 0x0000009200bc7306 */ /* 0x0005e20000201400 */
[-C--:B------:R-:W-:Y:S02]  /*47e0*/  HMMA.16816.F32 R12, R152, R150.reuse, R12 ;  /* 0x00000096980c723c */ /* 0x080fe4000000180c */
[C---:B------:R-:W-:Y:S01]  /*47f0*/  @!P0 IADD3 R145, -R169.reuse, 0x21, RZ ;  /* 0x00000021a9918810 */ /* 0x040fe20007ffe1ff */
[----:B-1----:R-:W1:Y:S01]  /*4800*/  LDSM.16.M88.4 R140, [R159+0xd000] ;  /* 0x00d000009f8c783b */ /* 0x002e620000000200 */
[C---:B------:R-:W-:Y:S02]  /*4810*/  IADD3 R149, R169.reuse, -0x28, RZ ;  /* 0xffffffd8a9957810 */ /* 0x040fe40007ffe0ff */
[C---:B------:R-:W-:Y:S02]  /*4820*/  IADD3 R148, R169.reuse, -0x30, RZ ;  /* 0xffffffd0a9947810 */ /* 0x040fe40007ffe0ff */
[C---:B------:R-:W-:Y:S01]  /*4830*/  HMMA.16816.F32 R16, R132.reuse, R150, R16 ;  /* 0x000000968410723c */ /* 0x040fe20000001810 */
[----:B------:R4:W-:Y:S03]  /*4840*/  I2F R185, R145 ;  /* 0x0000009100b97306 */ /* 0x0009e60000201400 */
[C---:B---3--:R-:W-:Y:S03]  /*4850*/  IADD3 R144, R169.reuse, 0x20, RZ ;  /* 0x00000020a9907810 */ /* 0x048fe60007ffe0ff */
[C---:B------:R-:W-:Y:S01]  /*4860*/  IADD3 R150, R169.reuse, -0x29, RZ ;  /* 0xffffffd7a9967810 */ /* 0x040fe20007ffe0ff */
[-C--:B------:R-:W-:Y:S01]  /*4870*/  HMMA.16816.F32 R20, R132, R136.reuse, R20 ;  /* 0x000000888414723c */ /* 0x080fe20000001814 */
[----:B------:R-:W-:Y:S03]  /*4880*/  ISETP.GE.AND P1, PT, R144, RZ, PT ;  /* 0x000000ff9000720c */ /* 0x000fe60003f26270 */
[C---:B--2---:R-:W-:Y:S04]  /*4890*/  IADD3 R146, R169.reuse, 0x1f, RZ ;  /* 0x0000001fa9927810 */ /* 0x044fe80007ffe0ff */
[C---:B------:R-:W-:Y:S01]  /*48a0*/  HMMA.16816.F32 R24, R152.reuse, R136, R24 ;  /* 0x000000889818723c */ /* 0x040fe20000001818 */
[----:B------:R-:W-:Y:S05]  /*48b0*/  ISETP.GE.AND P0, PT, R146, RZ, PT ;  /* 0x000000ff9200720c */ /* 0x000fea0003f06270 */
[C---:B------:R-:W-:Y:S02]  /*48c0*/  @!P1 IADD3 R144, -R169.reuse, -0x20, RZ ;  /* 0xffffffe0a9909810 */ /* 0x040fe40007ffe1ff */
[-C--:B------:R-:W-:Y:S01]  /*48d0*/  HMMA.16816.F32 R28, R152, R138.reuse, R28 ;  /* 0x0000008a981c723c */ /* 0x080fe2000000181c */
[----:B----4-:R-:W-:Y:S01]  /*48e0*/  IADD3 R145, R169, 0x18, RZ ;  /* 0x00000018a9917810 */ /* 0x010fe20007ffe0ff */
[----:B------:R2:W-:Y:S03]  /*48f0*/  I2F R176, R144 ;  /* 0x0000009000b07306 */ /* 0x0005e60000201400 */
[----:B------:R-:W-:Y:S03]  /*4900*/  ISETP.GE.AND P1, PT, R145, RZ, PT ;  /* 0x000000ff9100720c */ /* 0x000fe60003f26270 */
[C---:B------:R-:W-:Y:S01]  /*4910*/  HMMA.16816.F32 R32, R132.reuse, R138, R32 ;  /* 0x0000008a8420723c */ /* 0x040fe20000001820 */
[----:B------:R-:W3:Y:S03]  /*4920*/  LDSM.16.M88.4 R136, [R159+0xd800] ;  /* 0x00d800009f88783b */ /* 0x000ee60000000200 */
[C---:B------:R-:W-:Y:S04]  /*4930*/  @!P0 IADD3 R146, -R169.reuse, -0x1f, RZ ;  /* 0xffffffe1a9928810 */ /* 0x040fe80007ffe1ff */
[----:B------:R-:W-:Y:S01]  /*4940*/  I2F R151, R146 ;  /* 0x0000009200977306 */ /* 0x000fe20000201400 */
[-C--:B-1----:R-:W-:Y:S03]  /*4950*/  HMMA.16816.F32 R36, R132, R140.reuse, R36 ;  /* 0x0000008c8424723c */ /* 0x082fe60000001824 */
[----:B------:R-:W-:Y:S02]  /*4960*/  @!P1 IADD3 R145, -R169, -0x18, RZ ;  /* 0xffffffe8a9919810 */ /* 0x000fe40007ffe1ff */
[----:B------:R-:W-:Y:S03]  /*4970*/  ISETP.GE.AND P1, PT, R149, RZ, PT ;  /* 0x000000ff9500720c */ /* 0x000fe60003f26270 */
[C---:B------:R-:W-:Y:S01]  /*4980*/  HMMA.16816.F32 R40, R152.reuse, R140, R40 ;  /* 0x0000008c9828723c */ /* 0x040fe20000001828 */
[----:B------:R-:W-:Y:S03]  /*4990*/  I2F R183, R145 ;  /* 0x0000009100b77306 */ /* 0x000fe60000201400 */
[C---:B--2---:R-:W-:Y:S04]  /*49a0*/  IADD3 R144, R169.reuse, 0x17, RZ ;  /* 0x00000017a9907810 */ /* 0x044fe80007ffe0ff */
[-C--:B------:R-:W-:Y:S01]  /*49b0*/  HMMA.16816.F32 R44, R152, R142.reuse, R44 ;  /* 0x0000008e982c723c */ /* 0x080fe2000000182c */
[----:B------:R-:W-:Y:S03]  /*49c0*/  ISETP.GE.AND P0, PT, R144, RZ, PT ;  /* 0x000000ff9000720c */ /* 0x000fe60003f06270 */
[C---:B------:R-:W-:Y:S02]  /*49d0*/  @!P1 IADD3 R149, -R169.reuse, 0x28, RZ ;  /* 0x00000028a9959810 */ /* 0x040fe40007ffe1ff */
[----:B------:R-:W-:Y:S02]  /*49e0*/  ISETP.GE.AND P1, PT, R148, RZ, PT ;  /* 0x000000ff9400720c */ /* 0x000fe40003f26270 */
[----:B------:R1:W-:Y:S01]  /*49f0*/  I2F R171, R149 ;  /* 0x0000009500ab7306 */ /* 0x0003e20000201400 */
[C---:B------:R-:W-:Y:S01]  /*4a00*/  HMMA.16816.F32 R48, R132.reuse, R142, R48 ;  /* 0x0000008e8430723c */ /* 0x040fe20000001830 */
[----:B------:R-:W-:Y:S04]  /*4a10*/  LDSM.16.M88.4 R140, [R0] ;  /* 0x00000000008c783b */ /* 0x000fe80000000200 */
[C---:B------:R-:W-:Y:S02]  /*4a20*/  @!P0 IADD3 R144, -R169.reuse, -0x17, RZ ;  /* 0xffffffe9a9908810 */ /* 0x040fe40007ffe1ff */
[----:B------:R-:W-:Y:S01]  /*4a30*/  ISETP.GE.AND P0, PT, R150, RZ, PT ;  /* 0x000000ff9600720c */ /* 0x000fe20003f06270 */
[-C--:B---3--:R-:W-:Y:S01]  /*4a40*/  HMMA.16816.F32 R52, R132, R136.reuse, R52 ;  /* 0x000000888434723c */ /* 0x088fe20000001834 */
[----:B------:R2:W-:Y:S03]  /*4a50*/  I2F R182, R144 ;  /* 0x0000009000b67306 */ /* 0x0005e60000201400 */
[C---:B------:R-:W-:Y:S04]  /*4a60*/  @!P1 IADD3 R148, -R169.reuse, 0x30, RZ ;  /* 0x00000030a9949810 */ /* 0x040fe80007ffe1ff */
[C---:B------:R-:W-:Y:S03]  /*4a70*/  HMMA.16816.F32 R56, R152.reuse, R136, R56 ;  /* 0x000000889838723c */ /* 0x040fe60000001838 */
[----:B------:R-:W-:Y:S01]  /*4a80*/  I2F R187, R148 ;  /* 0x0000009400bb7306 */ /* 0x000fe20000201400 */
[C---:B------:R-:W-:Y:S03]  /*4a90*/  @!P0 IADD3 R150, -R169.reuse, 0x29, RZ ;  /* 0x00000029a9968810 */ /* 0x040fe60007ffe1ff */
[C---:B------:R-:W-:Y:S01]  /*4aa0*/  IADD3 R136, R169.reuse, -0x38, RZ ;  /* 0xffffffc8a9887810 */ /* 0x040fe20007ffe0ff */
[-C--:B------:R-:W-:Y:S01]  /*4ab0*/  HMMA.16816.F32 R60, R152, R138.reuse, R60 ;  /* 0x0000008a983c723c */ /* 0x080fe2000000183c */
[----:B------:R-:W3:Y:S02]  /*4ac0*/  LDL R155, [R1] ;  /* 0x00000000019b7983 */ /* 0x000ee40000100800 */
[----:B------:R-:W-:Y:S02]  /*4ad0*/  ISETP.GE.AND P3, PT, R136, RZ, PT ;  /* 0x000000ff8800720c */ /* 0x000fe40003f66270 */
[----:B------:R4:W-:Y:S01]  /*4ae0*/  I2F R170, R150 ;  /* 0x0000009600aa7306 */ /* 0x0009e20000201400 */
[----:B------:R-:W3:Y:S01]  /*4af0*/  LDL R154, [R1+0x4] ;  /* 0x00000400019a7983 */ /* 0x000ee20000100800 */
[C---:B-1----:R-:W-:Y:S01]  /*4b00*/  IADD3 R149, R169.reuse, -0x31, RZ ;  /* 0xffffffcfa9957810 */ /* 0x042fe20007ffe0ff */
[----:B------:R-:W-:Y:S01]  /*4b10*/  HMMA.16816.F32 R64, R132, R138, R64 ;  /* 0x0000008a8440723c */ /* 0x000fe20000001840 */
[----:B------:R-:W-:Y:S01]  /*4b20*/  IADD3 R137, R169, 0xf, RZ ;  /* 0x0000000fa9897810 */ /* 0x000fe20007ffe0ff */
[----:B--2---:R-:W1:Y:S01]  /*4b30*/  LDSM.16.M88.4 R144, [R160+0xc000] ;  /* 0x00c00000a090783b */ /* 0x004e620000000200 */
[----:B------:R-:W-:Y:S04]  /*4b40*/  ISETP.GE.AND P0, PT, R149, RZ, PT ;  /* 0x000000ff9500720c */ /* 0x000fe80003f06270 */
[----:B------:R-:W-:Y:S01]  /*4b50*/  IMAD.U32 R138, RZ, RZ, UR20 ;  /* 0x00000014ff8a7e24 */ /* 0x000fe2000f8e00ff */
[----:B------:R-:W-:Y:S01]  /*4b60*/  @!P3 IADD3 R136, -R169, 0x38, RZ ;  /* 0x00000038a988b810 */ /* 0x000fe20007ffe1ff */
[----:B------:R-:W-:Y:S01]  /*4b70*/  FMUL.FTZ R139, R217, 1.4426950216293334961 ;  /* 0x3fb8aa3bd98b7820 */ /* 0x000fe20000410000 */
[----:B------:R2:W5:Y:S01]  /*4b80*/  LDSM.16.M88.4 R132, [R0+0x2000] ;  /* 0x002000000084783b */ /* 0x0005620000000200 */
[----:B------:R-:W-:Y:S01]  /*4b90*/  PLOP3.LUT P3, PT, PT, PT, UP0, 0x80, 0x0 ;  /* 0x000000000000781c */ /* 0x000fe20003f6f008 */
[----:B------:R1:W-:Y:S01]  /*4ba0*/  I2F R153, R136 ;  /* 0x0000008800997306 */ /* 0x0003e20000201400 */
[----:B------:R-:W-:Y:S03]  /*4bb0*/  IMAD R138, R138, 0x80, R218 ;  /* 0x000000808a8a7824 */ /* 0x000fe600078e02da */
[----:B------:R-:W-:Y:S02]  /*4bc0*/  @!P0 IADD3 R149, -R169, 0x31, RZ ;  /* 0x00000031a9958810 */ /* 0x000fe40007ffe1ff */
[----:B------:R-:W-:Y:S02]  /*4bd0*/  ISETP.GE.AND P0, PT, R137, RZ, PT ;  /* 0x000000ff8900720c */ /* 0x000fe40003f06270 */
[----:B------:R-:W-:Y:S02]  /*4be0*/  @P5 ISETP.GE.AND P5, PT, R138, UR5, PT ;  /* 0x000000058a005c0c */ /* 0x000fe4000bfa6270 */
[----:B------:R-:W-:Y:S01]  /*4bf0*/  I2F R149, R149 ;  /* 0x0000009500957306 */ /* 0x000fe20000201400 */
[C---:B----4-:R-:W-:Y:S04]  /*4c00*/  IADD3 R150, R169.reuse, 0x10, RZ ;  /* 0x00000010a9967810 */ /* 0x050fe80007ffe0ff */
[----:B------:R-:W-:Y:S04]  /*4c10*/  ISETP.GE.AND P1, PT, R150, RZ, PT ;  /* 0x000000ff9600720c */ /* 0x000fe80003f26270 */
[C---:B------:R-:W-:Y:S02]  /*4c20*/  @!P0 IADD3 R137, -R169.reuse, -0xf, RZ ;  /* 0xfffffff1a9898810 */ /* 0x040fe40007ffe1ff */
[C---:B--2---:R-:W-:Y:S02]  /*4c30*/  IADD3 R0, R169.reuse, -0x39, RZ ;  /* 0xffffffc7a9007810 */ /* 0x044fe40007ffe0ff */
[----:B------:R2:W-:Y:S01]  /*4c40*/  I2F R148, R137 ;  /* 0x0000008900947306 */ /* 0x0005e20000201400 */
[----:B------:R-:W-:Y:S02]  /*4c50*/  PLOP3.LUT P0, PT, PT, PT, UP0, 0x80, 0x0 ;  /* 0x000000000000781c */ /* 0x000fe40003f0f008 */
[----:B------:R-:W-:Y:S02]  /*4c60*/  ISETP.GE.AND P2, PT, R0, RZ, PT ;  /* 0x000000ff0000720c */ /* 0x000fe40003f46270 */
[C---:B------:R-:W-:Y:S01]  /*4c70*/  @!P1 IADD3 R150, -R169.reuse, -0x10, RZ ;  /* 0xfffffff0a9969810 */ /* 0x040fe20007ffe1ff */
[-C--:B-1----:R-:W-:Y:S01]  /*4c80*/  HMMA.16816.F32 R4, R140, R144.reuse, R4 ;  /* 0x000000908c04723c */ /* 0x082fe20000001804 */
[----:B------:R-:W-:Y:S04]  /*4c90*/  PLOP3.LUT P1, PT, PT, PT, UP0, 0x80, 0x0 ;  /* 0x000000000000781c */ /* 0x000fe80003f2f008 */
[----:B------:R-:W-:Y:S03]  /*4ca0*/  I2F R150, R150 ;  /* 0x0000009600967306 */ /* 0x000fe60000201400 */
[C---:B-----5:R-:W-:Y:S04]  /*4cb0*/  HMMA.16816.F32 R8, R132.reuse, R144, R8 ;  /* 0x000000908408723c */ /* 0x060fe80000001808 */
[----:B------:R-:W-:Y:S02]  /*4cc0*/  @!P2 IADD3 R0, -R169, 0x39, RZ ;  /* 0x00000039a900a810 */ /* 0x000fe40007ffe1ff */
[----:B------:R-:W-:Y:S02]  /*4cd0*/  PLOP3.LUT P2, PT, PT, PT, UP0, 0x80, 0x0 ;  /* 0x000000000000781c */ /* 0x000fe40003f4f008 */
[----:B------:R-:W-:Y:S01]  /*4ce0*/  I2F R152, R0 ;  /* 0x0000000000987306 */ /* 0x000fe20000201400 */
[----:B------:R-:W-:Y:S01]  /*4cf0*/  @P1 IADD3 R136, R138, 0x1, RZ ;  /* 0x000000018a881810 */ /* 0x000fe20007ffe0ff */
[-C--:B------:R-:W-:Y:S01]  /*4d00*/  HMMA.16816.F32 R12, R132, R146.reuse, R12 ;  /* 0x00000092840c723c */ /* 0x080fe2000000180c */
[----:B------:R-:W-:Y:S02]  /*4d10*/  FSETP.NEU.FTZ.AND P1, PT, R217, -INF , PT ;  /* 0xff800000d900780b */ /* 0x000fe40003f3d000 */
[----:B------:R-:W-:Y:S01]  /*4d20*/  @P4 ISETP.GE.AND P4, PT, R136, UR5, PT ;  /* 0x0000000588004c0c */ /* 0x000fe2000bf86270 */
[----:B--2---:R-:W-:Y:S01]  /*4d30*/  FMUL.FTZ R137, R216, 1.4426950216293334961 ;  /* 0x3fb8aa3bd8897820 */ /* 0x004fe20000410000 */
[----:B------:R-:W-:Y:S02]  /*4d40*/  FSEL R139, R139, RZ, P1 ;  /* 0x000000ff8b8b7208 */ /* 0x000fe40000800000 */
[----:B------:R-:W-:Y:S01]  /*4d50*/  PLOP3.LUT P1, PT, PT, PT, UP0, 0x80, 0x0 ;  /* 0x000000000000781c */ /* 0x000fe20003f2f008 */
[----:B------:R-:W-:Y:S01]  /*4d60*/  FFMA.FTZ R4, R194, -UR4, R4 ;  /* 0x80000004c2047c23 */ /* 0x000fe20008010004 */
[C---:B------:R-:W-:Y:S03]  /*4d70*/  HMMA.16816.F32 R16, R140.reuse, R146, R16 ;  /* 0x000000928c10723c */ /* 0x040fe60000001810 */
[----:B------:R-:W-:Y:S01]  /*4d80*/  FFMA.FTZ R5, R193, -UR4, R5 ;  /* 0x80000004c1057c23 */ /* 0x000fe20008010005 */
[----:B------:R-:W-:Y:S01]  /*4d90*/  @P0 FSEL R4, R4, -INF , !P5 ;  /* 0xff80000004040808 */ /* 0x000fe20006800000 */
[----:B------:R-:W-:Y:S01]  /*4da0*/  FFMA.FTZ R7, R198, -UR4, R7 ;  /* 0x80000004c6077c23 */ /* 0x000fe20008010007 */
[----:B------:R-:W-:Y:S01]  /*4db0*/  PLOP3.LUT P0, PT, PT, PT, UP0, 0x80, 0x0 ;  /* 0x000000000000781c */ /* 0x000fe20003f0f008 */
[----:B------:R-:W-:Y:S01]  /*4dc0*/  FFMA.FTZ R6, R197, -UR4, R6 ;  /* 0x80000004c5067c23 */ /* 0x000fe20008010006 */
[----:B------:R-:W-:Y:S01]  /*4dd0*/  @P2 FSEL R5, R5, -INF , !P4 ;  /* 0xff80000005052808 */ /* 0x000fe20006000000 */
[--C-:B------:R-:W-:Y:S01]  /*4de0*/  FFMA.FTZ R4, R4, c[0x0][0x23c], -R139.reuse ;  /* 0x00008f0004047a23 */ /* 0x100fe2000001088b */
[----:B------:R-:W-:Y:S02]  /*4df0*/  FSETP.NEU.FTZ.AND P2, PT, R216, -INF , PT ;  /* 0xff800000d800780b */ /* 0x000fe40003f5d000 */
[----:B------:R-:W-:Y:S01]  /*4e00*/  @P1 FSEL R7, R7, -INF , !P4 ;  /* 0xff80000007071808 */ /* 0x000fe20006000000 */
[----:B------:R1:W-:Y:S01]  /*4e10*/  MUFU.EX2 R229, R4 ;  /* 0x0000000400e57308 */ /* 0x0003e20000000800 */
[----:B------:R-:W-:Y:S01]  /*4e20*/  FSEL R137, R137, RZ, P2 ;  /* 0x000000ff89897208 */ /* 0x000fe20001000000 */
[----:B------:R-:W-:Y:S01]  /*4e30*/  FFMA.FTZ R5, R5, c[0x0][0x23c], -R139 ;  /* 0x00008f0005057a23 */ /* 0x000fe2000001088b */
[----:B------:R-:W-:Y:S01]  /*4e40*/  PLOP3.LUT P1, PT, PT, PT, UP0, 0x80, 0x0 ;  /* 0x000000000000781c */ /* 0x000fe20003f2f008 */
[----:B------:R-:W-:Y:S02]  /*4e50*/  FFMA.FTZ R10, R196, -UR4, R10 ;  /* 0x80000004c40a7c23 */ /* 0x000fe4000801000a */
[----:B------:R-:W-:Y:S01]  /*4e60*/  @P0 FSEL R6, R6, -INF , !P5 ;  /* 0xff80000006060808 */ /* 0x000fe20006800000 */
[----:B------:R-:W-:Y:S01]  /*4e70*/  FFMA.FTZ R7, R7, c[0x0][0x23c], -R137 ;  /* 0x00008f0007077a23 */ /* 0x000fe20000010889 */
[----:B------:R-:W-:Y:S01]  /*4e80*/  PLOP3.LUT P0, PT, PT, PT, UP0, 0x80, 0x0 ;  /* 0x000000000000781c */ /* 0x000fe20003f0f008 */
[----:B------:R-:W-:Y:S01]  /*4e90*/  FFMA.FTZ R13, R189, -UR4, R13 ;  /* 0x80000004bd0d7c23 */ /* 0x000fe2000801000d */
[----:B------:R-:W-:Y:S01]  /*4ea0*/  MUFU.EX2 R226, R5 ;  /* 0x0000000500e27308 */ /* 0x000fe20000000800 */
[----:B------:R-:W-:Y:S02]  /*4eb0*/  FFMA.FTZ R6, R6, c[0x0][0x23c], -R137 ;  /* 0x00008f0006067a23 */ /* 0x000fe40000010889 */
[----:B------:R-:W-:Y:S02]  /*4ec0*/  FFMA.FTZ R12, R191, -UR4, R12 ;  /* 0x80000004bf0c7c23 */ /* 0x000fe4000801000c */
[----:B------:R-:W-:Y:S02]  /*4ed0*/  FFMA.FTZ R17, R177, -UR4, R17 ;  /* 0x80000004b1117c23 */ /* 0x000fe40008010011 */
[C---:B------:R-:W-:Y:S02]  /*4ee0*/  FFMA.FTZ R8, R181.reuse, -UR4, R8 ;  /* 0x80000004b5087c23 */ /* 0x040fe40008010008 */
[----:B------:R-:W-:Y:S01]  /*4ef0*/  FFMA.FTZ R9, R180, -UR4, R9 ;  /* 0x80000004b4097c23 */ /* 0x000fe20008010009 */
[----:B------:R-:W-:Y:S01]  /*4f00*/  MUFU.EX2 R249, R6 ;  /* 0x0000000600f97308 */ /* 0x000fe20000000800 */
[----:B------:R-:W-:Y:S01]  /*4f10*/  FFMA.FTZ R14, R181, -UR4, R14 ;  /* 0x80000004b50e7c23 */ /* 0x000fe2000801000e */
[----:B------:R-:W-:Y:S01]  /*4f20*/  @P0 FSEL R8, R8, -INF , !P5 ;  /* 0xff80000008080808 */ /* 0x000fe20006800000 */
[----:B------:R-:W-:Y:S01]  /*4f30*/  FFMA.FTZ R11, R195, -UR4, R11 ;  /* 0x80000004c30b7c23 */ /* 0x000fe2000801000b */
[----:B-1----:R-:W-:Y:S01]  /*4f40*/  @P3 IADD3 R4, R138, 0x8, RZ ;  /* 0x000000088a043810 */ /* 0x002fe20007ffe0ff */
[----:B------:R-:W-:Y:S01]  /*4f50*/  FFMA.FTZ R15, R180, -UR4, R15 ;  /* 0x80000004b40f7c23 */ /* 0x000fe2000801000f */
[----:B------:R-:W-:Y:S01]  /*4f60*/  PLOP3.LUT P3, PT, PT, PT, UP0, 0x80, 0x0 ;  /* 0x000000000000781c */ /* 0x000fe20003f6f008 */
[----:B------:R-:W-:Y:S01]  /*4f70*/  FFMA.FTZ R16, R179, -UR4, R16 ;  /* 0x80000004b3107c23 */ /* 0x000fe20008010010 */
[----:B------:R-:W-:Y:S01]  /*4f80*/  @P6 ISETP.GE.AND P6, PT, R4, UR5, PT ;  /* 0x0000000504006c0c */ /* 0x000fe2000bfc6270 */
[----:B------:R-:W-:Y:S01]  /*4f90*/  FFMA.FTZ R19, R193, -UR4, R19 ;  /* 0x80000004c1137c23 */ /* 0x000fe20008010013 */
[----:B------:R1:W-:Y:S01]  /*4fa0*/  MUFU.EX2 R247, R7 ;  /* 0x0000000700f77308 */ /* 0x0003e20000000800 */
[----:B------:R-:W-:Y:S01]  /*4fb0*/  @P1 FSEL R9, R9, -INF , !P4 ;  /* 0xff80000009091808 */ /* 0x000fe20006000000 */
[----:B------:R-:W-:Y:S01]  /*4fc0*/  FFMA.FTZ R18, R194, -UR4, R18 ;  /* 0x80000004c2127c23 */ /* 0x000fe20008010012 */
[----:B------:R-:W-:Y:S11]  /*4fd0*/  PLOP3.LUT P0, PT, PT, PT, UP0, 0x80, 0x0 ;  /* 0x000000000000781c */ /* 0x000ff60003f0f008 */
[----:B------:R-:W-:Y:S02]  /*4fe0*/  @!UPT UIADD3 URZ, URZ, URZ, URZ ;  /* 0x0000003f3f3ff290 */ /* 0x000fe4000fffe03f */
[----:B------:R-:W-:Y:S02]  /*4ff0*/  @P0 FSEL R10, R10, -INF , !P5 ;  /* 0xff8000000a0a0808 */ /* 0x000fe40006800000 */
[----:B------:R-:W-:Y:S02]  /*5000*/  PLOP3.LUT P0, PT, PT, PT, UP0, 0x80, 0x0 ;  /* 0x000000000000781c */ /* 0x000fe40003f0f008 */
[----:B------:R-:W-:Y:S11]  /*5010*/  PLOP3.LUT P5, PT, PT, PT, UP0, 0x80, 0x0 ;  /* 0x000000000000781c */ /* 0x000ff60003faf008 */
[----:B------:R-:W-:Y:S02]  /*5020*/  @P0 FSEL R12, R12, -INF , !P6 ;  /* 0xff8000000c0c0808 */ /* 0x000fe40007000000 */
[----:B------:R-:W-:Y:S11]  /*5030*/  PLOP3.LUT P0, PT, PT, PT, UP0, 0x80, 0x0 ;  /* 0x000000000000781c */ /* 0x000ff60003f0f008 */
[----:B------:R-:W-:Y:S02]  /*5040*/  @!UPT UIADD3 URZ, URZ, URZ, URZ ;  /* 0x0000003f3f3ff290 */ /* 0x000fe4000fffe03f */
[----:B------:R-:W-:Y:S02]  /*5050*/  @P0 FSEL R14, R14, -INF , !P6 ;  /* 0xff8000000e0e0808 */ /* 0x000fe40007000000 */
[----:B------:R-:W-:Y:S11]  /*5060*/  PLOP3.LUT P0, PT, PT, PT, UP0, 0x80, 0x0 ;  /* 0x000000000000781c */ /* 0x000ff60003f0f008 */
[----:B------:R-:W-:Y:S02]  /*5070*/  @!UPT UIADD3 URZ, URZ, URZ, URZ ;  /* 0x0000003f3f3ff290 */ /* 0x000fe4000fffe03f */
[----:B------:R-:W-:Y:S02]  /*5080*/  @P0 FSEL R16, R16, -INF , !P6 ;  /* 0xff80000010100808 */ /* 0x000fe40007000000 */
[----:B------:R-:W-:Y:S03]  /*5090*/  PLOP3.LUT P0, PT, PT, PT, UP0, 0x80, 0x0 ;  /* 0x000000000000781c */ /* 0x000fe60003f0f008 */
[----:B------:R-:W-:Y:S04]  /*50a0*/  FFMA.FTZ R16, R16, c[0x0][0x23c], -R139 ;  /* 0x00008f0010107a23 */ /* 0x000fe8000001088b */
[----:B------:R-:W-:Y:S06]  /*50b0*/  MUFU.EX2 R233, R16 ;  /* 0x0000001000e97308 */ /* 0x000fec0000000800 */
[----:B------:R-:W-:Y:S02]  /*50c0*/  @P0 FSEL R18, R18, -INF , !P6 ;  /* 0xff80000012120808 */ /* 0x000fe40007000000 */
[----:B------:R-:W-:Y:S02]  /*50d0*/  PLOP3.LUT P0, PT, PT, PT, UP0, 0x80, 0x0 ;  /* 0x000000000000781c */ /* 0x000fe40003f0f008 */
[----:B------:R-:W-:Y:S01]  /*50e0*/  PLOP3.LUT P6, PT, PT, PT, UP0, 0x80, 0x0 ;  /* 0x000000000000781c */ /* 0x000fe20003fcf008 */
[----:B------:R-:W-:Y:S04]  /*50f0*/  FFMA.FTZ R18, R18, c[0x0][0x23c], -R137 ;  /* 0x00008f0012127a23 */ /* 0x000fe80000010889 */
[----:B------:R-:W-:Y:S01]  /*5100*/  MUFU.EX2 R239, R18 ;  /* 0x0000001200ef7308 */ /* 0x000fe20000000800 */
[C---:B---3--:R-:W-:Y:S01]  /*5110*/  FMUL.FTZ R136, R155.reuse, 1.4426950216293334961 ;  /* 0x3fb8aa3b9b887820 */ /* 0x048fe20000410000 */
[----:B------:R-:W-:Y:S04]  /*5120*/  FSETP.NEU.FTZ.AND P2, PT, R155, -INF , PT ;  /* 0xff8000009b00780b */ /* 0x000fe80003f5d000 */
[----:B------:R-:W-:Y:S01]  /*5130*/  FSEL R136, R136, RZ, P2 ;  /* 0x000000ff88887208 */ /* 0x000fe20001000000 */
[C---:B------:R-:W-:Y:S01]  /*5140*/  FMUL.FTZ R0, R154.reuse, 1.4426950216293334961 ;  /* 0x3fb8aa3b9a007820 */ /* 0x040fe20000410000 */
[----:B------:R-:W-:Y:S02]  /*5150*/  PLOP3.LUT P2, PT, PT, PT, UP0, 0x80, 0x0 ;  /* 0x000000000000781c */ /* 0x000fe40003f4f008 */
[----:B------:R-:W-:Y:S01]  /*5160*/  FSETP.NEU.FTZ.AND P1, PT, R154, -INF , PT ;  /* 0xff8000009a00780b */ /* 0x000fe20003f3d000 */
[--C-:B------:R-:W-:Y:S02]  /*5170*/  FFMA.FTZ R8, R8, c[0x0][0x23c], -R136.reuse ;  /* 0x00008f0008087a23 */ /* 0x100fe40000010888 */
[--C-:B------:R-:W-:Y:S01]  /*5180*/  FFMA.FTZ R9, R9, c[0x0][0x23c], -R136.reuse ;  /* 0x00008f0009097a23 */ /* 0x100fe20000010888 */
[----:B------:R-:W-:Y:S01]  /*5190*/  FSEL R0, R0, RZ, P1 ;  /* 0x000000ff00007208 */ /* 0x000fe20000800000 */
[----:B------:R2:W-:Y:S01]  /*51a0*/  MUFU.EX2 R251, R8 ;  /* 0x0000000800fb7308 */ /* 0x0005e20000000800 */
[----:B------:R-:W-:Y:S01]  /*51b0*/  PLOP3.LUT P1, PT, PT, PT, UP0, 0x80, 0x0 ;  /* 0x000000000000781c */ /* 0x000fe20003f2f008 */
[----:B------:R-:W-:Y:S02]  /*51c0*/  FFMA.FTZ R12, R12, c[0x0][0x23c], -R136 ;  /* 0x00008f000c0c7a23 */ /* 0x000fe40000010888 */
[--C-:B------:R-:W-:Y:S02]  /*51d0*/  FFMA.FTZ R10, R10, c[0x0][0x23c], -R0.reuse ;  /* 0x00008f000a0a7a23 */ /* 0x100fe40000010800 */
[----:B------:R-:W-:Y:S01]  /*51e0*/  @P2 IADD3 R4, R138, 0x9, RZ ;  /* 0x000000098a042810 */ /* 0x000fe20007ffe0ff */
[--C-:B------:R-:W-:Y:S01]  /*51f0*/  FFMA.FTZ R14, R14, c[0x0][0x23c], -R0.reuse ;  /* 0x00008f000e0e7a23 */ /* 0x100fe20000010800 */
[----:B------:R-:W-:Y:S02]  /*5200*/  PLOP3.LUT P2, PT, PT, PT, UP0, 0x80, 0x0 ;  /* 0x000000000000781c */ /* 0x000fe40003f4f008 */
[----:B------:R-:W-:Y:S01]  /*5210*/  @P3 ISETP.GE.AND P3, PT, R4, UR5, PT ;  /* 0x0000000504003c0c */ /* 0x000fe2000bf66270 */
[----:B------:R-:W3:Y:S01]  /*5220*/  MUFU.EX2 R145, R10 ;  /* 0x0000000a00917308 */ /* 0x000ee20000000800 */
[----:B-1----:R-:W1:Y:S02]  /*5230*/  LDSM.16.M88.4 R4, [R160+0xc800] ;  /* 0x00c80000a004783b */ /* 0x002e640000000200 */
[----:B------:R-:W-:Y:S02]  /*5240*/  @P1 FSEL R11, R11, -INF , !P4 ;  /* 0xff8000000b0b1808 */ /* 0x000fe40006000000 */
[----:B------:R-:W-:Y:S02]  /*5250*/  PLOP3.LUT P1, PT, PT, PT, UP0, 0x80, 0x0 ;  /* 0x000000000000781c */ /* 0x000fe40003f2f008 */
[----:B------:R-:W-:Y:S01]  /*5260*/  PLOP3.LUT P4, PT, PT, PT, UP0, 0x80, 0x0 ;  /* 0x000000000000781c */ /* 0x000fe20003f8f008 */
[----:B------:R-:W-:Y:S02]  /*5270*/  FFMA.FTZ R11, R11, c[0x0][0x23c], -R0 ;  /* 0x00008f000b0b7a23 */ /* 0x000fe40000010800 */
[----:B------:R-:W-:Y:S08]  /*5280*/  MUFU.EX2 R248, R12 ;  /* 0x0000000c00f87308 */ /* 0x000ff00000000800 */
[----:B------:R-:W-:Y:S02]  /*5290*/  @P1 FSEL R13, R13, -INF , !P3 ;  /* 0xff8000000d0d1808 */ /* 0x000fe40005800000 */
[----:B------:R-:W-:Y:S01]  /*52a0*/  PLOP3.LUT P1, PT, PT, PT, UP0, 0x80, 0x0 ;  /* 0x000000000000781c */ /* 0x000fe20003f2f008 */
[----:B------:R-:W-:Y:S01]  /*52b0*/  MUFU.EX2 R144, R11 ;  /* 0x0000000b00907308 */ /* 0x000fe20000000800 */
[----:B--2---:R-:W-:Y:S01]  /*52c0*/  @P4 IADD3 R8, R138, 0x10, RZ ;  /* 0x000000108a084810 */ /* 0x004fe20007ffe0ff */
[----:B------:R-:W-:Y:S01]  /*52d0*/  FFMA.FTZ R13, R13, c[0x0][0x23c], -R136 ;  /* 0x00008f000d0d7a23 */ /* 0x000fe20000010888 */
[----:B------:R-:W-:Y:S02]  /*52e0*/  PLOP3.LUT P4, PT, PT, PT, UP0, 0x80, 0x0 ;  /* 0x000000000000781c */ /* 0x000fe40003f8f008 */
[----:B------:R-:W-:Y:S02]  /*52f0*/  @P5 ISETP.GE.AND P5, PT, R8, UR5, PT ;  /* 0x0000000508005c0c */ /* 0x000fe4000bfa6270 */
[----:B------:R-:W-:Y:S02]  /*5300*/  @P2 IADD3 R8, R138, 0x11, RZ ;  /* 0x000000118a082810 */ /* 0x000fe40007ffe0ff */
[----:B------:R-:W-:Y:S01]  /*5310*/  PLOP3.LUT P2, PT, PT, PT, UP0, 0x80, 0x0 ;  /* 0x000000000000781c */ /* 0x000fe20003f4f008 */
[----:B------:R-:W-:Y:S02]  /*5320*/  MUFU.EX2 R246, R13 ;  /* 0x0000000d00f67308 */ /* 0x000fe40000000800 */
[----:B------:R-:W-:Y:S02]  /*5330*/  @P1 FSEL R15, R15, -INF , !P3 ;  /* 0xff8000000f0f1808 */ /* 0x000fe40005800000 */
[----:B------:R-:W-:Y:S02]  /*5340*/  PLOP3.LUT P1, PT, PT, PT, UP0, 0x80, 0x0 ;  /* 0x000000000000781c */ /* 0x000fe40003f2f008 */
[----:B------:R-:W-:Y:S01]  /*5350*/  @P4 ISETP.GE.AND P4, PT, R8, UR5, PT ;  /* 0x0000000508004c0c */ /* 0x000fe2000bf86270 */
[----:B------:R-:W-:Y:S01]  /*5360*/  FFMA.FTZ R15, R15, c[0x0][0x23c], -R0 ;  /* 0x00008f000f0f7a23 */ /* 0x000fe20000010800 */
[-C--:B-1----:R-:W-:Y:S02]  /*5370*/  HMMA.16816.F32 R20, R140, R4.reuse, R20 ;  /* 0x000000048c14723c */ /* 0x082fe40000001814 */
[----:B------:R-:W-:Y:S07]  /*5380*/  MUFU.EX2 R250, R9 ;  /* 0x0000000900fa7308 */ /* 0x000fee0000000800 */
[----:B------:R-:W-:Y:S01]  /*5390*/  @P1 FSEL R17, R17, -INF , !P3 ;  /* 0xff80000011111808 */ /* 0x000fe20005800000 */
[C---:B------:R-:W-:Y:S01]  /*53a0*/  HMMA.16816.F32 R24, R132.reuse, R4, R24 ;  /* 0x000000048418723c */ /* 0x040fe20000001818 */
[----:B------:R-:W-:Y:S01]  /*53b0*/  PLOP3.LUT P1, PT, PT, PT, UP0, 0x80, 0x0 ;  /* 0x000000000000781c */ /* 0x000fe20003f2f008 */
[----:B------:R-:W-:Y:S02]  /*53c0*/  MUFU.EX2 R252, R15 ;  /* 0x0000000f00fc7308 */ /* 0x000fe40000000800 */
[----:B------:R-:W-:Y:S04]  /*53d0*/  FFMA.FTZ R17, R17, c[0x0][0x23c], -R139 ;  /* 0x00008f0011117a23 */ /* 0x000fe8000001088b */
[-C--:B------:R-:W-:Y:S04]  /*53e0*/  HMMA.16816.F32 R28, R132, R6.reuse, R28 ;  /* 0x00000006841c723c */ /* 0x080fe8000000181c */
[----:B------:R-:W1:Y:S02]  /*53f0*/  MUFU.EX2 R232, R17 ;  /* 0x0000001100e87308 */ /* 0x000e640000000800 */
[----:B------:R-:W-:Y:S02]  /*5400*/  @P1 FSEL R19, R19, -INF , !P3 ;  /* 0xff80000013131808 */ /* 0x000fe40005800000 */
[C---:B------:R-:W-:Y:S01]  /*5410*/  HMMA.16816.F32 R32, R140.reuse, R6, R32 ;  /* 0x000000068c20723c */ /* 0x040fe20000001820 */
[----:B------:R-:W-:Y:S02]  /*5420*/  PLOP3.LUT P1, PT, PT, PT, UP0, 0x80, 0x0 ;  /* 0x000000000000781c */ /* 0x000fe40003f2f008 */
[----:B------:R-:W-:Y:S01]  /*5430*/  PLOP3.LUT P3, PT, PT, PT, UP0, 0x80, 0x0 ;  /* 0x000000000000781c */ /* 0x000fe20003f6f008 */
[----:B------:R-:W-:Y:S02]  /*5440*/  FFMA.FTZ R21, R190, -UR4, R21 ;  /* 0x80000004be157c23 */ /* 0x000fe40008010015 */
[----:B------:R-:W-:Y:S01]  /*5450*/  FFMA.FTZ R20, R192, -UR4, R20 ;  /* 0x80000004c0147c23 */ /* 0x000fe20008010014 */
[----:B------:R-:W2:Y:S01]  /*5460*/  MUFU.EX2 R9, R14 ;  /* 0x0000000e00097308 */ /* 0x000ea20000000800 */
[----:B------:R-:W-:Y:S04]  /*5470*/  FFMA.FTZ R23, R177, -UR4, R23 ;  /* 0x80000004b1177c23 */ /* 0x000fe80008010017 */
[----:B------:R-:W-:Y:S01]  /*5480*/  @P0 FSEL R20, R20, -INF , !P5 ;  /* 0xff80000014140808 */ /* 0x000fe20006800000 */
[----:B------:R-:W-:Y:S01]  /*5490*/  FFMA.FTZ R22, R179, -UR4, R22 ;  /* 0x80000004b3167c23 */ /* 0x000fe20008010016 */
[----:B------:R-:W-:Y:S01]  /*54a0*/  @P1 FSEL R21, R21, -INF , !P4 ;  /* 0xff80000015151808 */ /* 0x000fe20006000000 */
[----:B------:R-:W-:Y:S01]  /*54b0*/  FFMA.FTZ R25, R174, -UR4, R25 ;  /* 0x80000004ae197c23 */ /* 0x000fe20008010019 */
[----:B------:R-:W-:Y:S01]  /*54c0*/  PLOP3.LUT P1, PT, PT, PT, UP0, 0x80, 0x0 ;  /* 0x000000000000781c */ /* 0x000fe20003f2f008 */
[----:B------:R-:W-:Y:S01]  /*54d0*/  FFMA.FTZ R24, R178, -UR4, R24 ;  /* 0x80000004b2187c23 */ /* 0x000fe20008010018 */
[----:B------:R-:W-:Y:S01]  /*54e0*/  PLOP3.LUT P0, PT, PT, PT, UP0, 0x80, 0x0 ;  /* 0x000000000000781c */ /* 0x000fe20003f0f008 */
[----:B------:R-:W-:Y:S01]  /*54f0*/  FFMA.FTZ R27, R189, -UR4, R27 ;  /* 0x80000004bd1b7c23 */ /* 0x000fe2000801001b */
[----:B------:R-:W-:Y:S01]  /*5500*/  @P3 IADD3 R4, R138, 0x18, RZ ;  /* 0x000000188a043810 */ /* 0x000fe20007ffe0ff */
[----:B------:R-:W-:Y:S01]  /*5510*/  FFMA.FTZ R26, R191, -UR4, R26 ;  /* 0x80000004bf1a7c23 */ /* 0x000fe2000801001a */
[----:B------:R-:W-:Y:S01]  /*5520*/  PLOP3.LUT P3, PT, PT, PT, UP0, 0x80, 0x0 ;  /* 0x000000000000781c */ /* 0x000fe20003f6f008 */
[----:B------:R-:W-:Y:S01]  /*5530*/  FFMA.FTZ R29, R184, -UR4, R29 ;  /* 0x80000004b81d7c23 */ /* 0x000fe2000801001d */
[----:B------:R-:W-:Y:S01]  /*5540*/  @P6 ISETP.GE.AND P6, PT, R4, UR5, PT ;  /* 0x0000000504006c0c */ /* 0x000fe2000bfc6270 */
[----:B------:R-:W-:Y:S01]  /*5550*/  FFMA.FTZ R28, R186, -UR4, R28 ;  /* 0x80000004ba1c7c23 */ /* 0x000fe2000801001c */
[----:B------:R-:W-:Y:S01]  /*5560*/  @P2 IADD3 R4, R138, 0x19, RZ ;  /* 0x000000198a042810 */ /* 0x000fe20007ffe0ff */
[----:B------:R-:W-:Y:S01]  /*5570*/  FFMA.FTZ R31, R174, -UR4, R31 ;  /* 0x80000004ae1f7c23 */ /* 0x000fe2000801001f */
[----:B------:R-:W-:Y:S01]  /*5580*/  PLOP3.LUT P2, PT, PT, PT, UP0, 0x80, 0x0 ;  /* 0x000000000000781c */ /* 0x000fe20003f4f008 */
[----:B------:R-:W-:Y:S01]  /*5590*/  FFMA.FTZ R30, R178, -UR4, R30 ;  /* 0x80000004b21e7c23 */ /* 0x000fe2000801001e */
[----:B------:R-:W-:Y:S01]  /*55a0*/  @P1 FSEL R23, R23, -INF , !P4 ;  /* 0xff80000017171808 */ /* 0x000fe20006000000 */
[----:B------:R-:W-:Y:S01]  /*55b0*/  FFMA.FTZ R33, R172, -UR4, R33 ;  /* 0x80000004ac217c23 */ /* 0x000fe20008010021 */
[----:B------:R-:W-:Y:S01]  /*55c0*/  PLOP3.LUT P1, PT, PT, PT, UP0, 0x80, 0x0 ;  /* 0x000000000000781c */ /* 0x000fe20003f2f008 */
[----:B------:R-:W-:Y:S01]  /*55d0*/  FFMA.FTZ R32, R175, -UR4, R32 ;  /* 0x80000004af207c23 */ /* 0x000fe20008010020 */
[----:B------:R-:W-:Y:S01]  /*55e0*/  @P0 FSEL R22, R22, -INF , !P5 ;  /* 0xff80000016160808 */ /* 0x000fe20006800000 */
[----:B------:R-:W-:Y:S01]  /*55f0*/  FFMA.FTZ R35, R190, -UR4, R35 ;  /* 0x80000004be237c23 */ /* 0x000fe20008010023 */
[----:B------:R-:W-:Y:S01]  /*5600*/  PLOP3.LUT P0, PT, PT, PT, UP0, 0x80, 0x0 ;  /* 0x000000000000781c */ /* 0x000fe20003f0f008 */
[----:B------:R-:W-:Y:S01]  /*5610*/  FFMA.FTZ R34, R192, -UR4, R34 ;  /* 0x80000004c0227c23 */ /* 0x000fe20008010022 */
[----:B------:R-:W-:Y:S01]  /*5620*/  @P3 ISETP.GE.AND P3, PT, R4, UR5, PT ;  /* 0x0000000504003c0c */ /* 0x000fe2000bf66270 */
[----:B------:R-:W-:Y:S01]  /*5630*/  FFMA.FTZ R19, R19, c[0x0][0x23c], -R137 ;  /* 0x00008f0013137a23 */ /* 0x000fe20000010889 */
[----:B------:R-:W4:Y:S01]  /*5640*/  LDSM.16.M88.4 R4, [R160+0xd000] ;  /* 0x00d00000a004783b */ /* 0x000f220000000200 */
[----:B---3--:R-:W-:Y:S02]  /*5650*/  IMAD.MOV.U32 R174, RZ, RZ, R145 ;  /* 0x000000ffffae7224 */ /* 0x008fe400078e0091 */
[----:B------:R-:W-:Y:S01]  /*5660*/  MUFU.EX2 R238, R19 ;  /* 0x0000001300ee7308 */ /* 0x000fe20000000800 */
[--C-:B------:R-:W-:Y:S01]  /*5670*/  FFMA.FTZ R20, R20, c[0x0][0x23c], -R139.reuse ;  /* 0x00008f0014147a23 */ /* 0x100fe2000001088b */
[----:B------:R-:W-:Y:S01]  /*5680*/  @P1 FSEL R25, R25, -INF , !P4 ;  /* 0xff80000019191808 */ /* 0x000fe20006000000 */
[----:B------:R-:W-:Y:S01]  /*5690*/  FFMA.FTZ R21, R21, c[0x0][0x23c], -R139 ;  /* 0x00008f0015157a23 */ /* 0x000fe2000001088b */
[----:B------:R-:W-:Y:S01]  /*56a0*/  PLOP3.LUT P1, PT, PT, PT, UP0, 0x80, 0x0 ;  /* 0x000000000000781c */ /* 0x000fe20003f2f008 */
[--C-:B------:R-:W-:Y:S01]  /*56b0*/  FFMA.FTZ R22, R22, c[0x0][0x23c], -R137.reuse ;  /* 0x00008f0016167a23 */ /* 0x100fe20000010889 */
[----:B------:R-:W-:Y:S01]  /*56c0*/  @P0 FSEL R24, R24, -INF , !P5 ;  /* 0xff80000018180808 */ /* 0x000fe20006800000 */
[----:B------:R-:W-:Y:S01]  /*56d0*/  FFMA.FTZ R23, R23, c[0x0][0x23c], -R137 ;  /* 0x00008f0017177a23 */ /* 0x000fe20000010889 */
[----:B------:R-:W-:Y:S01]  /*56e0*/  PLOP3.LUT P0, PT, PT, PT, UP0, 0x80, 0x0 ;  /* 0x000000000000781c */ /* 0x000fe20003f0f008 */
[--C-:B------:R-:W-:Y:S01]  /*56f0*/  FFMA.FTZ R25, R25, c[0x0][0x23c], -R136.reuse ;  /* 0x00008f0019197a23 */ /* 0x100fe20000010888 */
[----:B------:R-:W-:Y:S01]  /*5700*/  MUFU.EX2 R231, R20 ;  /* 0x0000001400e77308 */ /* 0x000fe20000000800 */
[----:B------:R-:W-:Y:S06]  /*5710*/  FFMA.FTZ R24, R24, c[0x0][0x23c], -R136 ;  /* 0x00008f0018187a23 */ /* 0x000fec0000010888 */
[----:B------:R-:W-:Y:S02]  /*5720*/  @P1 FSEL R27, R27, -INF , !P4 ;  /* 0xff8000001b1b1808 */ /* 0x000fe40006000000 */
[----:B------:R-:W-:Y:S01]  /*5730*/  PLOP3.LUT P1, PT, PT, PT, UP0, 0x80, 0x0 ;  /* 0x000000000000781c */ /* 0x000fe20003f2f008 */
[----:B------:R-:W-:Y:S01]  /*5740*/  MUFU.EX2 R241, R24 ;  /* 0x0000001800f17308 */ /* 0x000fe20000000800 */
[----:B------:R-:W-:Y:S01]  /*5750*/  @P0 FSEL R26, R26, -INF , !P5 ;  /* 0xff8000001a1a0808 */ /* 0x000fe20006800000 */
[--C-:B------:R-:W-:Y:S01]  /*5760*/  FFMA.FTZ R27, R27, c[0x0][0x23c], -R0.reuse ;  /* 0x00008f001b1b7a23 */ /* 0x100fe20000010800 */
[----:B------:R-:W-:Y:S02]  /*5770*/  PLOP3.LUT P0, PT, PT, PT, UP0, 0x80, 0x0 ;  /* 0x000000000000781c */ /* 0x000fe40003f0f008 */
[----:B------:R-:W-:Y:S01]  /*5780*/  PLOP3.LUT P4, PT, PT, PT, UP0, 0x80, 0x0 ;  /* 0x000000000000781c */ /* 0x000fe20003f8f008 */
[----:B------:R-:W-:Y:S01]  /*5790*/  FFMA.FTZ R26, R26, c[0x0][0x23c], -R0 ;  /* 0x00008f001a1a7a23 */ /* 0x000fe20000010800 */
[----:B------:R-:W-:Y:S03]  /*57a0*/  PLOP3.LUT P5, PT, PT, PT, UP0, 0x80, 0x0 ;  /* 0x000000000000781c */ /* 0x000fe60003faf008 */
[----:B------:R-:W-:Y:S02]  /*57b0*/  MUFU.EX2 R230, R21 ;  /* 0x0000001500e67308 */ /* 0x000fe40000000800 */
[----:B------:R-:W-:Y:S02]  /*57c0*/  @P1 FSEL R29, R29, -INF , !P3 ;  /* 0xff8000001d1d1808 */ /* 0x000fe40005800000 */
[----:B------:R-:W-:Y:S02]  /*57d0*/  PLOP3.LUT P1, PT, PT, PT, UP0, 0x80, 0x0 ;  /* 0x000000000000781c */ /* 0x000fe40003f2f008 */
[----:B------:R-:W-:Y:S01]  /*57e0*/  @P0 FSEL R28, R28, -INF , !P6 ;  /* 0xff8000001c1c0808 */ /* 0x000fe20007000000 */
[-C--:B----4-:R-:W-:Y:S01]  /*57f0*/  HMMA.16816.F32 R36, R140, R4.reuse, R36 ;  /* 0x000000048c24723c */ /* 0x090fe20000001824 */
[----:B------:R-:W-:Y:S01]  /*5800*/  PLOP3.LUT P0, PT, PT, PT, UP0, 0x80, 0x0 ;  /* 0x000000000000781c */ /* 0x000fe20003f0f008 */
[--C-:B------:R-:W-:Y:S01]  /*5810*/  FFMA.FTZ R29, R29, c[0x0][0x23c], -R136.reuse ;  /* 0x00008f001d1d7a23 */ /* 0x100fe20000010888 */
[----:B------:R-:W-:Y:S01]  /*5820*/  @P4 IADD3 R8, R138, 0x20, RZ ;  /* 0x000000208a084810 */ /* 0x000fe20007ffe0ff */
[----:B------:R-:W-:Y:S01]  /*5830*/  MUFU.EX2 R240, R25 ;  /* 0x0000001900f07308 */ /* 0x000fe20000000800 */
[----:B------:R-:W-:Y:S01]  /*5840*/  PLOP3.LUT P4, PT, PT, PT, UP0, 0x80, 0x0 ;  /* 0x000000000000781c */ /* 0x000fe20003f8f008 */
[----:B------:R-:W-:Y:S01]  /*5850*/  FFMA.FTZ R28, R28, c[0x0][0x23c], -R136 ;  /* 0x00008f001c1c7a23 */ /* 0x000fe20000010888 */
[----:B------:R-:W-:Y:S01]  /*5860*/  @P5 ISETP.GE.AND P5, PT, R8, UR5, PT ;  /* 0x0000000508005c0c */ /* 0x000fe2000bfa6270 */
[C---:B------:R-:W-:Y:S01]  /*5870*/  HMMA.16816.F32 R40, R132.reuse, R4, R40 ;  /* 0x000000048428723c */ /* 0x040fe20000001828 */
[----:B------:R-:W-:Y:S02]  /*5880*/  @P2 IADD3 R8, R138, 0x21, RZ ;  /* 0x000000218a082810 */ /* 0x000fe40007ffe0ff */
[----:B------:R-:W-:Y:S02]  /*5890*/  PLOP3.LUT P2, PT, PT, PT, UP0, 0x80, 0x0 ;  /* 0x000000000000781c */ /* 0x000fe40003f4f008 */
[----:B------:R-:W-:Y:S01]  /*58a0*/  @P1 FSEL R31, R31, -INF , !P3 ;  /* 0xff8000001f1f1808 */ /* 0x000fe20005800000 */
[----:B------:R-:W-:Y:S01]  /*58b0*/  MUFU.EX2 R236, R22 ;  /* 0x0000001600ec7308 */ /* 0x000fe20000000800 */
[----:B------:R-:W-:Y:S01]  /*58c0*/  PLOP3.LUT P1, PT, PT, PT, UP0, 0x80, 0x0 ;  /* 0x000000000000781c */ /* 0x000fe20003f2f008 */
[-C--:B------:R-:W-:Y:S01]  /*58d0*/  HMMA.16816.F32 R44, R132, R6.reuse, R44 ;  /* 0x00000006842c723c */ /* 0x080fe2000000182c */
[----:B------:R-:W-:Y:S02]  /*58e0*/  @P0 FSEL R30, R30, -INF , !P6 ;  /* 0xff8000001e1e0808 */ /* 0x000fe40007000000 */
[----:B------:R-:W-:Y:S01]  /*58f0*/  PLOP3.LUT P0, PT, PT, PT, UP0, 0x80, 0x0 ;  /* 0x000000000000781c */ /* 0x000fe20003f0f008 */
[--C-:B------:R-:W-:Y:S01]  /*5900*/  FFMA.FTZ R31, R31, c[0x0][0x23c], -R0.reuse ;  /* 0x00008f001f1f7a23 */ /* 0x100fe20000010800 */
[----:B------:R-:W-:Y:S01]  /*5910*/  @P4 ISETP.GE.AND P4, PT, R8, UR5, PT ;  /* 0x0000000508004c0c */ /* 0x000fe2000bf86270 */
[----:B------:R-:W-:Y:S02]  /*5920*/  FFMA.FTZ R30, R30, c[0x0][0x23c], -R0 ;  /* 0x00008f001e1e7a23 */ /* 0x000fe40000010800 */
[C---:B------:R-:W-:Y:S01]  /*5930*/  HMMA.16816.F32 R48, R140.reuse, R6, R48 ;  /* 0x000000068c30723c */ /* 0x040fe20000001830 */
[----:B------:R-:W-:Y:S01]  /*5940*/  FFMA.FTZ R37, R185, -UR4, R37 ;  /* 0x80000004b9257c23 */ /* 0x000fe20008010025 */
[----:B------:R-:W-:Y:S02]  /*5950*/  MUFU.EX2 R234, R23 ;  /* 0x0000001700ea7308 */ /* 0x000fe40000000800 */
[----:B------:R-:W-:Y:S01]  /*5960*/  @P1 FSEL R33, R33, -INF , !P3 ;  /* 0xff80000021211808 */ /* 0x000fe20005800000 */
[----:B------:R-:W-:Y:S01]  /*5970*/  FFMA.FTZ R39, R172, -UR4, R39 ;  /* 0x80000004ac277c23 */ /* 0x000fe20008010027 */
[----:B------:R-:W-:Y:S01]  /*5980*/  PLOP3.LUT P1, PT, PT, PT, UP0, 0x80, 0x0 ;  /* 0x000000000000781c */ /* 0x000fe20003f2f008 */
[----:B------:R-:W-:Y:S01]  /*5990*/  FFMA.FTZ R36, R188, -UR4, R36 ;  /* 0x80000004bc247c23 */ /* 0x000fe20008010024 */
[----:B------:R-:W-:Y:S01]  /*59a0*/  @P0 FSEL R32, R32, -INF , !P6 ;  /* 0xff80000020200808 */ /* 0x000fe20007000000 */
[----:B------:R-:W-:Y:S01]  /*59b0*/  FFMA.FTZ R41, R151, -UR4, R41 ;  /* 0x8000000497297c23 */ /* 0x000fe20008010029 */
[----:B------:R-:W-:Y:S02]  /*59c0*/  PLOP3.LUT P0, PT, PT, PT, UP0, 0x80, 0x0 ;  /* 0x000000000000781c */ /* 0x000fe40003f0f008 */
[----:B------:R-:W-:Y:S01]  /*59d0*/  FFMA.FTZ R43, R184, -UR4, R43 ;  /* 0x80000004b82b7c23 */ /* 0x000fe2000801002b */
[----:B------:R-:W-:Y:S01]  /*59e0*/  MUFU.EX2 R245, R26 ;  /* 0x0000001a00f57308 */ /* 0x000fe20000000800 */
[----:B------:R-:W-:Y:S02]  /*59f0*/  FFMA.FTZ R38, R175, -UR4, R38 ;  /* 0x80000004af267c23 */ /* 0x000fe40008010026 */
[----:B------:R-:W-:Y:S02]  /*5a00*/  FFMA.FTZ R45, R182, -UR4, R45 ;  /* 0x80000004b62d7c23 */ /* 0x000fe4000801002d */
[----:B------:R-:W-:Y:S01]  /*5a10*/  FFMA.FTZ R40, R176, -UR4, R40 ;  /* 0x80000004b0287c23 */ /* 0x000fe20008010028 */
[----:B------:R-:W-:Y:S01]  /*5a20*/  @P1 FSEL R35, R35, -INF , !P3 ;  /* 0xff80000023231808 */ /* 0x000fe20005800000 */
[----:B------:R-:W-:Y:S01]  /*5a30*/  FFMA.FTZ R47, R151, -UR4, R47 ;  /* 0x80000004972f7c23 */ /* 0x000fe2000801002f */
[----:B------:R-:W-:Y:S01]  /*5a40*/  PLOP3.LUT P1, PT, PT, PT, UP0, 0x80, 0x0 ;  /* 0x000000000000781c */ /* 0x000fe20003f2f008 */
[----:B------:R-:W-:Y:S01]  /*5a50*/  FFMA.FTZ R42, R186, -UR4, R42 ;  /* 0x80000004ba2a7c23 */ /* 0x000fe2000801002a */
[----:B------:R-:W-:Y:S01]  /*5a60*/  PLOP3.LUT P3, PT, PT, PT, UP0, 0x80, 0x0 ;  /* 0x000000000000781c */ /* 0x000fe20003f6f008 */
[----:B------:R-:W-:Y:S01]  /*5a70*/  FFMA.FTZ R49, R170, -UR4, R49 ;  /* 0x80000004aa317c23 */ /* 0x000fe20008010031 */
[----:B------:R-:W-:Y:S01]  /*5a80*/  @P0 FSEL R34, R34, -INF , !P6 ;  /* 0xff80000022220808 */ /* 0x000fe20007000000 */
[----:B------:R-:W-:Y:S01]  /*5a90*/  FFMA.FTZ R51, R185, -UR4, R51 ;  /* 0x80000004b9337c23 */ /* 0x000fe20008010033 */
[----:B------:R-:W-:Y:S01]  /*5aa0*/  PLOP3.LUT P6, PT, PT, PT, UP0, 0x80, 0x0 ;  /* 0x000000000000781c */ /* 0x000fe20003fcf008 */
[----:B------:R-:W-:Y:S01]  /*5ab0*/  FFMA.FTZ R44, R183, -UR4, R44 ;  /* 0x80000004b72c7c23 */ /* 0x000fe2000801002c */
[----:B------:R-:W-:Y:S01]  /*5ac0*/  PLOP3.LUT P0, PT, PT, PT, UP0, 0x80, 0x0 ;  /* 0x000000000000781c */ /* 0x000fe20003f0f008 */
[----:B------:R-:W-:Y:S01]  /*5ad0*/  FFMA.FTZ R46, R176, -UR4, R46 ;  /* 0x80000004b02e7c23 */ /* 0x000fe2000801002e */
[----:B------:R-:W3:Y:S01]  /*5ae0*/  MUFU.EX2 R244, R27 ;  /* 0x0000001b00f47308 */ /* 0x000ee20000000800 */
[----:B------:R-:W-:Y:S01]  /*5af0*/  FFMA.FTZ R48, R171, -UR4, R48 ;  /* 0x80000004ab307c23 */ /* 0x000fe20008010030 */
[----:B------:R-:W4:Y:S01]  /*5b00*/  LDL R151, [R1+0x3c] ;  /* 0x00003c0001977983 */ /* 0x000f220000100800 */
[----:B------:R-:W-:Y:S01]  /*5b10*/  @P1 FSEL R37, R37, -INF , !P4 ;  /* 0xff80000025251808 */ /* 0x000fe20006000000 */
[----:B------:R-:W-:Y:S01]  /*5b20*/  FFMA.FTZ R50, R188, -UR4, R50 ;  /* 0x80000004bc327c23 */ /* 0x000fe20008010032 */
[----:B------:R-:W-:Y:S01]  /*5b30*/  PLOP3.LUT P1, PT, PT, PT, UP0, 0x80, 0x0 ;  /* 0x000000000000781c */ /* 0x000fe20003f2f008 */
[--C-:B------:R-:W-:Y:S01]  /*5b40*/  FFMA.FTZ R32, R32, c[0x0][0x23c], -R139.reuse ;  /* 0x00008f0020207a23 */ /* 0x100fe2000001088b */
[----:B------:R-:W-:Y:S01]  /*5b50*/  @P3 IADD3 R4, R138, 0x28, RZ ;  /* 0x000000288a043810 */ /* 0x000fe20007ffe0ff */
[----:B------:R-:W-:Y:S01]  /*5b60*/  FFMA.FTZ R33, R33, c[0x0][0x23c], -R139 ;  /* 0x00008f0021217a23 */ /* 0x000fe2000001088b */
[----:B------:R-:W-:Y:S01]  /*5b70*/  PLOP3.LUT P3, PT, PT, PT, UP0, 0x80, 0x0 ;  /* 0x000000000000781c */ /* 0x000fe20003f6f008 */
[--C-:B------:R-:W-:Y:S01]  /*5b80*/  FFMA.FTZ R34, R34, c[0x0][0x23c], -R137.reuse ;  /* 0x00008f0022227a23 */ /* 0x100fe20000010889 */
[----:B------:R-:W-:Y:S01]  /*5b90*/  @P6 ISETP.GE.AND P6, PT, R4, UR5, PT ;  /* 0x0000000504006c0c */ /* 0x000fe2000bfc6270 */
[----:B------:R-:W-:Y:S01]  /*5ba0*/  FFMA.FTZ R35, R35, c[0x0][0x23c], -R137 ;  /* 0x00008f0023237a23 */ /* 0x000fe20000010889 */
[----:B------:R-:W-:Y:S01]  /*5bb0*/  @P2 IADD3 R4, R138, 0x29, RZ ;  /* 0x000000298a042810 */ /* 0x000fe20007ffe0ff */
[----:B------:R-:W-:Y:S01]  /*5bc0*/  MUFU.EX2 R169, R32 ;  /* 0x0000002000a97308 */ /* 0x000fe20000000800 */
[----:B------:R-:W-:Y:S01]  /*5bd0*/  @P0 FSEL R36, R36, -INF , !P5 ;  /* 0xff80000024240808 */ /* 0x000fe20006800000 */
[--C-:B------:R-:W-:Y:S01]  /*5be0*/  FFMA.FTZ R37, R37, c[0x0][0x23c], -R139.reuse ;  /* 0x00008f0025257a23 */ /* 0x100fe2000001088b */
[----:B------:R-:W-:Y:S02]  /*5bf0*/  PLOP3.LUT P0, PT, PT, PT, UP0, 0x80, 0x0 ;  /* 0x000000000000781c */ /* 0x000fe40003f0f008 */
[----:B------:R-:W-:Y:S01]  /*5c00*/  @P1 FSEL R39, R39, -INF , !P4 ;  /* 0xff80000027271808 */ /* 0x000fe20006000000 */
[----:B------:R-:W-:Y:S01]  /*5c10*/  FFMA.FTZ R36, R36, c[0x0][0x23c], -R139 ;  /* 0x00008f0024247a23 */ /* 0x000fe2000001088b */
[----:B------:R-:W-:Y:S02]  /*5c20*/  PLOP3.LUT P1, PT, PT, PT, UP0, 0x80, 0x0 ;  /* 0x000000000000781c */ /* 0x000fe40003f2f008 */
[----:B------:R-:W-:Y:S01]  /*5c30*/  @P3 ISETP.GE.AND P3, PT, R4, UR5, PT ;  /* 0x0000000504003c0c */ /* 0x000fe2000bf66270 */
[----:B------:R-:W5:Y:S01]  /*5c40*/  MUFU.EX2 R196, R33 ;  /* 0x0000002100c47308 */ /* 0x000f620000000800 */
[----:B------:R-:W1:Y:S01]  /*5c50*/  LDSM.16.M88.4 R4, [R160+0xd800] ;  /* 0x00d80000a004783b */ /* 0x000e620000000200 */
[--C-:B------:R-:W-:Y:S01]  /*5c60*/  FFMA.FTZ R39, R39, c[0x0][0x23c], -R137.reuse ;  /* 0x00008f0027277a23 */ /* 0x100fe20000010889 */
[----:B------:R-:W-:Y:S03]  /*5c70*/  PLOP3.LUT P2, PT, PT, PT, UP0, 0x80, 0x0 ;  /* 0x000000000000781c */ /* 0x000fe60003f4f008 */
[----:B------:R-:W-:Y:S02]  /*5c80*/  @P0 FSEL R38, R38, -INF , !P5 ;  /* 0xff80000026260808 */ /* 0x000fe40006800000 */
[----:B------:R-:W-:Y:S02]  /*5c90*/  PLOP3.LUT P0, PT, PT, PT, UP0, 0x80, 0x0 ;  /* 0x000000000000781c */ /* 0x000fe40003f0f008 */
[----:B------:R-:W-:Y:S01]  /*5ca0*/  @P1 FSEL R41, R41, -INF , !P4 ;  /* 0xff80000029291808 */ /* 0x000fe20006000000 */
[----:B------:R-:W-:Y:S01]  /*5cb0*/  MUFU.EX2 R221, R34 ;  /* 0x0000002200dd7308 */ /* 0x000fe20000000800 */
[----:B------:R-:W-:Y:S01]  /*5cc0*/  PLOP3.LUT P1, PT, PT, PT, UP0, 0x80, 0x0 ;  /* 0x000000000000781c */ /* 0x000fe20003f2f008 */
[----:B------:R-:W-:Y:S02]  /*5cd0*/  FFMA.FTZ R38, R38, c[0x0][0x23c], -R137 ;  /* 0x00008f0026267a23 */ /* 0x000fe40000010889 */
[--C-:B------:R-:W-:Y:S06]  /*5ce0*/  FFMA.FTZ R41, R41, c[0x0][0x23c], -R136.reuse ;  /* 0x00008f0029297a23 */ /* 0x100fec0000010888 */
[----:B------:R-:W-:Y:S01]  /*5cf0*/  @P0 FSEL R40, R40, -INF , !P5 ;  /* 0xff80000028280808 */ /* 0x000fe20006800000 */
[----:B------:R-:W2:Y:S01]  /*5d00*/  MUFU.EX2 R220, R35 ;  /* 0x0000002300dc7308 */ /* 0x000ea20000000800 */
[----:B------:R-:W-:Y:S02]  /*5d10*/  PLOP3.LUT P0, PT, PT, PT, UP0, 0x80, 0x0 ;  /* 0x000000000000781c */ /* 0x000fe40003f0f008 */
[----:B------:R-:W-:Y:S01]  /*5d20*/  @P1 FSEL R43, R43, -INF , !P4 ;  /* 0xff8000002b2b1808 */ /* 0x000fe20006000000 */
[----:B------:R-:W-:Y:S01]  /*5d30*/  FFMA.FTZ R40, R40, c[0x0][0x23c], -R136 ;  /* 0x00008f0028287a23 */ /* 0x000fe20000010888 */
[----:B------:R-:W-:Y:S02]  /*5d40*/  PLOP3.LUT P1, PT, PT, PT, UP0, 0x80, 0x0 ;  /* 0x000000000000781c */ /* 0x000fe40003f2f008 */
[----:B------:R-:W-:Y:S01]  /*5d50*/  PLOP3.LUT P4, PT, PT, PT, UP0, 0x80, 0x0 ;  /* 0x000000000000781c */ /* 0x000fe20003f8f008 */
[--C-:B------:R-:W-:Y:S02]  /*5d60*/  FFMA.FTZ R43, R43, c[0x0][0x23c], -R0.reuse ;  /* 0x00008f002b2b7a23 */ /* 0x100fe40000010800 */
[----:B------:R-:W-:Y:S04]  /*5d70*/  MUFU.EX2 R237, R28 ;  /* 0x0000001c00ed7308 */ /* 0x000fe80000000800 */
[----:B------:R-:W-:Y:S02]  /*5d80*/  @P0 FSEL R42, R42, -INF , !P5 ;  /* 0xff8000002a2a0808 */ /* 0x000fe40006800000 */
[----:B------:R-:W-:Y:S02]  /*5d90*/  PLOP3.LUT P5, PT, PT, PT, UP0, 0x80, 0x0 ;  /* 0x000000000000781c */ /* 0x000fe40003faf008 */
[----:B------:R-:W-:Y:S01]  /*5da0*/  @P1 FSEL R45, R45, -INF , !P3 ;  /* 0xff8000002d2d1808 */ /* 0x000fe20005800000 */
[-C--:B-1----:R-:W-:Y:S01]  /*5db0*/  HMMA.16816.F32 R52, R140, R4.reuse, R52 ;  /* 0x000000048c34723c */ /* 0x082fe20000001834 */
[----:B------:R-:W-:Y:S01]  /*5dc0*/  PLOP3.LUT P1, PT, PT, PT, UP0, 0x80, 0x0 ;  /* 0x000000000000781c */ /* 0x000fe20003f2f008 */
[----:B------:R-:W-:Y:S01]  /*5dd0*/  MUFU.EX2 R155, R36 ;  /* 0x00000024009b7308 */ /* 0x000fe20000000800 */
[----:B------:R-:W-:Y:S01]  /*5de0*/  @P4 IADD3 R8, R138, 0x30, RZ ;  /* 0x000000308a084810 */ /* 0x000fe20007ffe0ff */
[----:B------:R-:W-:Y:S01]  /*5df0*/  FFMA.FTZ R42, R42, c[0x0][0x23c], -R0 ;  /* 0x00008f002a2a7a23 */ /* 0x000fe20000010800 */
[----:B------:R-:W-:Y:S01]  /*5e00*/  PLOP3.LUT P4, PT, PT, PT, UP0, 0x80, 0x0 ;  /* 0x000000000000781c */ /* 0x000fe20003f8f008 */
[----:B------:R-:W-:Y:S01]  /*5e10*/  FFMA.FTZ R45, R45, c[0x0][0x23c], -R136 ;  /* 0x00008f002d2d7a23 */ /* 0x000fe20000010888 */
[----:B------:R-:W-:Y:S01]  /*5e20*/  PLOP3.LUT P0, PT, PT, PT, UP0, 0x80, 0x0 ;  /* 0x000000000000781c */ /* 0x000fe20003f0f008 */
[C---:B------:R-:W-:Y:S02]  /*5e30*/  HMMA.16816.F32 R56, R132.reuse, R4, R56 ;  /* 0x000000048438723c */ /* 0x040fe40000001838 */
[----:B------:R-:W-:Y:S02]  /*5e40*/  @P5 ISETP.GE.AND P5, PT, R8, UR5, PT ;  /* 0x0000000508005c0c */ /* 0x000fe4000bfa6270 */
[----:B------:R-:W-:Y:S01]  /*5e50*/  @P2 IADD3 R8, R138, 0x31, RZ ;  /* 0x000000318a082810 */ /* 0x000fe20007ffe0ff */
[----:B------:R-:W-:Y:S01]  /*5e60*/  MUFU.EX2 R235, R29 ;  /* 0x0000001d00eb7308 */ /* 0x000fe20000000800 */
[----:B------:R-:W-:Y:S02]  /*5e70*/  @P1 FSEL R47, R47, -INF , !P3 ;  /* 0xff8000002f2f1808 */ /* 0x000fe40005800000 */
[-C--:B------:R-:W-:Y:S01]  /*5e80*/  HMMA.16816.F32 R60, R132, R6.reuse, R60 ;  /* 0x00000006843c723c */ /* 0x080fe2000000183c */
[----:B------:R-:W-:Y:S02]  /*5e90*/  PLOP3.LUT P1, PT, PT, PT, UP0, 0x80, 0x0 ;  /* 0x000000000000781c */ /* 0x000fe40003f2f008 */
[----:B------:R-:W-:Y:S01]  /*5ea0*/  PLOP3.LUT P2, PT, PT, PT, UP0, 0x80, 0x0 ;  /* 0x000000000000781c */ /* 0x000fe20003f4f008 */
[----:B------:R-:W-:Y:S01]  /*5eb0*/  FFMA.FTZ R47, R47, c[0x0][0x23c], -R0 ;  /* 0x00008f002f2f7a23 */ /* 0x000fe20000010800 */
[----:B------:R-:W-:Y:S02]  /*5ec0*/  @P0 FSEL R44, R44, -INF , !P6 ;  /* 0xff8000002c2c0808 */ /* 0x000fe40007000000 */
[----:B------:R-:W-:Y:S01]  /*5ed0*/  PLOP3.LUT P0, PT, PT, PT, UP0, 0x80, 0x0 ;  /* 0x000000000000781c */ /* 0x000fe20003f0f008 */
[----:B------:R-:W-:Y:S01]  /*5ee0*/  HMMA.16816.F32 R64, R140, R6, R64 ;  /* 0x000000068c40723c */ /* 0x000fe20000001840 */
[----:B------:R-:W-:Y:S01]  /*5ef0*/  F2FP.PACK_AB R5, R232, R233 ;  /* 0x000000e9e805723e */ /* 0x000fe200000000ff */
[----:B------:R-:W-:Y:S02]  /*5f00*/  MUFU.EX2 R243, R30 ;  /* 0x0000001e00f37308 */ /* 0x000fe40000000800 */
[----:B------:R-:W-:Y:S02]  /*5f10*/  FFMA.FTZ R52, R187, -UR4, R52 ;  /* 0x80000004bb347c23 */ /* 0x000fe40008010034 */
[----:B------:R-:W-:Y:S01]  /*5f20*/  @P1 FSEL R49, R49, -INF , !P3 ;  /* 0xff80000031311808 */ /* 0x000fe20005800000 */
[----:B------:R-:W-:Y:S01]  /*5f30*/  FFMA.FTZ R53, R149, -UR4, R53 ;  /* 0x8000000495357c23 */ /* 0x000fe20008010035 */
[----:B------:R-:W-:Y:S01]  /*5f40*/  PLOP3.LUT P1, PT, PT, PT, UP0, 0x80, 0x0 ;  /* 0x000000000000781c */ /* 0x000fe20003f2f008 */
[----:B------:R-:W-:Y:S03]  /*5f50*/  FFMA.FTZ R56, R150, -UR4, R56 ;  /* 0x8000000496387c23 */ /* 0x000fe60008010038 */
[----:B------:R-:W-:Y:S01]  /*5f60*/  @P0 FSEL R46, R46, -INF , !P6 ;  /* 0xff8000002e2e0808 */ /* 0x000fe20007000000 */
[----:B------:R-:W-:Y:S01]  /*5f70*/  FFMA.FTZ R55, R170, -UR4, R55 ;  /* 0x80000004aa377c23 */ /* 0x000fe20008010037 */
[----:B------:R-:W-:Y:S01]  /*5f80*/  @P2 FSEL R56, R56, -INF , !P5 ;  /* 0xff80000038382808 */ /* 0x000fe20006800000 */
[----:B------:R-:W-:Y:S01]  /*5f90*/  FFMA.FTZ R54, R171, -UR4, R54 ;  /* 0x80000004ab367c23 */ /* 0x000fe20008010036 */
[----:B------:R-:W-:Y:S01]  /*5fa0*/  PLOP3.LUT P2, PT, PT, PT, UP0, 0x80, 0x0 ;  /* 0x000000000000781c */ /* 0x000fe20003f4f008 */
[----:B------:R-:W-:Y:S01]  /*5fb0*/  FFMA.FTZ R61, R198, -UR4, R61 ;  /* 0x80000004c63d7c23 */ /* 0x000fe2000801003d */
[----:B------:R-:W-:Y:S01]  /*5fc0*/  PLOP3.LUT P0, PT, PT, PT, UP0, 0x80, 0x0 ;  /* 0x000000000000781c */ /* 0x000fe20003f0f008 */
[----:B------:R-:W-:Y:S01]  /*5fd0*/  IMAD.MOV.U32 R198, RZ, RZ, R144 ;  /* 0x000000ffffc67224 */ /* 0x000fe200078e0090 */
[----:B------:R-:W-:Y:S01]  /*5fe0*/  F2FP.PACK_AB R6, R247, R249 ;  /* 0x000000f9f706723e */ /* 0x000fe200000000ff */
[----:B------:R-:W-:Y:S01]  /*5ff0*/  FFMA.FTZ R60, R197, -UR4, R60 ;  /* 0x80000004c53c7c23 */ /* 0x000fe2000801003c */
[----:B------:R-:W-:Y:S01]  /*6000*/  @P1 FSEL R51, R51, -INF , !P3 ;  /* 0xff80000033331808 */ /* 0x000fe20005800000 */
[----:B--2---:R-:W-:Y:S01]  /*6010*/  IMAD.MOV.U32 R197, RZ, RZ, R9 ;  /* 0x000000ffffc57224 */ /* 0x004fe200078e0009 */
[----:B------:R-:W-:Y:S01]  /*6020*/  PLOP3.LUT P3, PT, PT, PT, UP0, 0x80, 0x0 ;  /* 0x000000000000781c */ /* 0x000fe20003f6f008 */
[----:B------:R1:W-:Y:S01]  /*6030*/  STS [R201+0x1c400], R6 ;  /* 0x01c40006c9007388 */ /* 0x0003e20000000800 */
[----:B------:R-:W-:Y:S01]  /*6040*/  PLOP3.LUT P1, PT, PT, PT, UP0, 0x80, 0x0 ;  /* 0x000000000000781c */ /* 0x000fe20003f2f008 */
[----:B------:R-:W-:Y:S01]  /*6050*/  FFMA.FTZ R58, R183, -UR4, R58 ;  /* 0x80000004b73a7c23 */ /* 0x000fe2000801003a */
[----:B------:R-:W2:Y:S01]  /*6060*/  MUFU.EX2 R242, R31 ;  /* 0x0000001f00f27308 */ /* 0x000ea20000000800 */
[----:B------:R-:W-:Y:S01]  /*6070*/  FFMA.FTZ R57, R148, -UR4, R57 ;  /* 0x8000000494397c23 */ /* 0x000fe20008010039 */
[----:B---3--:R-:W-:Y:S01]  /*6080*/  F2FP.PACK_AB R7, R244, R245 ;  /* 0x000000f5f407723e */ /* 0x008fe200000000ff */
[----:B------:R-:W-:Y:S01]  /*6090*/  FFMA.FTZ R59, R182, -UR4, R59 ;  /* 0x80000004b63b7c23 */ /* 0x000fe2000801003b */
[----:B------:R-:W-:Y:S01]  /*60a0*/  @P0 FSEL R48, R48, -INF , !P6 ;  /* 0xff80000030300808 */ /* 0x000fe20007000000 */
[----:B------:R-:W-:Y:S01]  /*60b0*/  FFMA.FTZ R64, R153, -UR4, R64 ;  /* 0x8000000499407c23 */ /* 0x000fe20008010040 */
[----:B------:R-:W-:Y:S01]  /*60c0*/  PLOP3.LUT P0, PT, PT, PT, UP0, 0x80, 0x0 ;  /* 0x000000000000781c */ /* 0x000fe20003f0f008 */
[----:B------:R-:W-:Y:S01]  /*60d0*/  FFMA.FTZ R66, R187, -UR4, R66 ;  /* 0x80000004bb427c23 */ /* 0x000fe20008010042 */
[----:B------:R-:W3:Y:S01]  /*60e0*/  LDL R170, [R1+0x40] ;  /* 0x0000400001aa7983 */ /* 0x000ee20000100800 */
[C---:B------:R-:W-:Y:S01]  /*60f0*/  @P3 IADD3 R4, R138.reuse, 0x38, RZ ;  /* 0x000000388a043810 */ /* 0x040fe20007ffe0ff */
[----:B------:R-:W2:Y:S01]  /*6100*/  MUFU.EX2 R195, R37 ;  /* 0x0000002500c37308 */ /* 0x000ea20000000800 */
[----:B------:R-:W-:Y:S01]  /*6110*/  @P4 IADD3 R138, R138, 0x39, RZ ;  /* 0x000000398a8a4810 */ /* 0x000fe20007ffe0ff */
[----:B------:R-:W-:Y:S01]  /*6120*/  FFMA.FTZ R62, R150, -UR4, R62 ;  /* 0x80000004963e7c23 */ /* 0x000fe2000801003e */
[----:B------:R-:W-:Y:S01]  /*6130*/  @P2 ISETP.GE.AND P3, PT, R4, UR5, PT ;  /* 0x0000000504002c0c */ /* 0x000fe2000bf66270 */
[----:B------:R-:W-:Y:S01]  /*6140*/  FFMA.FTZ R63, R148, -UR4, R63 ;  /* 0x80000004943f7c23 */ /* 0x000fe2000801003f */
[----:B------:R-:W-:Y:S01]  /*6150*/  F2FP.PACK_AB R4, R226, R229 ;  /* 0x000000e5e204723e */ /* 0x000fe200000000ff */
[--C-:B------:R-:W-:Y:S01]  /*6160*/  FFMA.FTZ R48, R48, c[0x0][0x23c], -R139.reuse ;  /* 0x00008f0030307a23 */ /* 0x100fe2000001088b */
[----:B------:R-:W-:Y:S01]  /*6170*/  PLOP3.LUT P2, PT, PT, PT, UP0, 0x80, 0x0 ;  /* 0x000000000000781c */ /* 0x000fe20003f4f008 */
[----:B------:R-:W-:Y:S01]  /*6180*/  FFMA.FTZ R49, R49, c[0x0][0x23c], -R139 ;  /* 0x00008f0031317a23 */ /* 0x000fe2000001088b */
[----:B------:R-:W-:Y:S01]  /*6190*/  @P0 FSEL R50, R50, -INF , !P6 ;  /* 0xff80000032320808 */ /* 0x000fe20007000000 */
[----:B------:R2:W-:Y:S01]  /*61a0*/  STS [R201+0x1c000], R4 ;  /* 0x01c00004c9007388 */ /* 0x0005e20000000800 */
[----:B------:R-:W-:Y:S01]  /*61b0*/  PLOP3.LUT P6, PT, PT, PT, UP0, 0x80, 0x0 ;  /* 0x000000000000781c */ /* 0x000fe20003fcf008 */
[--C-:B------:R-:W-:Y:S01]  /*61c0*/  FFMA.FTZ R51, R51, c[0x0][0x23c], -R137.reuse ;  /* 0x00008f0033337a23 */ /* 0x100fe20000010889 */
[----:B------:R-:W-:Y:S01]  /*61d0*/  PLOP3.LUT P0, PT, PT, PT, UP0, 0x80, 0x0 ;  /* 0x000000000000781c */ /* 0x000fe20003f0f008 */
[----:B------:R5:W-:Y:S01]  /*61e0*/  STS [R204+0x1c000], R5 ;  /* 0x01c00005cc007388 */ /* 0x000be20000000800 */
[----:B-1----:R-:W-:Y:S01]  /*61f0*/  F2FP.PACK_AB R6, R250, R251 ;  /* 0x000000fbfa06723e */ /* 0x002fe200000000ff */
[----:B------:R-:W-:Y:S01]  /*6200*/  FFMA.FTZ R50, R50, c[0x0][0x23c], -R137 ;  /* 0x00008f0032327a23 */ /* 0x000fe20000010889 */
[----:B------:R-:W-:Y:S01]  /*6210*/  MUFU.EX2 R218, R38 ;  /* 0x0000002600da7308 */ /* 0x000fe20000000800 */
[----:B------:R-:W-:Y:S02]  /*6220*/  FFMA.FTZ R46, R46, c[0x0][0x23c], -R0 ;  /* 0x00008f002e2e7a23 */ /* 0x000fe40000010800 */
[----:B------:R-:W-:Y:S01]  /*6230*/  @P2 FSEL R60, R60, -INF , !P3 ;  /* 0xff8000003c3c2808 */ /* 0x000fe20005800000 */
[--C-:B------:R-:W-:Y:S01]  /*6240*/  FFMA.FTZ R44, R44, c[0x0][0x23c], -R136.reuse ;  /* 0x00008f002c2c7a23 */ /* 0x100fe20000010888 */
[----:B------:R-:W-:Y:S01]  /*6250*/  PLOP3.LUT P2, PT, PT, PT, UP0, 0x80, 0x0 ;  /* 0x000000000000781c */ /* 0x000fe20003f4f008 */
[----:B------:R-:W-:Y:S01]  /*6260*/  FFMA.FTZ R65, R152, -UR4, R65 ;  /* 0x8000000498417c23 */ /* 0x000fe20008010041 */
[----:B------:R-:W-:Y:S01]  /*6270*/  @P6 ISETP.GE.AND P6, PT, R8, UR5, PT ;  /* 0x0000000508006c0c */ /* 0x000fe2000bfc6270 */
[----:B------:R-:W-:Y:S01]  /*6280*/  FFMA.FTZ R67, R149, -UR4, R67 ;  /* 0x8000000495437c23 */ /* 0x000fe20008010043 */
[----:B------:R-:W-:Y:S01]  /*6290*/  @P0 FSEL R52, R52, -INF , !P5 ;  /* 0xff80000034340808 */ /* 0x000fe20006800000 */
[----:B------:R-:W1:Y:S01]  /*62a0*/  MUFU.EX2 R216, R39 ;  /* 0x0000002700d87308 */ /* 0x000e620000000800 */
[----:B------:R-:W-:Y:S01]  /*62b0*/  PLOP3.LUT P0, PT, PT, PT, UP0, 0x80, 0x0 ;  /* 0x000000000000781c */ /* 0x000fe20003f0f008 */
[--C-:B------:R-:W-:Y:S02]  /*62c0*/  FFMA.FTZ R56, R56, c[0x0][0x23c], -R136.reuse ;  /* 0x00008f0038387a23 */ /* 0x100fe40000010888 */
[--C-:B------:R-:W-:Y:S02]  /*62d0*/  FFMA.FTZ R52, R52, c[0x0][0x23c], -R139.reuse ;  /* 0x00008f0034347a23 */ /* 0x100fe4000001088b */
[----:B------:R-:W-:Y:S01]  /*62e0*/  FFMA.FTZ R60, R60, c[0x0][0x23c], -R136 ;  /* 0x00008f003c3c7a23 */ /* 0x000fe20000010888 */
[----:B--2---:R-:W-:Y:S01]  /*62f0*/  F2FP.PACK_AB R4, R238, R239 ;  /* 0x000000efee04723e */ /* 0x004fe200000000ff */
[----:B------:R-:W-:Y:S02]  /*6300*/  IMAD.IADD R148, R2, 0x1, R164 ;  /* 0x0000000102947824 */ /* 0x000fe400078e02a4 */
[----:B------:R-:W-:Y:S01]  /*6310*/  @P1 FSEL R53, R53, -INF , !P6 ;  /* 0xff80000035351808 */ /* 0x000fe20007000000 */
[----:B------:R-:W-:Y:S01]  /*6320*/  MUFU.EX2 R154, R48 ;  /* 0x00000030009a7308 */ /* 0x000fe20000000800 */
[----:B-----5:R-:W-:Y:S01]  /*6330*/  F2FP.PACK_AB R5, R198, R174 ;  /* 0x000000aec605723e */ /* 0x020fe200000000ff */
[----:B------:R2:W-:Y:S01]  /*6340*/  STS [R204+0x1c400], R4 ;  /* 0x01c40004cc007388 */ /* 0x0005e20000000800 */
[----:B------:R-:W-:Y:S01]  /*6350*/  PLOP3.LUT P1, PT, PT, PT, UP0, 0x80, 0x0 ;  /* 0x000000000000781c */ /* 0x000fe20003f2f008 */
[----:B------:R-:W-:Y:S01]  /*6360*/  FFMA.FTZ R53, R53, c[0x0][0x23c], -R139 ;  /* 0x00008f0035357a23 */ /* 0x000fe2000001088b */
[----:B------:R-:W-:Y:S01]  /*6370*/  @P0 FSEL R54, R54, -INF , !P5 ;  /* 0xff80000036360808 */ /* 0x000fe20006800000 */
[----:B------:R5:W-:Y:S01]  /*6380*/  STS [R201+0x1e000], R6 ;  /* 0x01e00006c9007388 */ /* 0x000be20000000800 */
[----:B------:R-:W-:Y:S01]  /*6390*/  PLOP3.LUT P0, PT, PT, PT, UP0, 0x80, 0x0 ;  /* 0x000000000000781c */ /* 0x000fe20003f0f008 */
[----:B------:R-:W-:Y:S01]  /*63a0*/  IMAD.MOV.U32 R187, RZ, RZ, R174 ;  /* 0x000000ffffbb7224 */ /* 0x000fe200078e00ae */
[----:B------:R-:W-:Y:S01]  /*63b0*/  @P2 FSEL R62, R62, -INF , !P3 ;  /* 0xff8000003e3e2808 */ /* 0x000fe20005800000 */
[----:B------:R1:W-:Y:S01]  /*63c0*/  STS [R201+0x1e400], R5 ;  /* 0x01e40005c9007388 */ /* 0x0003e20000000800 */
[----:B------:R-:W-:Y:S01]  /*63d0*/  MUFU.EX2 R184, R49 ;  /* 0x0000003100b87308 */ /* 0x000fe20000000800 */
[----:B------:R-:W-:Y:S01]  /*63e0*/  PLOP3.LUT P2, PT, PT, PT, UP0, 0x80, 0x0 ;  /* 0x000000000000781c */ /* 0x000fe20003f4f008 */
[--C-:B------:R-:W-:Y:S02]  /*63f0*/  FFMA.FTZ R54, R54, c[0x0][0x23c], -R137.reuse ;  /* 0x00008f0036367a23 */ /* 0x100fe40000010889 */
[----:B------:R-:W-:Y:S01]  /*6400*/  FFMA.FTZ R62, R62, c[0x0][0x23c], -R0 ;  /* 0x00008f003e3e7a23 */ /* 0x000fe20000010800 */
[----:B------:R-:W-:Y:S02]  /*6410*/  @P1 FSEL R55, R55, -INF , !P6 ;  /* 0xff80000037371808 */ /* 0x000fe40007000000 */
[----:B------:R-:W-:Y:S02]  /*6420*/  PLOP3.LUT P1, PT, PT, PT, UP0, 0x80, 0x0 ;  /* 0x000000000000781c */ /* 0x000fe40003f2f008 */
[----:B------:R-:W-:Y:S01]  /*6430*/  @P0 FSEL R57, R57, -INF , !P6 ;  /* 0xff80000039390808 */ /* 0x000fe20007000000 */
[----:B------:R-:W-:Y:S01]  /*6440*/  MUFU.EX2 R191, R50 ;  /* 0x0000003200bf7308 */ /* 0x000fe20000000800 */
[----:B------:R-:W-:Y:S01]  /*6450*/  PLOP3.LUT P0, PT, PT, PT, UP0, 0x80, 0x0 ;  /* 0x000000000000781c */ /* 0x000fe20003f0f008 */
[----:B------:R-:W-:Y:S02]  /*6460*/  FFMA.FTZ R55, R55, c[0x0][0x23c], -R137 ;  /* 0x00008f0037377a23 */ /* 0x000fe40000010889 */
[----:B------:R-:W-:Y:S01]  /*6470*/  FFMA.FTZ R57, R57, c[0x0][0x23c], -R136 ;  /* 0x00008f0039397a23 */ /* 0x000fe20000010888 */
[----:B--2---:R-:W-:Y:S02]  /*6480*/  F2FP.PACK_AB R4, R246, R248 ;  /* 0x000000f8f604723e */ /* 0x004fe400000000ff */
[----:B-----5:R-:W-:Y:S03]  /*6490*/  F2FP.PACK_AB R6, R252, R197 ;  /* 0x000000c5fc06723e */ /* 0x020fe600000000ff */
[----:B------:R2:W-:Y:S01]  /*64a0*/  STS [R204+0x1e000], R4 ;  /* 0x01e00004cc007388 */ /* 0x0005e20000000800 */
[----:B------:R-:W-:Y:S01]  /*64b0*/  @P1 FSEL R58, R58, -INF , !P5 ;  /* 0xff8000003a3a1808 */ /* 0x000fe20006800000 */
[----:B------:R-:W-:Y:S01]  /*64c0*/  MUFU.EX2 R189, R51 ;  /* 0x0000003300bd7308 */ /* 0x000fe20000000800 */
[----:B-1----:R-:W-:Y:S01]  /*64d0*/  F2FP.PACK_AB R5, R230, R231 ;  /* 0x000000e7e605723e */ /* 0x002fe200000000ff */
[----:B------:R1:W-:Y:S01]  /*64e0*/  STS [R204+0x1e400], R6 ;  /* 0x01e40006cc007388 */ /* 0x0003e20000000800 */
[----:B------:R-:W-:Y:S01]  /*64f0*/  PLOP3.LUT P1, PT, PT, PT, UP0, 0x80, 0x0 ;  /* 0x000000000000781c */ /* 0x000fe20003f2f008 */
[--C-:B------:R-:W-:Y:S01]  /*6500*/  FFMA.FTZ R58, R58, c[0x0][0x23c], -R0.reuse ;  /* 0x00008f003a3a7a23 */ /* 0x100fe20000010800 */
[----:B------:R-:W-:Y:S01]  /*6510*/  @P0 FSEL R59, R59, -INF , !P6 ;  /* 0xff8000003b3b0808 */ /* 0x000fe20007000000 */
[----:B------:R5:W-:Y:S01]  /*6520*/  STS [R208+0x1c000], R5 ;  /* 0x01c00005d0007388 */ /* 0x000be20000000800 */
[----:B------:R-:W-:Y:S03]  /*6530*/  PLOP3.LUT P0, PT, PT, PT, UP0, 0x80, 0x0 ;  /* 0x000000000000781c */ /* 0x000fe60003f0f008 */
[----:B------:R-:W-:Y:S01]  /*6540*/  FFMA.FTZ R59, R59, c[0x0][0x23c], -R0 ;  /* 0x00008f003b3b7a23 */ /* 0x000fe20000010800 */
[----:B------:R-:W-:Y:S05]  /*6550*/  MUFU.EX2 R223, R40 ;  /* 0x0000002800df7308 */ /* 0x000fea0000000800 */
[----:B------:R-:W-:Y:S05]  /*6560*/  @P1 ISETP.GE.AND P1, PT, R138, UR5, PT ;  /* 0x000000058a001c0c */ /* 0x000fea000bf26270 */
[----:B------:R-:W-:Y:S01]  /*6570*/  MUFU.EX2 R222, R41 ;  /* 0x0000002900de7308 */ /* 0x000fe20000000800 */
[----:B--2---:R-:W-:Y:S02]  /*6580*/  F2FP.PACK_AB R4, R234, R236 ;  /* 0x000000ecea04723e */ /* 0x004fe400000000ff */
[----:B-1----:R-:W-:Y:S03]  /*6590*/  F2FP.PACK_AB R6, R240, R241 ;  /* 0x000000f1f006723e */ /* 0x002fe600000000ff */
[----:B------:R1:W-:Y:S02]  /*65a0*/  STS [R208+0x1c400], R4 ;  /* 0x01c40004d0007388 */ /* 0x0003e40000000800 */
[----:B------:R-:W-:Y:S02]  /*65b0*/  @P0 FSEL R61, R61, -INF , !P1 ;  /* 0xff8000003d3d0808 */ /* 0x000fe40004800000 */
[----:B------:R-:W-:Y:S01]  /*65c0*/  PLOP3.LUT P0, PT, PT, PT, UP0, 0x80, 0x0 ;  /* 0x000000000000781c */ /* 0x000fe20003f0f008 */
[----:B------:R-:W-:Y:S01]  /*65d0*/  MUFU.EX2 R228, R42 ;  /* 0x0000002a00e47308 */ /* 0x000fe20000000800 */
[----:B-----5:R-:W-:Y:S01]  /*65e0*/  F2FP.PACK_AB R5, R196, R169 ;  /* 0x000000a9c405723e */ /* 0x020fe200000000ff */
[----:B------:R-:W-:Y:S01]  /*65f0*/  FFMA.FTZ R136, R61, c[0x0][0x23c], -R136 ;  /* 0x00008f003d887a23 */ /* 0x000fe20000010888 */
[----:B------:R-:W-:Y:S02]  /*6600*/  @P2 FSEL R65, R65, -INF , !P1 ;  /* 0xff80000041412808 */ /* 0x000fe40004800000 */
[----:B------:R-:W-:Y:S01]  /*6610*/  PLOP3.LUT P2, PT, PT, PT, UP0, 0x80, 0x0 ;  /* 0x000000000000781c */ /* 0x000fe20003f4f008 */
[----:B------:R2:W-:Y:S04]  /*6620*/  STS [R207+0x1c000], R5 ;  /* 0x01c00005cf007388 */ /* 0x0005e80000000800 */
[----:B------:R-:W5:Y:S02]  /*6630*/  MUFU.EX2 R227, R43 ;  /* 0x0000002b00e37308 */ /* 0x000f640000000800 */
[----:B------:R-:W-:Y:S02]  /*6640*/  @P0 FSEL R64, R64, -INF , !P3 ;  /* 0xff80000040400808 */ /* 0x000fe40005800000 */
[----:B------:R-:W-:Y:S03]  /*6650*/  PLOP3.LUT P0, PT, PT, PT, UP0, 0x80, 0x0 ;  /* 0x000000000000781c */ /* 0x000fe60003f0f008 */
[--C-:B------:R-:W-:Y:S01]  /*6660*/  FFMA.FTZ R64, R64, c[0x0][0x23c], -R139.reuse ;  /* 0x00008f0040407a23 */ /* 0x100fe2000001088b */
[----:B------:R-:W-:Y:S01]  /*6670*/  @P2 FSEL R67, R67, -INF , !P1 ;  /* 0xff80000043432808 */ /* 0x000fe20004800000 */
[----:B------:R-:W-:Y:S01]  /*6680*/  FFMA.FTZ R139, R65, c[0x0][0x23c], -R139 ;  /* 0x00008f00418b7a23 */ /* 0x000fe2000001088b */
[----:B------:R-:W-:Y:S01]  /*6690*/  MUFU.EX2 R219, R44 ;  /* 0x0000002c00db7308 */ /* 0x000fe20000000800 */
[----:B-1----:R-:W-:Y:S05]  /*66a0*/  F2FP.PACK_AB R4, R220, R221 ;  /* 0x000000dddc04723e */ /* 0x002fea00000000ff */
[----:B------:R1:W-:Y:S01]  /*66b0*/  STS [R207+0x1c400], R4 ;  /* 0x01c40004cf007388 */ /* 0x0003e20000000800 */
[----:B------:R-:W-:Y:S02]  /*66c0*/  @P0 FSEL R66, R66, -INF , !P3 ;  /* 0xff80000042420808 */ /* 0x000fe40005800000 */
[----:B------:R-:W-:Y:S01]  /*66d0*/  PLOP3.LUT P0, PT, PT, PT, UP0, 0x80, 0x0 ;  /* 0x000000000000781c */ /* 0x000fe20003f0f008 */
[----:B------:R5:W-:Y:S01]  /*66e0*/  STS [R208+0x1e000], R6 ;  /* 0x01e00006d0007388 */ /* 0x000be20000000800 */
[----:B--2---:R-:W-:Y:S01]  /*66f0*/  F2FP.PACK_AB R5, R242, R243 ;  /* 0x000000f3f205723e */ /* 0x004fe200000000ff */
[----:B------:R-:W2:Y:S01]  /*6700*/  MUFU.EX2 R217, R45 ;  /* 0x0000002d00d97308 */ /* 0x000ea20000000800 */
[--C-:B------:R-:W-:Y:S01]  /*6710*/  FFMA.FTZ R66, R66, c[0x0][0x23c], -R137.reuse ;  /* 0x00008f0042427a23 */ /* 0x100fe20000010889 */
[----:B------:R2:W-:Y:S01]  /*6720*/  STS [R208+0x1e400], R7 ;  /* 0x01e40007d0007388 */ /* 0x0005e20000000800 */
[----:B------:R-:W-:Y:S03]  /*6730*/  FFMA.FTZ R137, R67, c[0x0][0x23c], -R137 ;  /* 0x00008f0043897a23 */ /* 0x000fe60000010889 */
[----:B------:R2:W-:Y:S04]  /*6740*/  STS [R207+0x1e400], R5 ;  /* 0x01e40005cf007388 */ /* 0x0005e80000000800 */
[----:B------:R-:W-:Y:S01]  /*6750*/  @P0 FSEL R63, R63, -INF , !P1 ;  /* 0xff8000003f3f0808 */ /* 0x000fe20004800000 */
[----:B------:R-:W-:Y:S04]  /*6760*/  MUFU.EX2 R225, R46 ;  /* 0x0000002e00e17308 */ /* 0x000fe80000000800 */
[----:B------:R-:W-:Y:S01]  /*6770*/  FFMA.FTZ R0, R63, c[0x0][0x23c], -R0 ;  /* 0x00008f003f007a23 */ /* 0x000fe20000010800 */
[----:B-1----:R-:W-:Y:S05]  /*6780*/  F2FP.PACK_AB R4, R195, R155 ;  /* 0x0000009bc304723e */ /* 0x002fea00000000ff */
[----:B------:R1:W-:Y:S01]  /*6790*/  MUFU.EX2 R181, R0 ;  /* 0x0000000000b57308 */ /* 0x0003e20000000800 */
[----:B-----5:R-:W-:Y:S02]  /*67a0*/  F2FP.PACK_AB R6, R235, R237 ;  /* 0x000000edeb06723e */ /* 0x020fe400000000ff */
[----:B--2---:R-:W-:Y:S03]  /*67b0*/  F2FP.PACK_AB R7, R216, R218 ;  /* 0x000000dad807723e */ /* 0x004fe600000000ff */
[----:B------:R2:W-:Y:S01]  /*67c0*/  STS [R207+0x1e000], R6 ;  /* 0x01e00006cf007388 */ /* 0x0005e20000000800 */
[----:B------:R-:W-:Y:S03]  /*67d0*/  F2FP.PACK_AB R5, R227, R228 ;  /* 0x000000e4e305723e */ /* 0x000fe600000000ff */
[----:B------:R5:W-:Y:S01]  /*67e0*/  STS [R202+0x1c000], R4 ;  /* 0x01c00004ca007388 */ /* 0x000be20000000800 */
[----:B------:R-:W5:Y:S03]  /*67f0*/  MUFU.EX2 R224, R47 ;  /* 0x0000002f00e07308 */ /* 0x000f660000000800 */
[----:B------:R5:W-:Y:S01]  /*6800*/  STS [R202+0x1c400], R7 ;  /* 0x01c40007ca007388 */ /* 0x000be20000000800 */
[----:B----4-:R-:W-:Y:S06]  /*6810*/  IADD3 R150, P0, R151, UR13, RZ ;  /* 0x0000000d97967c10 */ /* 0x010fec000ff1e0ff */
[----:B------:R-:W-:Y:S01]  /*6820*/  MUFU.EX2 R180, R52 ;  /* 0x0000003400b47308 */ /* 0x000fe20000000800 */
[----:B-1----:R-:W-:Y:S05]  /*6830*/  F2FP.PACK_AB R0, R189, R191 ;  /* 0x000000bfbd00723e */ /* 0x002fea00000000ff */
[----:B------:R-:W-:Y:S01]  /*6840*/  STS [R203+0x1c400], R0 ;  /* 0x01c40000cb007388 */ /* 0x000fe20000000800 */
[----:B--2---:R-:W-:Y:S03]  /*6850*/  F2FP.PACK_AB R6, R222, R223 ;  /* 0x000000dfde06723e */ /* 0x004fe600000000ff */
[----:B------:R-:W1:Y:S01]  /*6860*/  MUFU.EX2 R179, R53 ;  /* 0x0000003500b37308 */ /* 0x000e620000000800 */
[----:B-----5:R-:W-:Y:S02]  /*6870*/  F2FP.PACK_AB R4, R184, R154 ;  /* 0x0000009ab804723e */ /* 0x020fe400000000ff */
[----:B------:R-:W-:Y:S03]  /*6880*/  F2FP.PACK_AB R7, R217, R219 ;  /* 0x000000dbd907723e */ /* 0x000fe600000000ff */
[----:B------:R-:W-:Y:S04]  /*6890*/  STS [R203+0x1c000], R4 ;  /* 0x01c00004cb007388 */ /* 0x000fe80000000800 */
[----:B------:R-:W-:Y:S01]  /*68a0*/  MUFU.EX2 R186, R54 ;  /* 0x0000003600ba7308 */ /* 0x000fe20000000800 */
[----:B------:R2:W-:Y:S04]  /*68b0*/  STS [R202+0x1e000], R6 ;  /* 0x01e00006ca007388 */ /* 0x0005e80000000800 */
[----:B------:R1:W-:Y:S05]  /*68c0*/  STS [R202+0x1e400], R5 ;  /* 0x01e40005ca007388 */ /* 0x0003ea0000000800 */
[----:B------:R-:W4:Y:S01]  /*68d0*/  MUFU.EX2 R185, R55 ;  /* 0x0000003700b97308 */ /* 0x000f220000000800 */
[----:B------:R-:W-:Y:S09]  /*68e0*/  STS [R203+0x1e000], R7 ;  /* 0x01e00007cb007388 */ /* 0x000ff20000000800 */
[----:B------:R-:W-:Y:S01]  /*68f0*/  MUFU.EX2 R176, R64 ;  /* 0x0000004000b07308 */ /* 0x000fe20000000800 */
[----:B--2---:R-:W-:Y:S09]  /*6900*/  F2FP.PACK_AB R6, R224, R225 ;  /* 0x000000e1e006723e */ /* 0x004ff200000000ff */
[----:B------:R-:W2:Y:S01]  /*6910*/  MUFU.EX2 R175, R139 ;  /* 0x0000008b00af7308 */ /* 0x000ea20000000800 */
[----:B-1----:R-:W-:Y:S01]  /*6920*/  F2FP.PACK_AB R5, R179, R180 ;  /* 0x000000b4b305723e */ /* 0x002fe200000000ff */
[----:B------:R-:W-:Y:S01]  /*6930*/  STS [R203+0x1e400], R6 ;  /* 0x01e40006cb007388 */ /* 0x000fe20000000800 */
[----:B----4-:R-:W-:Y:S03]  /*6940*/  F2FP.PACK_AB R4, R185, R186 ;  /* 0x000000bab904723e */ /* 0x010fe600000000ff */
[----:B------:R1:W-:Y:S04]  /*6950*/  STS [R206+0x1c000], R5 ;  /* 0x01c00005ce007388 */ /* 0x0003e80000000800 */
[----:B------:R-:W-:Y:S01]  /*6960*/  MUFU.EX2 R178, R66 ;  /* 0x0000004200b27308 */ /* 0x000fe20000000800 */
[----:B------:R4:W-:Y:S09]  /*6970*/  STS [R206+0x1c400], R4 ;  /* 0x01c40004ce007388 */ /* 0x0009f20000000800 */
[----:B------:R-:W1:Y:S01]  /*6980*/  MUFU.EX2 R177, R137 ;  /* 0x0000008900b17308 */ /* 0x000e620000000800 */
[----:B--2---:R-:W-:Y:S05]  /*6990*/  F2FP.PACK_AB R0, R175, R176 ;  /* 0x000000b0af00723e */ /* 0x004fea00000000ff */
[----:B------:R2:W-:Y:S04]  /*69a0*/  STS [R205+0x1c000], R0 ;  /* 0x01c00000cd007388 */ /* 0x0005e80000000800 */
[----:B------:R-:W-:Y:S10]  /*69b0*/  MUFU.EX2 R192, R56 ;  /* 0x0000003800c07308 */ /* 0x000ff40000000800 */
[----:B------:R-:W5:Y:S01]  /*69c0*/  MUFU.EX2 R190, R57 ;  /* 0x0000003900be7308 */ /* 0x000f620000000800 */
[----:B-1----:R-:W-:Y:S05]  /*69d0*/  F2FP.PACK_AB R5, R177, R178 ;  /* 0x000000b2b105723e */ /* 0x002fea00000000ff */
[----:B------:R-:W-:Y:S04]  /*69e0*/  STS [R205+0x1c400], R5 ;  /* 0x01c40005cd007388 */ /* 0x000fe80000000800 */
[----:B------:R-:W-:Y:S10]  /*69f0*/  MUFU.EX2 R194, R58 ;  /* 0x0000003a00c27308 */ /* 0x000ff40000000800 */
[----:B------:R-:W1:Y:S01]  /*6a00*/  MUFU.EX2 R193, R59 ;  /* 0x0000003b00c17308 */ /* 0x000e620000000800 */
[----:B-----5:R-:W-:Y:S02]  /*6a10*/  F2FP.PACK_AB R7, R190, R192 ;  /* 0x000000c0be07723e */ /* 0x020fe400000000ff */
[----:B---3--:R-:W-:Y:S03]  /*6a20*/  IADD3.X R151, R170, UR12, RZ, P0, !PT ;  /* 0x0000000caa977c10 */ /* 0x008fe600087fe4ff */
[----:B------:R-:W-:Y:S04]  /*6a30*/  STS [R206+0x1e000], R7 ;  /* 0x01e00007ce007388 */ /* 0x000fe80000000800 */
[----:B------:R-:W-:Y:S01]  /*6a40*/  MUFU.EX2 R183, R60 ;  /* 0x0000003c00b77308 */ /* 0x000fe20000000800 */
[----:B------:R-:W-:Y:S09]  /*6a50*/  PLOP3.LUT P0, PT, PT, PT, UP4, 0x80, 0x0 ;  /* 0x000000000000781c */ /* 0x000ff20003f0f048 */
[----:B------:R-:W4:Y:S01]  /*6a60*/  MUFU.EX2 R182, R136 ;  /* 0x0000008800b67308 */ /* 0x000f220000000800 */
[----:B-1----:R-:W-:Y:S05]  /*6a70*/  F2FP.PACK_AB R6, R193, R194 ;  /* 0x000000c2c106723e */ /* 0x002fea00000000ff */
[----:B------:R-:W-:Y:S04]  /*6a80*/  STS [R206+0x1e400], R6 ;  /* 0x01e40006ce007388 */ /* 0x000fe80000000800 */
[----:B------:R-:W2:Y:S01]  /*6a90*/  MUFU.EX2 R188, R62 ;  /* 0x0000003e00bc7308 */ /* 0x000ea20000000800 */
[----:B----4-:R-:W-:Y:S05]  /*6aa0*/  F2FP.PACK_AB R4, R182, R183 ;  /* 0x000000b7b604723e */ /* 0x010fea00000000ff */
[----:B------:R-:W-:Y:S01]  /*6ab0*/  STS [R205+0x1e000], R4 ;  /* 0x01e00004cd007388 */ /* 0x000fe20000000800 */
[----:B--2---:R-:W-:Y:S05]  /*6ac0*/  F2FP.PACK_AB R0, R181, R188 ;  /* 0x000000bcb500723e */ /* 0x004fea00000000ff */
[----:B------:R-:W-:Y:S04]  /*6ad0*/  STS [R205+0x1e400], R0 ;  /* 0x01e40000cd007388 */ /* 0x000fe80000000800 */
[----:B------:R-:W-:Y:S08]  /*6ae0*/  LDSM.16.M88.4 R64, [R164+0x8000] ;  /* 0x00800000a440783b */ /* 0x000ff00000000200 */
[----:B------:R-:W1:Y:S08]  /*6af0*/  LDSM.16.M88.4 R16, [R158+0x10000] ;  /* 0x010000009e10783b */ /* 0x000e700000000200 */
[----:B------:R-:W2:Y:S08]  /*6b00*/  LDSM.16.M88.4 R60, [R164+0xa000] ;  /* 0x00a00000a43c783b */ /* 0x000eb00000000200 */
[----:B------:R-:W3:Y:S08]  /*6b10*/  LDSM.16.M88.4 R32, [R158+0x10800] ;  /* 0x010800009e20783b */ /* 0x000ef00000000200 */
[----:B------:R-:W4:Y:S08]  /*6b20*/  LDSM.16.M88.4 R48, [R158+0x11000] ;  /* 0x011000009e30783b */ /* 0x000f300000000200 */
[----:B------:R-:W5:Y:S01]  /*6b30*/  LDSM.16.M88.4 R132, [R158+0x11800] ;  /* 0x011800009e84783b */ /* 0x000f620000000200 */
[-C--:B-1----:R-:W-:Y:S07]  /*6b40*/  HMMA.16816.F32 R4, R64, R16.reuse, RZ ;  /* 0x000000104004723c */ /* 0x082fee00000018ff */
[----:B------:R-:W-:Y:S01]  /*6b50*/  LDSM.16.M88.4 R136, [R148+0x8000] ;  /* 0x008000009488783b */ /* 0x000fe20000000200 */
[C---:B--2---:R-:W-:Y:S07]  /*6b60*/  HMMA.16816.F32 R8, R60.reuse, R16, RZ ;  /* 0x000000103c08723c */ /* 0x044fee00000018ff */
[----:B------:R-:W1:Y:S01]  /*6b70*/  LDSM.16.M88.4 R140, [R161+0x10000] ;  /* 0x01000000a18c783b */ /* 0x000e620000000200 */
[-C--:B------:R-:W-:Y:S07]  /*6b80*/  HMMA.16816.F32 R12, R60, R18.reuse, RZ ;  /* 0x000000123c0c723c */ /* 0x080fee00000018ff */
[----:B------:R-:W2:Y:S01]  /*6b90*/  LDSM.16.M88.4 R144, [R148+0xa000] ;  /* 0x00a000009490783b */ /* 0x000ea20000000200 */
[C---:B------:R-:W-:Y:S08]  /*6ba0*/  HMMA.16816.F32 R16, R64.reuse, R18, RZ ;  /* 0x000000124010723c */ /* 0x040ff000000018ff */
[-C--:B---3--:R-:W-:Y:S08]  /*6bb0*/  HMMA.16816.F32 R20, R64, R32.reuse, RZ ;  /* 0x000000204014723c */ /* 0x088ff000000018ff */
[C---:B------:R-:W-:Y:S08]  /*6bc0*/  HMMA.16816.F32 R24, R60.reuse, R32, RZ ;  /* 0x000000203c18723c */ /* 0x040ff000000018ff */
[-C--:B------:R-:W-:Y:S08]  /*6bd0*/  HMMA.16816.F32 R28, R60, R34.reuse, RZ ;  /* 0x000000223c1c723c */ /* 0x080ff000000018ff */
[C---:B------:R-:W-:Y:S08]  /*6be0*/  HMMA.16816.F32 R32, R64.reuse, R34, RZ ;  /* 0x000000224020723c */ /* 0x040ff000000018ff */
[-C--:B----4-:R-:W-:Y:S08]  /*6bf0*/  HMMA.16816.F32 R36, R64, R48.reuse, RZ ;  /* 0x000000304024723c */ /* 0x090ff000000018ff */
[C---:B------:R-:W-:Y:S08]  /*6c00*/  HMMA.16816.F32 R40, R60.reuse, R48, RZ ;  /* 0x000000303c28723c */ /* 0x040ff000000018ff */
[-C--:B------:R-:W-:Y:S08]  /*6c10*/  HMMA.16816.F32 R44, R60, R50.reuse, RZ ;  /* 0x000000323c2c723c */ /* 0x080ff000000018ff */
[C---:B------:R-:W-:Y:S08]  /*6c20*/  HMMA.16816.F32 R48, R64.reuse, R50, RZ ;  /* 0x000000324030723c */ /* 0x040ff000000018ff */
[-C--:B-----5:R-:W-:Y:S08]  /*6c30*/  HMMA.16816.F32 R52, R64, R132.reuse, RZ ;  /* 0x000000844034723c */ /* 0x0a0ff000000018ff */
[C---:B------:R-:W-:Y:S08]  /*6c40*/  HMMA.16816.F32 R56, R60.reuse, R132, RZ ;  /* 0x000000843c38723c */ /* 0x040ff000000018ff */
[-C--:B------:R-:W-:Y:S08]  /*6c50*/  HMMA.16816.F32 R60, R60, R134.reuse, RZ ;  /* 0x000000863c3c723c */ /* 0x080ff000000018ff */
[----:B------:R-:W-:Y:S01]  /*6c60*/  HMMA.16816.F32 R64, R64, R134, RZ ;  /* 0x000000864040723c */ /* 0x000fe200000018ff */
[----:B------:R-:W3:Y:S07]  /*6c70*/  LDSM.16.M88.4 R132, [R161+0x10800] ;  /* 0x01080000a184783b */ /* 0x000eee0000000200 */
[-C--:B-1----:R-:W-:Y:S08]  /*6c80*/  HMMA.16816.F32 R4, R136, R140.reuse, R4 ;  /* 0x0000008c8804723c */ /* 0x082ff00000001804 */
[C---:B--2---:R-:W-:Y:S08]  /*6c90*/  HMMA.16816.F32 R8, R144.reuse, R140, R8 ;  /* 0x0000008c9008723c */ /* 0x044ff00000001808 */
[-C--:B------:R-:W-:Y:S08]  /*6ca0*/  HMMA.16816.F32 R12, R144, R142.reuse, R12 ;  /* 0x0000008e900c723c */ /* 0x080ff0000000180c */
[C---:B------:R-:W-:Y:S01]  /*6cb0*/  HMMA.16816.F32 R16, R136.reuse, R142, R16 ;  /* 0x0000008e8810723c */ /* 0x040fe20000001810 */
[----:B------:R-:W1:Y:S07]  /*6cc0*/  LDSM.16.M88.4 R140, [R161+0x11000] ;  /* 0x01100000a18c783b */ /* 0x000e6e0000000200 */
[-C--:B---3--:R-:W-:Y:S08]  /*6cd0*/  HMMA.16816.F32 R20, R136, R132.reuse, R20 ;  /* 0x000000848814723c */ /* 0x088ff00000001814 */
[C---:B------:R-:W-:Y:S08]  /*6ce0*/  HMMA.16816.F32 R24, R144.reuse, R132, R24 ;  /* 0x000000849018723c */ /* 0x040ff00000001818 */
[-C--:B------:R-:W-:Y:S08]  /*6cf0*/  HMMA.16816.F32 R28, R144, R134.reuse, R28 ;  /* 0x00000086901c723c */ /* 0x080ff0000000181c */
[C---:B------:R-:W-:Y:S01]  /*6d00*/  HMMA.16816.F32 R32, R136.reuse, R134, R32 ;  /* 0x000000868820723c */ /* 0x040fe20000001820 */
[----:B------:R-:W2:Y:S07]  /*6d10*/  LDSM.16.M88.4 R132, [R161+0x11800] ;  /* 0x01180000a184783b */ /* 0x000eae0000000200 */
[-C--:B-1----:R-:W-:Y:S08]  /*6d20*/  HMMA.16816.F32 R36, R136, R140.reuse, R36 ;  /* 0x0000008c8824723c */ /* 0x082ff00000001824 */
[C---:B------:R-:W-:Y:S08]  /*6d30*/  HMMA.16816.F32 R40, R144.reuse, R140, R40 ;  /* 0x0000008c9028723c */ /* 0x040ff00000001828 */
[-C--:B------:R-:W-:Y:S08]  /*6d40*/  HMMA.16816.F32 R44, R144, R142.reuse, R44 ;  /* 0x0000008e902c723c */ /* 0x080ff0000000182c */
[C---:B------:R-:W-:Y:S08]  /*6d50*/  HMMA.16816.F32 R48, R136.reuse, R142, R48 ;  /* 0x0000008e8830723c */ /* 0x040ff00000001830 */
[-C--:B--2---:R-:W-:Y:S08]  /*6d60*/  HMMA.16816.F32 R52, R136, R132.reuse, R52 ;  /* 0x000000848834723c */ /* 0x084ff00000001834 */
        /* <DEDUP_REMOVED lines=9> */
[----:B------:R-:W4:Y:S08]  /*6e00*/  LDSM.16.M88.4 R136, [R145+0xa000] ;  /* 0x00a000009188783b */ /* 0x000f300000000200 */
[----:B------:R-:W5:Y:S04]  /*6e10*/  LDG.E R144, [R150.64+0x100] ;  /* 0x0001001696907981 */ /* 0x000f68000c1e1900 */
[----:B------:R-:W2:Y:S01]  /*6e20*/  LDG.E R2, [R150.64+0x120] ;  /* 0x0001201696027981 */ /* 0x000ea2000c1e1900 */
        /* <DEDUP_REMOVED lines=25> */
[C---:B--2---:R-:W-:Y:S01]  /*6fc0*/  FADD.FTZ R4, -R147.reuse, R4 ;  /* 0x0000000493047221 */ /* 0x044fe20000010100 */
[C---:B------:R-:W-:Y:S01]  /*6fd0*/  HMMA.16816.F32 R16, R132.reuse, R138, R16 ;  /* 0x0000008a8410723c */ /* 0x040fe20000001810 */
[----:B------:R-:W1:Y:S02]  /*6fe0*/  LDSM.16.M88.4 R136, [R160+0x10800] ;  /* 0x01080000a088783b */ /* 0x000e640000000200 */
[C---:B------:R-:W-:Y:S02]  /*6ff0*/  FADD.FTZ R5, -R147.reuse, R5 ;  /* 0x0000000593057221 */ /* 0x040fe40000010100 */
[C---:B---3--:R-:W-:Y:S02]  /*7000*/  FADD.FTZ R6, -R146.reuse, R6 ;  /* 0x0000000692067221 */ /* 0x048fe40000010100 */
[----:B------:R-:W-:Y:S02]  /*7010*/  FADD.FTZ R7, -R146, R7 ;  /* 0x0000000792077221 */ /* 0x000fe40000010100 */
[C---:B-----5:R-:W-:Y:S03]  /*7020*/  FADD.FTZ R8, -R144.reuse, R8 ;  /* 0x0000000890087221 */ /* 0x060fe60000010100 */
[----:B------:R-:W-:Y:S02]  /*7030*/  FADD.FTZ R9, -R144, R9 ;  /* 0x0000000990097221 */ /* 0x000fe40000010100 */
        /* <DEDUP_REMOVED lines=8> */
[C---:B------:R-:W-:Y:S02]  /*70c0*/  FADD.FTZ R18, -R146.reuse, R18 ;  /* 0x0000001292127221 */ /* 0x040fe40000010100 */
[----:B------:R-:W-:Y:S02]  /*70d0*/  FADD.FTZ R19, -R146, R19 ;  /* 0x0000001392137221 */ /* 0x000fe40000010100 */
[----:B------:R-:W-:Y:S02]  /*70e0*/  FADD.FTZ R15, -R2, R15 ;  /* 0x0000000f020f7221 */ /* 0x000fe40000010100 */
[----:B------:R-:W-:Y:S02]  /*70f0*/  FMUL.FTZ R174, R229, R4 ;  /* 0x00000004e5ae7220 */ /* 0x000fe40000410000 */
[----:B------:R-:W-:Y:S02]  /*7100*/  FMUL.FTZ R172, R226, R5 ;  /* 0x00000005e2ac7220 */ /* 0x000fe40000410000 */
[----:B------:R-:W-:Y:S01]  /*7110*/  FMUL.FTZ R171, R233, R16 ;  /* 0x00000010e9ab7220 */ /* 0x000fe20000410000 */
[-C--:B-1----:R-:W-:Y:S01]  /*7120*/  HMMA.16816.F32 R20, R132, R136.reuse, R20 ;  /* 0x000000888414723c */ /* 0x082fe20000001814 */
[----:B------:R-:W-:Y:S02]  /*7130*/  FMUL.FTZ R16, R187, R10 ;  /* 0x0000000abb107220 */ /* 0x000fe40000410000 */
[----:B------:R-:W-:Y:S05]  /*7140*/  FMUL.FTZ R14, R197, R14 ;  /* 0x0000000ec50e7220 */ /* 0x000fea0000410000 */
[C---:B------:R-:W-:Y:S08]  /*7150*/  HMMA.16816.F32 R24, R140.reuse, R136, R24 ;  /* 0x000000888c18723c */ /* 0x040ff00000001818 */
[-C--:B------:R-:W-:Y:S08]  /*7160*/  HMMA.16816.F32 R28, R140, R138.reuse, R28 ;  /* 0x0000008a8c1c723c */ /* 0x080ff0000000181c */
[C---:B------:R-:W-:Y:S01]  /*7170*/  FADD.FTZ R20, -R147.reuse, R20 ;  /* 0x0000001493147221 */ /* 0x040fe20000010100 */
[C---:B------:R-:W-:Y:S01]  /*7180*/  HMMA.16816.F32 R32, R132.reuse, R138, R32 ;  /* 0x0000008a8420723c */ /* 0x040fe20000001820 */
[----:B------:R-:W1:Y:S02]  /*7190*/  LDSM.16.M88.4 R136, [R160+0x11000] ;  /* 0x01100000a088783b */ /* 0x000e640000000200 */
[C---:B------:R-:W-:Y:S02]  /*71a0*/  FADD.FTZ R21, -R147.reuse, R21 ;  /* 0x0000001593157221 */ /* 0x040fe40000010100 */
[C---:B------:R-:W-:Y:S02]  /*71b0*/  FADD.FTZ R22, -R146.reuse, R22 ;  /* 0x0000001692167221 */ /* 0x040fe40000010100 */
[----:B------:R-:W-:Y:S02]  /*71c0*/  FADD.FTZ R23, -R146, R23 ;  /* 0x0000001792177221 */ /* 0x000fe40000010100 */
[C---:B------:R-:W-:Y:S03]  /*71d0*/  FADD.FTZ R24, -R144.reuse, R24 ;  /* 0x0000001890187221 */ /* 0x040fe60000010100 */
[----:B------:R-:W-:Y:S02]  /*71e0*/  FADD.FTZ R25, -R144, R25 ;  /* 0x0000001990197221 */ /* 0x000fe40000010100 */
[----:B------:R-:W-:Y:S02]  /*71f0*/  FADD.FTZ R26, -R2, R26 ;  /* 0x0000001a021a7221 */ /* 0x000fe40000010100 */
[C---:B------:R-:W-:Y:S02]  /*7200*/  FADD.FTZ R29, -R144.reuse, R29 ;  /* 0x0000001d901d7221 */ /* 0x040fe40000010100 */
[----:B------:R-:W-:Y:S02]  /*7210*/  FADD.FTZ R28, -R144, R28 ;  /* 0x0000001c901c7221 */ /* 0x000fe40000010100 */
[C---:B------:R-:W-:Y:S02]  /*7220*/  FADD.FTZ R17, -R2.reuse, R27 ;  /* 0x0000001b02117221 */ /* 0x040fe40000010100 */
[----:B------:R-:W-:Y:S02]  /*7230*/  FADD.FTZ R30, -R2, R30 ;  /* 0x0000001e021e7221 */ /* 0x000fe40000010100 */
[C---:B------:R-:W-:Y:S02]  /*7240*/  FADD.FTZ R33, -R147.reuse, R33 ;  /* 0x0000002193217221 */ /* 0x040fe40000010100 */
[C---:B------:R-:W-:Y:S02]  /*7250*/  FADD.FTZ R34, -R146.reuse, R34 ;  /* 0x0000002292227221 */ /* 0x040fe40000010100 */
[----:B------:R-:W-:Y:S02]  /*7260*/  FADD.FTZ R35, -R146, R35 ;  /* 0x0000002392237221 */ /* 0x000fe40000010100 */
[----:B------:R-:W-:Y:S02]  /*7270*/  FADD.FTZ R32, -R147, R32 ;  /* 0x0000002093207221 */ /* 0x000fe40000010100 */
[----:B------:R-:W-:Y:S02]  /*7280*/  FMUL.FTZ R151, R196, R33 ;  /* 0x00000021c4977220 */ /* 0x000fe40000410000 */
[----:B------:R-:W-:Y:S02]  /*7290*/  FMUL.FTZ R170, R231, R20 ;  /* 0x00000014e7aa7220 */ /* 0x000fe40000410000 */
[----:B------:R-:W-:Y:S02]  /*72a0*/  FMUL.FTZ R152, R230, R21 ;  /* 0x00000015e6987220 */ /* 0x000fe40000410000 */
[----:B------:R-:W-:Y:S02]  /*72b0*/  FMUL.FTZ R169, R169, R32 ;  /* 0x00000020a9a97220 */ /* 0x000fe40000410000 */
[----:B------:R-:W-:Y:S01]  /*72c0*/  FMUL.FTZ R20, R248, R12 ;  /* 0x0000000cf8147220 */ /* 0x000fe20000410000 */
[-C--:B-1----:R-:W-:Y:S01]  /*72d0*/  HMMA.16816.F32 R36, R132, R136.reuse, R36 ;  /* 0x000000888424723c */ /* 0x082fe20000001824 */
[----:B------:R-:W-:Y:S02]  /*72e0*/  FMUL.FTZ R21, R252, R15 ;  /* 0x0000000ffc157220 */ /* 0x000fe40000410000 */
[----:B------:R-:W-:Y:S02]  /*72f0*/  FMUL.FTZ R32, R245, R26 ;  /* 0x0000001af5207220 */ /* 0x000fe40000410000 */
[----:B------:R-:W-:Y:S02]  /*7300*/  FMUL.FTZ R17, R244, R17 ;  /* 0x00000011f4117220 */ /* 0x000fe40000410000 */
[----:B------:R-:W-:Y:S01]  /*7310*/  FMUL.FTZ R30, R243, R30 ;  /* 0x0000001ef31e7220 */ /* 0x000fe20000410000 */
[C---:B------:R-:W-:Y:S08]  /*7320*/  HMMA.16816.F32 R40, R140.reuse, R136, R40 ;  /* 0x000000888c28723c */ /* 0x040ff00000001828 */
[-C--:B------:R-:W-:Y:S08]  /*7330*/  HMMA.16816.F32 R44, R140, R138.reuse, R44 ;  /* 0x0000008a8c2c723c */ /* 0x080ff0000000182c */
[C---:B------:R-:W-:Y:S01]  /*7340*/  FADD.FTZ R36, -R147.reuse, R36 ;  /* 0x0000002493247221 */ /* 0x040fe20000010100 */
[C---:B------:R-:W-:Y:S01]  /*7350*/  HMMA.16816.F32 R48, R132.reuse, R138, R48 ;  /* 0x0000008a8430723c */ /* 0x040fe20000001830 */
[----:B------:R-:W1:Y:S02]  /*7360*/  LDSM.16.M88.4 R136, [R160+0x11800] ;  /* 0x01180000a088783b */ /* 0x000e640000000200 */
[----:B------:R-:W-:Y:S02]  /*7370*/  FADD.FTZ R37, -R147, R37 ;  /* 0x0000002593257221 */ /* 0x000fe40000010100 */
[C---:B------:R-:W-:Y:S02]  /*7380*/  FADD.FTZ R38, -R146.reuse, R38 ;  /* 0x0000002692267221 */ /* 0x040fe40000010100 */
[----:B------:R-:W-:Y:S02]  /*7390*/  FADD.FTZ R39, -R146, R39 ;  /* 0x0000002792277221 */ /* 0x000fe40000010100 */
[----:B------:R-:W-:Y:S03]  /*73a0*/  FMUL.FTZ R155, R155, R36 ;  /* 0x000000249b9b7220 */ /* 0x000fe60000410000 */
[----:B------:R-:W-:Y:S02]  /*73b0*/  FMUL.FTZ R150, R195, R37 ;  /* 0x00000025c3967220 */ /* 0x000fe40000410000 */
[C---:B------:R-:W-:Y:S02]  /*73c0*/  FADD.FTZ R40, -R144.reuse, R40 ;  /* 0x0000002890287221 */ /* 0x040fe40000010100 */
[C---:B------:R-:W-:Y:S02]  /*73d0*/  FADD.FTZ R41, -R144.reuse, R41 ;  /* 0x0000002990297221 */ /* 0x040fe40000010100 */
[C---:B------:R-:W-:Y:S02]  /*73e0*/  FADD.FTZ R44, -R144.reuse, R44 ;  /* 0x0000002c902c7221 */ /* 0x040fe40000010100 */
[----:B------:R-:W-:Y:S02]  /*73f0*/  FADD.FTZ R45, -R144, R45 ;  /* 0x0000002d902d7221 */ /* 0x000fe40000010100 */
[----:B------:R-:W-:Y:S02]  /*7400*/  FADD.FTZ R33, -R2, R47 ;  /* 0x0000002f02217221 */ /* 0x000fe40000010100 */
[C---:B------:R-:W-:Y:S02]  /*7410*/  FADD.FTZ R48, -R147.reuse, R48 ;  /* 0x0000003093307221 */ /* 0x040fe40000010100 */
[----:B------:R-:W-:Y:S02]  /*7420*/  FADD.FTZ R49, -R147, R49 ;  /* 0x0000003193317221 */ /* 0x000fe40000010100 */
[----:B------:R-:W-:Y:S02]  /*7430*/  FMUL.FTZ R154, R154, R48 ;  /* 0x000000309a9a7220 */ /* 0x000fe40000410000 */
[C---:B------:R-:W-:Y:S02]  /*7440*/  FADD.FTZ R50, -R146.reuse, R50 ;  /* 0x0000003292327221 */ /* 0x040fe40000010100 */
[----:B------:R-:W-:Y:S02]  /*7450*/  FADD.FTZ R51, -R146, R51 ;  /* 0x0000003392337221 */ /* 0x000fe40000010100 */
[----:B------:R-:W-:Y:S02]  /*7460*/  FMUL.FTZ R48, R235, R29 ;  /* 0x0000001deb307220 */ /* 0x000fe40000410000 */
[C---:B------:R-:W-:Y:S02]  /*7470*/  FADD.FTZ R29, -R2.reuse, R31 ;  /* 0x0000001f021d7221 */ /* 0x040fe40000010100 */
[----:B------:R-:W-:Y:S02]  /*7480*/  FADD.FTZ R31, -R2, R43 ;  /* 0x0000002b021f7221 */ /* 0x000fe40000010100 */
[----:B------:R-:W-:Y:S01]  /*7490*/  FMUL.FTZ R149, R184, R49 ;  /* 0x00000031b8957220 */ /* 0x000fe20000410000 */
[-C--:B-1----:R-:W-:Y:S01]  /*74a0*/  HMMA.16816.F32 R52, R132, R136.reuse, R52 ;  /* 0x000000888434723c */ /* 0x082fe20000001834 */
[----:B------:R-:W-:Y:S02]  /*74b0*/  FMUL.FTZ R49, R237, R28 ;  /* 0x0000001ced317220 */ /* 0x000fe40000410000 */
[----:B------:R-:W-:Y:S02]  /*74c0*/  FMUL.FTZ R40, R223, R40 ;  /* 0x00000028df287220 */ /* 0x000fe40000410000 */
[----:B------:R-:W-:Y:S02]  /*74d0*/  FMUL.FTZ R41, R222, R41 ;  /* 0x00000029de297220 */ /* 0x000fe40000410000 */
[----:B------:R-:W-:Y:S01]  /*74e0*/  FMUL.FTZ R44, R219, R44 ;  /* 0x0000002cdb2c7220 */ /* 0x000fe20000410000 */
[C---:B------:R-:W-:Y:S01]  /*74f0*/  HMMA.16816.F32 R56, R140.reuse, R136, R56 ;  /* 0x000000888c38723c */ /* 0x040fe20000001838 */
[----:B------:R-:W-:Y:S03]  /*7500*/  FMUL.FTZ R45, R217, R45 ;  /* 0x0000002dd92d7220 */ /* 0x000fe60000410000 */
[----:B------:R-:W-:Y:S02]  /*7510*/  FMUL.FTZ R29, R242, R29 ;  /* 0x0000001df21d7220 */ /* 0x000fe40000410000 */
[----:B------:R-:W-:Y:S02]  /*7520*/  FMUL.FTZ R31, R227, R31 ;  /* 0x0000001fe31f7220 */ /* 0x000fe40000410000 */
[----:B------:R-:W-:Y:S01]  /*7530*/  FMUL.FTZ R136, R221, R34 ;  /* 0x00000022dd887220 */ /* 0x000fe20000410000 */
[-C--:B------:R-:W-:Y:S03]  /*7540*/  HMMA.16816.F32 R60, R140, R138.reuse, R60 ;  /* 0x0000008a8c3c723c */ /* 0x080fe6000000183c */
[----:B------:R-:W-:Y:S02]  /*7550*/  FADD.FTZ R34, -R2, R46 ;  /* 0x0000002e02227221 */ /* 0x000fe40000010100 */
[----:B------:R-:W-:Y:S02]  /*7560*/  FMUL.FTZ R137, R236, R22 ;  /* 0x00000016ec897220 */ /* 0x000fe40000410000 */
[C---:B------:R-:W-:Y:S01]  /*7570*/  FADD.FTZ R53, -R147.reuse, R53 ;  /* 0x0000003593357221 */ /* 0x040fe20000010100 */
[----:B------:R-:W-:Y:S01]  /*7580*/  HMMA.16816.F32 R64, R132, R138, R64 ;  /* 0x0000008a8440723c */ /* 0x000fe20000001840 */
[----:B------:R-:W-:Y:S03]  /*7590*/  FADD.FTZ R52, -R147, R52 ;  /* 0x0000003493347221 */ /* 0x000fe60000010100 */
[----:B------:R-:W-:Y:S02]  /*75a0*/  FMUL.FTZ R141, R179, R53 ;  /* 0x00000035b38d7220 */ /* 0x000fe40000410000 */
[----:B------:R-:W-:Y:S02]  /*75b0*/  FMUL.FTZ R53, R216, R39 ;  /* 0x00000027d8357220 */ /* 0x000fe40000410000 */
[----:B------:R-:W-:Y:S04]  /*75c0*/  FMUL.FTZ R135, R218, R38 ;  /* 0x00000026da877220 */ /* 0x000fe80000410000 */
[C---:B------:R-:W-:Y:S02]  /*75d0*/  FADD.FTZ R54, -R146.reuse, R54 ;  /* 0x0000003692367221 */ /* 0x040fe40000010100 */
[----:B------:R-:W-:Y:S02]  /*75e0*/  FADD.FTZ R55, -R146, R55 ;  /* 0x0000003792377221 */ /* 0x000fe40000010100 */
        /* <DEDUP_REMOVED lines=46> */
[----:B------:R-:W-:Y:S01]  /*78d0*/  IMAD.MOV.U32 R177, RZ, RZ, R199 ;  /* 0x000000ffffb17224 */ /* 0x000fe200078e00c7 */
        /* <DEDUP_REMOVED lines=10> */
[-C--:B------:R-:W-:Y:S01]  /*7980*/  @!P1 LEA R2, P2, R11, R4.reuse, 0x6 ;  /* 0x000000040b029211 */ /* 0x080fe200078430ff */
[----:B------:R-:W-:Y:S01]  /*7990*/  @!P1 IMAD.MOV.U32 R8, RZ, RZ, c[0x0][0x194] ;  /* 0x00006500ff089624 */ /* 0x000fe200078e00ff */
[----:B------:R-:W-:Y:S01]  /*79a0*/  LEA.HI.X R7, R4, R213, R5, 0x1, P4 ;  /* 0x000000d504077211 */ /* 0x000fe200020f0c05 */
[----:B------:R-:W-:Y:S01]  /*79b0*/  @!P1 IMAD.MOV.U32 R15, RZ, RZ, c[0x0][0x194] ;  /* 0x00006500ff0f9624 */ /* 0x000fe200078e00ff */
[----:B------:R-:W-:Y:S02]  /*79c0*/  IADD3 R173, R173, UR9, RZ ;  /* 0x00000009adad7c10 */ /* 0x000fe4000fffe0ff */
[C---:B------:R-:W-:Y:S02]  /*79d0*/  @!P1 LEA R0, P3, R11.reuse, R4, 0x5 ;  /* 0x000000040b009211 */ /* 0x040fe400078628ff */
[CC--:B------:R-:W-:Y:S01]  /*79e0*/  @!P1 LEA.HI.X R9, R11.reuse, R5.reuse, R9, 0x6, P2 ;  /* 0x000000050b099211 */ /* 0x0c0fe200010f3409 */
[----:B------:R1:W-:Y:S01]  /*79f0*/  @P1 STS [R173], RZ ;  /* 0x000000ffad001388 */ /* 0x0003e20000000800 */
[-C--:B------:R-:W-:Y:S02]  /*7a00*/  @!P1 LEA R10, P2, R2, R212.reuse, 0x1 ;  /* 0x000000d4020a9211 */ /* 0x080fe400078408ff */
        /* <DEDUP_REMOVED lines=10> */
[----:B------:R-:W-:Y:S01]  /*7ab0*/  @!P1 LEA R8, P2, R4, R212, 0x1 ;  /* 0x000000d404089211 */ /* 0x000fe200078408ff */
        /* <DEDUP_REMOVED lines=37> */
.L_x_641:
        /* <DEDUP_REMOVED lines=212> */
.L_x_642:
[----:B------:R-:W-:Y:S01]  /*8a50*/  LDSM.16.M88.4 R32, [R163+0x14000] ;  /* 0x01400000a320783b */ /* 0x000fe20000000200 */
[----:B------:R-:W-:Y:S01]  /*8a60*/  IMAD.IADD R144, R157, 0x1, R148 ;  /* 0x000000019d907824 */ /* 0x000fe200078e0294 */
[----:B------:R-:W-:Y:S01]  /*8a70*/  ULOP3.LUT UR9, UR8, 0x1, URZ, 0xc0, !UPT ;  /* 0x0000000108097892 */ /* 0x000fe2000f8ec03f */
[----:B------:R-:W-:Y:S01]  /*8a80*/  IMAD.MOV.U32 R147, RZ, RZ, c[0x0][0x22c] ;  /* 0x00008b00ff937624 */ /* 0x000fe200078e00ff */
[----:B------:R-:W2:Y:S02]  /*8a90*/  LDSM.16.MT88.4 R16, [R0+0xc000] ;  /* 0x00c000000010783b */ /* 0x000ea40000004200 */
[----:B------:R-:W-:Y:S01]  /*8aa0*/  UISETP.NE.U32.AND UP0, UPT, UR9, 0x1, UPT ;  /* 0x000000010900788c */ /* 0x000fe2000bf05070 */
[----:B------:R-:W-:Y:S01]  /*8ab0*/  IMAD R147, R147, c[0x0][0x1c0], RZ ;  /* 0x0000700093937a24 */ /* 0x000fe200078e02ff */
[----:B------:R-:W3:Y:S01]  /*8ac0*/  LDSM.16.M88.4 R28, [R163+0x16000] ;  /* 0x01600000a31c783b */ /* 0x000ee20000000200 */
[----:B------:R-:W-:Y:S02]  /*8ad0*/  UIADD3 UR9, UR8, -0x1, URZ ;  /* 0xffffffff08097890 */ /* 0x000fe4000fffe03f */
[----:B------:R-:W-:Y:S01]  /*8ae0*/  IMAD.U32 R147, R147, -0x80, RZ ;  /* 0xffffff8093937824 */ /* 0x000fe200078e00ff */
[----:B------:R-:W4:Y:S04]  /*8af0*/  LDSM.16.MT88.4 R36, [R2+0xc000] ;  /* 0x00c000000224783b */ /* 0x000f280000004200 */
[----:B------:R-:W5:Y:S01]  /*8b00*/  LDL R154, [R1+0x38] ;  /* 0x00003800019a7983 */ /* 0x000f620000100800 */
[C---:B------:R-:W-:Y:S03]  /*8b10*/  LEA R200, P1, R147.reuse, R176, 0x2 ;  /* 0x000000b093c87211 */ /* 0x040fe600078210ff */
[----:B------:R-:W-:Y:S01]  /*8b20*/  LDSM.16.M88.4 R40, [R148+0x14000] ;  /* 0x014000009428783b */ /* 0x000fe20000000200 */
[----:B------:R-:W-:Y:S01]  /*8b30*/  LEA.HI.X.SX32 R199, R147, R177, 0x2, P1 ;  /* 0x000000b193c77211 */ /* 0x000fe200008f16ff */
[----:B------:R-:W-:Y:S02]  /*8b40*/  IMAD.MOV.U32 R147, RZ, RZ, c[0x0][0x22c] ;  /* 0x00008b00ff937624 */ /* 0x000fe400078e00ff */
[----:B------:R-:W5:Y:S02]  /*8b50*/  LDL R153, [R1+0x50] ;  /* 0x0000500001997983 */ /* 0x000f640000100800 */
[----:B------:R-:W-:Y:S02]  /*8b60*/  IMAD R147, R147, c[0x0][0x1c0], RZ ;  /* 0x0000700093937a24 */ /* 0x000fe400078e02ff */
[----:B------:R-:W1:Y:S02]  /*8b70*/  LDSM.16.MT88.4 R44, [R0+0xc800] ;  /* 0x00c80000002c783b */ /* 0x000e640000004200 */
[----:B------:R-:W-:Y:S02]  /*8b80*/  IMAD.SHL.U32 R147, R147, 0x8, RZ ;  /* 0x0000000893937824 */ /* 0x000fe400078e00ff */
[----:B------:R1:W5:Y:S04]  /*8b90*/  LDL R149, [R1+0xc] ;  /* 0x00000c0001957983 */ /* 0x0003680000100800 */
[----:B------:R-:W1:Y:S04]  /*8ba0*/  LDSM.16.M88.4 R48, [R148+0x16000] ;  /* 0x016000009430783b */ /* 0x000e680000000200 */
[----:B------:R1:W5:Y:S02]  /*8bb0*/  LDL R150, [R1+0x4] ;  /* 0x0000040001967983 */ /* 0x0003640000100800 */
[-C--:B-12---:R-:W-:Y:S02]  /*8bc0*/  HMMA.16816.F32 R4, R32, R16.reuse, RZ ;  /* 0x000000102004723c */ /* 0x086fe400000018ff */
[----:B------:R-:W1:Y:S04]  /*8bd0*/  LDSM.16.MT88.4 R52, [R2+0xc800] ;  /* 0x00c800000234783b */ /* 0x000e680000004200 */
[----:B------:R2:W2:Y:S02]  /*8be0*/  LDL R151, [R1] ;  /* 0x0000000001977983 */ /* 0x0004a40000100800 */
[C---:B---3--:R-:W-:Y:S02]  /*8bf0*/  HMMA.16816.F32 R8, R28.reuse, R16, RZ ;  /* 0x000000101c08723c */ /* 0x048fe400000018ff */
[----:B------:R-:W-:Y:S04]  /*8c00*/  LDSM.16.M88.4 R56, [R145+0x14000] ;  /* 0x014000009138783b */ /* 0x000fe80000000200 */
[----:B------:R3:W2:Y:S02]  /*8c10*/  LDL R152, [R1+0x8] ;  /* 0x0000080001987983 */ /* 0x0006a40000100800 */
[-C--:B------:R-:W-:Y:S02]  /*8c20*/  HMMA.16816.F32 R12, R28, R18.reuse, RZ ;  /* 0x000000121c0c723c */ /* 0x080fe400000018ff */
[----:B------:R-:W1:Y:S04]  /*8c30*/  LDSM.16.MT88.4 R60, [R0+0xd000] ;  /* 0x00d00000003c783b */ /* 0x000e680000004200 */
[----:B------:R-:W1:Y:S02]  /*8c40*/  LDSM.16.M88.4 R64, [R145+0x16000] ;  /* 0x016000009140783b */ /* 0x000e640000000200 */
[C---:B------:R-:W-:Y:S02]  /*8c50*/  HMMA.16816.F32 R16, R32.reuse, R18, RZ ;  /* 0x000000122010723c */ /* 0x040fe400000018ff */
[----:B------:R-:W1:Y:S04]  /*8c60*/  LDSM.16.MT88.4 R132, [R2+0xd000] ;  /* 0x00d000000284783b */ /* 0x000e680000004200 */
[----:B------:R-:W-:Y:S02]  /*8c70*/  LDSM.16.M88.4 R136, [R144+0x16000] ;  /* 0x016000009088783b */ /* 0x000fe40000000200 */
[-C--:B----4-:R-:W-:Y:S02]  /*8c80*/  HMMA.16816.F32 R20, R32, R36.reuse, RZ ;  /* 0x000000242014723c */ /* 0x090fe400000018ff */
[----:B------:R-:W-:Y:S06]  /*8c90*/  LDSM.16.MT88.4 R140, [R2+0xd800] ;  /* 0x00d80000028c783b */ /* 0x000fec0000004200 */
        /* <DEDUP_REMOVED lines=9> */
[-C--:B-1----:R-:W-:Y:S08]  /*8d30*/  HMMA.16816.F32 R20, R40, R52.reuse, R20 ;  /* 0x000000342814723c */ /* 0x082ff00000001814 */
[C---:B------:R-:W-:Y:S08]  /*8d40*/  HMMA.16816.F32 R24, R48.reuse, R52, R24 ;  /* 0x000000343018723c */ /* 0x040ff00000001818 */
[-C--:B------:R-:W-:Y:S01]  /*8d50*/  HMMA.16816.F32 R28, R48, R54.reuse, R28 ;  /* 0x00000036301c723c */ /* 0x080fe2000000181c */
[----:B------:R-:W-:Y:S07]  /*8d60*/  LDSM.16.MT88.4 R48, [R0+0xe000] ;  /* 0x00e000000030783b */ /* 0x000fee0000004200 */
[----:B------:R-:W-:Y:S01]  /*8d70*/  HMMA.16816.F32 R32, R40, R54, R32 ;  /* 0x000000362820723c */ /* 0x000fe20000001820 */
[----:B------:R-:W1:Y:S04]  /*8d80*/  LDSM.16.M88.4 R40, [R163+0x18000] ;  /* 0x01800000a328783b */ /* 0x000e680000000200 */
[----:B------:R-:W1:Y:S03]  /*8d90*/  LDSM.16.M88.4 R52, [R163+0x1a000] ;  /* 0x01a00000a334783b */ /* 0x000e660000000200 */
[-C--:B------:R-:W-:Y:S08]  /*8da0*/  HMMA.16816.F32 R4, R56, R60.reuse, R4 ;  /* 0x0000003c3804723c */ /* 0x080ff00000001804 */
[C---:B------:R-:W-:Y:S08]  /*8db0*/  HMMA.16816.F32 R8, R64.reuse, R60, R8 ;  /* 0x0000003c4008723c */ /* 0x040ff00000001808 */
[-C--:B------:R-:W-:Y:S08]  /*8dc0*/  HMMA.16816.F32 R12, R64, R62.reuse, R12 ;  /* 0x0000003e400c723c */ /* 0x080ff0000000180c */
[C---:B------:R-:W-:Y:S01]  /*8dd0*/  HMMA.16816.F32 R16, R56.reuse, R62, R16 ;  /* 0x0000003e3810723c */ /* 0x040fe20000001810 */
[----:B------:R-:W1:Y:S07]  /*8de0*/  LDSM.16.MT88.4 R60, [R2+0xe000] ;  /* 0x00e00000023c783b */ /* 0x000e6e0000004200 */
[-C--:B------:R-:W-:Y:S08]  /*8df0*/  HMMA.16816.F32 R20, R56, R132.reuse, R20 ;  /* 0x000000843814723c */ /* 0x080ff00000001814 */
[C---:B------:R-:W-:Y:S08]  /*8e00*/  HMMA.16816.F32 R24, R64.reuse, R132, R24 ;  /* 0x000000844018723c */ /* 0x040ff00000001818 */
[-C--:B------:R-:W-:Y:S01]  /*8e10*/  HMMA.16816.F32 R28, R64, R134.reuse, R28 ;  /* 0x00000086401c723c */ /* 0x080fe2000000181c */
[----:B------:R-:W-:Y:S07]  /*8e20*/  LDSM.16.M88.4 R64, [R148+0x1a000] ;  /* 0x01a000009440783b */ /* 0x000fee0000000200 */
[----:B------:R-:W-:Y:S01]  /*8e30*/  HMMA.16816.F32 R32, R56, R134, R32 ;  /* 0x000000863820723c */ /* 0x000fe20000001820 */
[----:B------:R-:W-:Y:S04]  /*8e40*/  LDSM.16.MT88.4 R56, [R0+0xe800] ;  /* 0x00e800000038783b */ /* 0x000fe80000004200 */
[----:B------:R-:W-:Y:S03]  /*8e50*/  LDSM.16.MT88.4 R132, [R2+0xe800] ;  /* 0x00e800000284783b */ /* 0x000fe60000004200 */
[-C--:B----4-:R-:W-:Y:S08]  /*8e60*/  HMMA.16816.F32 R4, R36, R44.reuse, R4 ;  /* 0x0000002c2404723c */ /* 0x090ff00000001804 */
[C---:B------:R-:W-:Y:S08]  /*8e70*/  HMMA.16816.F32 R8, R136.reuse, R44, R8 ;  /* 0x0000002c8808723c */ /* 0x040ff00000001808 */
[-C--:B------:R-:W-:Y:S08]  /*8e80*/  HMMA.16816.F32 R12, R136, R46.reuse, R12 ;  /* 0x0000002e880c723c */ /* 0x080ff0000000180c */
[C---:B------:R-:W-:Y:S01]  /*8e90*/  HMMA.16816.F32 R16, R36.reuse, R46, R16 ;  /* 0x0000002e2410723c */ /* 0x040fe20000001810 */
[----:B------:R-:W4:Y:S07]  /*8ea0*/  LDSM.16.M88.4 R44, [R148+0x18000] ;  /* 0x01800000942c783b */ /* 0x000f2e0000000200 */
[-C--:B------:R-:W-:Y:S08]  /*8eb0*/  HMMA.16816.F32 R20, R36, R140.reuse, R20 ;  /* 0x0000008c2414723c */ /* 0x080ff00000001814 */
[C---:B------:R-:W-:Y:S08]  /*8ec0*/  HMMA.16816.F32 R24, R136.reuse, R140, R24 ;  /* 0x0000008c8818723c */ /* 0x040ff00000001818 */
[-C--:B------:R-:W-:Y:S01]  /*8ed0*/  HMMA.16816.F32 R28, R136, R142.reuse, R28 ;  /* 0x0000008e881c723c */ /* 0x080fe2000000181c */
[----:B------:R-:W-:Y:S07]  /*8ee0*/  LDSM.16.M88.4 R136, [R145+0x1a000] ;  /* 0x01a000009188783b */ /* 0x000fee0000000200 */
[----:B------:R-:W-:Y:S01]  /*8ef0*/  HMMA.16816.F32 R32, R36, R142, R32 ;  /* 0x0000008e2420723c */ /* 0x000fe20000001820 */
[----:B------:R-:W-:Y:S04]  /*8f00*/  LDSM.16.M88.4 R36, [R145+0x18000] ;  /* 0x018000009124783b */ /* 0x000fe80000000200 */
[----:B------:R-:W-:Y:S03]  /*8f10*/  LDSM.16.MT88.4 R140, [R2+0xf000] ;  /* 0x00f00000028c783b */ /* 0x000fe60000004200 */
        /* <DEDUP_REMOVED lines=8> */
[----:B------:R1:W-:Y:S07]  /*8fa0*/  LDSM.16.MT88.4 R52, [R0+0xf800] ;  /* 0x00f800000034783b */ /* 0x0003ee0000004200 */
[----:B------:R-:W-:Y:S01]  /*8fb0*/  HMMA.16816.F32 R32, R40, R62, R32 ;  /* 0x0000003e2820723c */ /* 0x000fe20000001820 */
[----:B------:R-:W2:Y:S04]  /*8fc0*/  LDSM.16.M88.4 R40, [R144+0x18000] ;  /* 0x018000009028783b */ /* 0x000ea80000000200 */
[----:B------:R3:W-:Y:S03]  /*8fd0*/  LDSM.16.MT88.4 R60, [R2+0xf800] ;  /* 0x00f80000023c783b */ /* 0x0007e60000004200 */
[-C--:B----4-:R-:W-:Y:S08]  /*8fe0*/  HMMA.16816.F32 R4, R44, R56.reuse, R4 ;  /* 0x000000382c04723c */ /* 0x090ff00000001804 */
[C---:B------:R-:W-:Y:S01]  /*8ff0*/  HMMA.16816.F32 R8, R64.reuse, R56, R8 ;  /* 0x000000384008723c */ /* 0x040fe20000001808 */
[----:B-1----:R-:W-:Y:S04]  /*9000*/  IMAD.MOV.U32 R0, RZ, RZ, c[0x0][0x22c] ;  /* 0x00008b00ff007624 */ /* 0x002fe800078e00ff */
[----:B------:R-:W-:Y:S03]  /*9010*/  IMAD R0, R0, c[0x0][0x1c0], RZ ;  /* 0x0000700000007a24 */ /* 0x000fe600078e02ff */
[-C--:B------:R-:W-:Y:S04]  /*9020*/  HMMA.16816.F32 R12, R64, R58.reuse, R12 ;  /* 0x0000003a400c723c */ /* 0x080fe8000000180c */
[----:B------:R-:W-:Y:S02]  /*9030*/  IMAD R0, R0, 0x30, RZ ;  /* 0x0000003000007824 */ /* 0x000fe400078e02ff */
[----:B---3--:R-:W-:Y:S02]  /*9040*/  IMAD.MOV.U32 R2, RZ, RZ, c[0x0][0x22c] ;  /* 0x00008b00ff027624 */ /* 0x008fe400078e00ff */
[C---:B------:R-:W-:Y:S01]  /*9050*/  HMMA.16816.F32 R16, R44.reuse, R58, R16 ;  /* 0x0000003a2c10723c */ /* 0x040fe20000001810 */
[----:B------:R-:W1:Y:S03]  /*9060*/  LDSM.16.M88.4 R56, [R144+0x1a000] ;  /* 0x01a000009038783b */ /* 0x000e660000000200 */
[----:B------:R-:W-:Y:S04]  /*9070*/  IMAD R2, R2, c[0x0][0x1c0], RZ ;  /* 0x0000700002027a24 */ /* 0x000fe800078e02ff */
[-C--:B------:R-:W-:Y:S04]  /*9080*/  HMMA.16816.F32 R20, R44, R132.reuse, R20 ;  /* 0x000000842c14723c */ /* 0x080fe80000001814 */
[----:B------:R-:W-:Y:S04]  /*9090*/  IMAD R2, R2, 0x38, RZ ;  /* 0x0000003802027824 */ /* 0x000fe800078e02ff */
[C---:B------:R-:W-:Y:S08]  /*90a0*/  HMMA.16816.F32 R24, R64.reuse, R132, R24 ;  /* 0x000000844018723c */ /* 0x040ff00000001818 */
[-C--:B------:R-:W-:Y:S08]  /*90b0*/  HMMA.16816.F32 R28, R64, R134.reuse, R28 ;  /* 0x00000086401c723c */ /* 0x080ff0000000181c */
[----:B------:R-:W-:Y:S08]  /*90c0*/  HMMA.16816.F32 R32, R44, R134, R32 ;  /* 0x000000862c20723c */ /* 0x000ff00000001820 */
[-C--:B------:R-:W-:Y:S08]  /*90d0*/  HMMA.16816.F32 R4, R36, R48.reuse, R4 ;  /* 0x000000302404723c */ /* 0x080ff00000001804 */
        /* <DEDUP_REMOVED lines=10> */
[----:B-----5:R-:W-:Y:S01]  /*9180*/  @P0 IADD3 R38, P2, R154, UR11, RZ ;  /* 0x0000000b9a260c10 */ /* 0x020fe2000ff5e0ff */
[-C--:B--2---:R-:W-:Y:S01]  /*9190*/  HMMA.16816.F32 R4, R40, R52.reuse, R4 ;  /* 0x000000342804723c */ /* 0x084fe20000001804 */
[----:B------:R-:W-:Y:S04]  /*91a0*/  @UP4 UIADD3 UR11, UP1, UR11, -0x200, URZ ;  /* 0xfffffe000b0b4890 */ /* 0x000fe8000ff3e03f */
[----:B------:R-:W-:Y:S01]  /*91b0*/  @P0 IADD3.X R39, R153, UR10, RZ, P2, !PT ;  /* 0x0000000a99270c10 */ /* 0x000fe200097fe4ff */
[----:B------:R-:W-:Y:S01]  /*91c0*/  IMAD.MOV.U32 R36, RZ, RZ, R200 ;  /* 0x000000ffff247224 */ /* 0x000fe200078e00c8 */
[----:B------:R-:W-:Y:S01]  /*91d0*/  @UP4 UIADD3.X UR10, UR10, -0x1, URZ, UP1, !UPT ;  /* 0xffffffff0a0a4890 */ /* 0x000fe20008ffe43f */
[C---:B-1----:R-:W-:Y:S02]  /*91e0*/  HMMA.16816.F32 R8, R56.reuse, R52, R8 ;  /* 0x000000343808723c */ /* 0x042fe40000001808 */
[----:B------:R-:W2:Y:S02]  /*91f0*/  @P0 LDG.E R149, [R38.64+0x20] ;  /* 0x0000200626950981 */ /* 0x000ea4000c1e1900 */
[CC--:B------:R-:W-:Y:S01]  /*9200*/  LEA R44, P1, R147.reuse, R36.reuse, 0x2 ;  /* 0x00000024932c7211 */ /* 0x0c0fe200078210ff */
[----:B------:R-:W-:Y:S01]  /*9210*/  IMAD.MOV.U32 R37, RZ, RZ, R199 ;  /* 0x000000ffff257224 */ /* 0x000fe200078e00c7 */
[----:B------:R-:W3:Y:S02]  /*9220*/  @P0 LDG.E R150, [R38.64+0x120] ;  /* 0x0001200626960981 */ /* 0x000ee4000c1e1900 */
[-C--:B------:R-:W-:Y:S02]  /*9230*/  HMMA.16816.F32 R12, R56, R54.reuse, R12 ;  /* 0x00000036380c723c */ /* 0x080fe4000000180c */
[----:B------:R-:W4:Y:S02]  /*9240*/  @P0 LDG.E R151, [R38.64+0x100] ;  /* 0x0001000626970981 */ /* 0x000f24000c1e1900 */
[-C--:B------:R-:W-:Y:S02]  /*9250*/  LEA.HI.X.SX32 R45, R147, R37.reuse, 0x2, P1 ;  /* 0x00000025932d7211 */ /* 0x080fe400008f16ff */
[----:B------:R-:W5:Y:S02]  /*9260*/  @P0 LDG.E R152, [R38.64] ;  /* 0x0000000626980981 */ /* 0x000f64000c1e1900 */
[C---:B------:R-:W-:Y:S02]  /*9270*/  HMMA.16816.F32 R16, R40.reuse, R54, R16 ;  /* 0x000000362810723c */ /* 0x040fe40000001810 */
[----:B------:R-:W-:Y:S04]  /*9280*/  RED.E.ADD.F32.FTZ.RN.STRONG.GPU [R36.64], R4 ;  /* 0x000000042400798e */ /* 0x000fe8000c10e786 */
[----:B------:R-:W-:Y:S02]  /*9290*/  RED.E.ADD.F32.FTZ.RN.STRONG.GPU [R44.64], R5 ;  /* 0x000000052c00798e */ /* 0x000fe4000c10e786 */
[-C--:B------:R-:W-:Y:S08]  /*92a0*/  HMMA.16816.F32 R20, R40, R60.reuse, R20 ;  /* 0x0000003c2814723c */ /* 0x080ff00000001814 */
[C---:B------:R-:W-:Y:S08]  /*92b0*/  HMMA.16816.F32 R24, R56.reuse, R60, R24 ;  /* 0x0000003c3818723c */ /* 0x040ff00000001818 */
[-C--:B------:R-:W-:Y:S08]  /*92c0*/  HMMA.16816.F32 R28, R56, R62.reuse, R28 ;  /* 0x0000003e381c723c */ /* 0x080ff0000000181c */
[----:B------:R-:W-:Y:S07]  /*92d0*/  HMMA.16816.F32 R32, R40, R62, R32 ;  /* 0x0000003e2820723c */ /* 0x000fee0000001820 */
[----:B------:R-:W-:Y:S05]  /*92e0*/  IMAD.MOV.U32 R42, RZ, RZ, c[0x0][0x22c] ;  /* 0x00008b00ff2a7624 */ /* 0x000fea00078e00ff */
[----:B------:R-:W-:Y:S04]  /*92f0*/  IMAD R42, R42, c[0x0][0x1c0], RZ ;  /* 0x000070002a2a7a24 */ /* 0x000fe800078e02ff */
[----:B------:R-:W-:Y:S01]  /*9300*/  IMAD R42, R42, 0x68, RZ ;  /* 0x000000682a2a7824 */ /* 0x000fe200078e02ff */
[----:B--2---:R1:W-:Y:S04]  /*9310*/  @P0 STL [R1+0xc], R149 ;  /* 0x00000c9501000387 */ /* 0x0043e80000100800 */
[----:B---3--:R2:W-:Y:S04]  /*9320*/  @P0 STL [R1+0x4], R150 ;  /* 0x0000049601000387 */ /* 0x0085e80000100800 */
[----:B----4-:R3:W-:Y:S04]  /*9330*/  @P0 STL [R1], R151 ;  /* 0x0000009701000387 */ /* 0x0107e80000100800 */
[----:B-----5:R4:W-:Y:S04]  /*9340*/  @P0 STL [R1+0x8], R152 ;  /* 0x0000089801000387 */ /* 0x0209e80000100800 */
[----:B------:R-:W5:Y:S04]  /*9350*/  LDL R59, [R1+0x30] ;  /* 0x00003000013b7983 */ /* 0x000f680000100800 */
[----:B------:R-:W5:Y:S04]  /*9360*/  LDL R58, [R1+0x2c] ;  /* 0x00002c00013a7983 */ /* 0x000f680000100800 */
[----:B------:R-:W5:Y:S01]  /*9370*/  LDL R57, [R1+0x28] ;  /* 0x0000280001397983 */ /* 0x000f620000100800 */
[----:B-1----:R-:W-:Y:S03]  /*9380*/  IMAD.MOV.U32 R149, RZ, RZ, c[0x0][0x22c] ;  /* 0x00008b00ff957624 */ /* 0x002fe600078e00ff */
[----:B------:R-:W5:Y:S01]  /*9390*/  LDL R56, [R1+0x24] ;  /* 0x0000240001387983 */ /* 0x000f620000100800 */
[----:B------:R-:W-:Y:S02]  /*93a0*/  IMAD R149, R149, c[0x0][0x1c0], RZ ;  /* 0x0000700095957a24 */ /* 0x000fe400078e02ff */
[----:B--2---:R-:W-:Y:S01]  /*93b0*/  IMAD.MOV.U32 R150, RZ, RZ, c[0x0][0x22c] ;  /* 0x00008b00ff967624 */ /* 0x004fe200078e00ff */
[----:B------:R-:W2:Y:S01]  /*93c0*/  LDL R55, [R1+0x20] ;  /* 0x0000200001377983 */ /* 0x000ea20000100800 */
[----:B------:R-:W-:Y:S02]  /*93d0*/  IMAD.SHL.U32 R149, R149, 0x10, RZ ;  /* 0x0000001095957824 */ /* 0x000fe400078e00ff */
[----:B---3--:R-:W-:Y:S01]  /*93e0*/  IMAD.MOV.U32 R151, RZ, RZ, c[0x0][0x22c] ;  /* 0x00008b00ff977624 */ /* 0x008fe200078e00ff */
[----:B------:R-:W3:Y:S01]  /*93f0*/  LDL R54, [R1+0x1c] ;  /* 0x00001c0001367983 */ /* 0x000ee20000100800 */
[----:B----4-:R-:W-:Y:S01]  /*9400*/  IMAD.MOV.U32 R152, RZ, RZ, c[0x0][0x22c] ;  /* 0x00008b00ff987624 */ /* 0x010fe200078e00ff */
[-C--:B------:R-:W-:Y:S01]  /*9410*/  LEA R46, P0, R149, R36.reuse, 0x2 ;  /* 0x00000024952e7211 */ /* 0x080fe200078010ff */
[----:B------:R-:W-:Y:S01]  /*9420*/  IMAD R151, R151, c[0x0][0x1c0], RZ ;  /* 0x0000700097977a24 */ /* 0x000fe200078e02ff */
[----:B------:R-:W3:Y:S01]  /*9430*/  LDL R53, [R1+0x18] ;  /* 0x0000180001357983 */ /* 0x000ee20000100800 */
[----:B------:R-:W-:Y:S01]  /*9440*/  IMAD R152, R152, c[0x0][0x1c0], RZ ;  /* 0x0000700098987a24 */ /* 0x000fe200078e02ff */
[-C--:B------:R-:W-:Y:S01]  /*9450*/  LEA.HI.X.SX32 R47, R149, R37.reuse, 0x2, P0 ;  /* 0x00000025952f7211 */ /* 0x080fe200000f16ff */
[----:B------:R-:W-:Y:S01]  /*9460*/  IMAD.SHL.U32 R151, R151, 0x20, RZ ;  /* 0x0000002097977824 */ /* 0x000fe200078e00ff */
[----:B------:R-:W3:Y:S01]  /*9470*/  LDL R52, [R1+0x14] ;  /* 0x0000140001347983 */ /* 0x000ee20000100800 */
[----:B------:R-:W-:Y:S01]  /*9480*/  IMAD R152, R152, 0x18, RZ ;  /* 0x0000001898987824 */ /* 0x000fe200078e02ff */
[----:B------:R-:W-:Y:S01]  /*9490*/  IADD3 R62, R149, 0x20, RZ ;  /* 0x00000020953e7810 */ /* 0x000fe20007ffe0ff */
[----:B------:R-:W-:Y:S01]  /*94a0*/  IMAD R150, R150, c[0x0][0x1c0], RZ ;  /* 0x0000700096967a24 */ /* 0x000fe200078e02ff */
[----:B------:R1:W-:Y:S01]  /*94b0*/  RED.E.ADD.F32.FTZ.RN.STRONG.GPU [R46.64], R6 ;  /* 0x000000062e00798e */ /* 0x0003e2000c10e786 */
[CC--:B------:R-:W-:Y:S02]  /*94c0*/  LEA R4, P0, R151.reuse, R36.reuse, 0x2 ;  /* 0x0000002497047211 */ /* 0x0c0fe400078010ff */
[-C--:B------:R-:W-:Y:S01]  /*94d0*/  LEA R40, P1, R152, R36.reuse, 0x2 ;  /* 0x0000002498287211 */ /* 0x080fe200078210ff */
[----:B------:R-:W-:Y:S01]  /*94e0*/  IMAD R150, R150, 0x28, RZ ;  /* 0x0000002896967824 */ /* 0x000fe200078e02ff */
[-C--:B------:R-:W-:Y:S01]  /*94f0*/  LEA.HI.X.SX32 R5, R151, R37.reuse, 0x2, P0 ;  /* 0x0000002597057211 */ /* 0x080fe200000f16ff */
[----:B------:R-:W-:Y:S01]  /*9500*/  IMAD.IADD R62, R147, 0x1, R62 ;  /* 0x00000001933e7824 */ /* 0x000fe200078e023e */
[-C--:B------:R-:W-:Y:S02]  /*9510*/  LEA.HI.X.SX32 R41, R152, R37.reuse, 0x2, P1 ;  /* 0x0000002598297211 */ /* 0x080fe400008f16ff */
[CC--:B------:R-:W-:Y:S02]  /*9520*/  LEA R38, P1, R150.reuse, R36.reuse, 0x2 ;  /* 0x0000002496267211 */ /* 0x0c0fe400078210ff */
[C---:B------:R-:W-:Y:S01]  /*9530*/  IADD3 R61, R149.reuse, 0x20, RZ ;  /* 0x00000020953d7810 */ /* 0x040fe20007ffe0ff */
[----:B------:R1:W-:Y:S01]  /*9540*/  RED.E.ADD.F32.FTZ.RN.STRONG.GPU [R40.64], R7 ;  /* 0x000000072800798e */ /* 0x0003e2000c10e786 */
[-C--:B------:R-:W-:Y:S02]  /*9550*/  LEA.HI.X.SX32 R39, R150, R37.reuse, 0x2, P1 ;  /* 0x0000002596277211 */ /* 0x080fe400008f16ff */
[C---:B------:R-:W-:Y:S01]  /*9560*/  IADD3 R60, R149.reuse, 0x20, RZ ;  /* 0x00000020953c7810 */ /* 0x040fe20007ffe0ff */
[----:B------:R1:W-:Y:S01]  /*9570*/  RED.E.ADD.F32.FTZ.RN.STRONG.GPU [R4.64], R8 ;  /* 0x000000080400798e */ /* 0x0003e2000c10e786 */
[----:B------:R-:W-:Y:S01]  /*9580*/  IADD3 R63, R149, 0x20, RZ ;  /* 0x00000020953f7810 */ /* 0x000fe20007ffe0ff */
[C---:B------:R-:W-:Y:S02]  /*9590*/  IMAD.IADD R61, R147.reuse, 0x1, R61 ;  /* 0x00000001933d7824 */ /* 0x040fe400078e023d */
[----:B------:R1:W-:Y:S01]  /*95a0*/  RED.E.ADD.F32.FTZ.RN.STRONG.GPU [R38.64], R9 ;  /* 0x000000092600798e */ /* 0x0003e2000c10e786 */
[----:B------:R-:W-:Y:S01]  /*95b0*/  IMAD.IADD R60, R147, 0x1, R60 ;  /* 0x00000001933c7824 */ /* 0x000fe200078e023c */
[-C--:B------:R-:W-:Y:S01]  /*95c0*/  LEA R50, P6, R63, R36.reuse, 0x2 ;  /* 0x000000243f327211 */ /* 0x080fe200078c10ff */
[C---:B------:R-:W-:Y:S02]  /*95d0*/  IMAD.IADD R61, R147.reuse, 0x1, R61 ;  /* 0x00000001933d7824 */ /* 0x040fe400078e023d */
[----:B------:R-:W-:Y:S01]  /*95e0*/  IMAD.IADD R60, R147, 0x1, R60 ;  /* 0x00000001933c7824 */ /* 0x000fe200078e023c */
[-C--:B------:R-:W-:Y:S02]  /*95f0*/  LEA.HI.X.SX32 R51, R63, R37.reuse, 0x2, P6 ;  /* 0x000000253f337211 */ /* 0x080fe400030f16ff */
[CC--:B-1----:R-:W-:Y:S01]  /*9600*/  LEA R6, P0, R0.reuse, R36.reuse, 0x2 ;  /* 0x0000002400067211 */ /* 0x0c2fe200078010ff */
[----:B------:R-:W-:Y:S01]  /*9610*/  IMAD.IADD R60, R147, 0x1, R60 ;  /* 0x00000001933c7824 */ /* 0x000fe200078e023c */
[CC--:B------:R-:W-:Y:S04]  /*9620*/  LEA R46, P4, R61.reuse, R36.reuse, 0x2 ;  /* 0x000000243d2e7211 */ /* 0x0c0fe800078810ff */
[-C--:B------:R-:W-:Y:S02]  /*9630*/  LEA.HI.X.SX32 R47, R61, R37.reuse, 0x2, P4 ;  /* 0x000000253d2f7211 */ /* 0x080fe400020f16ff */
[-C--:B------:R-:W-:Y:S01]  /*9640*/  LEA.HI.X.SX32 R7, R0, R37.reuse, 0x2, P0 ;  /* 0x0000002500077211 */ /* 0x080fe200000f16ff */
[----:B------:R-:W-:Y:S02]  /*9650*/  IMAD.MOV.U32 R0, RZ, RZ, c[0x0][0x22c] ;  /* 0x00008b00ff007624 */ /* 0x000fe400078e00ff */
[----:B------:R-:W-:Y:S01]  /*9660*/  IMAD.MOV.U32 R41, RZ, RZ, c[0x0][0x22c] ;  /* 0x00008b00ff297624 */ /* 0x000fe200078e00ff */
[-C--:B------:R-:W-:Y:S01]  /*9670*/  LEA R4, P1, R2, R36.reuse, 0x2 ;  /* 0x0000002402047211 */ /* 0x080fe200078210ff */
[----:B------:R1:W-:Y:S01]  /*9680*/  RED.E.ADD.F32.FTZ.RN.STRONG.GPU [R6.64], R10 ;  /* 0x0000000a0600798e */ /* 0x0003e2000c10e786 */
[----:B------:R-:W-:Y:S02]  /*9690*/  IMAD R0, R0, c[0x0][0x1c0], RZ ;  /* 0x0000700000007a24 */ /* 0x000fe400078e02ff */
[-C--:B------:R-:W-:Y:S01]  /*96a0*/  LEA.HI.X.SX32 R5, R2, R37.reuse, 0x2, P1 ;  /* 0x0000002502057211 */ /* 0x080fe200008f16ff */
[----:B------:R-:W-:Y:S02]  /*96b0*/  IMAD.MOV.U32 R2, RZ, RZ, c[0x0][0x22c] ;  /* 0x00008b00ff027624 */ /* 0x000fe400078e00ff */
[----:B------:R-:W-:Y:S02]  /*96c0*/  IMAD.SHL.U32 R0, R0, 0x40, RZ ;  /* 0x0000004000007824 */ /* 0x000fe400078e00ff */
[----:B------:R1:W-:Y:S01]  /*96d0*/  RED.E.ADD.F32.FTZ.RN.STRONG.GPU [R4.64], R11 ;  /* 0x0000000b0400798e */ /* 0x0003e2000c10e786 */
[----:B------:R-:W-:Y:S02]  /*96e0*/  IMAD R2, R2, c[0x0][0x1c0], RZ ;  /* 0x0000700002027a24 */ /* 0x000fe400078e02ff */
[-C--:B------:R-:W-:Y:S01]  /*96f0*/  LEA R8, P0, R0, R36.reuse, 0x2 ;  /* 0x0000002400087211 */ /* 0x080fe200078010ff */
[----:B------:R-:W-:Y:S02]  /*9700*/  IMAD R41, R41, c[0x0][0x1c0], RZ ;  /* 0x0000700029297a24 */ /* 0x000fe400078e02ff */
[----:B------:R-:W-:Y:S01]  /*9710*/  IMAD R2, R2, 0x58, RZ ;  /* 0x0000005802027824 */ /* 0x000fe200078e02ff */
[-C--:B------:R-:W-:Y:S01]  /*9720*/  LEA.HI.X.SX32 R9, R0, R37.reuse, 0x2, P0 ;  /* 0x0000002500097211 */ /* 0x080fe200000f16ff */
[----:B------:R-:W-:Y:S02]  /*9730*/  IMAD.MOV.U32 R0, RZ, RZ, c[0x0][0x22c] ;  /* 0x00008b00ff007624 */ /* 0x000fe400078e00ff */
[----:B------:R-:W-:Y:S02]  /*9740*/  IMAD.MOV.U32 R40, RZ, RZ, c[0x0][0x22c] ;  /* 0x00008b00ff287624 */ /* 0x000fe400078e00ff */
[----:B------:R1:W-:Y:S01]  /*9750*/  RED.E.ADD.F32.FTZ.RN.STRONG.GPU [R8.64], R16 ;  /* 0x000000100800798e */ /* 0x0003e2000c10e786 */
[----:B------:R-:W-:Y:S02]  /*9760*/  IMAD R0, R0, c[0x0][0x1c0], RZ ;  /* 0x0000700000007a24 */ /* 0x000fe400078e02ff */
[----:B------:R-:W-:Y:S02]  /*9770*/  IMAD R41, R41, 0x70, RZ ;  /* 0x0000007029297824 */ /* 0x000fe400078e02ff */
[----:B------:R-:W-:Y:S01]  /*9780*/  IMAD R0, R0, 0x50, RZ ;  /* 0x0000005000007824 */ /* 0x000fe200078e02ff */
[-C--:B-1----:R-:W-:Y:S01]  /*9790*/  LEA R6, P1, R48, R36.reuse, 0x2 ;  /* 0x0000002430067211 */ /* 0x082fe200078210ff */
[----:B------:R-:W-:Y:S03]  /*97a0*/  IMAD R40, R40, c[0x0][0x1c0], RZ ;  /* 0x0000700028287a24 */ /* 0x000fe600078e02ff */
[-C--:B------:R-:W-:Y:S01]  /*97b0*/  LEA.HI.X.SX32 R7, R48, R37.reuse, 0x2, P1 ;  /* 0x0000002530077211 */ /* 0x080fe200008f16ff */
[----:B------:R-:W-:Y:S01]  /*97c0*/  IMAD R40, R40, 0x78, RZ ;  /* 0x0000007828287824 */ /* 0x000fe200078e02ff */
[-C--:B------:R-:W-:Y:S02]  /*97d0*/  LEA R48, P5, R62, R36.reuse, 0x2 ;  /* 0x000000243e307211 */ /* 0x080fe400078a10ff */
[-C--:B------:R-:W-:Y:S01]  /*97e0*/  LEA R4, P0, R0, R36.reuse, 0x2 ;  /* 0x0000002400047211 */ /* 0x080fe200078010ff */
[----:B------:R1:W-:Y:S01]  /*97f0*/  RED.E.ADD.F32.FTZ.RN.STRONG.GPU [R6.64], R17 ;  /* 0x000000110600798e */ /* 0x0003e2000c10e786 */
[-C--:B------:R-:W-:Y:S02]  /*9800*/  LEA.HI.X.SX32 R49, R62, R37.reuse, 0x2, P5 ;  /* 0x000000253e317211 */ /* 0x080fe400028f16ff */
[-C--:B------:R-:W-:Y:S01]  /*9810*/  LEA.HI.X.SX32 R5, R0, R37.reuse, 0x2, P0 ;  /* 0x0000002500057211 */ /* 0x080fe200000f16ff */
[----:B------:R-:W-:Y:S04]  /*9820*/  IMAD.MOV.U32 R0, RZ, RZ, c[0x0][0x22c] ;  /* 0x00008b00ff007624 */ /* 0x000fe800078e00ff */
[----:B------:R-:W-:Y:S01]  /*9830*/  IMAD R0, R0, c[0x0][0x1c0], RZ ;  /* 0x0000700000007a24 */ /* 0x000fe200078e02ff */
[----:B------:R1:W-:Y:S01]  /*9840*/  RED.E.ADD.F32.FTZ.RN.STRONG.GPU [R4.64], R18 ;  /* 0x000000120400798e */ /* 0x0003e2000c10e786 */
[-C--:B------:R-:W-:Y:S02]  /*9850*/  LEA R16, P1, R2, R36.reuse, 0x2 ;  /* 0x0000002402107211 */ /* 0x080fe400078210ff */
[----:B------:R-:W-:Y:S01]  /*9860*/  IMAD R0, R0, 0x60, RZ ;  /* 0x0000006000007824 */ /* 0x000fe200078e02ff */
[-C--:B------:R-:W-:Y:S04]  /*9870*/  LEA R8, P2, R42, R36.reuse, 0x2 ;  /* 0x000000242a087211 */ /* 0x080fe800078410ff */
[-C--:B------:R-:W-:Y:S02]  /*9880*/  LEA R10, P0, R0, R36.reuse, 0x2 ;  /* 0x00000024000a7211 */ /* 0x080fe400078010ff */
[-C--:B------:R-:W-:Y:S02]  /*9890*/  LEA.HI.X.SX32 R9, R42, R37.reuse, 0x2, P2 ;  /* 0x000000252a097211 */ /* 0x080fe400010f16ff */
[-C--:B------:R-:W-:Y:S02]  /*98a0*/  LEA.HI.X.SX32 R11, R0, R37.reuse, 0x2, P0 ;  /* 0x00000025000b7211 */ /* 0x080fe400000f16ff */
[----:B------:R-:W4:Y:S01]  /*98b0*/  LDL R0, [R1+0x34] ;  /* 0x0000340001007983 */ /* 0x000f220000100800 */
[-C--:B------:R-:W-:Y:S02]  /*98c0*/  LEA R42, P3, R60, R36.reuse, 0x2 ;  /* 0x000000243c2a7211 */ /* 0x080fe400078610ff */
[-C--:B-1----:R-:W-:Y:S02]  /*98d0*/  LEA.HI.X.SX32 R17, R2, R37.reuse, 0x2, P1 ;  /* 0x0000002502117211 */ /* 0x082fe400008f16ff */
[----:B------:R-:W4:Y:S01]  /*98e0*/  LDL R2, [R1+0x10] ;  /* 0x0000100001027983 */ /* 0x000f220000100800 */
[CC--:B------:R-:W-:Y:S02]  /*98f0*/  LEA R6, P1, R41.reuse, R36.reuse, 0x2 ;  /* 0x0000002429067211 */ /* 0x0c0fe400078210ff */
[-C--:B------:R-:W-:Y:S01]  /*9900*/  LEA.HI.X.SX32 R43, R60, R37.reuse, 0x2, P3 ;  /* 0x000000253c2b7211 */ /* 0x080fe200018f16ff */
[----:B------:R1:W-:Y:S01]  /*9910*/  RED.E.ADD.F32.FTZ.RN.STRONG.GPU [R16.64], R19 ;  /* 0x000000131000798e */ /* 0x0003e2000c10e786 */
[-C--:B------:R-:W-:Y:S02]  /*9920*/  LEA.HI.X.SX32 R7, R41, R37.reuse, 0x2, P1 ;  /* 0x0000002529077211 */ /* 0x080fe400008f16ff */
[CC--:B------:R-:W-:Y:S01]  /*9930*/  LEA R4, P0, R40.reuse, R36.reuse, 0x2 ;  /* 0x0000002428047211 */ /* 0x0c0fe200078010ff */
[----:B------:R-:W-:Y:S03]  /*9940*/  RED.E.ADD.F32.FTZ.RN.STRONG.GPU [R10.64], R12 ;  /* 0x0000000c0a00798e */ /* 0x000fe6000c10e786 */
[-C--:B------:R-:W-:Y:S01]  /*9950*/  LEA.HI.X.SX32 R5, R40, R37.reuse, 0x2, P0 ;  /* 0x0000002528057211 */ /* 0x080fe200000f16ff */
[----:B------:R-:W-:Y:S04]  /*9960*/  RED.E.ADD.F32.FTZ.RN.STRONG.GPU [R8.64], R13 ;  /* 0x0000000d0800798e */ /* 0x000fe8000c10e786 */
[----:B------:R2:W-:Y:S04]  /*9970*/  RED.E.ADD.F32.FTZ.RN.STRONG.GPU [R6.64], R14 ;  /* 0x0000000e0600798e */ /* 0x0005e8000c10e786 */
[----:B------:R1:W-:Y:S04]  /*9980*/  RED.E.ADD.F32.FTZ.RN.STRONG.GPU [R4.64], R15 ;  /* 0x0000000f0400798e */ /* 0x0003e8000c10e786 */
[----:B------:R-:W-:Y:S04]  /*9990*/  RED.E.ADD.F32.FTZ.RN.STRONG.GPU [R36.64+0x80], R20 ;  /* 0x000080142400798e */ /* 0x000fe8000c10e786 */
[----:B------:R-:W-:Y:S04]  /*99a0*/  RED.E.ADD.F32.FTZ.RN.STRONG.GPU [R44.64+0x80], R21 ;  /* 0x000080152c00798e */ /* 0x000fe8000c10e786 */
[----:B------:R-:W-:Y:S04]  /*99b0*/  RED.E.ADD.F32.FTZ.RN.STRONG.GPU [R50.64], R22 ;  /* 0x000000163200798e */ /* 0x000fe8000c10e786 */
[----:B------:R-:W-:Y:S04]  /*99c0*/  RED.E.ADD.F32.FTZ.RN.STRONG.GPU [R48.64], R23 ;  /* 0x000000173000798e */ /* 0x000fe8000c10e786 */
[----:B------:R-:W-:Y:S04]  /*99d0*/  RED.E.ADD.F32.FTZ.RN.STRONG.GPU [R46.64], R24 ;  /* 0x000000182e00798e */ /* 0x000fe8000c10e786 */
[----:B------:R-:W-:Y:S04]  /*99e0*/  RED.E.ADD.F32.FTZ.RN.STRONG.GPU [R42.64], R25 ;  /* 0x000000192a00798e */ /* 0x000fe8000c10e786 */
[----:B------:R-:W-:Y:S01]  /*99f0*/  LDSM.16.MT88.4 R20, [R3+0x14800] ;  /* 0x014800000314783b */ /* 0x000fe20000004200 */
[CC--:B-----5:R-:W-:Y:S02]  /*9a00*/  LEA R40, P2, R59.reuse, R36.reuse, 0x2 ;  /* 0x000000243b287211 */ /* 0x0e0fe400078410ff */
[CC--:B------:R-:W-:Y:S02]  /*9a10*/  LEA R38, P1, R58.reuse, R36.reuse, 0x2 ;  /* 0x000000243a267211 */ /* 0x0c0fe400078210ff */
[-C--:B------:R-:W-:Y:S02]  /*9a20*/  LEA.HI.X.SX32 R41, R59, R37.reuse, 0x2, P2 ;  /* 0x000000253b297211 */ /* 0x080fe400010f16ff */
[CC--:B------:R-:W-:Y:S02]  /*9a30*/  LEA R18, P0, R57.reuse, R36.reuse, 0x2 ;  /* 0x0000002439127211 */ /* 0x0c0fe400078010ff */
[-C--:B------:R-:W-:Y:S01]  /*9a40*/  LEA.HI.X.SX32 R39, R58, R37.reuse, 0x2, P1 ;  /* 0x000000253a277211 */ /* 0x080fe200008f16ff */
[----:B------:R-:W-:Y:S01]  /*9a50*/  RED.E.ADD.F32.FTZ.RN.STRONG.GPU [R40.64], R26 ;  /* 0x0000001a2800798e */ /* 0x000fe2000c10e786 */
[CC--:B-1----:R-:W-:Y:S02]  /*9a60*/  LEA R16, P6, R56.reuse, R36.reuse, 0x2 ;  /* 0x0000002438107211 */ /* 0x0c2fe400078c10ff */
[-C--:B------:R-:W-:Y:S01]  /*9a70*/  LEA.HI.X.SX32 R19, R57, R37.reuse, 0x2, P0 ;  /* 0x0000002539137211 */ /* 0x080fe200000f16ff */
[----:B------:R-:W-:Y:S01]  /*9a80*/  RED.E.ADD.F32.FTZ.RN.STRONG.GPU [R38.64], R27 ;  /* 0x0000001b2600798e */ /* 0x000fe2000c10e786 */
[CC--:B--2---:R-:W-:Y:S02]  /*9a90*/  LEA R14, P5, R55.reuse, R36.reuse, 0x2 ;  /* 0x00000024370e7211 */ /* 0x0c4fe400078a10ff */
[-C--:B------:R-:W-:Y:S01]  /*9aa0*/  LEA.HI.X.SX32 R17, R56, R37.reuse, 0x2, P6 ;  /* 0x0000002538117211 */ /* 0x080fe200030f16ff */
[----:B------:R-:W-:Y:S01]  /*9ab0*/  RED.E.ADD.F32.FTZ.RN.STRONG.GPU [R18.64], R32 ;  /* 0x000000201200798e */ /* 0x000fe2000c10e786 */
[CC--:B---3--:R-:W-:Y:S02]  /*9ac0*/  LEA R12, P4, R54.reuse, R36.reuse, 0x2 ;  /* 0x00000024360c7211 */ /* 0x0c8fe400078810ff */
[-C--:B------:R-:W-:Y:S01]  /*9ad0*/  LEA.HI.X.SX32 R15, R55, R37.reuse, 0x2, P5 ;  /* 0x00000025370f7211 */ /* 0x080fe200028f16ff */
[----:B------:R-:W-:Y:S01]  /*9ae0*/  RED.E.ADD.F32.FTZ.RN.STRONG.GPU [R16.64], R33 ;  /* 0x000000211000798e */ /* 0x000fe2000c10e786 */
[CC--:B------:R-:W-:Y:S02]  /*9af0*/  LEA R10, P3, R53.reuse, R36.reuse, 0x2 ;  /* 0x00000024350a7211 */ /* 0x0c0fe400078610ff */
[-C--:B------:R-:W-:Y:S01]  /*9b00*/  LEA.HI.X.SX32 R13, R54, R37.reuse, 0x2, P4 ;  /* 0x00000025360d7211 */ /* 0x080fe200020f16ff */
[----:B------:R-:W-:Y:S01]  /*9b10*/  RED.E.ADD.F32.FTZ.RN.STRONG.GPU [R14.64], R34 ;  /* 0x000000220e00798e */ /* 0x000fe2000c10e786 */
[CC--:B------:R-:W-:Y:S02]  /*9b20*/  LEA R8, P2, R52.reuse, R36.reuse, 0x2 ;  /* 0x0000002434087211 */ /* 0x0c0fe400078410ff */
[-C--:B------:R-:W-:Y:S01]  /*9b30*/  LEA.HI.X.SX32 R11, R53, R37.reuse, 0x2, P3 ;  /* 0x00000025350b7211 */ /* 0x080fe200018f16ff */
[----:B------:R-:W-:Y:S01]  /*9b40*/  RED.E.ADD.F32.FTZ.RN.STRONG.GPU [R12.64], R35 ;  /* 0x000000230c00798e */ /* 0x000fe2000c10e786 */
[-C--:B------:R-:W-:Y:S03]  /*9b50*/  LEA.HI.X.SX32 R9, R52, R37.reuse, 0x2, P2 ;  /* 0x0000002534097211 */ /* 0x080fe600010f16ff */
[----:B------:R-:W-:Y:S04]  /*9b60*/  RED.E.ADD.F32.FTZ.RN.STRONG.GPU [R10.64], R28 ;  /* 0x0000001c0a00798e */ /* 0x000fe8000c10e786 */
[----:B------:R-:W-:Y:S04]  /*9b70*/  RED.E.ADD.F32.FTZ.RN.STRONG.GPU [R8.64], R29 ;  /* 0x0000001d0800798e */ /* 0x000fe8000c10e786 */
[----:B------:R-:W-:Y:S04]  /*9b80*/  LDSM.16.MT88.4 R8, [R156] ;  /* 0x000000009c08783b */ /* 0x000fe80000004200 */
[----:B------:R-:W-:Y:S04]  /*9b90*/  LDSM.16.MT88.4 R12, [R3+0x18000] ;  /* 0x01800000030c783b */ /* 0x000fe80000004200 */
[----:B------:R-:W-:Y:S04]  /*9ba0*/  LDSM.16.MT88.4 R24, [R156+0x800] ;  /* 0x000800009c18783b */ /* 0x000fe80000004200 */
[----:B------:R-:W-:Y:S01]  /*9bb0*/  LDSM.16.MT88.4 R32, [R3+0x18800] ;  /* 0x018800000320783b */ /* 0x000fe20000004200 */
[CC--:B----4-:R-:W-:Y:S04]  /*9bc0*/  LEA R4, P0, R0.reuse, R36.reuse, 0x2 ;  /* 0x0000002400047211 */ /* 0x0d0fe800078010ff */
[-C--:B------:R-:W-:Y:S01]  /*9bd0*/  LEA.HI.X.SX32 R5, R0, R37.reuse, 0x2, P0 ;  /* 0x0000002500057211 */ /* 0x080fe200000f16ff */
[----:B------:R-:W-:Y:S01]  /*9be0*/  IMAD.IADD R0, R157, 0x1, R156 ;  /* 0x000000019d007824 */ /* 0x000fe200078e029c */
[C---:B------:R-:W-:Y:S02]  /*9bf0*/  LEA R6, P1, R2.reuse, R36, 0x2 ;  /* 0x0000002402067211 */ /* 0x040fe400078210ff */
[----:B------:R-:W-:Y:S01]  /*9c00*/  PLOP3.LUT P0, PT, PT, PT, UP0, 0x80, 0x0 ;  /* 0x000000000000781c */ /* 0x000fe20003f0f008 */
[----:B------:R-:W-:Y:S01]  /*9c10*/  @UP4 UIADD3 UR13, UP0, UR13, -0x200, URZ ;  /* 0xfffffe000d0d4890 */ /* 0x000fe2000ff1e03f */
[----:B------:R-:W-:Y:S01]  /*9c20*/  LEA.HI.X.SX32 R7, R2, R37, 0x2, P1 ;  /* 0x0000002502077211 */ /* 0x000fe200008f16ff */
[----:B------:R-:W-:Y:S01]  /*9c30*/  LDSM.16.MT88.4 R16, [R0] ;  /* 0x000000000010783b */ /* 0x000fe20000004200 */
[----:B------:R-:W-:Y:S01]  /*9c40*/  ISETP.LT.AND P1, PT, RZ, UR8, PT ;  /* 0x00000008ff007c0c */ /* 0x000fe2000bf21270 */
[----:B------:R-:W-:Y:S02]  /*9c50*/  @UP4 UIADD3.X UR12, UR12, -0x1, URZ, UP0, !UPT ;  /* 0xffffffff0c0c4890 */ /* 0x000fe400087fe43f */
[----:B------:R-:W-:Y:S01]  /*9c60*/  RED.E.ADD.F32.FTZ.RN.STRONG.GPU [R6.64], R30 ;  /* 0x0000001e0600798e */ /* 0x000fe2000c10e786 */
[----:B------:R-:W-:Y:S03]  /*9c70*/  UMOV UR8, UR9 ;  /* 0x0000000900087c82 */ /* 0x000fe60008000000 */
[----:B------:R-:W-:Y:S04]  /*9c80*/  RED.E.ADD.F32.FTZ.RN.STRONG.GPU [R4.64], R31 ;  /* 0x0000001f0400798e */ /* 0x000fe8000c10e786 */
[----:B------:R-:W1:Y:S04]  /*9c90*/  LDSM.16.MT88.4 R4, [R3+0x14000] ;  /* 0x014000000304783b */ /* 0x000e680000004200 */
[----:B------:R-:W2:Y:S04]  /*9ca0*/  LDSM.16.MT88.4 R28, [R0+0x800] ;  /* 0x00080000001c783b */ /* 0x000ea80000004200 */
[----:B------:R-:W-:Y:S04]  /*9cb0*/  LDSM.16.MT88.4 R36, [R3+0x19000] ;  /* 0x019000000324783b */ /* 0x000fe80000004200 */
[----:B------:R-:W-:Y:S01]  /*9cc0*/  LDSM.16.MT88.4 R40, [R0+0x1000] ;  /* 0x001000000028783b */ /* 0x000fe20000004200 */
[-C--:B-1----:R-:W-:Y:S08]  /*9cd0*/  HMMA.16816.F32 R100, R4, R8.reuse, R100 ;  /* 0x000000080464723c */ /* 0x082ff00000001864 */
[C---:B------:R-:W-:Y:S08]  /*9ce0*/  HMMA.16816.F32 R104, R12.reuse, R8, R104 ;  /* 0x000000080c68723c */ /* 0x040ff00000001868 */
        /* <DEDUP_REMOVED lines=8> */
[----:B------:R-:W-:Y:S04]  /*9d70*/  LDSM.16.MT88.4 R4, [R3+0x15800] ;  /* 0x015800000304783b */ /* 0x000fe80000004200 */
[----:B------:R-:W3:Y:S03]  /*9d80*/  LDSM.16.MT88.4 R16, [R156+0x1800] ;  /* 0x001800009c10783b */ /* 0x000ee60000004200 */
[-C--:B------:R-:W-:Y:S08]  /*9d90*/  HMMA.16816.F32 R100, R20, R24.reuse, R100 ;  /* 0x000000181464723c */ /* 0x080ff00000001864 */
[C---:B------:R-:W-:Y:S08]  /*9da0*/  HMMA.16816.F32 R104, R32.reuse, R24, R104 ;  /* 0x000000182068723c */ /* 0x040ff00000001868 */
[-C--:B------:R-:W-:Y:S08]  /*9db0*/  HMMA.16816.F32 R108, R32, R26.reuse, R108 ;  /* 0x0000001a206c723c */ /* 0x080ff0000000186c */
[C---:B------:R-:W-:Y:S01]  /*9dc0*/  HMMA.16816.F32 R112, R20.reuse, R26, R112 ;  /* 0x0000001a1470723c */ /* 0x040fe20000001870 */
[----:B------:R-:W4:Y:S07]  /*9dd0*/  LDSM.16.MT88.4 R24, [R3+0x19800] ;  /* 0x019800000318783b */ /* 0x000f2e0000004200 */
[-C--:B--2---:R-:W-:Y:S08]  /*9de0*/  HMMA.16816.F32 R116, R20, R28.reuse, R116 ;  /* 0x0000001c1474723c */ /* 0x084ff00000001874 */
[C---:B------:R-:W-:Y:S08]  /*9df0*/  HMMA.16816.F32 R120, R32.reuse, R28, R120 ;  /* 0x0000001c2078723c */ /* 0x040ff00000001878 */
[-C--:B------:R-:W-:Y:S01]  /*9e00*/  HMMA.16816.F32 R124, R32, R30.reuse, R124 ;  /* 0x0000001e207c723c */ /* 0x080fe2000000187c */
[----:B------:R-:W2:Y:S07]  /*9e10*/  LDSM.16.MT88.4 R32, [R0+0x1800] ;  /* 0x001800000020783b */ /* 0x000eae0000004200 */
[----:B------:R-:W-:Y:S01]  /*9e20*/  HMMA.16816.F32 R128, R20, R30, R128 ;  /* 0x0000001e1480723c */ /* 0x000fe20000001880 */
[----:B------:R-:W-:Y:S04]  /*9e30*/  LDSM.16.MT88.4 R20, [R156+0x2000] ;  /* 0x002000009c14783b */ /* 0x000fe80000004200 */
        /* <DEDUP_REMOVED lines=9> */
[----:B------:R-:W5:Y:S07]  /*9ed0*/  LDSM.16.MT88.4 R36, [R0+0x2000] ;  /* 0x002000000024783b */ /* 0x000f6e0000004200 */
[----:B------:R-:W-:Y:S01]  /*9ee0*/  HMMA.16816.F32 R128, R8, R42, R128 ;  /* 0x0000002a0880723c */ /* 0x000fe20000001880 */
[----:B------:R-:W-:Y:S04]  /*9ef0*/  LDSM.16.MT88.4 R8, [R3+0x16800] ;  /* 0x016800000308783b */ /* 0x000fe80000004200 */
[----:B------:R-:W-:Y:S03]  /*9f00*/  LDSM.16.MT88.4 R40, [R0+0x2800] ;  /* 0x002800000028783b */ /* 0x000fe60000004200 */
[-C--:B---3--:R-:W-:Y:S08]  /*9f10*/  HMMA.16816.F32 R100, R4, R16.reuse, R100 ;  /* 0x000000100464723c */ /* 0x088ff00000001864 */
[C---:B----4-:R-:W-:Y:S08]  /*9f20*/  HMMA.16816.F32 R104, R24.reuse, R16, R104 ;  /* 0x000000101868723c */ /* 0x050ff00000001868 */
[-C--:B------:R-:W-:Y:S08]  /*9f30*/  HMMA.16816.F32 R108, R24, R18.reuse, R108 ;  /* 0x00000012186c723c */ /* 0x080ff0000000186c */
[C---:B------:R-:W-:Y:S01]  /*9f40*/  HMMA.16816.F32 R112, R4.reuse, R18, R112 ;  /* 0x000000120470723c */ /* 0x040fe20000001870 */
[----:B------:R-:W3:Y:S07]  /*9f50*/  LDSM.16.MT88.4 R16, [R156+0x2800] ;  /* 0x002800009c10783b */ /* 0x000eee0000004200 */
        /* <DEDUP_REMOVED lines=12> */
[-C--:B-----5:R-:W-:Y:S08]  /*a020*/  HMMA.16816.F32 R116, R12, R36.reuse, R116 ;  /* 0x000000240c74723c */ /* 0x0a0ff00000001874 */
[C---:B------:R-:W-:Y:S08]  /*a030*/  HMMA.16816.F32 R120, R28.reuse, R36, R120 ;  /* 0x000000241c78723c */ /* 0x040ff00000001878 */
[-C--:B------:R-:W-:Y:S01]  /*a040*/  HMMA.16816.F32 R124, R28, R38.reuse, R124 ;  /* 0x000000261c7c723c */ /* 0x080fe2000000187c */
[----:B------:R-:W4:Y:S07]  /*a050*/  LDSM.16.MT88.4 R28, [R3+0x1b000] ;  /* 0x01b00000031c783b */ /* 0x000f2e0000004200 */
[----:B------:R-:W-:Y:S01]  /*a060*/  HMMA.16816.F32 R128, R12, R38, R128 ;  /* 0x000000260c80723c */ /* 0x000fe20000001880 */
[----:B------:R-:W-:Y:S04]  /*a070*/  LDSM.16.MT88.4 R12, [R3+0x17800] ;  /* 0x01780000030c783b */ /* 0x000fe80000004200 */
[----:B------:R5:W-:Y:S03]  /*a080*/  LDSM.16.MT88.4 R36, [R0+0x3800] ;  /* 0x003800000024783b */ /* 0x000be60000004200 */
[-C--:B---3--:R-:W-:Y:S08]  /*a090*/  HMMA.16816.F32 R100, R8, R16.reuse, R100 ;  /* 0x000000100864723c */ /* 0x088ff00000001864 */
[C---:B--2---:R-:W-:Y:S08]  /*a0a0*/  HMMA.16816.F32 R104, R24.reuse, R16, R104 ;  /* 0x000000101868723c */ /* 0x044ff00000001868 */
[-C--:B------:R-:W-:Y:S04]  /*a0b0*/  HMMA.16816.F32 R108, R24, R18.reuse, R108 ;  /* 0x00000012186c723c */ /* 0x080fe8000000186c */
[C---:B-----5:R-:W-:Y:S02]  /*a0c0*/  IADD3 R0, R156.reuse, -0x4000, RZ ;  /* 0xffffc0009c007810 */ /* 0x060fe40007ffe0ff */
[----:B------:R-:W-:Y:S02]  /*a0d0*/  @P0 IADD3 R0, R156, 0x4000, RZ ;  /* 0x000040009c000810 */ /* 0x000fe40007ffe0ff */
[C---:B------:R-:W-:Y:S01]  /*a0e0*/  HMMA.16816.F32 R112, R8.reuse, R18, R112 ;  /* 0x000000120870723c */ /* 0x040fe20000001870 */
[----:B------:R2:W3:Y:S07]  /*a0f0*/  LDSM.16.MT88.4 R16, [R156+0x3800] ;  /* 0x003800009c10783b */ /* 0x0004ee0000004200 */
[-C--:B------:R-:W-:Y:S08]  /*a100*/  HMMA.16816.F32 R116, R8, R40.reuse, R116 ;  /* 0x000000280874723c */ /* 0x080ff00000001874 */
[C---:B------:R-:W-:Y:S08]  /*a110*/  HMMA.16816.F32 R120, R24.reuse, R40, R120 ;  /* 0x000000281878723c */ /* 0x040ff00000001878 */
[-C--:B------:R-:W-:Y:S01]  /*a120*/  HMMA.16816.F32 R124, R24, R42.reuse, R124 ;  /* 0x0000002a187c723c */ /* 0x080fe2000000187c */
[----:B------:R-:W5:Y:S03]  /*a130*/  LDSM.16.MT88.4 R24, [R3+0x1b800] ;  /* 0x01b800000318783b */ /* 0x000f660000004200 */
[----:B--2---:R-:W-:Y:S04]  /*a140*/  IMAD.MOV.U32 R156, RZ, RZ, R0 ;  /* 0x000000ffff9c7224 */ /* 0x004fe800078e0000 */
[----:B------:R-:W-:Y:S08]  /*a150*/  HMMA.16816.F32 R128, R8, R42, R128 ;  /* 0x0000002a0880723c */ /* 0x000ff00000001880 */
[-C--:B-1----:R-:W-:Y:S08]  /*a160*/  HMMA.16816.F32 R100, R4, R20.reuse, R100 ;  /* 0x000000140464723c */ /* 0x082ff00000001864 */
[C---:B----4-:R-:W-:Y:S08]  /*a170*/  HMMA.16816.F32 R104, R28.reuse, R20, R104 ;  /* 0x000000141c68723c */ /* 0x050ff00000001868 */
[-C--:B------:R-:W-:Y:S08]  /*a180*/  HMMA.16816.F32 R108, R28, R22.reuse, R108 ;  /* 0x000000161c6c723c */ /* 0x080ff0000000186c */
[C---:B------:R-:W-:Y:S08]  /*a190*/  HMMA.16816.F32 R112, R4.reuse, R22, R112 ;  /* 0x000000160470723c */ /* 0x040ff00000001870 */
[-C--:B------:R-:W-:Y:S08]  /*a1a0*/  HMMA.16816.F32 R116, R4, R32.reuse, R116 ;  /* 0x000000200474723c */ /* 0x080ff00000001874 */
[C---:B------:R-:W-:Y:S08]  /*a1b0*/  HMMA.16816.F32 R120, R28.reuse, R32, R120 ;  /* 0x000000201c78723c */ /* 0x040ff00000001878 */
[-C--:B------:R-:W-:Y:S08]  /*a1c0*/  HMMA.16816.F32 R124, R28, R34.reuse, R124 ;  /* 0x000000221c7c723c */ /* 0x080ff0000000187c */
[----:B------:R-:W-:Y:S08]  /*a1d0*/  HMMA.16816.F32 R128, R4, R34, R128 ;  /* 0x000000220480723c */ /* 0x000ff00000001880 */
[-C--:B---3--:R-:W-:Y:S08]  /*a1e0*/  HMMA.16816.F32 R100, R12, R16.reuse, R100 ;  /* 0x000000100c64723c */ /* 0x088ff00000001864 */
[C---:B-----5:R-:W-:Y:S08]  /*a1f0*/  HMMA.16816.F32 R104, R24.reuse, R16, R104 ;  /* 0x000000101868723c */ /* 0x060ff00000001868 */
        /* <DEDUP_REMOVED lines=10> */
[----:B------:R-:W5:Y:S04]  /*a2a0*/  LDL R61, [R1+0x60] ;  /* 0x00006000013d7983 */ /* 0x000f680000100800 */
        /* <DEDUP_REMOVED lines=8> */
[----:B------:R-:W5:Y:S01]  /*a330*/  LDL R52, [R1+0x7c] ;  /* 0x00007c0001347983 */ /* 0x000f620000100800 */
        /* <DEDUP_REMOVED lines=78> */
[----:B-----5:R1:W-:Y:S04]  /*a820*/  STS [R61], R11 ;  /* 0x0000000b3d007388 */ /* 0x0203e80000000800 */
        /* <DEDUP_REMOVED lines=39> */
.L_x_644:
        /* <DEDUP_REMOVED lines=19> */
.L_x_645:
        /* <DEDUP_REMOVED lines=47> */
.L_x_647:
[----:B------:R-:W-:Y:S05]  /*aec0*/  BSYNC B0 ;  /* 0x0000000000007941 */ /* 0x000fea0003800000 */
.L_x_646:
        /* <DEDUP_REMOVED lines=15> */
.L_x_649:
[----:B------:R-:W-:Y:S05]  /*afc0*/  BSYNC B0 ;  /* 0x0000000000007941 */ /* 0x000fea0003800000 */
.L_x_648:
        /* <DEDUP_REMOVED lines=15> */
.L_x_651:
[----:B------:R-:W-:Y:S05]  /*b0c0*/  BSYNC B0 ;  /* 0x0000000000007941 */ /* 0x000fea0003800000 */
.L_x_650:
        /* <DEDUP_REMOVED lines=14> */
.L_x_653:
[----:B------:R-:W-:Y:S05]  /*b1b0*/  BSYNC B0 ;  /* 0x0000000000007941 */ /* 0x000fea0003800000 */
.L_x_652:
        /* <DEDUP_REMOVED lines=25> */
.L_x_655:
[----:B------:R-:W-:Y:S05]  /*b350*/  BSYNC B0 ;  /* 0x0000000000007941 */ /* 0x000fea0003800000 */
.L_x_654:
        /* <DEDUP_REMOVED lines=13> */
.L_x_657:
[----:B------:R-:W-:Y:S05]  /*b430*/  BSYNC B0 ;  /* 0x0000000000007941 */ /* 0x000fea0003800000 */
.L_x_656:
        /* <DEDUP_REMOVED lines=13> */
.L_x_659:
[----:B------:R-:W-:Y:S05]  /*b510*/  BSYNC B0 ;  /* 0x0000000000007941 */ /* 0x000fea0003800000 */
.L_x_658:
        /* <DEDUP_REMOVED lines=12> */
.L_x_608:
        /* <DEDUP_REMOVED lines=21> */
.L_x_661:
        /* <DEDUP_REMOVED lines=19> */
.L_x_662:
        /* <DEDUP_REMOVED lines=36> */
.L_x_664:
[----:B------:R-:W-:Y:S05]  /*baa0*/  BSYNC B0 ;  /* 0x0000000000007941 */ /* 0x000fea0003800000 */
.L_x_663:
        /* <DEDUP_REMOVED lines=15> */
.L_x_666:
[----:B------:R-:W-:Y:S05]  /*bba0*/  BSYNC B0 ;  /* 0x0000000000007941 */ /* 0x000fea0003800000 */
.L_x_665:
        /* <DEDUP_REMOVED lines=15> */
.L_x_668:
[----:B------:R-:W-:Y:S05]  /*bca0*/  BSYNC B0 ;  /* 0x0000000000007941 */ /* 0x000fea0003800000 */
.L_x_667:
        /* <DEDUP_REMOVED lines=14> */
.L_x_670:
[----:B------:R-:W-:Y:S05]  /*bd90*/  BSYNC B0 ;  /* 0x0000000000007941 */ /* 0x000fea0003800000 */
.L_x_669:
        /* <DEDUP_REMOVED lines=25> */
.L_x_672:
[----:B------:R-:W-:Y:S05]  /*bf30*/  BSYNC B0 ;  /* 0x0000000000007941 */ /* 0x000fea0003800000 */
.L_x_671:
        /* <DEDUP_REMOVED lines=13> */
.L_x_674:
[----:B------:R-:W-:Y:S05]  /*c010*/  BSYNC B0 ;  /* 0x0000000000007941 */ /* 0x000fea0003800000 */
.L_x_673:
        /* <DEDUP_REMOVED lines=13> */
.L_x_676:
[----:B------:R-:W-:Y:S05]  /*c0f0*/  BSYNC B0 ;  /* 0x0000000000007941 */ /* 0x000fea0003800000 */
.L_x_675:
        /* <DEDUP_REMOVED lines=11> */
.L_x_660:
[----:B------:R-:W-:Y:S05]  /*c1b0*/  BSYNC B1 ;  /* 0x0000000000017941 */ /* 0x000fea0003800000 */
.L_x_603:
        /* <DEDUP_REMOVED lines=11> */
.L_x_677:
[----:B------:R-:W-:Y:S05]  /*c270*/  EXIT ;  /* 0x000000000000794d */ /* 0x000fea0003800000 */
.L_x_679:
        /* <DEDUP_REMOVED lines=16> */
.L_x_2462:


//--------------------- .text._ZN5flash44flash_bwd_dq_dk_dv_loop_seqk_parallel_kernelI23Flash_bwd_kernel_traitsILi64ELi128ELi128ELi8ELi4ELi4ELi4ELb0ELb0EN7cutlass6half_tE19Flash_kernel_traitsILi64ELi128ELi128ELi8ES3_EELb0ELb0ELb1ELb0ELb0ELb1ELb0EEEvNS_16Flash_bwd_paramsE --------------------------
	.section	.text._ZN5flash44flash_bwd_dq_dk_dv_loop_seqk_parallel_kernelI23Flash_bwd_kernel_traitsILi64ELi128ELi128ELi8ELi4ELi4ELi4ELb0ELb0EN7cutlass6half_tE19Flash_kernel_traitsILi64ELi128ELi128ELi8ES3_EELb0ELb0ELb1ELb0ELb0ELb1ELb0EEEvNS_16Flash_bwd_paramsE,"ax",@progbits
	.sectioninfo	@"SHI_REGISTERS=255"
	.align	128
        .global         _ZN5flash44flash_bwd_dq_dk_dv_loop_seqk_parallel_kernelI23Flash_bwd_kernel_traitsILi64ELi128ELi128ELi8ELi4ELi4ELi4ELb0ELb0EN7cutlass6half_tE19Flash_kernel_traitsILi64ELi128ELi128ELi8ES3_EELb0ELb0ELb1ELb0ELb0ELb1ELb0EEEvNS_16Flash_bwd_paramsE
        .type           _ZN5flash44flash_bwd_dq_dk_dv_loop_seqk_parallel_kernelI23Flash_bwd_kernel_traitsILi64ELi128ELi128ELi8ELi4ELi4ELi4ELb0ELb0EN7cutlass6half_tE19Flash_kernel_traitsILi64ELi128ELi128ELi8ES3_EELb0ELb0ELb1ELb0ELb0ELb1ELb0EEEvNS_16Flash_bwd_paramsE,@function
        .size           _ZN5flash44flash_bwd_dq_dk_dv_loop_seqk_parallel_kernelI23Flash_bwd_kernel_traitsILi64ELi128ELi128ELi8ELi4ELi4ELi4ELb0ELb0EN7cutlass6half_tE19Flash_kernel_traitsILi64ELi128ELi128ELi8ES3_EELb0ELb0ELb1ELb0ELb0ELb1ELb0EEEvNS_16Flash_bwd_paramsE,(.L_x_2463 - _ZN5flash44flash_bwd_dq_dk_dv_loop_seqk_parallel_kernelI23Flash_bwd_kernel_traitsILi64ELi128ELi128ELi8ELi4ELi4ELi4ELb0ELb0EN7cutlass6half_tE19Flash_kernel_traitsILi64ELi128ELi128ELi8ES3_EELb0ELb0ELb1ELb0ELb0ELb1ELb0EEEvNS_16Flash_bwd_paramsE)
        .other          _ZN5flash44flash_bwd_dq_dk_dv_loop_seqk_parallel_kernelI23Flash_bwd_kernel_traitsILi64ELi128ELi128ELi8ELi4ELi4ELi4ELb0ELb0EN7cutlass6half_tE19Flash_kernel_traitsILi64ELi128ELi128ELi8ES3_EELb0ELb0ELb1ELb0ELb0ELb1ELb0EEEvNS_16Flash_bwd_paramsE,@"STO_CUDA_ENTRY STV_DEFAULT"
_ZN5flash44flash_bwd_dq_dk_dv_loop_seqk_parallel_kernelI23Flash_bwd_kernel_traitsILi64ELi128ELi128ELi8ELi4ELi4ELi4ELb0ELb0EN7cutlass6half_tE19Flash_kernel_traitsILi64ELi128ELi128ELi8ES3_EELb0ELb0ELb1ELb0ELb0ELb1ELb0EEEvNS_16Flash_bwd_paramsE:
.text._ZN5flash44flash_bwd_dq_dk_dv_loop_seqk_parallel_kernelI23Flash_bwd_kernel_traitsILi64ELi128ELi128ELi8ELi4ELi4ELi4ELb0ELb0EN7cutlass6half_tE19Flash_kernel_traitsILi64ELi128ELi128ELi8ES3_EELb0ELb0ELb1ELb0ELb0ELb1ELb0EEEvNS_16Flash_bwd_paramsE:
        /* <DEDUP_REMOVED lines=20> */
[----:B------:R-:W-:-:S02]  /*0140*/  UIMAD UR61, UR9, UR8, UR61 ;  /* 0x00000008093d72a4 */ /* 0x000fc4000f8e023d */
[----:B------:R-:W-:Y:S02]  /*0150*/  ULDC.U8 UR10, c[0x0][0x328] ;  /* 0x0000ca00000a7ab9 */ /* 0x000fe40000000000 */
[----:B------:R-:W-:Y:S02]  /*0160*/  UISETP.NE.AND UP5, UPT, UR10, URZ, UPT ;  /* 0x0000003f0a00728c */ /* 0x000fe4000bfa5270 */
[----:B------:R-:W-:Y:S02]  /*0170*/  ULDC UR15, c[0x0][0x224] ;  /* 0x00008900000f7ab9 */ /* 0x000fe40000000800 */
[----:B------:R-:W-:Y:S02]  /*0180*/  ULDC UR52, c[0x0][0x22c] ;  /* 0x00008b0000347ab9 */ /* 0x000fe40000000800 */
[----:B------:R-:W-:Y:S02]  /*0190*/  ULDC UR40, c[0x0][0x1c0] ;  /* 0x0000700000287ab9 */ /* 0x000fe40000000800 */
[----:B------:R-:W-:Y:S01]  /*01a0*/  ULDC UR13, c[0x0][0x1c0] ;  /* 0x00007000000d7ab9 */ /* 0x000fe20000000800 */
[----:B-1----:R-:W-:Y:S01]  /*01b0*/  SHF.R.S32.HI R13, RZ, 0x1f, R15 ;  /* 0x0000001fff0d7819 */ /* 0x002fe2000001140f */
[----:B--2---:R-:W-:-:S02]  /*01c0*/  ULOP3.LUT UR6, UR39, UR6, URZ, 0x3c, !UPT ;  /* 0x0000000627067292 */ /* 0x004fc4000f8e3c3f */
[----:B------:R-:W-:Y:S01]  /*01d0*/  USHF.R.S32.HI UR7, URZ, 0x1f, UR15 ;  /* 0x0000001f3f077899 */ /* 0x000fe2000801140f */
[CC--:B------:R-:W-:Y:S01]  /*01e0*/  LEA.HI R8, R13.reuse, R15.reuse, RZ, 0x4 ;  /* 0x0000000f0d087211 */ /* 0x0c0fe200078f20ff */
[----:B------:R-:W-:Y:S01]  /*01f0*/  UIMAD.WIDE UR40, UR52, UR40, URZ ;  /* 0x00000028342872a5 */ /* 0x000fe2000f8e023f */
[C---:B------:R-:W-:Y:S01]  /*0200*/  LEA.HI R4, R13.reuse, R15, RZ, 0x5 ;  /* 0x0000000f0d047211 */ /* 0x040fe200078f28ff */
[----:B------:R-:W-:Y:S01]  /*0210*/  UIMAD UR53, UR39, UR52, URZ ;  /* 0x00000034273572a4 */ /* 0x000fe2000f8e023f */
[----:B------:R-:W-:Y:S01]  /*0220*/  SHF.R.S32.HI R3, RZ, 0x4, R8 ;  /* 0x00000004ff037819 */ /* 0x000fe20000011408 */
[----:B---3--:R-:W-:Y:S01]  /*0230*/  USHF.R.S32.HI UR8, URZ, 0x1f, UR35 ;  /* 0x0000001f3f087899 */ /* 0x008fe20008011423 */
[--C-:B------:R-:W-:Y:S01]  /*0240*/  SHF.R.S32.HI R6, RZ, 0x5, R4.reuse ;  /* 0x00000005ff067819 */ /* 0x100fe20000011404 */
[----:B------:R-:W-:Y:S01]  /*0250*/  UIMAD UR52, UR52, UR13, URZ ;  /* 0x0000000d343472a4 */ /* 0x000fe2000f8e023f */
[----:B------:R-:W-:Y:S01]  /*0260*/  LEA.HI R0, R8, R3, RZ, 0x1 ;  /* 0x0000000308007211 */ /* 0x000fe200078f08ff */
[----:B------:R-:W-:Y:S01]  /*0270*/  ULDC UR14, c[0x0][0x1c0] ;  /* 0x00007000000e7ab9 */ /* 0x000fe20000000800 */
[----:B------:R-:W-:Y:S01]  /*0280*/  SHF.R.S32.HI R2, RZ, 0x1f, R4 ;  /* 0x0000001fff027819 */ /* 0x000fe20000011404 */
[----:B------:R-:W-:Y:S01]  /*0290*/  ULDC UR12, c[0x0][0x1c0] ;  /* 0x00007000000c7ab9 */ /* 0x000fe20000000800 */
[----:B------:R-:W-:Y:S01]  /*02a0*/  LOP3.LUT R0, R0, 0xfffffffe, RZ, 0xc0, !PT ;  /* 0xfffffffe00007812 */ /* 0x000fe200078ec0ff */
[----:B------:R-:W-:Y:S01]  /*02b0*/  UIMAD UR58, UR7, UR35, URZ ;  /* 0x00000023073a72a4 */ /* 0x000fe2000f8e023f */
[----:B------:R-:W-:Y:S01]  /*02c0*/  LEA.HI R2, R2, R6, RZ, 0x2 ;  /* 0x0000000602027211 */ /* 0x000fe200078f10ff */
[----:B------:R-:W-:Y:S01]  /*02d0*/  UIMAD.WIDE.U32 UR50, UR35, UR15, URZ ;  /* 0x0000000f233272a5 */ /* 0x000fe2000f8e003f */
[----:B------:R-:W-:Y:S01]  /*02e0*/  LEA.HI R17, R13, R15, RZ, 0x2 ;  /* 0x0000000f0d117211 */ /* 0x000fe200078f10ff */
[----:B------:R-:W-:Y:S01]  /*02f0*/  IMAD.IADD R12, R3, 0x1, -R0 ;  /* 0x00000001030c7824 */ /* 0x000fe200078e0a00 */
[----:B------:R-:W-:Y:S01]  /*0300*/  LOP3.LUT R0, R2, 0xfffffffc, RZ, 0xc0, !PT ;  /* 0xfffffffc02007812 */ /* 0x000fe200078ec0ff */
[----:B------:R-:W-:Y:S01]  /*0310*/  @!UP5 UIMAD UR7, UR35, UR14, UR39 ;  /* 0x0000000e2307d2a4 */ /* 0x000fe2000f8e0227 */
[--C-:B------:R-:W-:Y:S01]  /*0320*/  SHF.R.S32.HI R5, RZ, 0x2, R17.reuse ;  /* 0x00000002ff057819 */ /* 0x100fe20000011411 */
[----:B------:R-:W-:Y:S01]  /*0330*/  USHF.L.U32 UR47, UR52, 0x7, URZ ;  /* 0x00000007342f7899 */ /* 0x000fe2000800063f */
[----:B------:R-:W-:Y:S01]  /*0340*/  SHF.R.S32.HI R2, RZ, 0x1f, R17 ;  /* 0x0000001fff027819 */ /* 0x000fe20000011411 */
[----:B------:R-:W-:Y:S01]  /*0350*/  IMAD.IADD R9, R6, 0x1, -R0 ;  /* 0x0000000106097824 */ /* 0x000fe200078e0a00 */
[----:B------:R-:W-:Y:S01]  /*0360*/  LOP3.LUT R3, R4, 0xffffffe0, RZ, 0xc0, !PT ;  /* 0xffffffe004037812 */ /* 0x000fe200078ec0ff */
[----:B------:R-:W-:Y:S01]  /*0370*/  ULDC UR55, c[0x0][0x214] ;  /* 0x0000850000377ab9 */ /* 0x000fe20000000800 */
[----:B------:R-:W-:Y:S01]  /*0380*/  LEA.HI R0, R2, R5, RZ, 0x3 ;  /* 0x0000000502007211 */ /* 0x000fe200078f18ff */
[----:B------:R-:W-:Y:S01]  /*0390*/  ULDC.U8 UR11, c[0x0][0x3d0] ;  /* 0x0000f400000b7ab9 */ /* 0x000fe20000000000 */
[-C--:B------:R-:W-:Y:S01]  /*03a0*/  LEA.HI R16, R13, R15.reuse, RZ, 0x3 ;  /* 0x0000000f0d107211 */ /* 0x080fe200078f18ff */
[----:B------:R-:W-:Y:S01]  /*03b0*/  ULDC UR56, c[0x0][0x224] ;  /* 0x0000890000387ab9 */ /* 0x000fe20000000800 */
[----:B------:R-:W-:Y:S01]  /*03c0*/  LOP3.LUT R2, R0, 0xfffffff8, RZ, 0xc0, !PT ;  /* 0xfffffff800027812 */ /* 0x000fe200078ec0ff */
[----:B------:R-:W-:Y:S01]  /*03d0*/  IMAD.IADD R0, R15, 0x1, -R3 ;  /* 0x000000010f007824 */ /* 0x000fe200078e0a03 */
[----:B------:R-:W-:Y:S01]  /*03e0*/  LEA.HI R6, R13, R15, RZ, 0x7 ;  /* 0x0000000f0d067211 */ /* 0x000fe200078f38ff */
[----:B------:R-:W-:-:S02]  /*03f0*/  @UP5 UIMAD UR60, UR35, UR55, URZ ;  /* 0x00000037233c52a4 */ /* 0x000fc4000f8e023f */
[----:B------:R-:W-:Y:S01]  /*0400*/  IMAD.IADD R7, R5, 0x1, -R2 ;  /* 0x0000000105077824 */ /* 0x000fe200078e0a02 */
[----:B------:R-:W-:Y:S01]  /*0410*/  SHF.R.S32.HI R2, RZ, 0x1f, R0 ;  /* 0x0000001fff027819 */ /* 0x000fe20000011400 */
[----:B------:R-:W-:Y:S01]  /*0420*/  ULDC UR46, c[0x0][0x2e8] ;  /* 0x0000ba00002e7ab9 */ /* 0x000fe20000000800 */
[----:B------:R-:W-:Y:S01]  /*0430*/  SHF.R.S32.HI R6, RZ, 0x7, R6 ;  /* 0x00000007ff067819 */ /* 0x000fe20000011406 */
[----:B------:R-:W-:Y:S01]  /*0440*/  ULDC UR45, c[0x0][0x2e8] ;  /* 0x0000ba00002d7ab9 */ /* 0x000fe20000000800 */
[----:B------:R-:W-:Y:S01]  /*0450*/  LEA.HI R11, R2, R0, RZ, 0x2 ;  /* 0x00000000020b7211 */ /* 0x000fe200078f10ff */
[----:B------:R-:W-:Y:S01]  /*0460*/  ULDC.64 UR4, c[0x0][0x118] ;  /* 0x0000460000047ab9 */ /* 0x000fe20000000a00 */
[----:B------:R-:W-:Y:S01]  /*0470*/  SHF.R.S32.HI R0, RZ, 0x3, R16 ;  /* 0x00000003ff007819 */ /* 0x000fe20000011410 */
[----:B------:R-:W-:Y:S01]  /*0480*/  UISETP.NE.AND UP6, UPT, UR11, URZ, UPT ;  /* 0x0000003f0b00728c */ /* 0x000fe2000bfc5270 */
[----:B------:R-:W-:Y:S01]  /*0490*/  LOP3.LUT R2, R16, 0xfffffff8, RZ, 0xc0, !PT ;  /* 0xfffffff810027812 */ /* 0x000fe200078ec0ff */
[----:B------:R-:W-:-:S02]  /*04a0*/  UIMAD.WIDE.U32 UR48, UR40, UR50, URZ ;  /* 0x00000032283072a5 */ /* 0x000fc4000f8e003f */
[----:B------:R-:W-:Y:S01]  /*04b0*/  IMAD.SHL.U32 R3, R0, 0x40, RZ ;  /* 0x0000004000037824 */ /* 0x000fe200078e00ff */
[----:B------:R-:W-:Y:S01]  /*04c0*/  UIMAD UR57, UR41, UR50, URZ ;  /* 0x00000032293972a4 */ /* 0x000fe2000f8e023f */
[C---:B------:R-:W-:Y:S01]  /*04d0*/  IMAD.IADD R0, R15.reuse, 0x1, -R2 ;  /* 0x000000010f007824 */ /* 0x040fe200078e0a02 */
[----:B------:R-:W-:Y:S01]  /*04e0*/  LOP3.LUT R2, R8, 0xfffffff0, RZ, 0xc0, !PT ;  /* 0xfffffff008027812 */ /* 0x000fe200078ec0ff */
[----:B------:R-:W-:Y:S01]  /*04f0*/  IMAD.SHL.U32 R8, R15, 0x2, RZ ;  /* 0x000000020f087824 */ /* 0x000fe200078e00ff */
[----:B------:R-:W-:Y:S01]  /*0500*/  LOP3.LUT R3, R3, 0x1c0, RZ, 0xc0, !PT ;  /* 0x000001c003037812 */ /* 0x000fe200078ec0ff */
[C---:B------:R-:W-:Y:S01]  /*0510*/  IMAD.SHL.U32 R18, R0.reuse, 0x8, RZ ;  /* 0x0000000800127824 */ /* 0x040fe200078e00ff */
[----:B------:R-:W-:Y:S01]  /*0520*/  LOP3.LUT P4, RZ, R0, 0x2, RZ, 0xc0, !PT ;  /* 0x0000000200ff7812 */ /* 0x000fe2000788c0ff */
[----:B------:R-:W-:Y:S01]  /*0530*/  IMAD.IADD R2, R15, 0x1, -R2 ;  /* 0x000000010f027824 */ /* 0x000fe200078e0a02 */
[----:B------:R-:W-:Y:S01]  /*0540*/  SHF.R.U32.HI R4, RZ, 0x3, R3 ;  /* 0x00000003ff047819 */ /* 0x000fe20000011603 */
[----:B------:R-:W-:Y:S01]  /*0550*/  USHF.R.S32.HI UR59, URZ, 0x1f, UR53 ;  /* 0x0000001f3f3b7899 */ /* 0x000fe20008011435 */
[----:B------:R-:W-:Y:S01]  /*0560*/  LOP3.LUT R3, R3, 0x38, R18, 0xf8, !PT ;  /* 0x0000003803037812 */ /* 0x000fe200078ef812 */
[----:B------:R-:W-:Y:S01]  /*0570*/  STL [R1+0x20], R18 ;  /* 0x0000201201007387 */ /* 0x000fe20000100800 */
[----:B------:R-:W-:Y:S01]  /*0580*/  SHF.R.S32.HI R5, RZ, 0x1f, R2 ;  /* 0x0000001fff057819 */ /* 0x000fe20000011402 */
[----:B------:R-:W-:Y:S01]  /*0590*/  @!UP5 UIMAD UR55, UR7, UR55, URZ ;  /* 0x000000370737d2a4 */ /* 0x000fe2000f8e023f */
[----:B------:R-:W-:Y:S01]  /*05a0*/  LOP3.LUT R4, R3, R4, RZ, 0x3c, !PT ;  /* 0x0000000403047212 */ /* 0x000fe200078e3cff */
[----:B------:R-:W-:Y:S01]  /*05b0*/  USHF.R.S32.HI UR54, URZ, 0x1f, UR47 ;  /* 0x0000001f3f367899 */ /* 0x000fe2000801142f */
[----:B------:R-:W-:Y:S01]  /*05c0*/  LEA.HI R10, R5, R2, RZ, 0x3 ;  /* 0x00000002050a7211 */ /* 0x000fe200078f18ff */
[----:B------:R-:W-:Y:S01]  /*05d0*/  UMOV UR44, 0xffffc000 ;  /* 0xffffc000002c7882 */ /* 0x000fe20000000000 */
[----:B------:R-:W-:-:S02]  /*05e0*/  LEA.HI R5, R13, R15, RZ, 0x6 ;  /* 0x0000000f0d057211 */ /* 0x000fc400078f30ff */
[----:B------:R-:W-:Y:S02]  /*05f0*/  LOP3.LUT R3, R10, 0xfffffff8, RZ, 0xc0, !PT ;  /* 0xfffffff80a037812 */ /* 0x000fe400078ec0ff */
[----:B------:R-:W-:Y:S01]  /*0600*/  LOP3.LUT P3, RZ, R0, 0x4, RZ, 0xc0, !PT ;  /* 0x0000000400ff7812 */ /* 0x000fe2000786c0ff */
[----:B------:R-:W-:Y:S01]  /*0610*/  IMAD.SHL.U32 R5, R5, 0x8, RZ ;  /* 0x0000000805057824 */ /* 0x000fe200078e00ff */
[----:B------:R-:W-:Y:S01]  /*0620*/  LOP3.LUT R8, R8, 0x6, RZ, 0xc0, !PT ;  /* 0x0000000608087812 */ /* 0x000fe200078ec0ff */
[----:B------:R-:W-:Y:S01]  /*0630*/  IMAD.IADD R14, R2, 0x1, -R3 ;  /* 0x00000001020e7824 */ /* 0x000fe200078e0a03 */
[----:B------:R-:W-:Y:S01]  /*0640*/  SEL R168, R187, 0xffffffe0, !P4 ;  /* 0xffffffe0bba87807 */ /* 0x000fe20006000000 */
[----:B------:R-:W-:Y:S01]  /*0650*/  IMAD.SHL.U32 R0, R0, 0x40, RZ ;  /* 0x0000004000007824 */ /* 0x000fe200078e00ff */
[----:B------:R-:W-:Y:S01]  /*0660*/  LOP3.LUT R2, R4, 0xfffffe00, R5, 0xf8, !PT ;  /* 0xfffffe0004027812 */ /* 0x000fe200078ef805 */
[----:B------:R-:W-:Y:S01]  /*0670*/  IMAD.U32 R3, RZ, RZ, UR6 ;  /* 0x00000006ff037e24 */ /* 0x000fe2000f8e00ff */
[----:B------:R-:W-:Y:S01]  /*0680*/  USHF.R.S32.HI UR6, URZ, 0x1f, UR39 ;  /* 0x0000001f3f067899 */ /* 0x000fe20008011427 */
[----:B------:R-:W-:Y:S01]  /*0690*/  IMAD.SHL.U32 R4, R12, 0x200, RZ ;  /* 0x000002000c047824 */ /* 0x000fe200078e00ff */
[----:B------:R-:W-:Y:S01]  /*06a0*/  LOP3.LUT R0, R0, 0x1c0, RZ, 0xc0, !PT ;  /* 0x000001c000007812 */ /* 0x000fe200078ec0ff */
[----:B------:R1:W-:Y:S03]  /*06b0*/  STL [R1+0x10], R2 ;  /* 0x0000100201007387 */ /* 0x0003e60000100800 */
[----:B------:R-:W-:Y:S01]  /*06c0*/  LOP3.LUT R166, R0, 0x8, R16, 0xf8, !PT ;  /* 0x0000000800a67812 */ /* 0x000fe200078ef810 */
[----:B------:R2:W-:Y:S01]  /*06d0*/  STL [R1+0x5c], R3 ;  /* 0x00005c0301007387 */ /* 0x0005e20000100800 */
[----:B-1----:R-:W-:-:S04]  /*06e0*/  LOP3.LUT R2, R7, 0x1, RZ, 0xc0, !PT ;  /* 0x0000000107027812 */ /* 0x002fc800078ec0ff */
[----:B------:R-:W-:Y:S01]  /*06f0*/  ISETP.NE.U32.AND P0, PT, R2, 0x1, PT ;  /* 0x000000010200780c */ /* 0x000fe20003f05070 */
[----:B------:R-:W-:Y:S01]  /*0700*/  IMAD.SHL.U32 R2, R9, 0x10, RZ ;  /* 0x0000001009027824 */ /* 0x000fe200078e00ff */
[----:B--2---:R-:W-:Y:S02]  /*0710*/  SHF.R.U32.HI R3, RZ, 0x3, R0 ;  /* 0x00000003ff037819 */ /* 0x004fe40000011600 */
[----:B------:R-:W-:Y:S02]  /*0720*/  R2P PR, R7, 0x6 ;  /* 0x0000000607007804 */ /* 0x000fe40000000000 */
[----:B------:R-:W-:Y:S01]  /*0730*/  LOP3.LUT R5, R0, 0x30, R2, 0xf8, !PT ;  /* 0x0000003000057812 */ /* 0x000fe200078ef802 */
[----:B------:R-:W-:Y:S01]  /*0740*/  IMAD R0, R6, 0x1000, R4 ;  /* 0x0000100006007824 */ /* 0x000fe200078e0204 */
[----:B------:R-:W-:Y:S02]  /*0750*/  LOP3.LUT R166, R166, R3, RZ, 0x3c, !PT ;  /* 0x00000003a6a67212 */ /* 0x000fe400078e3cff */
[----:B------:R-:W-:-:S02]  /*0760*/  LOP3.LUT R5, R5, 0x8, R16, 0xf8, !PT ;  /* 0x0000000805057812 */ /* 0x000fc400078ef810 */
[----:B------:R-:W-:Y:S01]  /*0770*/  LEA.HI.SX32 R13, R11, R2, 0x1e ;  /* 0x000000020b0d7211 */ /* 0x000fe200078ff2ff */
[----:B------:R-:W-:Y:S01]  /*0780*/  IMAD.IADD R166, R0, 0x1, R166 ;  /* 0x0000000100a67824 */ /* 0x000fe200078e02a6 */
[----:B------:R-:W-:Y:S01]  /*0790*/  LOP3.LUT R0, R17, 0x7ffffffc, RZ, 0xc0, !PT ;  /* 0x7ffffffc11007812 */ /* 0x000fe200078ec0ff */
[----:B------:R-:W-:Y:S01]  /*07a0*/  IMAD.U32 R2, RZ, RZ, UR6 ;  /* 0x00000006ff027e24 */ /* 0x000fe2000f8e00ff */
[----:B------:R-:W-:Y:S01]  /*07b0*/  USHF.L.U32 UR6, UR35, 0x7, URZ ;  /* 0x0000000723067899 */ /* 0x000fe2000800063f */
[----:B------:R-:W-:Y:S01]  /*07c0*/  LOP3.LUT R5, R4, R5, R3, 0xf6, !PT ;  /* 0x0000000504057212 */ /* 0x000fe200078ef603 */
[----:B------:R1:W-:Y:S01]  /*07d0*/  STL [R1], R13 ;  /* 0x0000000d01007387 */ /* 0x0003e20000100800 */
[----:B------:R-:W-:Y:S01]  /*07e0*/  IMAD.IADD R4, R15, 0x1, -R0 ;  /* 0x000000010f047824 */ /* 0x000fe200078e0a00 */
[----:B------:R-:W-:Y:S01]  /*07f0*/  SEL R187, R187, 0xffffffe0, !P1 ;  /* 0xffffffe0bbbb7807 */ /* 0x000fe20004800000 */
[----:B------:R-:W-:Y:S01]  /*0800*/  IMAD.SHL.U32 R0, R7, 0x40, RZ ;  /* 0x0000004007007824 */ /* 0x000fe200078e00ff */
[----:B------:R-:W-:Y:S01]  /*0810*/  SEL R185, R185, 0x10, !P0 ;  /* 0x00000010b9b97807 */ /* 0x000fe20004000000 */
[----:B------:R-:W-:Y:S01]  /*0820*/  IMAD.U32 R2, RZ, RZ, UR6 ;  /* 0x00000006ff027e24 */ /* 0x000fe2000f8e00ff */
[----:B------:R-:W-:Y:S01]  /*0830*/  UIMAD UR6, UR35, UR12, UR39 ;  /* 0x0000000c230672a4 */ /* 0x000fe2000f8e0227 */
[----:B------:R-:W-:Y:S01]  /*0840*/  IMAD.SHL.U32 R2, R6, 0x8, RZ ;  /* 0x0000000806027824 */ /* 0x000fe200078e00ff */
[----:B------:R-:W-:Y:S01]  /*0850*/  LOP3.LUT R0, R0, 0x1c0, RZ, 0xc0, !PT ;  /* 0x000001c000007812 */ /* 0x000fe200078ec0ff */
[----:B------:R-:W-:Y:S01]  /*0860*/  IMAD.SHL.U32 R4, R4, 0x2, RZ ;  /* 0x0000000204047824 */ /* 0x000fe200078e00ff */
[----:B------:R-:W-:Y:S01]  /*0870*/  UIMAD UR56, UR6, UR56, URZ ;  /* 0x00000038063872a4 */ /* 0x000fe2000f8e023f */
[----:B------:R-:W-:Y:S01]  /*0880*/  IMAD.SHL.U32 R7, R12, 0x10, RZ ;  /* 0x000000100c077824 */ /* 0x000fe200078e00ff */
[----:B------:R-:W-:Y:S01]  /*0890*/  LOP3.LUT R2, R2, 0x8, RZ, 0xc0, !PT ;  /* 0x0000000802027812 */ /* 0x000fe200078ec0ff */
[C---:B------:R-:W-:Y:S01]  /*08a0*/  IMAD R15, R6.reuse, 0x40, R8 ;  /* 0x00000040060f7824 */ /* 0x040fe200078e0208 */
[----:B------:R-:W-:Y:S01]  /*08b0*/  SHF.R.U32.HI R3, RZ, 0x3, R0 ;  /* 0x00000003ff037819 */ /* 0x000fe20000011600 */
[----:B------:R-:W-:Y:S01]  /*08c0*/  IMAD R8, R6, 0x2000, R4 ;  /* 0x0000200006087824 */ /* 0x000fe200078e0204 */
[----:B------:R-:W-:Y:S01]  /*08d0*/  LOP3.LUT R11, R2, 0x10, R7, 0xf8, !PT ;  /* 0x00000010020b7812 */ /* 0x000fe200078ef807 */
[----:B------:R-:W-:Y:S01]  /*08e0*/  IMAD.SHL.U32 R166, R166, 0x2, RZ ;  /* 0x00000002a6a67824 */ /* 0x000fe200078e00ff */
[-C--:B------:R-:W-:Y:S01]  /*08f0*/  LOP3.LUT R6, R3, R0.reuse, R2, 0x1e, !PT ;  /* 0x0000000003067212 */ /* 0x080fe200078e1e02 */
[----:B------:R-:W-:Y:S01]  /*0900*/  IMAD R2, R9, 0x400, R8 ;  /* 0x0000040009027824 */ /* 0x000fe200078e0208 */
[----:B------:R-:W-:Y:S01]  /*0910*/  LOP3.LUT R3, R3, R0, RZ, 0xfc, !PT ;  /* 0x0000000003037212 */ /* 0x000fe200078efcff */
[----:B------:R-:W-:Y:S01]  /*0920*/  IMAD R0, R9, 0x400, R4 ;  /* 0x0000040009007824 */ /* 0x000fe200078e0204 */
[----:B------:R-:W-:Y:S01]  /*0930*/  STL [R1+0x18], R15 ;  /* 0x0000180f01007387 */ /* 0x000fe20000100800 */
[----:B------:R-:W-:Y:S01]  /*0940*/  IMAD.U32 R4, RZ, RZ, UR8 ;  /* 0x00000008ff047e24 */ /* 0x000fe2000f8e00ff */
[----:B------:R-:W-:Y:S01]  /*0950*/  USHF.R.S32.HI UR8, URZ, 0x1f, UR39 ;  /* 0x0000001f3f087899 */ /* 0x000fe20008011427 */
[----:B------:R-:W-:Y:S01]  /*0960*/  IMAD.IADD R183, R3, 0x1, R2 ;  /* 0x0000000103b77824 */ /* 0x000fe200078e0202 */
[----:B------:R-:W-:Y:S01]  /*0970*/  IADD3 R2, R13, -0x80, RZ ;  /* 0xffffff800d027810 */ /* 0x000fe20007ffe0ff */
[----:B------:R-:W-:-:S02]  /*0980*/  IMAD.IADD R8, R0, 0x1, R6 ;  /* 0x0000000100087824 */ /* 0x000fc400078e0206 */
[----:B------:R-:W-:Y:S01]  /*0990*/  IMAD.SHL.U32 R6, R14, 0x40, RZ ;  /* 0x000000400e067824 */ /* 0x000fe200078e00ff */
[----:B------:R-:W-:Y:S01]  /*09a0*/  SHF.R.S32.HI R4, RZ, 0x1f, R2 ;  /* 0x0000001fff047819 */ /* 0x000fe20000011402 */
[----:B------:R-:W-:Y:S01]  /*09b0*/  IMAD.SHL.U32 R0, R10, 0x40, RZ ;  /* 0x000000400a007824 */ /* 0x000fe200078e00ff */
[----:B------:R-:W-:Y:S01]  /*09c0*/  LEA R8, R8, 0xc000, 0x1 ;  /* 0x0000c00008087811 */ /* 0x000fe200078e08ff */
        /* <DEDUP_REMOVED lines=11> */
[C---:B------:R-:W-:Y:S01]  /*0a80*/  IADD3 R14, R8.reuse, 0x420, RZ ;  /* 0x00000420080e7810 */ /* 0x040fe20007ffe0ff */
[----:B------:R-:W-:Y:S01]  /*0a90*/  IMAD R4, R9, 0x400, R0 ;  /* 0x0000040009047824 */ /* 0x000fe200078e0200 */
[----:B------:R-:W-:Y:S01]  /*0aa0*/  LOP3.LUT R3, R3, R7, RZ, 0x3c, !PT ;  /* 0x0000000703037212 */ /* 0x000fe200078e3cff */
[----:B------:R-:W-:Y:S01]  /*0ab0*/  STL [R1+0x28], R8 ;  /* 0x0000280801007387 */ /* 0x000fe20000100800 */
[C---:B------:R-:W-:Y:S01]  /*0ac0*/  IADD3 R10, R8.reuse, 0x2020, RZ ;  /* 0x00002020080a7810 */ /* 0x040fe20007ffe0ff */
[----:B------:R-:W-:Y:S01]  /*0ad0*/  IMAD.IADD R190, R183, 0x1, R187 ;  /* 0x00000001b7be7824 */ /* 0x000fe200078e02bb */
[----:B------:R-:W-:Y:S01]  /*0ae0*/  @P1 IADD3 R14, R8, 0x3e0, RZ ;  /* 0x000003e0080e1810 */ /* 0x000fe20007ffe0ff */
[----:B------:R-:W-:Y:S01]  /*0af0*/  IMAD.IADD R173, R4, 0x1, R3 ;  /* 0x0000000104ad7824 */ /* 0x000fe200078e0203 */
[C---:B-1----:R-:W-:Y:S01]  /*0b00*/  IADD3 R13, R8.reuse, 0x2420, RZ ;  /* 0x00002420080d7810 */ /* 0x042fe20007ffe0ff */
[----:B------:R-:W-:Y:S01]  /*0b10*/  IMAD.SHL.U32 R3, R5, 0x2, RZ ;  /* 0x0000000205037824 */ /* 0x000fe200078e00ff */
[C---:B------:R-:W-:Y:S01]  /*0b20*/  @P1 IADD3 R10, R8.reuse, 0x1fe0, RZ ;  /* 0x00001fe0080a1810 */ /* 0x040fe20007ffe0ff */
[----:B------:R-:W-:Y:S01]  /*0b30*/  IMAD.IADD R5, R187, 0x1, R8 ;  /* 0x00000001bb057824 */ /* 0x000fe200078e0208 */
[----:B------:R-:W-:Y:S01]  /*0b40*/  @P1 IADD3 R13, R8, 0x23e0, RZ ;  /* 0x000023e0080d1810 */ /* 0x000fe20007ffe0ff */
[----:B------:R-:W-:Y:S01]  /*0b50*/  IMAD.IADD R189, R186, 0x1, R187 ;  /* 0x00000001babd7824 */ /* 0x000fe200078e02bb */
[----:B--2---:R-:W-:-:S02]  /*0b60*/  LOP3.LUT R2, R7, R11, R6, 0x1e, !PT ;  /* 0x0000000b07027212 */ /* 0x004fc400078e1e06 */
[----:B------:R-:W-:Y:S02]  /*0b70*/  IADD3 R6, R8, 0x2040, RZ ;  /* 0x0000204008067810 */ /* 0x000fe40007ffe0ff */
[----:B------:R-:W-:Y:S01]  /*0b80*/  LOP3.LUT R174, R2, R0, RZ, 0xfc, !PT ;  /* 0x0000000002ae7212 */ /* 0x000fe200078efcff */
[----:B------:R-:W-:Y:S01]  /*0b90*/  IMAD.MOV.U32 R0, RZ, RZ, 0x40 ;  /* 0x00000040ff007424 */ /* 0x000fe200078e00ff */
[----:B------:R-:W-:Y:S01]  /*0ba0*/  @P2 IADD3 R6, R8, 0x1fc0, RZ ;  /* 0x00001fc008062810 */ /* 0x000fe20007ffe0ff */
[----:B------:R-:W-:-:S03]  /*0bb0*/  IMAD.MOV.U32 R2, RZ, RZ, 0x440 ;  /* 0x00000440ff027424 */ /* 0x000fc600078e00ff */
[C---:B------:R-:W-:Y:S02]  /*0bc0*/  SEL R167, R0.reuse, 0xffffffc0, !P3 ;  /* 0xffffffc000a77807 */ /* 0x040fe40005800000 */
[----:B------:R-:W-:Y:S02]  /*0bd0*/  SEL R0, R0, 0xffffffc0, !P2 ;  /* 0xffffffc000007807 */ /* 0x000fe40005000000 */
[----:B------:R-:W-:Y:S01]  /*0be0*/  SEL R2, R2, 0x3c0, !P2 ;  /* 0x000003c002027807 */ /* 0x000fe20005000000 */
[----:B------:R-:W-:Y:S02]  /*0bf0*/  IMAD.IADD R167, R166, 0x1, R167 ;  /* 0x00000001a6a77824 */ /* 0x000fe400078e02a7 */
[----:B------:R-:W-:Y:S02]  /*0c00*/  IMAD.IADD R12, R0, 0x1, R8 ;  /* 0x00000001000c7824 */ /* 0x000fe400078e0208 */
[----:B------:R-:W-:Y:S02]  /*0c10*/  IMAD.IADD R4, R8, 0x1, R2 ;  /* 0x0000000108047824 */ /* 0x000fe400078e0202 */
[----:B------:R-:W-:Y:S01]  /*0c20*/  IMAD.IADD R184, R183, 0x1, R0 ;  /* 0x00000001b7b87824 */ /* 0x000fe200078e0200 */
[----:B------:R-:W-:Y:S01]  /*0c30*/  STL [R1+0x3c], R12 ;  /* 0x00003c0c01007387 */ /* 0x000fe20000100800 */
[----:B------:R-:W-:-:S02]  /*0c40*/  IMAD.IADD R168, R168, 0x1, R167 ;  /* 0x00000001a8a87824 */ /* 0x000fc400078e02a7 */
[--C-:B------:R-:W-:Y:S01]  /*0c50*/  IMAD.IADD R185, R185, 0x1, R184.reuse ;  /* 0x00000001b9b97824 */ /* 0x100fe200078e02b8 */
        /* <DEDUP_REMOVED lines=19> */
.L_x_726:
        /* <DEDUP_REMOVED lines=54> */
.L_x_680:
        /* <DEDUP_REMOVED lines=21> */
[----:B------:R-:W-:Y:S02]  /*1240*/  UIADD3 UR7, UR12, 0x7f, URZ ;  /* 0x0000007f0c077890 */ /* 0x000fe4000fffe03f */
[----:B------:R-:W-:Y:S02]  /*1250*/  ULDC.64 UR10, c[0x0][0x178] ;  /* 0x00005e00000a7ab9 */ /* 0x000fe40000000a00 */
[----:B------:R-:W-:Y:S02]  /*1260*/  USHF.R.S32.HI UR14, URZ, 0x1f, UR7 ;  /* 0x0000001f3f0e7899 */ /* 0x000fe40008011407 */
[----:B------:R-:W-:Y:S02]  /*1270*/  UIMAD UR13, UR43, UR10, URZ ;  /* 0x0000000a2b0d72a4 */ /* 0x000fe4000f8e023f */
[----:B------:R-:W-:Y:S02]  /*1280*/  ULEA.HI UR17, UR14, UR7, URZ, 0x7 ;  /* 0x000000070e117291 */ /* 0x000fe4000f8f383f */
[----:B------:R-:W-:-:S02]  /*1290*/  UIADD3 UR7, UR12, 0x80, UR21 ;  /* 0x000000800c077890 */ /* 0x000fc4000fffe015 */
[----:B------:R-:W-:Y:S02]  /*12a0*/  ULDC UR18, c[0x0][0x2e4] ;  /* 0x0000b90000127ab9 */ /* 0x000fe40000000800 */
[----:B------:R-:W-:Y:S02]  /*12b0*/  UIADD3 UR7, UR7, UR18, -UR6 ;  /* 0x0000001207077290 */ /* 0x000fe4000fffe806 */
[----:B------:R-:W-:Y:S02]  /*12c0*/  ULDC.64 UR14, c[0x0][0x190] ;  /* 0x00006400000e7ab9 */ /* 0x000fe40000000a00 */
[----:B------:R-:W-:Y:S02]  /*12d0*/  UIMAD.WIDE.U32 UR8, UR35, UR10, URZ ;  /* 0x0000000a230872a5 */ /* 0x000fe4000f8e003f */
[----:B------:R-:W-:Y:S02]  /*12e0*/  UIMAD UR13, UR35, UR11, UR13 ;  /* 0x0000000b230d72a4 */ /* 0x000fe4000f8e020d */
[----:B------:R-:W-:-:S02]  /*12f0*/  UISETP.NE.AND UP3, UPT, UR16, -0x1, UPT ;  /* 0xffffffff1000788c */ /* 0x000fc4000bf65270 */
[----:B------:R-:W-:Y:S02]  /*1300*/  UIMAD.WIDE.U32 UR10, UR16, UR14, URZ ;  /* 0x0000000e100a72a5 */ /* 0x000fe4000f8e003f */
[----:B------:R-:W-:Y:S02]  /*1310*/  UIADD3 UR7, UR7, 0x7f, URZ ;  /* 0x0000007f07077890 */ /* 0x000fe4000fffe03f */
[----:B------:R-:W-:Y:S02]  /*1320*/  USEL UR42, UR8, UR10, !UP3 ;  /* 0x0000000a082a7287 */ /* 0x000fe4000d800000 */
[----:B------:R-:W-:Y:S02]  /*1330*/  USHF.R.S32.HI UR8, URZ, 0x1f, UR7 ;  /* 0x0000001f3f087899 */ /* 0x000fe40008011407 */
[----:B-1----:R-:W-:Y:S02]  /*1340*/  UISETP.NE.AND UP0, UPT, UR25, -0x1, UPT ;  /* 0xffffffff1900788c */ /* 0x002fe4000bf05270 */
[----:B------:R-:W-:-:S02]  /*1350*/  ULEA.HI UR7, UR8, UR7, URZ, 0x7 ;  /* 0x0000000708077291 */ /* 0x000fc4000f8f383f */
[----:B------:R-:W-:Y:S02]  /*1360*/  USHF.R.S32.HI UR8, URZ, 0x7, UR17 ;  /* 0x000000073f087899 */ /* 0x000fe40008011411 */
[----:B------:R-:W-:Y:S01]  /*1370*/  USHF.R.S32.HI UR7, URZ, 0x7, UR7 ;  /* 0x000000073f077899 */ /* 0x000fe20008011407 */
[----:B------:R-:W-:Y:S01]  /*1380*/  PLOP3.LUT P0, PT, PT, PT, UP0, 0x80, 0x0 ;  /* 0x000000000000781c */ /* 0x000fe20003f0f008 */
[----:B------:R-:W-:Y:S02]  /*1390*/  UIADD3 UR38, UR9, UR13, URZ ;  /* 0x0000000d09267290 */ /* 0x000fe4000fffe03f */
[----:B------:R-:W-:Y:S02]  /*13a0*/  UIMAD UR9, UR16, UR15, URZ ;  /* 0x0000000f100972a4 */ /* 0x000fe4000f8e023f */
[----:B------:R-:W-:Y:S02]  /*13b0*/  UISETP.LT.AND UP2, UPT, UR8, UR7, UPT ;  /* 0x000000070800728c */ /* 0x000fe4000bf41270 */
[----:B------:R-:W-:-:S02]  /*13c0*/  @UP0 UIADD3 UR10, UR20, UR25, URZ ;  /* 0x00000019140a0290 */ /* 0x000fc4000fffe03f */
[----:B------:R-:W-:Y:S02]  /*13d0*/  ULDC.64 UR14, c[0x0][0x198] ;  /* 0x00006600000e7ab9 */ /* 0x000fe40000000a00 */
        /* <DEDUP_REMOVED lines=20> */
.L_x_682:
        /* <DEDUP_REMOVED lines=18> */
.L_x_683:
[----:B------:R-:W2:Y:S01]  /*1640*/  LDL R0, [R1+0x5c] ;  /* 0x00005c0001007983 */ /* 0x000ea20000100800 */
[----:B------:R-:W-:Y:S01]  /*1650*/  IABS R6, c[0x0][0x1c8] ;  /* 0x0000720000067a13 */ /* 0x000fe20000000000 */
[----:B------:R-:W-:Y:S01]  /*1660*/  ULDC.64 UR10, c[0x0][0x370] ;  /* 0x0000dc00000a7ab9 */ /* 0x000fe20000000a00 */
[----:B------:R-:W-:Y:S01]  /*1670*/  IABS R2, UR39 ;  /* 0x0000002700027c13 */ /* 0x000fe20008000000 */
[----:B------:R-:W-:Y:S01]  /*1680*/  @UP3 UIMAD.WIDE.U32 UR8, UR16, UR10, URZ ;  /* 0x0000000a100832a5 */ /* 0x000fe2000f8e003f */
[----:B------:R-:W1:Y:S01]  /*1690*/  I2F.RP R4, R6 ;  /* 0x0000000600047306 */ /* 0x000e620000209400 */
[----:B------:R-:W-:Y:S01]  /*16a0*/  ULDC UR13, c[0x0][0x224] ;  /* 0x00008900000d7ab9 */ /* 0x000fe20000000800 */
[----:B------:R-:W3:Y:S01]  /*16b0*/  S2UR UR14, SR_CTAID.X ;  /* 0x00000000000e79c3 */ /* 0x000ee20000002500 */
[----:B------:R-:W-:Y:S01]  /*16c0*/  @UP3 UIMAD UR30, UR16, UR11, UR9 ;  /* 0x0000000b101e32a4 */ /* 0x000fe2000f8e0209 */
[----:B------:R-:W-:Y:S01]  /*16d0*/  ISETP.NE.AND P2, PT, RZ, c[0x0][0x1c8], PT ;  /* 0x00007200ff007a0c */ /* 0x000fe20003f45270 */
[----:B------:R-:W-:-:S02]  /*16e0*/  USHF.R.S32.HI UR26, URZ, 0x1f, UR21 ;  /* 0x0000001f3f1a7899 */ /* 0x000fc40008011415 */
        /* <DEDUP_REMOVED lines=8> */
[----:B------:R-:W-:Y:S02]  /*1770*/  UIMAD UR7, UR43, UR13, UR58 ;  /* 0x0000000d2b0772a4 */ /* 0x000fe4000f8e023a */
[----:B------:R-:W-:Y:S02]  /*1780*/  @!UP3 UMOV UR28, UR8 ;  /* 0x00000008001cbc82 */ /* 0x000fe40008000000 */
[----:B------:R-:W-:Y:S02]  /*1790*/  UIADD3 UR7, UR51, UR7, URZ ;  /* 0x0000000733077290 */ /* 0x000fe4000fffe03f */
[----:B------:R-:W-:Y:S02]  /*17a0*/  UIMAD.WIDE.U32 UR8, UR40, UR16, URZ ;  /* 0x00000010280872a5 */ /* 0x000fe4000f8e003f */
[----:B------:R-:W-:Y:S01]  /*17b0*/  UIMAD UR7, UR40, UR7, UR57 ;  /* 0x00000007280772a4 */ /* 0x000fe2000f8e0239 */
[----:B-1----:R-:W-:Y:S01]  /*17c0*/  IADD3 R4, R4, 0xffffffe, RZ ;  /* 0x0ffffffe04047810 */ /* 0x002fe20007ffe0ff */
[----:B------:R-:W-:-:S02]  /*17d0*/  USEL UR24, UR48, UR8, !UP3 ;  /* 0x0000000830187287 */ /* 0x000fc4000d800000 */
[----:B------:R-:W-:Y:S01]  /*17e0*/  UIADD3 UR15, UR49, UR7, URZ ;  /* 0x00000007310f7290 */ /* 0x000fe2000fffe03f */
[----:B------:R1:W4:Y:S01]  /*17f0*/  F2I.FTZ.U32.TRUNC.NTZ R5, R4 ;  /* 0x0000000400057305 */ /* 0x000322000021f000 */
[----:B------:R-:W-:-:S04]  /*1800*/  UIMAD UR7, UR41, UR16, URZ ;  /* 0x00000010290772a4 */ /* 0x000fc8000f8e023f */
[----:B------:R-:W-:Y:S02]  /*1810*/  @UP3 UIADD3 UR15, UR9, UR7, URZ ;  /* 0x00000007090f3290 */ /* 0x000fe4000fffe03f */
[----:B---3--:R-:W-:Y:S02]  /*1820*/  UIMAD.WIDE.U32 UR8, UR14, UR10, URZ ;  /* 0x0000000a0e0872a5 */ /* 0x008fe4000f8e003f */
[----:B------:R-:W-:Y:S02]  /*1830*/  USHF.L.U64.HI UR7, UR35, 0x7, UR43 ;  /* 0x0000000723077899 */ /* 0x000fe4000801022b */
[----:B------:R-:W-:Y:S02]  /*1840*/  UIMAD UR11, UR14, UR11, UR9 ;  /* 0x0000000b0e0b72a4 */ /* 0x000fe4000f8e0209 */
[----:B------:R-:W-:Y:S02]  /*1850*/  USHF.L.U32 UR14, UR35, 0x7, URZ ;  /* 0x00000007230e7899 */ /* 0x000fe4000800063f */
[----:B------:R-:W-:Y:S01]  /*1860*/  USEL UR18, UR8, URZ, UP6 ;  /* 0x0000003f08127287 */ /* 0x000fe2000b000000 */
[----:B-1----:R-:W-:Y:S01]  /*1870*/  IMAD.MOV.U32 R4, RZ, RZ, RZ ;  /* 0x000000ffff047224 */ /* 0x002fe200078e00ff */
[----:B------:R-:W-:-:S02]  /*1880*/  USEL UR8, UR14, URZ, UP1 ;  /* 0x0000003f0e087287 */ /* 0x000fc40008800000 */
[----:B------:R-:W-:Y:S02]  /*1890*/  USEL UR7, UR7, URZ, UP1 ;  /* 0x0000003f07077287 */ /* 0x000fe40008800000 */
[----:B------:R-:W-:Y:S02]  /*18a0*/  UIADD3 UR8, UP1, UR17, UR8, URZ ;  /* 0x0000000811087290 */ /* 0x000fe4000ff3e03f */
[----:B------:R-:W-:Y:S02]  /*18b0*/  USEL UR11, UR11, URZ, UP6 ;  /* 0x0000003f0b0b7287 */ /* 0x000fe4000b000000 */
[----:B------:R-:W-:Y:S02]  /*18c0*/  UIADD3.X UR9, UR31, UR7, URZ, UP1, !UPT ;  /* 0x000000071f097290 */ /* 0x000fe40008ffe43f */
[----:B------:R-:W-:-:S04]  /*18d0*/  UIMAD UR7, UR41, UR8, URZ ;  /* 0x00000008290772a4 */ /* 0x000fc8000f8e023f */
[----:B------:R-:W-:Y:S02]  /*18e0*/  UIMAD UR10, UR40, UR9, UR7 ;  /* 0x00000009280a72a4 */ /* 0x000fe4000f8e0207 */
[----:B------:R-:W-:Y:S02]  /*18f0*/  @UP5 USEL UR7, UR60, UR16, !UP3 ;  /* 0x000000103c075287 */ /* 0x000fe4000d800000 */
[----:B------:R-:W-:-:S04]  /*1900*/  UIMAD.WIDE.U32 UR8, UR40, UR8, URZ ;  /* 0x00000008280872a5 */ /* 0x000fc8000f8e003f */
[----:B------:R-:W-:Y:S01]  /*1910*/  UIADD3 UR10, UR9, UR10, URZ ;  /* 0x0000000a090a7290 */ /* 0x000fe2000fffe03f */
[----:B--2---:R4:W1:Y:S02]  /*1920*/  R2UR UR13, R0 ;  /* 0x00000000000d73c2 */ /* 0x00486400000e0000 */
[----:B----4-:R-:W-:-:S04]  /*1930*/  IMAD.MOV R0, RZ, RZ, -R5 ;  /* 0x000000ffff007224 */ /* 0x010fc800078e0a05 */
[----:B------:R-:W-:-:S04]  /*1940*/  IMAD R0, R0, R6, RZ ;  /* 0x0000000600007224 */ /* 0x000fc800078e02ff */
[----:B------:R-:W-:-:S06]  /*1950*/  IMAD.HI.U32 R0, R5, R0, R4 ;  /* 0x0000000005007227 */ /* 0x000fcc00078e0004 */
[----:B------:R-:W-:-:S04]  /*1960*/  IMAD.HI.U32 R0, R0, R2, RZ ;  /* 0x0000000200007227 */ /* 0x000fc800078e00ff */
[----:B------:R-:W-:-:S04]  /*1970*/  IMAD.MOV R4, RZ, RZ, -R0 ;  /* 0x000000ffff047224 */ /* 0x000fc800078e0a00 */
[----:B------:R-:W-:-:S05]  /*1980*/  IMAD R2, R6, R4, R2 ;  /* 0x0000000406027224 */ /* 0x000fca00078e0202 */
[----:B------:R-:W-:-:S13]  /*1990*/  ISETP.GT.U32.AND P1, PT, R6, R2, PT ;  /* 0x000000020600720c */ /* 0x000fda0003f24070 */
[----:B------:R-:W-:Y:S01]  /*19a0*/  @!P1 IMAD.IADD R2, R2, 0x1, -R6 ;  /* 0x0000000102029824 */ /* 0x000fe200078e0a06 */
[----:B------:R-:W-:Y:S02]  /*19b0*/  @!P1 IADD3 R0, R0, 0x1, RZ ;  /* 0x0000000100009810 */ /* 0x000fe40007ffe0ff */
[----:B-1----:R-:W-:Y:S01]  /*19c0*/  ISETP.LE.AND P1, PT, RZ, UR13, PT ;  /* 0x0000000dff007c0c */ /* 0x002fe2000bf23270 */
[----:B------:R-:W-:Y:S01]  /*19d0*/  ULDC UR13, c[0x0][0x234] ;  /* 0x00008d00000d7ab9 */ /* 0x000fe20000000800 */
[----:B------:R-:W-:Y:S01]  /*19e0*/  ISETP.GE.U32.AND P3, PT, R2, R6, PT ;  /* 0x000000060200720c */ /* 0x000fe20003f66070 */
[----:B------:R-:W-:-:S07]  /*19f0*/  @UP5 UIMAD UR14, UR39, UR13, UR7 ;  /* 0x0000000d270e52a4 */ /* 0x000fce000f8e0207 */
[----:B------:R-:W-:-:S05]  /*1a00*/  @!UP5 UMOV UR14, UR55 ;  /* 0x00000037000edc82 */ /* 0x000fca0008000000 */
        /* <DEDUP_REMOVED lines=12> */
.L_x_684:
[----:B------:R-:W-:Y:S02]  /*1ad0*/  UMOV UR13, UR56 ;  /* 0x00000038000d7c82 */ /* 0x000fe40008000000 */
.L_x_685:
[----:B------:R-:W2:Y:S04]  /*1ae0*/  LDL.64 R4, [R1+0x20] ;  /* 0x0000200001047983 */ /* 0x000ea80000100a00 */
[----:B------:R1:W2:Y:S01]  /*1af0*/  LDL.64 R30, [R1+0x20] ;  /* 0x00002000011e7983 */ /* 0x0002a20000100a00 */
[----:B------:R-:W-:Y:S01]  /*1b00*/  UIADD3 UR8, UP4, UP3, UR8, UR47, UR53 ;  /* 0x0000002f08087290 */ /* 0x000fe2000fb9e035 */
[----:B------:R-:W-:Y:S01]  /*1b10*/  IMAD.U32 R10, RZ, RZ, UR5 ;  /* 0x00000005ff0a7e24 */ /* 0x000fe2000f8e00ff */
[----:B------:R-:W-:Y:S01]  /*1b20*/  USHF.R.S32.HI UR16, URZ, 0x1f, UR39 ;  /* 0x0000001f3f107899 */ /* 0x000fe20008011427 */
[----:B------:R-:W3:Y:S01]  /*1b30*/  S2R R26, SR_TID.X ;  /* 0x00000000001a7919 */ /* 0x000ee20000002100 */
[----:B------:R-:W-:Y:S01]  /*1b40*/  UIADD3 UR29, UP2, UP1, UR18, UR8, UR24 ;  /* 0x00000008121d7290 */ /* 0x000fe2000f95e018 */
[----:B------:R-:W-:Y:S01]  /*1b50*/  IMAD.U32 R8, RZ, RZ, UR4 ;  /* 0x00000004ff087e24 */ /* 0x000fe2000f8e00ff */
[----:B------:R-:W-:Y:S01]  /*1b60*/  UIADD3.X UR7, UR10, UR54, UR59, UP4, UP3 ;  /* 0x000000360a077290 */ /* 0x000fe2000a7e643b */
[----:B------:R-:W-:Y:S01]  /*1b70*/  IMAD.U32 R9, RZ, RZ, UR17 ;  /* 0x00000011ff097e24 */ /* 0x000fe2000f8e00ff */
[----:B------:R-:W-:Y:S01]  /*1b80*/  ULDC.64 UR8, c[0x0][0x1a8] ;  /* 0x00006a0000087ab9 */ /* 0x000fe20000000a00 */
[----:B------:R-:W-:Y:S01]  /*1b90*/  IMAD.MOV.U32 R28, RZ, RZ, c[0x0][0x190] ;  /* 0x00006400ff1c7624 */ /* 0x000fe200078e00ff */
[----:B------:R-:W-:Y:S01]  /*1ba0*/  UIADD3.X UR27, UR11, UR7, UR15, UP2, UP1 ;  /* 0x000000070b1b7290 */ /* 0x000fe200097e240f */
[----:B------:R-:W-:Y:S01]  /*1bb0*/  IMAD.MOV.U32 R14, RZ, RZ, c[0x0][0x370] ;  /* 0x0000dc00ff0e7624 */ /* 0x000fe200078e00ff */
[----:B------:R-:W-:Y:S01]  /*1bc0*/  UIMAD UR7, UR16, UR8, URZ ;  /* 0x00000008100772a4 */ /* 0x000fe2000f8e023f */
[----:B------:R-:W-:Y:S01]  /*1bd0*/  BSSY B1, `(.L_x_681) ;  /* 0x00008eb000017945 */ /* 0x000fe20003800000 */
[----:B------:R-:W-:Y:S01]  /*1be0*/  ULDC.64 UR4, c[0x0][0x200] ;  /* 0x0000800000047ab9 */ /* 0x000fe20000000a00 */
[----:B------:R-:W-:Y:S01]  /*1bf0*/  IMAD.SHL.U32 R22, R28, 0x20, RZ ;  /* 0x000000201c167824 */ /* 0x000fe200078e00ff */
[----:B------:R-:W-:-:S02]  /*1c00*/  UIMAD UR24, UR39, UR9, UR7 ;  /* 0x00000009271872a4 */ /* 0x000fc4000f8e0207 */
[----:B------:R-:W-:Y:S02]  /*1c10*/  ULDC UR18, c[0x0][0x2e8] ;  /* 0x0000ba0000127ab9 */ /* 0x000fe40000000800 */
[----:B------:R-:W-:Y:S02]  /*1c20*/  ULDC.64 UR8, c[0x0][0x378] ;  /* 0x0000de0000087ab9 */ /* 0x000fe40000000a00 */
[----:B------:R-:W-:-:S03]  /*1c30*/  UIMAD UR7, UR16, UR8, URZ ;  /* 0x00000008100772a4 */ /* 0x000fc6000f8e023f */
[----:B------:R-:W-:Y:S01]  /*1c40*/  UMOV UR16, 0x4 ;  /* 0x0000000400107882 */ /* 0x000fe20000000000 */
[----:B---3--:R-:W-:Y:S01]  /*1c50*/  SHF.R.S32.HI R27, RZ, 0x1f, R26 ;  /* 0x0000001fff1b7819 */ /* 0x008fe2000001141a */
[----:B------:R-:W-:-:S03]  /*1c60*/  UIMAD UR11, UR39, UR9, UR7 ;  /* 0x00000009270b72a4 */ /* 0x000fc6000f8e0207 */
[----:B------:R-:W-:Y:S01]  /*1c70*/  LEA.HI R0, R27, R26, RZ, 0x3 ;  /* 0x0000001a1b007211 */ /* 0x000fe200078f18ff */
[----:B------:R-:W-:Y:S02]  /*1c80*/  ULDC.64 UR8, c[0x0][0x370] ;  /* 0x0000dc0000087ab9 */ /* 0x000fe40000000a00 */
[----:B------:R-:W-:Y:S01]  /*1c90*/  UIMAD UR7, UR31, UR8, URZ ;  /* 0x000000081f0772a4 */ /* 0x000fe2000f8e023f */
[----:B------:R-:W-:Y:S01]  /*1ca0*/  SHF.R.S32.HI R0, RZ, 0x3, R0 ;  /* 0x00000003ff007819 */ /* 0x000fe20000011400 */
[----:B------:R-:W-:Y:S02]  /*1cb0*/  UIADD3 UR8, UR17, UR14, URZ ;  /* 0x0000000e11087290 */ /* 0x000fe4000fffe03f */
[----:B------:R-:W-:Y:S01]  /*1cc0*/  UIMAD UR10, UR17, UR9, UR7 ;  /* 0x00000009110a72a4 */ /* 0x000fe2000f8e0207 */
[----:B------:R-:W-:Y:S01]  /*1cd0*/  SHF.R.S32.HI R25, RZ, 0x1f, R0 ;  /* 0x0000001fff197819 */ /* 0x000fe20000011400 */
[----:B------:R-:W-:Y:S01]  /*1ce0*/  UIMAD.WIDE UR8, UR8, UR16, UR4 ;  /* 0x00000010080872a5 */ /* 0x000fe2000f8e0204 */
[----:B------:R-:W-:Y:S01]  /*1cf0*/  IADD3 R2, P1, R0, UR17, RZ ;  /* 0x0000001100027c10 */ /* 0x000fe2000ff3e0ff */
[----:B------:R-:W-:-:S02]  /*1d00*/  UIADD3 UR7, -UR6, UR12, UR21 ;  /* 0x0000000c06077290 */ /* 0x000fc4000fffe115 */
[----:B------:R-:W-:Y:S01]  /*1d10*/  ULDC.64 UR4, c[0x0][0x3c8] ;  /* 0x0000f20000047ab9 */ /* 0x000fe20000000a00 */
[----:B------:R-:W-:Y:S01]  /*1d20*/  IADD3.X R7, R25, UR31, RZ, P1, !PT ;  /* 0x0000001f19077c10 */ /* 0x000fe20008ffe4ff */
[----:B------:R-:W-:Y:S02]  /*1d30*/  UIADD3 UR7, UR7, -UR18, URZ ;  /* 0x8000001207077290 */ /* 0x000fe4000fffe03f */
[----:B------:R-:W-:Y:S02]  /*1d40*/  UMOV UR15, UR8 ;  /* 0x00000008000f7c82 */ /* 0x000fe40008000000 */
[----:B------:R-:W-:Y:S01]  /*1d50*/  IMAD R7, R7, c[0x0][0x190], RZ ;  /* 0x0000640007077a24 */ /* 0x000fe200078e02ff */
[----:B------:R-:W-:Y:S02]  /*1d60*/  UIADD3 UR8, UR17, UR13, URZ ;  /* 0x0000000d11087290 */ /* 0x000fe4000fffe03f */
[----:B------:R-:W-:Y:S02]  /*1d70*/  UMOV UR14, UR9 ;  /* 0x00000009000e7c82 */ /* 0x000fe40008000000 */
[----:B------:R-:W-:Y:S01]  /*1d80*/  UIMAD.WIDE UR8, UR8, UR16, UR4 ;  /* 0x00000010080872a5 */ /* 0x000fe2000f8e0204 */
[----:B------:R3:W4:Y:S01]  /*1d90*/  R2UR UR4, R8 ;  /* 0x00000000080473c2 */ /* 0x00072200000e0000 */
[----:B------:R-:W-:-:S04]  /*1da0*/  USHF.R.S32.HI UR18, URZ, 0x1f, UR7 ;  /* 0x0000001f3f127899 */ /* 0x000fc80008011407 */
[----:B------:R-:W-:Y:S02]  /*1db0*/  ULEA.HI UR18, UR18, UR7, URZ, 0x7 ;  /* 0x0000000712127291 */ /* 0x000fe4000f8f383f */
[----:B------:R-:W-:Y:S01]  /*1dc0*/  UMOV UR17, UR8 ;  /* 0x0000000800117c82 */ /* 0x000fe20008000000 */
[----:B------:R1:W1:Y:S01]  /*1dd0*/  R2UR UR5, R10 ;  /* 0x000000000a0573c2 */ /* 0x00026200000e0000 */
[----:B------:R-:W-:Y:S02]  /*1de0*/  USHF.R.S32.HI UR18, URZ, 0x7, UR18 ;  /* 0x000000073f127899 */ /* 0x000fe40008011412 */
[----:B------:R-:W-:Y:S02]  /*1df0*/  UMOV UR16, UR9 ;  /* 0x0000000900107c82 */ /* 0x000fe40008000000 */
[----:B------:R-:W-:Y:S02]  /*1e00*/  UISETP.LT.AND UP1, UPT, URZ, UR18, UPT ;  /* 0x000000123f00728c */ /* 0x000fe4000bf21270 */
[----:B------:R-:W-:-:S02]  /*1e10*/  UIADD3 UR7, UR32, -0x1, URZ ;  /* 0xffffffff20077890 */ /* 0x000fc4000fffe03f */
[----:B------:R-:W-:-:S04]  /*1e20*/  USEL UR18, URZ, UR18, !UP1 ;  /* 0x000000123f127287 */ /* 0x000fc8000c800000 */
[----:B------:R-:W-:Y:S01]  /*1e30*/  UISETP.GT.AND UP1, UPT, UR32, UR18, UPT ;  /* 0x000000122000728c */ /* 0x000fe2000bf24270 */
[----:B---3--:R-:W-:Y:S01]  /*1e40*/  LEA.HI R8, R27, R26, RZ, 0x5 ;  /* 0x0000001a1b087211 */ /* 0x008fe200078f28ff */
[----:B--2---:R-:W-:-:S05]  /*1e50*/  IMAD.MOV.U32 R30, RZ, RZ, R4 ;  /* 0x000000ffff1e7224 */ /* 0x004fca00078e0004 */
[----:B------:R-:W-:-:S05]  /*1e60*/  SHF.R.S32.HI R31, RZ, 0x1f, R30 ;  /* 0x0000001fff1f7819 */ /* 0x000fca000001141e */
[C---:B------:R-:W-:Y:S01]  /*1e70*/  IMAD.WIDE.U32 R4, R2.reuse, c[0x0][0x190], R30 ;  /* 0x0000640002047a25 */ /* 0x040fe200078e001e */
[----:B------:R2:W-:Y:S03]  /*1e80*/  STL [R1+0x24], R31 ;  /* 0x0000241f01007387 */ /* 0x0005e60000100800 */
[----:B------:R-:W-:Y:S01]  /*1e90*/  IMAD R2, R2, c[0x0][0x194], R7 ;  /* 0x0000650002027a24 */ /* 0x000fe200078e0207 */
[----:B------:R-:W-:-:S04]  /*1ea0*/  IADD3 R6, P1, R4, UR42, RZ ;  /* 0x0000002a04067c10 */ /* 0x000fc8000ff3e0ff */
        /* <DEDUP_REMOVED lines=8> */
[----:B------:R-:W-:Y:S01]  /*1f30*/  IADD3 R8, P1, R2, UR29, RZ ;  /* 0x0000001d02087c10 */ /* 0x000fe2000ff3e0ff */
[----:B------:R-:W-:Y:S01]  /*1f40*/  IMAD.SHL.U32 R9, R14, 0x20, RZ ;  /* 0x000000200e097824 */ /* 0x000fe200078e00ff */
[----:B------:R-:W-:Y:S02]  /*1f50*/  IADD3 R5, R5, UR10, RZ ;  /* 0x0000000a05057c10 */ /* 0x000fe4000fffe0ff */
        /* <DEDUP_REMOVED lines=10> */
[----:B------:R-:W-:-:S04]  /*2000*/  IMAD.WIDE.U32 R4, R0, c[0x0][0x370], R4 ;  /* 0x0000dc0000047a25 */ /* 0x000fc800078e0004 */
[----:B------:R-:W-:Y:S01]  /*2010*/  IMAD R2, R0, c[0x0][0x374], R2 ;  /* 0x0000dd0000027a24 */ /* 0x000fe200078e0202 */
[----:B------:R-:W-:-:S03]  /*2020*/  LEA R243, P2, R4, c[0x0][0x330], 0x1 ;  /* 0x0000cc0004f37a11 */ /* 0x000fc600078408ff */
[----:B------:R-:W-:-:S05]  /*2030*/  IMAD.IADD R2, R5, 0x1, R2 ;  /* 0x0000000105027824 */ /* 0x000fca00078e0202 */
[----:B------:R-:W-:Y:S01]  /*2040*/  LEA.HI.X R241, R4, c[0x0][0x334], R2, 0x1, P2 ;  /* 0x0000cd0004f17a11 */ /* 0x000fe200010f0c02 */
[----:B------:R-:W-:Y:S01]  /*2050*/  IMAD.MOV.U32 R2, RZ, RZ, 0x5 ;  /* 0x00000005ff027424 */ /* 0x000fe200078e00ff */
[----:B------:R-:W-:-:S04]  /*2060*/  LEA R242, P2, R6, c[0x0][0x160], 0x1 ;  /* 0x0000580006f27a11 */ /* 0x000fc800078408ff */
[----:B------:R-:W-:Y:S02]  /*2070*/  LEA.HI.X R240, R6, c[0x0][0x164], R7, 0x1, P2 ;  /* 0x0000590006f07a11 */ /* 0x000fe400010f0c07 */
[-C--:B------:R-:W-:Y:S02]  /*2080*/  SHF.L.U64.HI R7, R28, R2.reuse, c[0x0][0x194] ;  /* 0x000065001c077619 */ /* 0x080fe40000010202 */
[----:B------:R-:W-:Y:S01]  /*2090*/  SHF.L.U64.HI R6, R14, R2, c[0x0][0x374] ;  /* 0x0000dd000e067619 */ /* 0x000fe20000010202 */
[----:B-1--4-:R-:W-:Y:S05]  /*20a0*/  @P1 BRA `(.L_x_686) ;  /* 0x00000b2000001947 */ /* 0x012fea0003800000 */
[----:B--2---:R-:W-:Y:S02]  /*20b0*/  @UP0 UIADD3 UR7, UR20, UR25, URZ ;  /* 0x0000001914070290 */ /* 0x004fe4000fffe03f */
        /* <DEDUP_REMOVED lines=17> */
.L_x_687:
        /* <DEDUP_REMOVED lines=18> */
.L_x_688:
[----:B------:R-:W-:Y:S01]  /*22f0*/  ULDC.64 UR8, c[0x0][0x3a0] ;  /* 0x0000e80000087ab9 */ /* 0x000fe20000000a00 */
[----:B------:R-:W-:Y:S01]  /*2300*/  IMAD.U32 R11, RZ, RZ, UR21 ;  /* 0x00000015ff0b7e24 */ /* 0x000fe2000f8e00ff */
[----:B------:R-:W-:Y:S01]  /*2310*/  UIMAD UR7, UR26, UR8, URZ ;  /* 0x000000081a0772a4 */ /* 0x000fe2000f8e023f */
[----:B------:R-:W-:Y:S01]  /*2320*/  BSSY B0, `(.L_x_689) ;  /* 0x0000019000007945 */ /* 0x000fe20003800000 */
[----:B------:R-:W-:Y:S01]  /*2330*/  UIMAD UR6, UR19, -0x80, UR6 ;  /* 0xffffff80130678a4 */ /* 0x000fe2000f8e0206 */
[----:B------:R-:W-:Y:S01]  /*2340*/  IMAD.WIDE.U32 R4, R11, c[0x0][0x3a0], R30 ;  /* 0x0000e8000b047a25 */ /* 0x000fe200078e001e */
[----:B------:R-:W-:Y:S02]  /*2350*/  UIMAD UR7, UR21, UR9, UR7 ;  /* 0x00000009150772a4 */ /* 0x000fe4000f8e0207 */
[----:B------:R-:W-:-:S02]  /*2360*/  USHF.R.S32.HI UR12, URZ, 0x1f, UR39 ;  /* 0x0000001f3f0c7899 */ /* 0x000fc40008011427 */
[----:B------:R-:W-:Y:S01]  /*2370*/  IADD3 R4, P0, R4, UR14, RZ ;  /* 0x0000000e04047c10 */ /* 0x000fe2000ff1e0ff */
[----:B------:R-:W-:Y:S01]  /*2380*/  ULDC.64 UR8, c[0x0][0x3b8] ;  /* 0x0000ee0000087ab9 */ /* 0x000fe20000000a00 */
[----:B------:R-:W-:Y:S01]  /*2390*/  MOV R2, UR7 ;  /* 0x0000000700027c02 */ /* 0x000fe20008000f00 */
[----:B------:R-:W-:Y:S01]  /*23a0*/  UIMAD UR7, UR12, UR8, URZ ;  /* 0x000000080c0772a4 */ /* 0x000fe2000f8e023f */
[----:B------:R-:W-:Y:S02]  /*23b0*/  ISETP.GE.AND P3, PT, R0, UR6, PT ;  /* 0x0000000600007c0c */ /* 0x000fe4000bf66270 */
        /* <DEDUP_REMOVED lines=15> */
.L_x_690:
[----:B------:R-:W-:Y:S05]  /*24b0*/  BSYNC B0 ;  /* 0x0000000000007941 */ /* 0x000fea0003800000 */
.L_x_689:
        /* <DEDUP_REMOVED lines=15> */
.L_x_692:
[----:B------:R-:W-:Y:S05]  /*25b0*/  BSYNC B0 ;  /* 0x0000000000007941 */ /* 0x000fea0003800000 */
.L_x_691:
        /* <DEDUP_REMOVED lines=15> */
.L_x_694:
[----:B------:R-:W-:Y:S05]  /*26b0*/  BSYNC B0 ;  /* 0x0000000000007941 */ /* 0x000fea0003800000 */
.L_x_693:
[----:B------:R-:W-:Y:S01]  /*26c0*/  IADD3 R2, R0, 0x60, RZ ;  /* 0x0000006000027810 */ /* 0x000fe20007ffe0ff */
[----:B------:R-:W-:Y:S03]  /*26d0*/  BSSY B0, `(.L_x_695) ;  /* 0x000000d000007945 */ /* 0x000fe60003800000 */
[----:B------:R-:W-:-:S13]  /*26e0*/  ISETP.GE.AND P0, PT, R2, UR6, PT ;  /* 0x0000000602007c0c */ /* 0x000fda000bf06270 */
        /* <DEDUP_REMOVED lines=11> */
.L_x_696:
[----:B------:R-:W-:Y:S05]  /*27a0*/  BSYNC B0 ;  /* 0x0000000000007941 */ /* 0x000fea0003800000 */
.L_x_695:
        /* <DEDUP_REMOVED lines=25> */
.L_x_698:
[----:B------:R-:W-:Y:S05]  /*2940*/  BSYNC B0 ;  /* 0x0000000000007941 */ /* 0x000fea0003800000 */
.L_x_697:
        /* <DEDUP_REMOVED lines=13> */
.L_x_700:
[----:B------:R-:W-:Y:S05]  /*2a20*/  BSYNC B0 ;  /* 0x0000000000007941 */ /* 0x000fea0003800000 */
.L_x_699:
        /* <DEDUP_REMOVED lines=13> */
.L_x_702:
[----:B------:R-:W-:Y:S05]  /*2b00*/  BSYNC B0 ;  /* 0x0000000000007941 */ /* 0x000fea0003800000 */
.L_x_701:
        /* <DEDUP_REMOVED lines=12> */
.L_x_686:
[----:B--2---:R-:W2:Y:S01]  /*2bd0*/  LDL R23, [R1+0x10] ;  /* 0x0000100001177983 */ /* 0x004ea20000100800 */
[----:B------:R-:W-:Y:S01]  /*2be0*/  ULDC.64 UR8, c[0x0][0x198] ;  /* 0x0000660000087ab9 */ /* 0x000fe20000000a00 */
[----:B------:R-:W-:Y:S01]  /*2bf0*/  IMAD.U32 R18, RZ, RZ, UR21 ;  /* 0x00000015ff127e24 */ /* 0x000fe2000f8e00ff */
[----:B------:R-:W-:Y:S01]  /*2c00*/  UIMAD UR8, UR26, UR8, URZ ;  /* 0x000000081a0872a4 */ /* 0x000fe2000f8e023f */
[----:B------:R-:W-:Y:S01]  /*2c10*/  PLOP3.LUT P2, PT, PT, PT, UP6, 0x80, 0x0 ;  /* 0x000000000000781c */ /* 0x000fe20003f4f068 */
[----:B------:R-:W-:Y:S01]  /*2c20*/  ULDC.64 UR10, c[0x0][0x1a0] ;  /* 0x00006800000a7ab9 */ /* 0x000fe20000000a00 */
[----:B------:R-:W-:Y:S01]  /*2c30*/  IMAD.WIDE.U32 R4, R18, c[0x0][0x198], R30 ;  /* 0x0000660012047a25 */ /* 0x000fe200078e001e */
[----:B------:R-:W-:Y:S01]  /*2c40*/  UIMAD UR8, UR21, UR9, UR8 ;  /* 0x00000009150872a4 */ /* 0x000fe2000f8e0208 */
[C---:B------:R-:W-:Y:S01]  /*2c50*/  IADD3 R21, R0.reuse, 0x40, RZ ;  /* 0x0000004000157810 */ /* 0x040fe20007ffe0ff */
[----:B------:R-:W-:Y:S01]  /*2c60*/  UIMAD UR9, UR19, -0x80, UR6 ;  /* 0xffffff80130978a4 */ /* 0x000fe2000f8e0206 */
[----:B------:R-:W-:Y:S01]  /*2c70*/  IADD3 R20, R0, 0x60, RZ ;  /* 0x0000006000147810 */ /* 0x000fe20007ffe0ff */
[----:B------:R-:W-:Y:S01]  /*2c80*/  UIMAD UR10, UR26, UR10, URZ ;  /* 0x0000000a1a0a72a4 */ /* 0x000fe2000f8e023f */
[----:B------:R-:W-:Y:S01]  /*2c90*/  IADD3 R12, P0, R4, UR36, RZ ;  /* 0x00000024040c7c10 */ /* 0x000fe2000ff1e0ff */
[----:B------:R-:W-:Y:S01]  /*2ca0*/  IMAD.U32 R2, RZ, RZ, UR8 ;  /* 0x00000008ff027e24 */ /* 0x000fe2000f8e00ff */
[----:B------:R-:W-:Y:S01]  /*2cb0*/  ULEA.HI UR8, UR7, UR7, URZ, 0x1 ;  /* 0x0000000707087291 */ /* 0x000fe2000f8f083f */
[----:B------:R-:W-:Y:S01]  /*2cc0*/  IADD3 R4, R0, 0x20, RZ ;  /* 0x0000002000047810 */ /* 0x000fe20007ffe0ff */
[----:B------:R-:W-:-:S02]  /*2cd0*/  UIMAD UR10, UR21, UR11, UR10 ;  /* 0x0000000b150a72a4 */ /* 0x000fc4000f8e020a */
[----:B------:R-:W-:Y:S01]  /*2ce0*/  ULOP3.LUT UR8, UR8, 0xfffffffe, URZ, 0xc0, !UPT ;  /* 0xfffffffe08087892 */ /* 0x000fe2000f8ec03f */
[----:B------:R-:W-:-:S03]  /*2cf0*/  IADD3.X R13, R5, UR37, R2, P0, !PT ;  /* 0x00000025050d7c10 */ /* 0x000fc600087fe402 */
[----:B------:R-:W-:-:S04]  /*2d00*/  UIADD3 UR8, UR7, -UR8, URZ ;  /* 0x8000000807087290 */ /* 0x000fc8000fffe03f */
[----:B------:R-:W-:Y:S02]  /*2d10*/  UISETP.NE.AND UP0, UPT, UR8, 0x1, UPT ;  /* 0x000000010800788c */ /* 0x000fe4000bf05270 */
[----:B------:R-:W-:-:S06]  /*2d20*/  UIMAD UR8, UR7, -0x80, UR12 ;  /* 0xffffff80070878a4 */ /* 0x000fcc000f8e020c */
[----:B------:R-:W-:Y:S02]  /*2d30*/  ISETP.GE.AND P3, PT, R4, UR8, PT ;  /* 0x0000000804007c0c */ /* 0x000fe4000bf66270 */
[----:B------:R-:W-:Y:S02]  /*2d40*/  ISETP.GE.AND P0, PT, R21, UR8, PT ;  /* 0x0000000815007c0c */ /* 0x000fe4000bf06270 */
[----:B------:R-:W-:-:S09]  /*2d50*/  ISETP.GE.AND P6, PT, R20, UR8, PT ;  /* 0x0000000814007c0c */ /* 0x000fd2000bfc6270 */
[CC--:B------:R-:W-:Y:S02]  /*2d60*/  @!P3 LEA R10, P1, R9.reuse, R243.reuse, 0x1 ;  /* 0x000000f3090ab211 */ /* 0x0c0fe400078208ff */
[----:B------:R-:W-:Y:S01]  /*2d70*/  @!P0 IMAD.MOV.U32 R2, RZ, RZ, c[0x0][0x374] ;  /* 0x0000dd00ff028624 */ /* 0x000fe200078e00ff */
[----:B------:R-:W-:Y:S01]  /*2d80*/  @!P0 LEA R8, P4, R14, R243, 0x7 ;  /* 0x000000f30e088211 */ /* 0x000fe200078838ff */
[----:B------:R-:W-:Y:S01]  /*2d90*/  @!P6 IMAD.MOV.U32 R5, RZ, RZ, R241 ;  /* 0x000000ffff05e224 */ /* 0x000fe200078e00f1 */
[-C--:B------:R-:W-:Y:S01]  /*2da0*/  @!P3 LEA.HI.X R11, R9, R241.reuse, R6, 0x1, P1 ;  /* 0x000000f1090bb211 */ /* 0x080fe200008f0c06 */
[----:B------:R-:W-:Y:S01]  /*2db0*/  @P2 BAR.SYNC.DEFER_BLOCKING 0x0 ;  /* 0x0000000000002b1d */ /* 0x000fe20000010000 */
[----:B------:R-:W-:Y:S02]  /*2dc0*/  ISETP.GE.AND P1, PT, R0, UR8, PT ;  /* 0x0000000800007c0c */ /* 0x000fe4000bf26270 */
[----:B------:R-:W-:Y:S02]  /*2dd0*/  @!P0 LEA.HI.X R9, R14, R241, R2, 0x7, P4 ;  /* 0x000000f10e098211 */ /* 0x000fe400020f3c02 */
[----:B------:R-:W-:Y:S01]  /*2de0*/  ISETP.GE.AND P4, PT, R4, UR9, PT ;  /* 0x0000000904007c0c */ /* 0x000fe2000bf86270 */
[----:B------:R-:W-:Y:S01]  /*2df0*/  @!P6 IMAD.MOV.U32 R4, RZ, RZ, R243 ;  /* 0x000000ffff04e224 */ /* 0x000fe200078e00f3 */
[----:B------:R-:W-:-:S02]  /*2e00*/  @!P6 MOV R16, c[0x0][0x374] ;  /* 0x0000dd000010ea02 */ /* 0x000fc40000000f00 */
[----:B------:R-:W-:Y:S01]  /*2e10*/  @!P3 LEA R6, P2, R22, R242, 0x1 ;  /* 0x000000f21606b211 */ /* 0x000fe200078408ff */
[----:B------:R-:W-:-:S03]  /*2e20*/  @!P6 IMAD.WIDE.U32 R4, R14, 0xc0, R4 ;  /* 0x000000c00e04e825 */ /* 0x000fc600078e0004 */
[----:B------:R-:W-:Y:S01]  /*2e30*/  @!P3 LEA.HI.X R7, R22, R240, R7, 0x1, P2 ;  /* 0x000000f01607b211 */ /* 0x000fe200010f0c07 */
[----:B------:R-:W-:Y:S01]  /*2e40*/  @!P1 IMAD.MOV.U32 R14, RZ, RZ, R243 ;  /* 0x000000ffff0e9224 */ /* 0x000fe200078e00f3 */
[----:B------:R-:W-:Y:S01]  /*2e50*/  PLOP3.LUT P2, PT, PT, PT, UP0, 0x80, 0x0 ;  /* 0x000000000000781c */ /* 0x000fe20003f4f008 */
[----:B------:R-:W-:Y:S02]  /*2e60*/  @!P1 IMAD.MOV.U32 R15, RZ, RZ, R241 ;  /* 0x000000ffff0f9224 */ /* 0x000fe400078e00f1 */
[----:B------:R-:W-:-:S05]  /*2e70*/  @!P6 IMAD R16, R16, 0xc0, RZ ;  /* 0x000000c01010e824 */ /* 0x000fca00078e02ff */
[----:B------:R-:W-:Y:S01]  /*2e80*/  @!P6 IADD3 R5, R5, R16, RZ ;  /* 0x000000100505e210 */ /* 0x000fe20007ffe0ff */
[C---:B--2---:R-:W-:Y:S01]  /*2e90*/  IMAD.SHL.U32 R24, R23.reuse, 0x2, RZ ;  /* 0x0000000217187824 */ /* 0x044fe200078e00ff */
[----:B------:R-:W-:-:S04]  /*2ea0*/  IADD3 R2, R23, 0x2000, RZ ;  /* 0x0000200017027810 */ /* 0x000fc80007ffe0ff */
[----:B------:R-:W-:Y:S01]  /*2eb0*/  @P1 STS.128 [R24+0x8000], RZ ;  /* 0x008000ff18001388 */ /* 0x000fe20000000c00 */
[----:B------:R-:W-:-:S03]  /*2ec0*/  SEL R2, R2, R23, !P2 ;  /* 0x0000001702027207 */ /* 0x000fc60005000000 */
[----:B------:R-:W-:Y:S01]  /*2ed0*/  @!PT LDS RZ, [RZ] ;  /* 0x00000000fffff984 */ /* 0x000fe20000000800 */
[----:B------:R-:W-:Y:S01]  /*2ee0*/  @!PT LDS RZ, [RZ] ;  /* 0x00000000fffff984 */ /* 0x000fe20000000800 */
[----:B------:R-:W-:Y:S01]  /*2ef0*/  @!PT LDS RZ, [RZ] ;  /* 0x00000000fffff984 */ /* 0x000fe20000000800 */
[----:B------:R1:W-:Y:S02]  /*2f00*/  @!P1 LDGSTS.E.BYPASS.LTC128B.128 [R24+0x8000], [R14.64] ;  /* 0x080000000e189fae */ /* 0x0003e4000b901d56 */
[----:B------:R-:W-:Y:S02]  /*2f10*/  IMAD.SHL.U32 R182, R2, 0x2, RZ ;  /* 0x0000000202b67824 */ /* 0x000fe400078e00ff */
[----:B------:R-:W-:Y:S01]  /*2f20*/  @P3 STS.128 [R24+0x9000], RZ ;  /* 0x009000ff18003388 */ /* 0x000fe20000000c00 */
[----:B------:R-:W-:-:S03]  /*2f30*/  @!P0 IMAD.MOV.U32 R2, RZ, RZ, c[0x0][0x194] ;  /* 0x00006500ff028624 */ /* 0x000fc600078e00ff */
        /* <DEDUP_REMOVED lines=14> */
[----:B------:R-:W-:Y:S04]  /*3020*/  @P1 STS [R182], RZ ;  /* 0x000000ffb6001388 */ /* 0x000fe80000000800 */
[----:B------:R-:W-:Y:S04]  /*3030*/  @P1 STS [R182+0x4], RZ ;  /* 0x000004ffb6001388 */ /* 0x000fe80000000800 */
[----:B------:R-:W-:Y:S04]  /*3040*/  @P1 STS [R182+0x8], RZ ;  /* 0x000008ffb6001388 */ /* 0x000fe80000000800 */
[----:B------:R-:W-:Y:S01]  /*3050*/  @P1 STS [R182+0xc], RZ ;  /* 0x00000cffb6001388 */ /* 0x000fe20000000800 */
[----:B----4-:R-:W-:-:S02]  /*3060*/  @!P1 IMAD.MOV.U32 R4, RZ, RZ, R242 ;  /* 0x000000ffff049224 */ /* 0x010fc400078e00f2 */
[----:B------:R-:W-:-:S05]  /*3070*/  @!P1 IMAD.MOV.U32 R5, RZ, RZ, R240 ;  /* 0x000000ffff059224 */ /* 0x000fca00078e00f0 */
[----:B------:R-:W-:Y:S01]  /*3080*/  @!PT LDS RZ, [RZ] ;  /* 0x00000000fffff984 */ /* 0x000fe20000000800 */
[----:B------:R-:W-:Y:S01]  /*3090*/  @!PT LDS RZ, [RZ] ;  /* 0x00000000fffff984 */ /* 0x000fe20000000800 */
[----:B------:R-:W-:Y:S01]  /*30a0*/  @!PT LDS RZ, [RZ] ;  /* 0x00000000fffff984 */ /* 0x000fe20000000800 */
[----:B------:R4:W-:Y:S01]  /*30b0*/  @!P1 LDGSTS.E.BYPASS.LTC128B.128 [R182], [R4.64] ;  /* 0x0000000004b69fae */ /* 0x0009e2000b901d56 */
[----:B--2---:R-:W-:-:S03]  /*30c0*/  @!P0 LEA R10, P1, R28, R242, 0x7 ;  /* 0x000000f21c0a8211 */ /* 0x004fc600078238ff */
[----:B------:R-:W-:Y:S01]  /*30d0*/  @P3 STS [R182+0x1000], RZ ;  /* 0x001000ffb6003388 */ /* 0x000fe20000000800 */
[----:B------:R-:W-:Y:S01]  /*30e0*/  @!P0 LEA.HI.X R11, R28, R240, R2, 0x7, P1 ;  /* 0x000000f01c0b8211 */ /* 0x000fe200008f3c02 */
[----:B------:R-:W-:Y:S01]  /*30f0*/  IMAD R2, R19, c[0x0][0x1b0], RZ ;  /* 0x00006c0013027a24 */ /* 0x000fe200078e02ff */
[----:B------:R-:W-:Y:S01]  /*3100*/  ISETP.GE.AND P1, PT, R20, UR9, PT ;  /* 0x0000000914007c0c */ /* 0x000fe2000bf26270 */
[----:B------:R-:W-:Y:S02]  /*3110*/  @P3 STS [R182+0x1004], RZ ;  /* 0x001004ffb6003388 */ /* 0x000fe40000000800 */
[----:B---3--:R-:W-:Y:S02]  /*3120*/  IMAD R8, R17, c[0x0][0x1b4], R2 ;  /* 0x00006d0011087a24 */ /* 0x008fe400078e0202 */
[----:B------:R-:W-:Y:S04]  /*3130*/  @P3 STS [R182+0x1008], RZ ;  /* 0x001008ffb6003388 */ /* 0x000fe80000000800 */
[----:B------:R-:W-:Y:S04]  /*3140*/  @P3 STS [R182+0x100c], RZ ;  /* 0x00100cffb6003388 */ /* 0x000fe80000000800 */
[----:B------:R-:W-:Y:S01]  /*3150*/  @!PT LDS RZ, [RZ] ;  /* 0x00000000fffff984 */ /* 0x000fe20000000800 */
[----:B------:R-:W-:Y:S01]  /*3160*/  @!PT LDS RZ, [RZ] ;  /* 0x00000000fffff984 */ /* 0x000fe20000000800 */
[----:B------:R-:W-:Y:S01]  /*3170*/  @!PT LDS RZ, [RZ] ;  /* 0x00000000fffff984 */ /* 0x000fe20000000800 */
[----:B------:R2:W-:Y:S01]  /*3180*/  @!P3 LDGSTS.E.BYPASS.LTC128B.128 [R182+0x1000], [R6.64] ;  /* 0x0100000006b6bfae */ /* 0x0005e2000b901d56 */
[----:B------:R-:W-:-:S03]  /*3190*/  ISETP.GE.AND P3, PT, R21, UR9, PT ;  /* 0x0000000915007c0c */ /* 0x000fc6000bf66270 */
[----:B------:R-:W-:Y:S01]  /*31a0*/  @P0 STS [R182+0x2000], RZ ;  /* 0x002000ffb6000388 */ /* 0x000fe20000000800 */
[----:B----4-:R-:W-:-:S03]  /*31b0*/  IMAD.WIDE.U32 R4, R17, c[0x0][0x1b0], R12 ;  /* 0x00006c0011047a25 */ /* 0x010fc600078e000c */
[----:B------:R-:W-:Y:S01]  /*31c0*/  @P0 STS [R182+0x2004], RZ ;  /* 0x002004ffb6000388 */ /* 0x000fe20000000800 */
[----:B------:R-:W-:-:S03]  /*31d0*/  IMAD.IADD R5, R5, 0x1, R8 ;  /* 0x0000000105057824 */ /* 0x000fc600078e0208 */
[----:B------:R-:W-:Y:S04]  /*31e0*/  @P0 STS [R182+0x2008], RZ ;  /* 0x002008ffb6000388 */ /* 0x000fe80000000800 */
[----:B------:R-:W-:Y:S04]  /*31f0*/  @P0 STS [R182+0x200c], RZ ;  /* 0x00200cffb6000388 */ /* 0x000fe80000000800 */
[----:B------:R-:W-:Y:S01]  /*3200*/  @!PT LDS RZ, [RZ] ;  /* 0x00000000fffff984 */ /* 0x000fe20000000800 */
[----:B------:R-:W-:Y:S01]  /*3210*/  @!PT LDS RZ, [RZ] ;  /* 0x00000000fffff984 */ /* 0x000fe20000000800 */
[----:B------:R-:W-:Y:S01]  /*3220*/  @!PT LDS RZ, [RZ] ;  /* 0x00000000fffff984 */ /* 0x000fe20000000800 */
[----:B------:R3:W-:Y:S01]  /*3230*/  @!P0 LDGSTS.E.BYPASS.LTC128B.128 [R182+0x2000], [R10.64] ;  /* 0x020000000ab68fae */ /* 0x0007e2000b901d56 */
[----:B--2---:R-:W-:-:S04]  /*3240*/  @!P4 IADD3 R6, P5, R0, 0x20, RZ ;  /* 0x000000200006c810 */ /* 0x004fc80007fbe0ff */
[----:B------:R-:W-:Y:S02]  /*3250*/  @!P4 IADD3.X R7, RZ, R25, RZ, P5, !PT ;  /* 0x00000019ff07c210 */ /* 0x000fe40002ffe4ff */
[----:B------:R-:W-:-:S03]  /*3260*/  ISETP.GE.AND P5, PT, R0, UR9, PT ;  /* 0x0000000900007c0c */ /* 0x000fc6000bfa6270 */
[----:B------:R-:W-:-:S04]  /*3270*/  @!P4 IMAD R2, R7, c[0x0][0x198], RZ ;  /* 0x000066000702ca24 */ /* 0x000fc800078e02ff */
[C---:B------:R-:W-:Y:S02]  /*3280*/  @!P4 IMAD R12, R6.reuse, c[0x0][0x19c], R2 ;  /* 0x00006700060cca24 */ /* 0x040fe400078e0202 */
[----:B------:R-:W-:-:S04]  /*3290*/  @!P4 IMAD.WIDE.U32 R6, R6, c[0x0][0x198], R4 ;  /* 0x000066000606ca25 */ /* 0x000fc800078e0004 */
[----:B------:R-:W-:Y:S02]  /*32a0*/  @!P5 IMAD R8, R25, c[0x0][0x198], RZ ;  /* 0x000066001908da24 */ /* 0x000fe400078e02ff */
[----:B------:R-:W-:Y:S02]  /*32b0*/  @!P5 IMAD.MOV.U32 R9, RZ, RZ, R5 ;  /* 0x000000ffff09d224 */ /* 0x000fe400078e0005 */
[----:B------:R-:W-:Y:S02]  /*32c0*/  @!P5 IMAD R2, R0, c[0x0][0x19c], R8 ;  /* 0x000067000002da24 */ /* 0x000fe400078e0208 */
[----:B------:R-:W-:-:S04]  /*32d0*/  @!P5 IMAD.MOV.U32 R8, RZ, RZ, R4 ;  /* 0x000000ffff08d224 */ /* 0x000fc800078e0004 */
[----:B------:R-:W-:-:S05]  /*32e0*/  @!P5 IMAD.WIDE.U32 R8, R0, c[0x0][0x198], R8 ;  /* 0x000066000008da25 */ /* 0x000fca00078e0008 */
[----:B------:R-:W-:Y:S02]  /*32f0*/  @!P5 IADD3 R2, R9, R2, RZ ;  /* 0x000000020902d210 */ /* 0x000fe40007ffe0ff */
[----:B------:R-:W-:-:S04]  /*3300*/  @!P5 LEA R22, P0, R8, c[0x0][0x168], 0x1 ;  /* 0x00005a000816da11 */ /* 0x000fc800078008ff */
[----:B------:R-:W-:Y:S01]  /*3310*/  @!P5 LEA.HI.X R23, R8, c[0x0][0x16c], R2, 0x1, P0 ;  /* 0x00005b000817da11 */ /* 0x000fe200000f0c02 */
[----:B------:R-:W-:Y:S01]  /*3320*/  @!P4 IMAD.IADD R2, R7, 0x1, R12 ;  /* 0x000000010702c824 */ /* 0x000fe200078e020c */
[----:B------:R-:W-:-:S04]  /*3330*/  @!P4 LEA R20, P0, R6, c[0x0][0x168], 0x1 ;  /* 0x00005a000614ca11 */ /* 0x000fc800078008ff */
[----:B------:R-:W-:Y:S01]  /*3340*/  @!P4 LEA.HI.X R21, R6, c[0x0][0x16c], R2, 0x1, P0 ;  /* 0x00005b000615ca11 */ /* 0x000fe200000f0c02 */
[----:B------:R-:W-:Y:S01]  /*3350*/  IMAD.WIDE.U32 R6, R18, c[0x0][0x1a0], R30 ;  /* 0x0000680012067a25 */ /* 0x000fe200078e001e */
[C---:B------:R-:W-:Y:S01]  /*3360*/  @!P3 IADD3 R2, P0, R0.reuse, 0x40, RZ ;  /* 0x000000400002b810 */ /* 0x040fe20007f1e0ff */
[----:B------:R-:W2:Y:S01]  /*3370*/  LDL R30, [R1] ;  /* 0x00000000011e7983 */ /* 0x000ea20000100800 */
[----:B------:R-:W-:Y:S01]  /*3380*/  MOV R236, 0x7f800000 ;  /* 0x7f80000000ec7802 */ /* 0x000fe20000000f00 */
[----:B------:R-:W-:Y:S02]  /*3390*/  IMAD R13, R19, c[0x0][0x1b8], RZ ;  /* 0x00006e00130d7a24 */ /* 0x000fe400078e02ff */
[----:B------:R-:W-:Y:S01]  /*33a0*/  @!P3 IMAD.X R8, RZ, RZ, R25, P0 ;  /* 0x000000ffff08b224 */ /* 0x000fe200000e0619 */
[----:B------:R-:W-:Y:S01]  /*33b0*/  @!P1 IADD3 R12, P0, R0, 0x60, RZ ;  /* 0x00000060000c9810 */ /* 0x000fe20007f1e0ff */
[----:B------:R-:W-:Y:S01]  /*33c0*/  IMAD R13, R17, c[0x0][0x1bc], R13 ;  /* 0x00006f00110d7a24 */ /* 0x000fe200078e020d */
[----:B------:R-:W-:Y:S01]  /*33d0*/  @P6 STS [R182+0x3000], RZ ;  /* 0x003000ffb6006388 */ /* 0x000fe20000000800 */
[----:B------:R-:W-:-:S02]  /*33e0*/  @!P3 IMAD R8, R8, c[0x0][0x198], RZ ;  /* 0x000066000808ba24 */ /* 0x000fc400078e02ff */
[----:B------:R-:W-:Y:S01]  /*33f0*/  @!P1 IMAD.X R9, RZ, RZ, R25, P0 ;  /* 0x000000ffff099224 */ /* 0x000fe200000e0619 */
[----:B---3--:R-:W-:Y:S01]  /*3400*/  IADD3 R10, P0, R6, UR33, RZ ;  /* 0x00000021060a7c10 */ /* 0x008fe2000ff1e0ff */
[----:B-1----:R-:W-:Y:S01]  /*3410*/  @!P3 IMAD R15, R2, c[0x0][0x19c], R8 ;  /* 0x00006700020fba24 */ /* 0x002fe200078e0208 */
[----:B------:R-:W-:Y:S01]  /*3420*/  MOV R6, UR10 ;  /* 0x0000000a00067c02 */ /* 0x000fe20008000f00 */
[----:B------:R-:W-:Y:S01]  /*3430*/  @!P1 IMAD R14, R9, c[0x0][0x198], RZ ;  /* 0x00006600090e9a24 */ /* 0x000fe200078e02ff */
[----:B------:R-:W-:Y:S01]  /*3440*/  @P6 STS [R182+0x3004], RZ ;  /* 0x003004ffb6006388 */ /* 0x000fe20000000800 */
[----:B------:R-:W-:Y:S01]  /*3450*/  @!P3 IMAD.MOV.U32 R8, RZ, RZ, R4 ;  /* 0x000000ffff08b224 */ /* 0x000fe200078e0004 */
[----:B------:R-:W-:Y:S01]  /*3460*/  IADD3.X R11, R7, UR34, R6, P0, !PT ;  /* 0x00000022070b7c10 */ /* 0x000fe200087fe406 */
[----:B------:R-:W-:Y:S01]  /*3470*/  @!P3 IMAD.MOV.U32 R9, RZ, RZ, R5 ;  /* 0x000000ffff09b224 */ /* 0x000fe200078e0005 */
[----:B------:R-:W-:Y:S01]  /*3480*/  @P6 STS [R182+0x3008], RZ ;  /* 0x003008ffb6006388 */ /* 0x000fe20000000800 */
[----:B------:R-:W-:-:S02]  /*3490*/  @!P1 IMAD R14, R12, c[0x0][0x19c], R14 ;  /* 0x000067000c0e9a24 */ /* 0x000fc400078e020e */
[----:B------:R-:W-:Y:S01]  /*34a0*/  @!P3 IMAD.WIDE.U32 R8, R2, c[0x0][0x198], R8 ;  /* 0x000066000208ba25 */ /* 0x000fe200078e0008 */
[----:B------:R-:W-:Y:S03]  /*34b0*/  @P6 STS [R182+0x300c], RZ ;  /* 0x00300cffb6006388 */ /* 0x000fe60000000800 */
[----:B------:R-:W-:Y:S01]  /*34c0*/  @!P3 IMAD.IADD R2, R9, 0x1, R15 ;  /* 0x000000010902b824 */ /* 0x000fe200078e020f */
[----:B------:R-:W-:Y:S01]  /*34d0*/  @!P3 LEA R18, P0, R8, c[0x0][0x168], 0x1 ;  /* 0x00005a000812ba11 */ /* 0x000fe200078008ff */
[----:B------:R-:W-:-:S03]  /*34e0*/  @!P1 IMAD.WIDE.U32 R6, R12, c[0x0][0x198], R4 ;  /* 0x000066000c069a25 */ /* 0x000fc600078e0004 */
[----:B------:R-:W-:Y:S01]  /*34f0*/  @!P3 LEA.HI.X R19, R8, c[0x0][0x16c], R2, 0x1, P0 ;  /* 0x00005b000813ba11 */ /* 0x000fe200000f0c02 */
[----:B------:R-:W-:Y:S01]  /*3500*/  IMAD.WIDE.U32 R4, R17, c[0x0][0x1b8], R10 ;  /* 0x00006e0011047a25 */ /* 0x000fe200078e000a */
[----:B------:R-:W-:Y:S02]  /*3510*/  @!P1 IADD3 R2, R7, R14, RZ ;  /* 0x0000000e07029210 */ /* 0x000fe40007ffe0ff */
[C---:B------:R-:W-:Y:S01]  /*3520*/  @!P1 LEA R16, P0, R6.reuse, c[0x0][0x168], 0x1 ;  /* 0x00005a0006109a11 */ /* 0x040fe200078008ff */
[----:B------:R-:W-:Y:S02]  /*3530*/  @!P5 IMAD R8, R25, c[0x0][0x1a0], RZ ;  /* 0x000068001908da24 */ /* 0x000fe400078e02ff */
[----:B------:R-:W-:Y:S01]  /*3540*/  IMAD.IADD R5, R5, 0x1, R13 ;  /* 0x0000000105057824 */ /* 0x000fe200078e020d */
[----:B------:R-:W-:Y:S01]  /*3550*/  @!P1 LEA.HI.X R17, R6, c[0x0][0x16c], R2, 0x1, P0 ;  /* 0x00005b0006119a11 */ /* 0x000fe200000f0c02 */
[C---:B------:R-:W-:Y:S01]  /*3560*/  @!P5 IMAD R8, R0.reuse, c[0x0][0x1a4], R8 ;  /* 0x000069000008da24 */ /* 0x040fe200078e0208 */
[C---:B------:R-:W-:Y:S01]  /*3570*/  @!P4 IADD3 R2, P0, R0.reuse, 0x20, RZ ;  /* 0x000000200002c810 */ /* 0x040fe20007f1e0ff */
[----:B------:R-:W-:-:S04]  /*3580*/  @!P5 IMAD.WIDE.U32 R6, R0, c[0x0][0x1a0], R4 ;  /* 0x000068000006da25 */ /* 0x000fc800078e0004 */
[----:B------:R-:W-:Y:S01]  /*3590*/  @!P4 IMAD.X R10, RZ, RZ, R25, P0 ;  /* 0x000000ffff0ac224 */ /* 0x000fe200000e0619 */
[----:B------:R-:W-:Y:S01]  /*35a0*/  @!P5 IADD3 R11, R7, R8, RZ ;  /* 0x00000008070bd210 */ /* 0x000fe20007ffe0ff */
[----:B------:R-:W-:Y:S01]  /*35b0*/  @!P6 IMAD.MOV.U32 R15, RZ, RZ, c[0x0][0x194] ;  /* 0x00006500ff0fe624 */ /* 0x000fe200078e00ff */
[----:B------:R-:W-:Y:S01]  /*35c0*/  @!P5 LEA R12, P0, R6, c[0x0][0x170], 0x1 ;  /* 0x00005c00060cda11 */ /* 0x000fe200078008ff */
[----:B------:R-:W-:Y:S02]  /*35d0*/  @!P4 IMAD R7, R10, c[0x0][0x1a0], RZ ;  /* 0x000068000a07ca24 */ /* 0x000fe400078e02ff */
[----:B------:R-:W-:Y:S01]  /*35e0*/  @!P6 IMAD.MOV.U32 R8, RZ, RZ, R242 ;  /* 0x000000ffff08e224 */ /* 0x000fe200078e00f2 */
[----:B------:R-:W-:Y:S01]  /*35f0*/  @!P5 LEA.HI.X R13, R6, c[0x0][0x174], R11, 0x1, P0 ;  /* 0x00005d00060dda11 */ /* 0x000fe200000f0c0b */
[----:B------:R-:W-:Y:S01]  /*3600*/  @!P4 IMAD R11, R2, c[0x0][0x1a4], R7 ;  /* 0x00006900020bca24 */ /* 0x000fe200078e0207 */
[----:B------:R-:W-:Y:S01]  /*3610*/  @!P4 MOV R7, R5 ;  /* 0x000000050007c202 */ /* 0x000fe20000000f00 */
[----:B------:R-:W-:Y:S01]  /*3620*/  @!P6 IMAD.MOV.U32 R9, RZ, RZ, R240 ;  /* 0x000000ffff09e224 */ /* 0x000fe200078e00f0 */
[----:B------:R-:W-:Y:S01]  /*3630*/  @!P3 IADD3 R14, P0, R0, 0x40, RZ ;  /* 0x00000040000eb810 */ /* 0x000fe20007f1e0ff */
[----:B------:R-:W-:-:S02]  /*3640*/  @!P4 IMAD.MOV.U32 R6, RZ, RZ, R4 ;  /* 0x000000ffff06c224 */ /* 0x000fc400078e0004 */
[----:B------:R-:W-:-:S04]  /*3650*/  @!P6 IMAD.WIDE.U32 R8, R28, 0xc0, R8 ;  /* 0x000000c01c08e825 */ /* 0x000fc800078e0008 */
[----:B------:R-:W-:Y:S02]  /*3660*/  @!P6 IMAD R10, R15, 0xc0, RZ ;  /* 0x000000c00f0ae824 */ /* 0x000fe400078e02ff */
[----:B------:R-:W-:-:S04]  /*3670*/  @!P4 IMAD.WIDE.U32 R6, R2, c[0x0][0x1a0], R6 ;  /* 0x000068000206ca25 */ /* 0x000fc800078e0006 */
[----:B------:R-:W-:Y:S02]  /*3680*/  @!P3 IMAD.X R2, RZ, RZ, R25, P0 ;  /* 0x000000ffff02b224 */ /* 0x000fe400000e0619 */
[----:B------:R-:W-:Y:S01]  /*3690*/  @!P6 IMAD.IADD R9, R9, 0x1, R10 ;  /* 0x000000010909e824 */ /* 0x000fe200078e020a */
[----:B------:R-:W-:Y:S01]  /*36a0*/  @!P4 LEA R10, P0, R6, c[0x0][0x170], 0x1 ;  /* 0x00005c00060aca11 */ /* 0x000fe200078008ff */
[----:B------:R-:W-:Y:S02]  /*36b0*/  @!P4 IMAD.IADD R7, R7, 0x1, R11 ;  /* 0x000000010707c824 */ /* 0x000fe400078e020b */
[----:B------:R-:W-:Y:S01]  /*36c0*/  @!P3 IMAD R2, R2, c[0x0][0x1a0], RZ ;  /* 0x000068000202ba24 */ /* 0x000fe200078e02ff */
[----:B------:R-:W-:Y:S01]  /*36d0*/  @!PT LDS RZ, [RZ] ;  /* 0x00000000fffff984 */ /* 0x000fe20000000800 */
[----:B------:R-:W-:Y:S01]  /*36e0*/  @!PT LDS RZ, [RZ] ;  /* 0x00000000fffff984 */ /* 0x000fe20000000800 */
[----:B------:R-:W-:Y:S01]  /*36f0*/  @!PT LDS RZ, [RZ] ;  /* 0x00000000fffff984 */ /* 0x000fe20000000800 */
[----:B------:R1:W-:Y:S01]  /*3700*/  @!P6 LDGSTS.E.BYPASS.LTC128B.128 [R182+0x3000], [R8.64] ;  /* 0x0300000008b6efae */ /* 0x0003e2000b901d56 */
[----:B------:R-:W-:Y:S01]  /*3710*/  IMAD.MOV.U32 R238, RZ, RZ, 0x7f800000 ;  /* 0x7f800000ffee7424 */ /* 0x000fe200078e00ff */
[----:B------:R-:W-:Y:S01]  /*3720*/  @!P4 LEA.HI.X R11, R6, c[0x0][0x174], R7, 0x1, P0 ;  /* 0x00005d00060bca11 */ /* 0x000fe200000f0c07 */
[----:B------:R-:W-:Y:S01]  /*3730*/  @!P3 IMAD.MOV.U32 R7, RZ, RZ, R5 ;  /* 0x000000ffff07b224 */ /* 0x000fe200078e0005 */
[----:B------:R-:W-:Y:S01]  /*3740*/  @!P3 MOV R6, R4 ;  /* 0x000000040006b202 */ /* 0x000fe20000000f00 */
[----:B------:R-:W-:Y:S01]  /*3750*/  @!P3 IMAD R15, R14, c[0x0][0x1a4], R2 ;  /* 0x000069000e0fba24 */ /* 0x000fe200078e0202 */
[----:B------:R-:W-:Y:S01]  /*3760*/  @!P1 IADD3 R0, P0, R0, 0x60, RZ ;  /* 0x0000006000009810 */ /* 0x000fe20007f1e0ff */
[----:B------:R-:W-:Y:S01]  /*3770*/  @P5 STS.128 [R24+0xc000], RZ ;  /* 0x00c000ff18005388 */ /* 0x000fe20000000c00 */
[----:B------:R-:W-:-:S02]  /*3780*/  IMAD.MOV.U32 R239, RZ, RZ, 0x7f800000 ;  /* 0x7f800000ffef7424 */ /* 0x000fc400078e00ff */
[----:B------:R-:W-:Y:S01]  /*3790*/  @!P3 IMAD.WIDE.U32 R6, R14, c[0x0][0x1a0], R6 ;  /* 0x000068000e06ba25 */ /* 0x000fe200078e0006 */
[----:B------:R-:W-:Y:S01]  /*37a0*/  @!PT LDS RZ, [RZ] ;  /* 0x00000000fffff984 */ /* 0x000fe20000000800 */
[----:B------:R-:W-:Y:S01]  /*37b0*/  @!PT LDS RZ, [RZ] ;  /* 0x00000000fffff984 */ /* 0x000fe20000000800 */
[----:B------:R-:W-:Y:S01]  /*37c0*/  @!PT LDS RZ, [RZ] ;  /* 0x00000000fffff984 */ /* 0x000fe20000000800 */
[----:B------:R3:W-:Y:S03]  /*37d0*/  @!P5 LDGSTS.E.BYPASS.LTC128B.128 [R24+0xc000], [R22.64] ;  /* 0x0c0000001618dfae */ /* 0x0007e6000b901d56 */
[----:B------:R-:W-:Y:S01]  /*37e0*/  @!P1 IMAD.X R14, RZ, RZ, R25, P0 ;  /* 0x000000ffff0e9224 */ /* 0x000fe200000e0619 */
[----:B------:R-:W-:Y:S01]  /*37f0*/  @P4 STS.128 [R24+0xd000], RZ ;  /* 0x00d000ff18004388 */ /* 0x000fe20000000c00 */
[----:B------:R-:W-:Y:S02]  /*3800*/  @!P3 IMAD.IADD R15, R7, 0x1, R15 ;  /* 0x00000001070fb824 */ /* 0x000fe400078e020f */
[----:B------:R-:W-:Y:S01]  /*3810*/  @!P1 IMAD R14, R14, c[0x0][0x1a0], RZ ;  /* 0x000068000e0e9a24 */ /* 0x000fe200078e02ff */
[----:B------:R-:W-:Y:S01]  /*3820*/  @!PT LDS RZ, [RZ] ;  /* 0x00000000fffff984 */ /* 0x000fe20000000800 */
[----:B------:R-:W-:Y:S01]  /*3830*/  @!PT LDS RZ, [RZ] ;  /* 0x00000000fffff984 */ /* 0x000fe20000000800 */
[----:B------:R-:W-:Y:S01]  /*3840*/  @!PT LDS RZ, [RZ] ;  /* 0x00000000fffff984 */ /* 0x000fe20000000800 */
[----:B------:R3:W-:Y:S01]  /*3850*/  @!P4 LDGSTS.E.BYPASS.LTC128B.128 [R24+0xd000], [R20.64] ;  /* 0x0d0000001418cfae */ /* 0x0007e2000b901d56 */
[----:B------:R-:W-:-:S03]  /*3860*/  @!P1 IMAD.WIDE.U32 R4, R0, c[0x0][0x1a0], R4 ;  /* 0x0000680000049a25 */ /* 0x000fc600078e0004 */
[----:B------:R-:W-:Y:S01]  /*3870*/  @P3 STS.128 [R24+0xe000], RZ ;  /* 0x00e000ff18003388 */ /* 0x000fe20000000c00 */
[----:B------:R-:W-:Y:S02]  /*3880*/  @!P1 IMAD R7, R0, c[0x0][0x1a4], R14 ;  /* 0x0000690000079a24 */ /* 0x000fe400078e020e */
[----:B------:R-:W-:Y:S01]  /*3890*/  IMAD.MOV.U32 R237, RZ, RZ, 0x7f800000 ;  /* 0x7f800000ffed7424 */ /* 0x000fe200078e00ff */
[----:B------:R-:W-:Y:S01]  /*38a0*/  @!PT LDS RZ, [RZ] ;  /* 0x00000000fffff984 */ /* 0x000fe20000000800 */
[----:B------:R-:W-:Y:S01]  /*38b0*/  @!PT LDS RZ, [RZ] ;  /* 0x00000000fffff984 */ /* 0x000fe20000000800 */
[----:B------:R-:W-:Y:S01]  /*38c0*/  @!PT LDS RZ, [RZ] ;  /* 0x00000000fffff984 */ /* 0x000fe20000000800 */
[----:B------:R3:W-:Y:S01]  /*38d0*/  @!P3 LDGSTS.E.BYPASS.LTC128B.128 [R24+0xe000], [R18.64] ;  /* 0x0e0000001218bfae */ /* 0x0007e2000b901d56 */
[C---:B-1----:R-:W-:Y:S02]  /*38e0*/  @!P3 LEA R8, P0, R6.reuse, c[0x0][0x170], 0x1 ;  /* 0x00005c000608ba11 */ /* 0x042fe400078008ff */
[----:B------:R-:W-:Y:S01]  /*38f0*/  @!P1 IADD3 R5, R5, R7, RZ ;  /* 0x0000000705059210 */ /* 0x000fe20007ffe0ff */
[----:B------:R-:W-:Y:S01]  /*3900*/  @P1 STS.128 [R24+0xf000], RZ ;  /* 0x00f000ff18001388 */ /* 0x000fe20000000c00 */
[----:B------:R-:W-:Y:S02]  /*3910*/  @!P3 LEA.HI.X R9, R6, c[0x0][0x174], R15, 0x1, P0 ;  /* 0x00005d000609ba11 */ /* 0x000fe400000f0c0f */
[C---:B------:R-:W-:Y:S01]  /*3920*/  @!P1 LEA R6, P0, R4.reuse, c[0x0][0x170], 0x1 ;  /* 0x00005c0004069a11 */ /* 0x040fe200078008ff */
[----:B------:R-:W-:Y:S01]  /*3930*/  @!PT LDS RZ, [RZ] ;  /* 0x00000000fffff984 */ /* 0x000fe20000000800 */
[----:B------:R-:W-:Y:S01]  /*3940*/  @!PT LDS RZ, [RZ] ;  /* 0x00000000fffff984 */ /* 0x000fe20000000800 */
[----:B------:R-:W-:Y:S01]  /*3950*/  @!PT LDS RZ, [RZ] ;  /* 0x00000000fffff984 */ /* 0x000fe20000000800 */
[----:B------:R3:W-:Y:S03]  /*3960*/  @!P1 LDGSTS.E.BYPASS.LTC128B.128 [R24+0xf000], [R16.64] ;  /* 0x0f00000010189fae */ /* 0x0007e6000b901d56 */
[----:B------:R-:W-:Y:S01]  /*3970*/  @!P1 LEA.HI.X R7, R4, c[0x0][0x174], R5, 0x1, P0 ;  /* 0x00005d0004079a11 */ /* 0x000fe200000f0c05 */
        /* <DEDUP_REMOVED lines=20> */
[----:B------:R-:W0:Y:S01]  /*3ac0*/  LDGDEPBAR ;  /* 0x00000000000079af */ /* 0x000e220000000000 */
[C---:B--2---:R-:W-:Y:S01]  /*3ad0*/  IADD3 R0, R30.reuse, 0x48, RZ ;  /* 0x000000481e007810 */ /* 0x044fe20007ffe0ff */
[C---:B------:R-:W-:Y:S01]  /*3ae0*/  IMAD.SHL.U32 R4, R30.reuse, 0x4, RZ ;  /* 0x000000041e047824 */ /* 0x040fe200078e00ff */
[----:B------:R-:W-:-:S02]  /*3af0*/  IADD3 R2, R30, 0x8, RZ ;  /* 0x000000081e027810 */ /* 0x000fc40007ffe0ff */
[----:B------:R-:W-:Y:S02]  /*3b00*/  ISETP.GE.AND P4, PT, R0, UR8, PT ;  /* 0x0000000800007c0c */ /* 0x000fe4000bf86270 */
[----:B------:R-:W-:Y:S02]  /*3b10*/  ISETP.GE.AND P6, PT, R2, UR8, PT ;  /* 0x0000000802007c0c */ /* 0x000fe4000bfc6270 */
[----:B------:R-:W-:Y:S02]  /*3b20*/  IADD3 R2, R30, 0x40, RZ ;  /* 0x000000401e027810 */ /* 0x000fe40007ffe0ff */
[----:B-1----:R-:W-:Y:S02]  /*3b30*/  SHF.R.S32.HI R8, RZ, 0x1f, R30 ;  /* 0x0000001fff087819 */ /* 0x002fe4000001141e */
[----:B------:R-:W-:Y:S02]  /*3b40*/  ISETP.GE.AND P5, PT, R2, UR8, PT ;  /* 0x0000000802007c0c */ /* 0x000fe4000bfa6270 */
[----:B------:R-:W-:-:S02]  /*3b50*/  ISETP.GE.AND P3, PT, R30, UR8, PT ;  /* 0x000000081e007c0c */ /* 0x000fc4000bf66270 */
[----:B------:R-:W-:Y:S02]  /*3b60*/  IADD3 R4, P1, R4, UR15, RZ ;  /* 0x0000000f04047c10 */ /* 0x000fe4000ff3e0ff */
[----:B------:R-:W-:Y:S02]  /*3b70*/  SHF.R.S32.HI R2, RZ, 0x1f, R0 ;  /* 0x0000001fff027819 */ /* 0x000fe40000011400 */
[----:B----4-:R-:W-:Y:S02]  /*3b80*/  @!P4 LEA R6, P0, R0, UR15, 0x2 ;  /* 0x0000000f0006cc11 */ /* 0x010fe4000f8010ff */
[----:B------:R-:W-:Y:S02]  /*3b90*/  SHF.L.U64.HI R5, R30, 0x2, R8 ;  /* 0x000000021e057819 */ /* 0x000fe40000010208 */
[----:B------:R-:W-:Y:S02]  /*3ba0*/  @!P4 LEA.HI.X R7, R0, UR14, R2, 0x2, P0 ;  /* 0x0000000e0007cc11 */ /* 0x000fe400080f1402 */
[----:B------:R-:W-:-:S03]  /*3bb0*/  IADD3.X R5, R5, UR14, RZ, P1, !PT ;  /* 0x0000000e05057c10 */ /* 0x000fc60008ffe4ff */
[----:B------:R3:W5:Y:S04]  /*3bc0*/  @!P4 LDG.E R237, [R6.64] ;  /* 0x0000001606edc981 */ /* 0x000768000c1e1900 */
[----:B------:R3:W5:Y:S04]  /*3bd0*/  @!P3 LDG.E R238, [R4.64] ;  /* 0x0000001604eeb981 */ /* 0x000768000c1e1900 */
[----:B------:R3:W5:Y:S04]  /*3be0*/  @!P6 LDG.E R239, [R4.64+0x20] ;  /* 0x0000201604efe981 */ /* 0x000768000c1e1900 */
[----:B------:R3:W5:Y:S01]  /*3bf0*/  @!P5 LDG.E R236, [R4.64+0x100] ;  /* 0x0001001604ecd981 */ /* 0x000762000c1e1900 */
[----:B------:R-:W-:-:S04]  /*3c00*/  LEA.HI R0, R27, R26, RZ, 0x4 ;  /* 0x0000001a1b007211 */ /* 0x000fc800078f20ff */
[----:B------:R-:W-:-:S05]  /*3c10*/  LOP3.LUT R0, R0, 0xfffffff0, RZ, 0xc0, !PT ;  /* 0xfffffff000007812 */ /* 0x000fca00078ec0ff */
[----:B------:R-:W-:-:S05]  /*3c20*/  IMAD.IADD R0, R26, 0x1, -R0 ;  /* 0x000000011a007824 */ /* 0x000fca00078e0a00 */
[----:B------:R-:W-:-:S04]  /*3c30*/  SHF.R.S32.HI R2, RZ, 0x1f, R0 ;  /* 0x0000001fff027819 */ /* 0x000fc80000011400 */
[----:B------:R-:W-:-:S04]  /*3c40*/  LEA.HI R2, R2, R0, RZ, 0x3 ;  /* 0x0000000002027211 */ /* 0x000fc800078f18ff */
[----:B------:R-:W-:-:S05]  /*3c50*/  LOP3.LUT R2, R2, 0xfffffff8, RZ, 0xc0, !PT ;  /* 0xfffffff802027812 */ /* 0x000fca00078ec0ff */
[----:B------:R-:W-:Y:S01]  /*3c60*/  IMAD.IADD R0, R0, 0x1, -R2 ;  /* 0x0000000100007824 */ /* 0x000fe200078e0a02 */
[----:B------:R-:W-:-:S04]  /*3c70*/  IADD3 R2, R173, 0x2000, RZ ;  /* 0x00002000ad027810 */ /* 0x000fc80007ffe0ff */
[----:B------:R-:W-:-:S05]  /*3c80*/  SEL R2, R2, R173, !P2 ;  /* 0x000000ad02027207 */ /* 0x000fca0005000000 */
[----:B------:R-:W-:Y:S01]  /*3c90*/  IMAD.SHL.U32 R170, R2, 0x2, RZ ;  /* 0x0000000202aa7824 */ /* 0x000fe200078e00ff */
[----:B------:R-:W-:Y:S02]  /*3ca0*/  MOV R2, c[0x0][0x22c] ;  /* 0x00008b0000027a02 */ /* 0x000fe40000000f00 */
[C---:B------:R-:W-:Y:S02]  /*3cb0*/  LOP3.LUT P0, RZ, R0.reuse, 0x2, RZ, 0xc0, !PT ;  /* 0x0000000200ff7812 */ /* 0x040fe4000780c0ff */
[----:B------:R-:W-:Y:S01]  /*3cc0*/  LOP3.LUT P1, RZ, R0, 0x4, RZ, 0xc0, !PT ;  /* 0x0000000400ff7812 */ /* 0x000fe2000782c0ff */
[----:B------:R-:W-:Y:S01]  /*3cd0*/  IMAD R2, R2, c[0x0][0x1c0], RZ ;  /* 0x0000700002027a24 */ /* 0x000fe200078e02ff */
[----:B------:R-:W-:-:S03]  /*3ce0*/  IADD3 R0, R174, 0x2000, RZ ;  /* 0x00002000ae007810 */ /* 0x000fc60007ffe0ff */
[----:B------:R-:W-:Y:S01]  /*3cf0*/  IMAD.SHL.U32 R31, R2, 0x10, RZ ;  /* 0x00000010021f7824 */ /* 0x000fe200078e00ff */
[----:B------:R-:W-:Y:S01]  /*3d00*/  SEL R0, R0, R174, !P2 ;  /* 0x000000ae00007207 */ /* 0x000fe20005000000 */
[----:B------:R-:W-:-:S04]  /*3d10*/  IMAD.SHL.U32 R29, R2, 0x8, RZ ;  /* 0x00000008021d7824 */ /* 0x000fc800078e00ff */
[----:B------:R-:W-:Y:S01]  /*3d20*/  IMAD.SHL.U32 R164, R0, 0x2, RZ ;  /* 0x0000000200a47824 */ /* 0x000fe200078e00ff */
[----:B------:R-:W-:-:S05]  /*3d30*/  IADD3 R0, R31, 0x20, RZ ;  /* 0x000000201f007810 */ /* 0x000fca0007ffe0ff */
[----:B------:R-:W-:-:S05]  /*3d40*/  IMAD.IADD R0, R29, 0x1, R0 ;  /* 0x000000011d007824 */ /* 0x000fca00078e0200 */
[----:B------:R-:W-:-:S05]  /*3d50*/  IADD3 R0, R29, R0, RZ ;  /* 0x000000001d007210 */ /* 0x000fca0007ffe0ff */
[----:B------:R-:W-:-:S04]  /*3d60*/  IMAD.IADD R0, R29, 0x1, R0 ;  /* 0x000000011d007824 */ /* 0x000fc800078e0200 */
[----:B------:R-:W-:-:S04]  /*3d70*/  IMAD.IADD R252, R29, 0x1, R0 ;  /* 0x000000011dfc7824 */ /* 0x000fc800078e0200 */
[----:B------:R-:W-:-:S05]  /*3d80*/  IMAD.IADD R251, R29, 0x1, R252 ;  /* 0x000000011dfb7824 */ /* 0x000fca00078e02fc */
[----:B------:R-:W-:-:S05]  /*3d90*/  IADD3 R250, R29, R251, RZ ;  /* 0x000000fb1dfa7210 */ /* 0x000fca0007ffe0ff */
[----:B------:R-:W-:-:S05]  /*3da0*/  IMAD.IADD R249, R29, 0x1, R250 ;  /* 0x000000011df97824 */ /* 0x000fca00078e02fa */
[----:B------:R-:W-:-:S05]  /*3db0*/  IADD3 R248, R29, R249, RZ ;  /* 0x000000f91df87210 */ /* 0x000fca0007ffe0ff */
[----:B------:R-:W-:Y:S01]  /*3dc0*/  IMAD.IADD R247, R29, 0x1, R248 ;  /* 0x000000011df77824 */ /* 0x000fe200078e02f8 */
[----:B------:R-:W-:-:S03]  /*3dd0*/  SHF.L.U64.HI R2, R30, 0x2, R8 ;  /* 0x000000021e027819 */ /* 0x000fc60000010208 */
[C---:B------:R-:W-:Y:S01]  /*3de0*/  IMAD.IADD R246, R29.reuse, 0x1, R247 ;  /* 0x000000011df67824 */ /* 0x040fe200078e02f7 */
[----:B------:R-:W-:Y:S01]  /*3df0*/  IADD3 R0, R30, -0x80, RZ ;  /* 0xffffff801e007810 */ /* 0x000fe20007ffe0ff */
[----:B------:R1:W-:Y:S03]  /*3e00*/  STL [R1+0xc], R2 ;  /* 0x00000c0201007387 */ /* 0x0003e60000100800 */
[C---:B------:R-:W-:Y:S01]  /*3e10*/  IADD3 R245, R29.reuse, R246, RZ ;  /* 0x000000f61df57210 */ /* 0x040fe20007ffe0ff */
[----:B------:R-:W-:Y:S01]  /*3e20*/  IMAD.SHL.U32 R0, R0, 0x4, RZ ;  /* 0x0000000400007824 */ /* 0x000fe200078e00ff */
[----:B------:R-:W-:Y:S01]  /*3e30*/  MOV R172, 0x20 ;  /* 0x0000002000ac7802 */ /* 0x000fe20000000f00 */
[----:B------:R-:W-:Y:S02]  /*3e40*/  IMAD.MOV.U32 R165, RZ, RZ, 0x40 ;  /* 0x00000040ffa57424 */ /* 0x000fe400078e00ff */
[----:B------:R-:W-:Y:S01]  /*3e50*/  IMAD.IADD R244, R29, 0x1, R245 ;  /* 0x000000011df47824 */ /* 0x000fe200078e02f5 */
        /* <DEDUP_REMOVED lines=10> */
[----:B-1----:R-:W-:Y:S01]  /*3f00*/  IMAD.SHL.U32 R2, R30, 0x4, RZ ;  /* 0x000000041e027824 */ /* 0x002fe200078e00ff */
        /* <DEDUP_REMOVED lines=25> */
[----:B------:R-:W-:Y:S01]  /*40a0*/  IMAD.SHL.U32 R171, R173, 0x2, RZ ;  /* 0x00000002adab7824 */ /* 0x000fe200078e00ff */
[----:B------:R-:W-:Y:S01]  /*40b0*/  SEL R165, R165, 0xffffffc0, !P1 ;  /* 0xffffffc0a5a57807 */ /* 0x000fe20004800000 */
[----:B------:R-:W-:Y:S01]  /*40c0*/  ULDC UR13, c[0x0][0x2e4] ;  /* 0x0000b900000d7ab9 */ /* 0x000fe20000000800 */
[----:B-1-3--:R-:W-:-:S02]  /*40d0*/  IMAD.IADD R0, R29, 0x1, R244 ;  /* 0x000000011d007824 */ /* 0x00afc400078e02f4 */
.L_x_708:
[----:B------:R-:W2:Y:S01]  /*40e0*/  LDL R2, [R1+0x8] ;  /* 0x0000080001027983 */ /* 0x000ea20000100800 */
[----:B------:R-:W-:Y:S01]  /*40f0*/  USHF.L.U32 UR11, UR19, 0x7, URZ ;  /* 0x00000007130b7899 */ /* 0x000fe2000800063f */
[----:B------:R-:W-:Y:S02]  /*4100*/  IMAD.MOV.U32 R181, RZ, RZ, R179 ;  /* 0x000000ffffb57224 */ /* 0x000fe400078e00b3 */
[----:B------:R-:W3:Y:S01]  /*4110*/  LDL R0, [R1+0xc] ;  /* 0x00000c0001007983 */ /* 0x000ee20000100800 */
[----:B------:R-:W-:Y:S03]  /*4120*/  UIADD3 UR9, UR11, UR12, URZ ;  /* 0x0000000c0b097290 */ /* 0x000fe6000fffe03f */
[----:B------:R-:W0:Y:S01]  /*4130*/  LDGDEPBAR ;  /* 0x00000000000079af */ /* 0x000e220000000000 */
[----:B------:R-:W-:Y:S04]  /*4140*/  UIADD3 UR8, -UR6, 0x80, UR9 ;  /* 0x0000008006087890 */ /* 0x000fe8000fffe109 */
[----:B------:R-:W-:Y:S02]  /*4150*/  UIADD3 UR10, UR8, -UR46, URZ ;  /* 0x8000002e080a7290 */ /* 0x000fe4000fffe03f */
[----:B------:R-:W-:Y:S04]  /*4160*/  USHF.L.U32 UR8, UR7, 0x7, URZ ;  /* 0x0000000707087899 */ /* 0x000fe8000800063f */
[----:B------:R-:W-:Y:S03]  /*4170*/  UISETP.GE.AND UP0, UPT, UR8, UR10, UPT ;  /* 0x0000000a0800728c */ /* 0x000fe6000bf06270 */
[----:B------:R-:W-:Y:S01]  /*4180*/  ULDC UR10, c[0x0][0x2e4] ;  /* 0x0000b900000a7ab9 */ /* 0x000fe20000000800 */
[----:B------:R-:W-:Y:S04]  /*4190*/  DEPBAR.LE SB0, 0x0 ;  /* 0x000080000000791a */ /* 0x000fe80000000000 */
[----:B------:R-:W-:Y:S08]  /*41a0*/  BAR.SYNC.DEFER_BLOCKING 0x0 ;  /* 0x0000000000007b1d */ /* 0x000ff00000010000 */
[----:B------:R-:W-:Y:S08]  /*41b0*/  LDSM.16.M88.4 R64, [R170] ;  /* 0x00000000aa40783b */ /* 0x000ff00000000200 */
[----:B------:R-:W1:Y:S08]  /*41c0*/  LDSM.16.M88.4 R16, [R166+0xc000] ;  /* 0x00c00000a610783b */ /* 0x000e700000000200 */
[----:B------:R-:W4:Y:S08]  /*41d0*/  LDSM.16.M88.4 R60, [R170+0x2000] ;  /* 0x00200000aa3c783b */ /* 0x000f300000000200 */
[----:B------:R-:W2:Y:S08]  /*41e0*/  LDSM.16.M88.4 R32, [R166+0xc800] ;  /* 0x00c80000a620783b */ /* 0x000eb00000000200 */
[----:B------:R-:W2:Y:S08]  /*41f0*/  LDSM.16.M88.4 R48, [R166+0xd000] ;  /* 0x00d00000a630783b */ /* 0x000eb00000000200 */
[----:B------:R-:W2:Y:S01]  /*4200*/  LDSM.16.M88.4 R132, [R166+0xd800] ;  /* 0x00d80000a684783b */ /* 0x000ea20000000200 */
[-C--:B-1----:R-:W-:Y:S07]  /*4210*/  HMMA.16816.F32 R4, R64, R16.reuse, RZ ;  /* 0x000000104004723c */ /* 0x082fee00000018ff */
[----:B------:R-:W-:Y:S01]  /*4220*/  LDSM.16.M88.4 R140, [R169+0xc000] ;  /* 0x00c00000a98c783b */ /* 0x000fe20000000200 */
[C---:B----4-:R-:W-:Y:S07]  /*4230*/  HMMA.16816.F32 R8, R60.reuse, R16, RZ ;  /* 0x000000103c08723c */ /* 0x050fee00000018ff */
[----:B------:R-:W-:Y:S01]  /*4240*/  LDSM.16.M88.4 R148, [R169+0xc800] ;  /* 0x00c80000a994783b */ /* 0x000fe20000000200 */
[-C--:B------:R-:W-:Y:S07]  /*4250*/  HMMA.16816.F32 R12, R60, R18.reuse, RZ ;  /* 0x000000123c0c723c */ /* 0x080fee00000018ff */
[----:B------:R-:W-:Y:S01]  /*4260*/  LDSM.16.M88.4 R152, [R169+0xd000] ;  /* 0x00d00000a998783b */ /* 0x000fe20000000200 */
[C---:B------:R-:W-:Y:S07]  /*4270*/  HMMA.16816.F32 R16, R64.reuse, R18, RZ ;  /* 0x000000124010723c */ /* 0x040fee00000018ff */
[----:B------:R-:W-:Y:S08]  /*4280*/  LDSM.16.M88.4 R156, [R169+0xd800] ;  /* 0x00d80000a99c783b */ /* 0x000ff00000000200 */
[----:B------:R-:W-:Y:S01]  /*4290*/  LDSM.16.M88.4 R160, [R167+0xd000] ;  /* 0x00d00000a7a0783b */ /* 0x000fe20000000200 */
[----:B--2---:R-:W-:Y:S04]  /*42a0*/  IADD3 R20, P0, R2, UR17, RZ ;  /* 0x0000001102147c10 */ /* 0x004fe8000ff1e0ff */
[----:B---3--:R-:W-:Y:S01]  /*42b0*/  IADD3.X R21, R0, UR16, RZ, P0, !PT ;  /* 0x0000001000157c10 */ /* 0x008fe200087fe4ff */
[C---:B------:R-:W-:Y:S01]  /*42c0*/  IMAD.IADD R0, R170.reuse, 0x1, R172 ;  /* 0x00000001aa007824 */ /* 0x040fe200078e02ac */
[----:B------:R-:W-:Y:S03]  /*42d0*/  PLOP3.LUT P0, PT, PT, PT, UP0, 0x80, 0x0 ;  /* 0x000000000000781c */ /* 0x000fe60003f0f008 */
[----:B-----5:R1:W5:Y:S04]  /*42e0*/  LDG.E R177, [R20.64] ;  /* 0x0000001614b17981 */ /* 0x020368000c1e1900 */
[----:B------:R1:W5:Y:S04]  /*42f0*/  LDG.E R178, [R20.64+0x20] ;  /* 0x0000201614b27981 */ /* 0x000368000c1e1900 */
[----:B------:R1:W5:Y:S04]  /*4300*/  LDG.E R176, [R20.64+0x100] ;  /* 0x0001001614b07981 */ /* 0x000368000c1e1900 */
[----:B------:R1:W5:Y:S04]  /*4310*/  LDG.E R175, [R20.64+0x120] ;  /* 0x0001201614af7981 */ /* 0x000368000c1e1900 */
[----:B------:R-:W2:Y:S08]  /*4320*/  LDSM.16.M88.4 R136, [R0] ;  /* 0x000000000088783b */ /* 0x000eb00000000200 */
[----:B------:R-:W3:Y:S01]  /*4330*/  LDSM.16.M88.4 R144, [R0+0x2000] ;  /* 0x002000000090783b */ /* 0x000ee20000000200 */
[-C--:B-1----:R-:W-:Y:S08]  /*4340*/  HMMA.16816.F32 R20, R64, R32.reuse, RZ ;  /* 0x000000204014723c */ /* 0x082ff000000018ff */
        /* <DEDUP_REMOVED lines=10> */
[----:B------:R-:W-:Y:S08]  /*43f0*/  HMMA.16816.F32 R64, R64, R134, RZ ;  /* 0x000000864040723c */ /* 0x000ff000000018ff */
[-C--:B--2---:R-:W-:Y:S08]  /*4400*/  HMMA.16816.F32 R4, R136, R140.reuse, R4 ;  /* 0x0000008c8804723c */ /* 0x084ff00000001804 */
[C---:B---3--:R-:W-:Y:S08]  /*4410*/  HMMA.16816.F32 R8, R144.reuse, R140, R8 ;  /* 0x0000008c9008723c */ /* 0x048ff00000001808 */
[-C--:B------:R-:W-:Y:S08]  /*4420*/  HMMA.16816.F32 R12, R144, R142.reuse, R12 ;  /* 0x0000008e900c723c */ /* 0x080ff0000000180c */
[C---:B------:R-:W-:Y:S01]  /*4430*/  HMMA.16816.F32 R16, R136.reuse, R142, R16 ;  /* 0x0000008e8810723c */ /* 0x040fe20000001810 */
[----:B------:R-:W-:Y:S07]  /*4440*/  LDSM.16.M88.4 R140, [R167+0xc000] ;  /* 0x00c00000a78c783b */ /* 0x000fee0000000200 */
[-C--:B------:R-:W-:Y:S08]  /*4450*/  HMMA.16816.F32 R20, R136, R148.reuse, R20 ;  /* 0x000000948814723c */ /* 0x080ff00000001814 */
[C---:B------:R-:W-:Y:S07]  /*4460*/  HMMA.16816.F32 R24, R144.reuse, R148, R24 ;  /* 0x000000949018723c */ /* 0x040fee0000001818 */
[----:B------:R-:W-:Y:S01]  /*4470*/  IMAD.IADD R148, R170, 0x1, R165 ;  /* 0x00000001aa947824 */ /* 0x000fe200078e02a5 */
[-C--:B------:R-:W-:Y:S04]  /*4480*/  HMMA.16816.F32 R28, R144, R150.reuse, R28 ;  /* 0x00000096901c723c */ /* 0x080fe8000000181c */
[----:B------:R-:W1:Y:S04]  /*4490*/  LDSM.16.M88.4 R132, [R148] ;  /* 0x000000009484783b */ /* 0x000e680000000200 */
[C---:B------:R-:W-:Y:S04]  /*44a0*/  HMMA.16816.F32 R32, R136.reuse, R150, R32 ;  /* 0x000000968820723c */ /* 0x040fe80000001820 */
[----:B------:R-:W2:Y:S04]  /*44b0*/  LDSM.16.M88.4 R148, [R148+0x2000] ;  /* 0x002000009494783b */ /* 0x000ea80000000200 */
        /* <DEDUP_REMOVED lines=8> */
[----:B------:R-:W4:Y:S07]  /*4540*/  LDSM.16.M88.4 R144, [R167+0xd800] ;  /* 0x00d80000a790783b */ /* 0x000f2e0000000200 */
[----:B------:R-:W-:Y:S01]  /*4550*/  HMMA.16816.F32 R64, R136, R158, R64 ;  /* 0x0000009e8840723c */ /* 0x000fe20000001840 */
[----:B------:R-:W-:Y:S07]  /*4560*/  LDSM.16.M88.4 R156, [R168+0xc800] ;  /* 0x00c80000a89c783b */ /* 0x000fee0000000200 */
[-C--:B-1----:R-:W-:Y:S08]  /*4570*/  HMMA.16816.F32 R4, R132, R140.reuse, R4 ;  /* 0x0000008c8404723c */ /* 0x082ff00000001804 */
[C---:B--2---:R-:W-:Y:S08]  /*4580*/  HMMA.16816.F32 R8, R148.reuse, R140, R8 ;  /* 0x0000008c9408723c */ /* 0x044ff00000001808 */
[-C--:B------:R-:W-:Y:S08]  /*4590*/  HMMA.16816.F32 R12, R148, R142.reuse, R12 ;  /* 0x0000008e940c723c */ /* 0x080ff0000000180c */
[C---:B------:R-:W-:Y:S01]  /*45a0*/  HMMA.16816.F32 R16, R132.reuse, R142, R16 ;  /* 0x0000008e8410723c */ /* 0x040fe20000001810 */
[----:B------:R-:W-:Y:S07]  /*45b0*/  LDSM.16.M88.4 R140, [R168+0xc000] ;  /* 0x00c00000a88c783b */ /* 0x000fee0000000200 */
[-C--:B---3--:R-:W-:Y:S08]  /*45c0*/  HMMA.16816.F32 R20, R132, R152.reuse, R20 ;  /* 0x000000988414723c */ /* 0x088ff00000001814 */
[C---:B------:R-:W-:Y:S07]  /*45d0*/  HMMA.16816.F32 R24, R148.reuse, R152, R24 ;  /* 0x000000989418723c */ /* 0x040fee0000001818 */
[----:B------:R-:W-:Y:S01]  /*45e0*/  IADD3 R152, R0, R165, RZ ;  /* 0x000000a500987210 */ /* 0x000fe20007ffe0ff */
        /* <DEDUP_REMOVED lines=9> */
[-C--:B----4-:R-:W-:Y:S08]  /*4680*/  HMMA.16816.F32 R52, R132, R144.reuse, R52 ;  /* 0x000000908434723c */ /* 0x090ff00000001834 */
[C---:B------:R-:W-:Y:S08]  /*4690*/  HMMA.16816.F32 R56, R148.reuse, R144, R56 ;  /* 0x000000909438723c */ /* 0x040ff00000001838 */
[-C--:B------:R-:W-:Y:S01]  /*46a0*/  HMMA.16816.F32 R60, R148, R146.reuse, R60 ;  /* 0x00000092943c723c */ /* 0x080fe2000000183c */
[----:B------:R-:W4:Y:S07]  /*46b0*/  LDSM.16.M88.4 R148, [R168+0xd800] ;  /* 0x00d80000a894783b */ /* 0x000f2e0000000200 */
[----:B------:R-:W-:Y:S08]  /*46c0*/  HMMA.16816.F32 R64, R132, R146, R64 ;  /* 0x000000928440723c */ /* 0x000ff00000001840 */
[-C--:B-1----:R-:W-:Y:S08]  /*46d0*/  HMMA.16816.F32 R4, R136, R140.reuse, R4 ;  /* 0x0000008c8804723c */ /* 0x082ff00000001804 */
[C---:B--2---:R-:W-:Y:S08]  /*46e0*/  HMMA.16816.F32 R8, R152.reuse, R140, R8 ;  /* 0x0000008c9808723c */ /* 0x044ff00000001808 */
[-C--:B------:R-:W-:Y:S08]  /*46f0*/  HMMA.16816.F32 R12, R152, R142.reuse, R12 ;  /* 0x0000008e980c723c */ /* 0x080ff0000000180c */
[C---:B------:R-:W-:Y:S08]  /*4700*/  HMMA.16816.F32 R16, R136.reuse, R142, R16 ;  /* 0x0000008e8810723c */ /* 0x040ff00000001810 */
[-C--:B------:R-:W-:Y:S08]  /*4710*/  HMMA.16816.F32 R20, R136, R156.reuse, R20 ;  /* 0x0000009c8814723c */ /* 0x080ff00000001814 */
[C---:B------:R-:W-:Y:S08]  /*4720*/  HMMA.16816.F32 R24, R152.reuse, R156, R24 ;  /* 0x0000009c9818723c */ /* 0x040ff00000001818 */
[-C--:B------:R-:W-:Y:S08]  /*4730*/  HMMA.16816.F32 R28, R152, R158.reuse, R28 ;  /* 0x0000009e981c723c */ /* 0x080ff0000000181c */
[C---:B------:R-:W-:Y:S08]  /*4740*/  HMMA.16816.F32 R32, R136.reuse, R158, R32 ;  /* 0x0000009e8820723c */ /* 0x040ff00000001820 */
        /* <DEDUP_REMOVED lines=19> */
.L_x_704:
[----:B------:R-:W2:Y:S01]  /*4880*/  LDL R0, [R1] ;  /* 0x0000000001007983 */ /* 0x000ea20000100800 */
[----:B------:R-:W-:Y:S02]  /*4890*/  UIADD3 UR9, -UR10, UR6, -UR12 ;  /* 0x000000060a097290 */ /* 0x000fe4000fffe90c */
[----:B------:R-:W-:Y:S01]  /*48a0*/  UIADD3 UR11, UR6, 0x1, -UR12 ;  /* 0x00000001060b7890 */ /* 0x000fe2000fffe80c */
[----:B------:R-:W3:Y:S01]  /*48b0*/  LDL R2, [R1+0x18] ;  /* 0x0000180001027983 */ /* 0x000ee20000100800 */
[----:B------:R-:W-:Y:S01]  /*48c0*/  UMOV UR13, UR10 ;  /* 0x0000000a000d7c82 */ /* 0x000fe20008000000 */
[----:B--2---:R-:W-:Y:S01]  /*48d0*/  IADD3 R133, R0, UR8, RZ ;  /* 0x0000000800857c10 */ /* 0x004fe2000fffe0ff */
[----:B------:R-:W-:Y:S01]  /*48e0*/  IMAD.U32 R0, RZ, RZ, UR19 ;  /* 0x00000013ff007e24 */ /* 0x000fe2000f8e00ff */
[----:B------:R-:W-:Y:S02]  /*48f0*/  UIADD3 UR8, UR11, UR45, URZ ;  /* 0x0000002d0b087290 */ /* 0x000fe4000fffe03f */
[C---:B------:R-:W-:Y:S01]  /*4900*/  IADD3 R132, R133.reuse, UR9, RZ ;  /* 0x0000000985847c10 */ /* 0x040fe2000fffe0ff */
[----:B---3--:R-:W-:Y:S01]  /*4910*/  IMAD R0, R0, 0x80, R2 ;  /* 0x0000008000007824 */ /* 0x008fe200078e0202 */
[C---:B------:R-:W-:Y:S02]  /*4920*/  IADD3 R149, R133.reuse, 0x8, RZ ;  /* 0x0000000885957810 */ /* 0x040fe40007ffe0ff */
[----:B------:R-:W-:Y:S02]  /*4930*/  IMNMX R132, RZ, R132, !PT ;  /* 0x00000084ff847217 */ /* 0x000fe40007800200 */
[----:B------:R-:W-:Y:S02]  /*4940*/  IADD3 R2, R133, UR8, RZ ;  /* 0x0000000885027c10 */ /* 0x000fe4000fffe0ff */
[C---:B------:R-:W-:Y:S02]  /*4950*/  IADD3 R148, R0.reuse, 0x1, RZ ;  /* 0x0000000100947810 */ /* 0x040fe40007ffe0ff */
[C---:B------:R-:W-:Y:S02]  /*4960*/  IADD3 R147, R0.reuse, 0x8, RZ ;  /* 0x0000000800937810 */ /* 0x040fe40007ffe0ff */
[----:B------:R-:W-:Y:S02]  /*4970*/  IADD3 R146, R0, 0x9, RZ ;  /* 0x0000000900927810 */ /* 0x000fe40007ffe0ff */
[----:B------:R-:W-:Y:S02]  /*4980*/  IMNMX R2, R2, UR6, PT ;  /* 0x0000000602027c17 */ /* 0x000fe4000b800200 */
[-C--:B------:R-:W-:Y:S02]  /*4990*/  ISETP.GE.AND P4, PT, R0, R132.reuse, PT ;  /* 0x000000840000720c */ /* 0x080fe40003f86270 */
[-C--:B------:R-:W-:Y:S02]  /*49a0*/  ISETP.GE.AND P3, PT, R148, R132.reuse, PT ;  /* 0x000000849400720c */ /* 0x080fe40003f66270 */
[CC--:B------:R-:W-:Y:S02]  /*49b0*/  ISETP.GE.AND P2, PT, R147.reuse, R132.reuse, PT ;  /* 0x000000849300720c */ /* 0x0c0fe40003f46270 */
[----:B------:R-:W-:Y:S02]  /*49c0*/  ISETP.GE.AND P0, PT, R146, R132, PT ;  /* 0x000000849200720c */ /* 0x000fe40003f06270 */
[C---:B------:R-:W-:Y:S02]  /*49d0*/  IADD3 R145, R0.reuse, 0x10, RZ ;  /* 0x0000001000917810 */ /* 0x040fe40007ffe0ff */
[C---:B------:R-:W-:Y:S02]  /*49e0*/  IADD3 R144, R0.reuse, 0x11, RZ ;  /* 0x0000001100907810 */ /* 0x040fe40007ffe0ff */
[C---:B------:R-:W-:Y:S02]  /*49f0*/  IADD3 R143, R0.reuse, 0x18, RZ ;  /* 0x00000018008f7810 */ /* 0x040fe40007ffe0ff */
[C---:B------:R-:W-:Y:S02]  /*4a00*/  IADD3 R142, R0.reuse, 0x19, RZ ;  /* 0x00000019008e7810 */ /* 0x040fe40007ffe0ff */
[C---:B------:R-:W-:Y:S02]  /*4a10*/  IADD3 R141, R0.reuse, 0x20, RZ ;  /* 0x00000020008d7810 */ /* 0x040fe40007ffe0ff */
[C---:B------:R-:W-:Y:S02]  /*4a20*/  IADD3 R140, R0.reuse, 0x21, RZ ;  /* 0x00000021008c7810 */ /* 0x040fe40007ffe0ff */
[-C--:B------:R-:W-:Y:S02]  /*4a30*/  ISETP.GE.OR P4, PT, R0, R2.reuse, !P4 ;  /* 0x000000020000720c */ /* 0x080fe40006786670 */
[-C--:B------:R-:W-:Y:S02]  /*4a40*/  ISETP.GE.OR P3, PT, R148, R2.reuse, !P3 ;  /* 0x000000029400720c */ /* 0x080fe40005f66670 */
[-C--:B------:R-:W-:Y:S02]  /*4a50*/  ISETP.GE.OR P2, PT, R147, R2.reuse, !P2 ;  /* 0x000000029300720c */ /* 0x080fe40005746670 */
[----:B------:R-:W-:Y:S02]  /*4a60*/  ISETP.GE.OR P0, PT, R146, R2, !P0 ;  /* 0x000000029200720c */ /* 0x000fe40004706670 */
[-C--:B------:R-:W-:Y:S02]  /*4a70*/  ISETP.GE.AND P6, PT, R145, R132.reuse, PT ;  /* 0x000000849100720c */ /* 0x080fe40003fc6270 */
        /* <DEDUP_REMOVED lines=9> */
[C---:B------:R-:W-:Y:S02]  /*4b10*/  IADD3 R139, R0.reuse, 0x28, RZ ;  /* 0x00000028008b7810 */ /* 0x040fe40007ffe0ff */
[C---:B------:R-:W-:Y:S02]  /*4b20*/  IADD3 R138, R0.reuse, 0x29, RZ ;  /* 0x00000029008a7810 */ /* 0x040fe40007ffe0ff */
[C---:B------:R-:W-:Y:S02]  /*4b30*/  IADD3 R137, R0.reuse, 0x30, RZ ;  /* 0x0000003000897810 */ /* 0x040fe40007ffe0ff */
[C---:B------:R-:W-:Y:S02]  /*4b40*/  IADD3 R136, R0.reuse, 0x31, RZ ;  /* 0x0000003100887810 */ /* 0x040fe40007ffe0ff */
[C---:B------:R-:W-:Y:S02]  /*4b50*/  IADD3 R135, R0.reuse, 0x38, RZ ;  /* 0x0000003800877810 */ /* 0x040fe40007ffe0ff */
[----:B------:R-:W-:Y:S02]  /*4b60*/  IADD3 R134, R0, 0x39, RZ ;  /* 0x0000003900867810 */ /* 0x000fe40007ffe0ff */
        /* <DEDUP_REMOVED lines=18> */
[C---:B------:R-:W-:Y:S02]  /*4c90*/  IADD3 R132, R149.reuse, UR9, RZ ;  /* 0x0000000995847c10 */ /* 0x040fe4000fffe0ff */
[----:B------:R-:W-:Y:S02]  /*4ca0*/  IADD3 R150, R149, UR8, RZ ;  /* 0x0000000895967c10 */ /* 0x000fe4000fffe0ff */
[-C--:B------:R-:W-:Y:S02]  /*4cb0*/  ISETP.GE.OR P6, PT, R139, R2.reuse, !P6 ;  /* 0x000000028b00720c */ /* 0x080fe400077c6670 */
[-C--:B------:R-:W-:Y:S02]  /*4cc0*/  ISETP.GE.OR P5, PT, R138, R2.reuse, !P5 ;  /* 0x000000028a00720c */ /* 0x080fe40006fa6670 */
[-C--:B------:R-:W-:Y:S02]  /*4cd0*/  ISETP.GE.OR P4, PT, R137, R2.reuse, !P4 ;  /* 0x000000028900720c */ /* 0x080fe40006786670 */
[----:B------:R-:W-:Y:S02]  /*4ce0*/  ISETP.GE.OR P3, PT, R136, R2, !P3 ;  /* 0x000000028800720c */ /* 0x000fe40005f66670 */
[----:B------:R-:W-:Y:S02]  /*4cf0*/  IMNMX R132, RZ, R132, !PT ;  /* 0x00000084ff847217 */ /* 0x000fe40007800200 */
[-C--:B------:R-:W-:Y:S02]  /*4d00*/  ISETP.GE.OR P2, PT, R135, R2.reuse, !P2 ;  /* 0x000000028700720c */ /* 0x080fe40005746670 */
[----:B------:R-:W-:Y:S02]  /*4d10*/  ISETP.GE.OR P0, PT, R134, R2, !P0 ;  /* 0x000000028600720c */ /* 0x000fe40004706670 */
        /* <DEDUP_REMOVED lines=45> */
[C---:B------:R-:W-:Y:S02]  /*4ff0*/  IADD3 R133, R149.reuse, UR9, RZ ;  /* 0x0000000995857c10 */ /* 0x040fe4000fffe0ff */
[----:B------:R-:W-:Y:S02]  /*5000*/  IADD3 R150, R149, UR8, RZ ;  /* 0x0000000895967c10 */ /* 0x000fe4000fffe0ff */
[-C--:B------:R-:W-:Y:S02]  /*5010*/  ISETP.GE.OR P2, PT, R139, R2.reuse, !P2 ;  /* 0x000000028b00720c */ /* 0x080fe40005746670 */
[-C--:B------:R-:W-:Y:S02]  /*5020*/  ISETP.GE.OR P0, PT, R138, R2.reuse, !P0 ;  /* 0x000000028a00720c */ /* 0x080fe40004706670 */
[-C--:B------:R-:W-:Y:S02]  /*5030*/  ISETP.GE.OR P6, PT, R137, R2.reuse, !P6 ;  /* 0x000000028900720c */ /* 0x080fe400077c6670 */
[-C--:B------:R-:W-:Y:S02]  /*5040*/  ISETP.GE.OR P5, PT, R136, R2.reuse, !P5 ;  /* 0x000000028800720c */ /* 0x080fe40006fa6670 */
[-C--:B------:R-:W-:Y:S02]  /*5050*/  ISETP.GE.OR P4, PT, R135, R2.reuse, !P4 ;  /* 0x000000028700720c */ /* 0x080fe40006786670 */
[----:B------:R-:W-:Y:S02]  /*5060*/  ISETP.GE.OR P3, PT, R134, R2, !P3 ;  /* 0x000000028600720c */ /* 0x000fe40005f66670 */
        /* <DEDUP_REMOVED lines=18> */
[-C--:B------:R-:W-:Y:S02]  /*5190*/  ISETP.GE.OR P6, PT, R147, R133.reuse, !P6 ;  /* 0x000000859300720c */ /* 0x080fe400077c6670 */
        /* <DEDUP_REMOVED lines=25> */
[----:B------:R-:W-:Y:S02]  /*5330*/  ISETP.GE.AND P5, PT, R134, R2, PT ;  /* 0x000000028600720c */ /* 0x000fe40003fa6270 */
[----:B------:R-:W-:Y:S02]  /*5340*/  IADD3 R2, R132, UR8, RZ ;  /* 0x0000000884027c10 */ /* 0x000fe4000fffe0ff */
[----:B------:R-:W-:Y:S02]  /*5350*/  ISETP.GE.OR P4, PT, R139, R133, !P4 ;  /* 0x000000858b00720c */ /* 0x000fe40006786670 */
[----:B------:R-:W-:Y:S02]  /*5360*/  IMNMX R132, RZ, R149, !PT ;  /* 0x00000095ff847217 */ /* 0x000fe40007800200 */
[-C--:B------:R-:W-:Y:S02]  /*5370*/  ISETP.GE.OR P3, PT, R138, R133.reuse, !P3 ;  /* 0x000000858a00720c */ /* 0x080fe40005f66670 */
[-C--:B------:R-:W-:Y:S02]  /*5380*/  ISETP.GE.OR P2, PT, R137, R133.reuse, !P2 ;  /* 0x000000858900720c */ /* 0x080fe40005746670 */
[-C--:B------:R-:W-:Y:S02]  /*5390*/  ISETP.GE.OR P0, PT, R136, R133.reuse, !P0 ;  /* 0x000000858800720c */ /* 0x080fe40004706670 */
        /* <DEDUP_REMOVED lines=57> */
.L_x_705:
[C---:B------:R-:W-:Y:S01]  /*5730*/  FMUL.FTZ R132, R238.reuse, 1.4426950216293334961 ;  /* 0x3fb8aa3bee847820 */ /* 0x040fe20000410000 */
[----:B------:R-:W-:Y:S01]  /*5740*/  FSETP.NEU.FTZ.AND P0, PT, R238, -INF , PT ;  /* 0xff800000ee00780b */ /* 0x000fe20003f1d000 */
[----:B------:R-:W-:Y:S01]  /*5750*/  FMUL.FTZ R2, R236, 1.4426950216293334961 ;  /* 0x3fb8aa3bec027820 */ /* 0x000fe20000410000 */
[----:B------:R-:W-:Y:S01]  /*5760*/  UISETP.GT.AND UP3, UPT, UR7, UR18, UPT ;  /* 0x000000120700728c */ /* 0x000fe2000bf64270 */
[----:B------:R-:W-:Y:S01]  /*5770*/  FMUL.FTZ R0, R237, 1.4426950216293334961 ;  /* 0x3fb8aa3bed007820 */ /* 0x000fe20000410000 */
[----:B------:R-:W-:Y:S02]  /*5780*/  FSEL R132, R132, RZ, P0 ;  /* 0x000000ff84847208 */ /* 0x000fe40000000000 */
[----:B------:R-:W-:Y:S03]  /*5790*/  FSETP.NEU.FTZ.AND P0, PT, R239, -INF , PT ;  /* 0xff800000ef00780b */ /* 0x000fe60003f1d000 */
        /* <DEDUP_REMOVED lines=31> */
[--C-:B------:R-:W-:Y:S01]  /*5990*/  FFMA.FTZ R34, R34, c[0x0][0x23c], -R4.reuse ;  /* 0x00008f0022227a23 */ /* 0x100fe20000010804 */
[----:B------:R-:W-:Y:S01]  /*59a0*/  PLOP3.LUT P0, PT, PT, PT, UP3, 0x80, 0x0 ;  /* 0x000000000000781c */ /* 0x000fe20003f0f038 */
        /* <DEDUP_REMOVED lines=167> */
[CC--:B------:R-:W-:Y:S03]  /*6420*/  IADD3 R146, R172.reuse, R0.reuse, RZ ;  /* 0x00000000ac927210 */ /* 0x0c0fe60007ffe0ff */
[----:B------:R-:W-:Y:S01]  /*6430*/  LDSM.16.M88.4 R64, [R0+0x8000] ;  /* 0x008000000040783b */ /* 0x000fe20000000200 */
[----:B------:R-:W-:Y:S07]  /*6440*/  IADD3 R145, R165, R0, RZ ;  /* 0x00000000a5917210 */ /* 0x000fee0007ffe0ff */
[----:B------:R-:W1:Y:S08]  /*6450*/  LDSM.16.M88.4 R16, [R166+0x10000] ;  /* 0x01000000a610783b */ /* 0x000e700000000200 */
[----:B------:R-:W2:Y:S08]  /*6460*/  LDSM.16.M88.4 R60, [R0+0xa000] ;  /* 0x00a00000003c783b */ /* 0x000eb00000000200 */
[----:B------:R-:W3:Y:S08]  /*6470*/  LDSM.16.M88.4 R32, [R166+0x10800] ;  /* 0x01080000a620783b */ /* 0x000ef00000000200 */
[----:B------:R-:W4:Y:S08]  /*6480*/  LDSM.16.M88.4 R48, [R166+0x11000] ;  /* 0x01100000a630783b */ /* 0x000f300000000200 */
[----:B------:R-:W3:Y:S01]  /*6490*/  LDSM.16.M88.4 R132, [R166+0x11800] ;  /* 0x01180000a684783b */ /* 0x000ee20000000200 */
[-C--:B-1----:R-:W-:Y:S07]  /*64a0*/  HMMA.16816.F32 R4, R64, R16.reuse, RZ ;  /* 0x000000104004723c */ /* 0x082fee00000018ff */
[----:B------:R-:W-:Y:S01]  /*64b0*/  LDSM.16.M88.4 R136, [R146+0x8000] ;  /* 0x008000009288783b */ /* 0x000fe20000000200 */
[C---:B--2---:R-:W-:Y:S07]  /*64c0*/  HMMA.16816.F32 R8, R60.reuse, R16, RZ ;  /* 0x000000103c08723c */ /* 0x044fee00000018ff */
[----:B------:R-:W-:Y:S01]  /*64d0*/  LDSM.16.M88.4 R140, [R146+0xa000] ;  /* 0x00a00000928c783b */ /* 0x000fe20000000200 */
[-C--:B------:R-:W-:Y:S08]  /*64e0*/  HMMA.16816.F32 R12, R60, R18.reuse, RZ ;  /* 0x000000123c0c723c */ /* 0x080ff000000018ff */
        /* <DEDUP_REMOVED lines=237> */
.L_x_706:
        /* <DEDUP_REMOVED lines=192> */
.L_x_707:
[----:B------:R-:W-:Y:S01]  /*7fc0*/  LDSM.16.M88.4 R32, [R171+0x14000] ;  /* 0x01400000ab20783b */ /* 0x000fe20000000200 */
[----:B------:R-:W-:Y:S01]  /*7fd0*/  IMAD.IADD R144, R165, 0x1, R146 ;  /* 0x00000001a5907824 */ /* 0x000fe200078e0292 */
[----:B------:R-:W-:Y:S01]  /*7fe0*/  ULOP3.LUT UR8, UR7, 0x1, URZ, 0xc0, !UPT ;  /* 0x0000000107087892 */ /* 0x000fe2000f8ec03f */
[----:B------:R-:W-:Y:S01]  /*7ff0*/  IMAD.MOV.U32 R152, RZ, RZ, c[0x0][0x22c] ;  /* 0x00008b00ff987624 */ /* 0x000fe200078e00ff */
[----:B------:R-:W-:Y:S01]  /*8000*/  UISETP.GT.AND UP2, UPT, UR7, UR18, UPT ;  /* 0x000000120700728c */ /* 0x000fe2000bf44270 */
        /* <DEDUP_REMOVED lines=9> */
[----:B------:R-:W-:Y:S02]  /*80a0*/  IMAD.SHL.U32 R151, R151, 0x20, RZ ;  /* 0x0000002097977824 */ /* 0x000fe400078e00ff */
[----:B------:R-:W-:Y:S02]  /*80b0*/  IMAD.MOV.U32 R148, RZ, RZ, c[0x0][0x22c] ;  /* 0x00008b00ff947624 */ /* 0x000fe400078e00ff */
[----:B------:R-:W4:Y:S02]  /*80c0*/  LDL R150, [R1+0x4] ;  /* 0x0000040001967983 */ /* 0x000f240000100800 */
[----:B------:R-:W-:Y:S03]  /*80d0*/  IMAD R148, R148, c[0x0][0x1c0], RZ ;  /* 0x0000700094947a24 */ /* 0x000fe600078e02ff */
[----:B------:R-:W-:Y:S01]  /*80e0*/  LDSM.16.M88.4 R40, [R146+0x14000] ;  /* 0x014000009228783b */ /* 0x000fe20000000200 */
[----:B------:R-:W-:Y:S04]  /*80f0*/  IMAD.U32 R148, R148, -0x80, RZ ;  /* 0xffffff8094947824 */ /* 0x000fe800078e00ff */
[----:B------:R-:W4:Y:S01]  /*8100*/  LDL R149, [R1+0x14] ;  /* 0x0000140001957983 */ /* 0x000f220000100800 */
[C---:B------:R-:W-:Y:S04]  /*8110*/  LEA R180, P2, R148.reuse, R180, 0x2 ;  /* 0x000000b494b47211 */ /* 0x040fe800078410ff */
[----:B------:R-:W1:Y:S01]  /*8120*/  LDSM.16.MT88.4 R44, [R0+0xc800] ;  /* 0x00c80000002c783b */ /* 0x000e620000004200 */
[----:B------:R-:W-:Y:S01]  /*8130*/  LEA.HI.X.SX32 R179, R148, R181, 0x2, P2 ;  /* 0x000000b594b37211 */ /* 0x000fe200010f16ff */
[----:B------:R-:W-:Y:S03]  /*8140*/  IMAD.MOV.U32 R148, RZ, RZ, c[0x0][0x22c] ;  /* 0x00008b00ff947624 */ /* 0x000fe600078e00ff */
[----:B------:R-:W1:Y:S01]  /*8150*/  LDSM.16.M88.4 R48, [R146+0x16000] ;  /* 0x016000009230783b */ /* 0x000e620000000200 */
[----:B------:R-:W-:Y:S01]  /*8160*/  IMAD R148, R148, c[0x0][0x1c0], RZ ;  /* 0x0000700094947a24 */ /* 0x000fe200078e02ff */
[-C--:B-12---:R-:W-:Y:S03]  /*8170*/  HMMA.16816.F32 R4, R32, R16.reuse, RZ ;  /* 0x000000102004723c */ /* 0x086fe600000018ff */
[----:B------:R-:W1:Y:S01]  /*8180*/  LDSM.16.MT88.4 R52, [R2+0xc800] ;  /* 0x00c800000234783b */ /* 0x000e620000004200 */
[----:B------:R-:W-:Y:S04]  /*8190*/  IMAD.SHL.U32 R148, R148, 0x8, RZ ;  /* 0x0000000894947824 */ /* 0x000fe800078e00ff */
        /* <DEDUP_REMOVED lines=99> */
[----:B------:R-:W-:Y:S01]  /*87d0*/  IMAD.MOV.U32 R149, RZ, RZ, c[0x0][0x22c] ;  /* 0x00008b00ff957624 */ /* 0x000fe200078e00ff */
[----:B------:R1:W5:Y:S02]  /*87e0*/  @P0 LDG.E R238, [R38.64] ;  /* 0x0000000426ee0981 */ /* 0x000364000c1e1900 */
[CC--:B------:R-:W-:Y:S01]  /*87f0*/  LEA R44, P2, R148.reuse, R36.reuse, 0x2 ;  /* 0x00000024942c7211 */ /* 0x0c0fe200078410ff */
[----:B------:R-:W-:Y:S02]  /*8800*/  IMAD.MOV.U32 R37, RZ, RZ, R179 ;  /* 0x000000ffff257224 */ /* 0x000fe400078e00b3 */
[----:B------:R1:W5:Y:S01]  /*8810*/  @P0 LDG.E R239, [R38.64+0x20] ;  /* 0x0000200426ef0981 */ /* 0x000362000c1e1900 */
[-C--:B------:R-:W-:Y:S04]  /*8820*/  HMMA.16816.F32 R12, R56, R54.reuse, R12 ;  /* 0x00000036380c723c */ /* 0x080fe8000000180c */
[----:B------:R1:W5:Y:S01]  /*8830*/  @P0 LDG.E R236, [R38.64+0x100] ;  /* 0x0001000426ec0981 */ /* 0x000362000c1e1900 */
[-C--:B------:R-:W-:Y:S01]  /*8840*/  LEA.HI.X.SX32 R45, R148, R37.reuse, 0x2, P2 ;  /* 0x00000025942d7211 */ /* 0x080fe200010f16ff */
[----:B------:R-:W-:Y:S02]  /*8850*/  IMAD R150, R150, c[0x0][0x1c0], RZ ;  /* 0x0000700096967a24 */ /* 0x000fe400078e02ff */
[C---:B------:R-:W-:Y:S01]  /*8860*/  HMMA.16816.F32 R16, R40.reuse, R54, R16 ;  /* 0x000000362810723c */ /* 0x040fe20000001810 */
[----:B------:R1:W5:Y:S03]  /*8870*/  @P0 LDG.E R237, [R38.64+0x120] ;  /* 0x0001200426ed0981 */ /* 0x000366000c1e1900 */
[----:B------:R-:W-:Y:S02]  /*8880*/  IMAD.SHL.U32 R150, R150, 0x10, RZ ;  /* 0x0000001096967824 */ /* 0x000fe400078e00ff */
[----:B------:R2:W-:Y:S01]  /*8890*/  RED.E.ADD.F32.FTZ.RN.STRONG.GPU [R36.64], R4 ;  /* 0x000000042400798e */ /* 0x0005e2000c10e784 */
[----:B------:R-:W-:Y:S01]  /*88a0*/  IMAD R149, R149, c[0x0][0x1c0], RZ ;  /* 0x0000700095957a24 */ /* 0x000fe200078e02ff */
[-C--:B------:R-:W-:Y:S03]  /*88b0*/  HMMA.16816.F32 R20, R40, R60.reuse, R20 ;  /* 0x0000003c2814723c */ /* 0x080fe60000001814 */
[----:B------:R3:W-:Y:S01]  /*88c0*/  RED.E.ADD.F32.FTZ.RN.STRONG.GPU [R44.64], R5 ;  /* 0x000000052c00798e */ /* 0x0007e2000c10e784 */
[CC--:B------:R-:W-:Y:S01]  /*88d0*/  LEA R46, P0, R150.reuse, R36.reuse, 0x2 ;  /* 0x00000024962e7211 */ /* 0x0c0fe200078010ff */
[----:B------:R-:W-:Y:S01]  /*88e0*/  IMAD R149, R149, 0x28, RZ ;  /* 0x0000002895957824 */ /* 0x000fe200078e02ff */
[C---:B------:R-:W-:Y:S02]  /*88f0*/  IADD3 R53, R150.reuse, 0x20, RZ ;  /* 0x0000002096357810 */ /* 0x040fe40007ffe0ff */
[C---:B------:R-:W-:Y:S04]  /*8900*/  HMMA.16816.F32 R24, R56.reuse, R60, R24 ;  /* 0x0000003c3818723c */ /* 0x040fe80000001818 */
[CC--:B------:R-:W-:Y:S02]  /*8910*/  LEA.HI.X.SX32 R47, R150.reuse, R37.reuse, 0x2, P0 ;  /* 0x00000025962f7211 */ /* 0x0c0fe400000f16ff */
[----:B------:R-:W-:Y:S02]  /*8920*/  IADD3 R52, R150, 0x20, RZ ;  /* 0x0000002096347810 */ /* 0x000fe40007ffe0ff */
[-C--:B------:R-:W-:Y:S01]  /*8930*/  HMMA.16816.F32 R28, R56, R62.reuse, R28 ;  /* 0x0000003e381c723c */ /* 0x080fe2000000181c */
[----:B------:R4:W-:Y:S07]  /*8940*/  RED.E.ADD.F32.FTZ.RN.STRONG.GPU [R46.64], R6 ;  /* 0x000000062e00798e */ /* 0x0009ee000c10e784 */
[----:B------:R-:W-:Y:S04]  /*8950*/  HMMA.16816.F32 R32, R40, R62, R32 ;  /* 0x0000003e2820723c */ /* 0x000fe80000001820 */
[CC--:B--2---:R-:W-:Y:S03]  /*8960*/  LEA R4, P0, R151.reuse, R36.reuse, 0x2 ;  /* 0x0000002497047211 */ /* 0x0c4fe600078010ff */
[CC--:B------:R-:W-:Y:S02]  /*8970*/  LEA R40, P2, R152.reuse, R36.reuse, 0x2 ;  /* 0x0000002498287211 */ /* 0x0c0fe400078410ff */
[-C--:B---3--:R-:W-:Y:S03]  /*8980*/  LEA.HI.X.SX32 R5, R151, R37.reuse, 0x2, P0 ;  /* 0x0000002597057211 */ /* 0x088fe600000f16ff */
[-C--:B------:R-:W-:Y:S02]  /*8990*/  LEA.HI.X.SX32 R41, R152, R37.reuse, 0x2, P2 ;  /* 0x0000002598297211 */ /* 0x080fe400010f16ff */
[CC--:B-1----:R-:W-:Y:S03]  /*89a0*/  LEA R38, P2, R149.reuse, R36.reuse, 0x2 ;  /* 0x0000002495267211 */ /* 0x0c2fe600078410ff */
[----:B------:R1:W-:Y:S01]  /*89b0*/  RED.E.ADD.F32.FTZ.RN.STRONG.GPU [R40.64], R7 ;  /* 0x000000072800798e */ /* 0x0003e2000c10e784 */
[-C--:B------:R-:W-:Y:S01]  /*89c0*/  LEA.HI.X.SX32 R39, R149, R37.reuse, 0x2, P2 ;  /* 0x0000002595277211 */ /* 0x080fe200010f16ff */
[----:B------:R-:W-:Y:S01]  /*89d0*/  IMAD.MOV.U32 R149, RZ, RZ, c[0x0][0x22c] ;  /* 0x00008b00ff957624 */ /* 0x000fe200078e00ff */
[CC--:B----4-:R-:W-:Y:S02]  /*89e0*/  LEA R6, P0, R0.reuse, R36.reuse, 0x2 ;  /* 0x0000002400067211 */ /* 0x0d0fe400078010ff */
[----:B------:R2:W-:Y:S01]  /*89f0*/  RED.E.ADD.F32.FTZ.RN.STRONG.GPU [R4.64], R8 ;  /* 0x000000080400798e */ /* 0x0005e2000c10e784 */
[----:B------:R-:W-:Y:S04]  /*8a00*/  IMAD R149, R149, c[0x0][0x1c0], RZ ;  /* 0x0000700095957a24 */ /* 0x000fe800078e02ff */
[----:B------:R3:W-:Y:S01]  /*8a10*/  RED.E.ADD.F32.FTZ.RN.STRONG.GPU [R38.64], R9 ;  /* 0x000000092600798e */ /* 0x0007e2000c10e784 */
[----:B------:R-:W-:Y:S04]  /*8a20*/  IMAD.SHL.U32 R149, R149, 0x8, RZ ;  /* 0x0000000895957824 */ /* 0x000fe800078e00ff */
[----:B------:R-:W-:Y:S01]  /*8a30*/  IMAD.IADD R52, R149, 0x1, R52 ;  /* 0x0000000195347824 */ /* 0x000fe200078e0234 */
[-C--:B-1----:R-:W-:Y:S01]  /*8a40*/  LEA.HI.X.SX32 R7, R0, R37.reuse, 0x2, P0 ;  /* 0x0000002500077211 */ /* 0x082fe200000f16ff */
[----:B------:R-:W-:Y:S01]  /*8a50*/  IMAD.MOV.U32 R0, RZ, RZ, c[0x0][0x22c] ;  /* 0x00008b00ff007624 */ /* 0x000fe200078e00ff */
[-C--:B------:R-:W-:Y:S03]  /*8a60*/  LEA R40, P4, R252, R36.reuse, 0x2 ;  /* 0x00000024fc287211 */ /* 0x080fe600078810ff */
[----:B------:R1:W-:Y:S01]  /*8a70*/  RED.E.ADD.F32.FTZ.RN.STRONG.GPU [R6.64], R10 ;  /* 0x0000000a0600798e */ /* 0x0003e2000c10e784 */
[-C--:B--2---:R-:W-:Y:S01]  /*8a80*/  LEA R4, P2, R2, R36.reuse, 0x2 ;  /* 0x0000002402047211 */ /* 0x084fe200078410ff */
[----:B------:R-:W-:Y:S01]  /*8a90*/  IMAD R0, R0, c[0x0][0x1c0], RZ ;  /* 0x0000700000007a24 */ /* 0x000fe200078e02ff */
[-C--:B------:R-:W-:Y:S02]  /*8aa0*/  LEA.HI.X.SX32 R41, R252, R37.reuse, 0x2, P4 ;  /* 0x00000025fc297211 */ /* 0x080fe400020f16ff */
[-C--:B------:R-:W-:Y:S01]  /*8ab0*/  LEA.HI.X.SX32 R5, R2, R37.reuse, 0x2, P2 ;  /* 0x0000002502057211 */ /* 0x080fe200010f16ff */
[----:B------:R-:W-:Y:S02]  /*8ac0*/  IMAD.SHL.U32 R0, R0, 0x40, RZ ;  /* 0x0000004000007824 */ /* 0x000fe400078e00ff */
[----:B------:R-:W-:Y:S02]  /*8ad0*/  IMAD.MOV.U32 R2, RZ, RZ, c[0x0][0x22c] ;  /* 0x00008b00ff027624 */ /* 0x000fe400078e00ff */
[----:B------:R2:W-:Y:S01]  /*8ae0*/  RED.E.ADD.F32.FTZ.RN.STRONG.GPU [R4.64], R11 ;  /* 0x0000000b0400798e */ /* 0x0005e2000c10e784 */
[-C--:B------:R-:W-:Y:S01]  /*8af0*/  LEA R8, P0, R0, R36.reuse, 0x2 ;  /* 0x0000002400087211 */ /* 0x080fe200078010ff */
[----:B------:R-:W-:Y:S03]  /*8b00*/  IMAD R2, R2, c[0x0][0x1c0], RZ ;  /* 0x0000700002027a24 */ /* 0x000fe600078e02ff */
[-C--:B---3--:R-:W-:Y:S01]  /*8b10*/  LEA.HI.X.SX32 R9, R0, R37.reuse, 0x2, P0 ;  /* 0x0000002500097211 */ /* 0x088fe200000f16ff */
[----:B------:R-:W-:Y:S02]  /*8b20*/  IMAD R2, R2, 0x50, RZ ;  /* 0x0000005002027824 */ /* 0x000fe400078e02ff */
[----:B------:R-:W-:Y:S02]  /*8b30*/  IMAD.MOV.U32 R0, RZ, RZ, c[0x0][0x22c] ;  /* 0x00008b00ff007624 */ /* 0x000fe400078e00ff */
[----:B------:R3:W-:Y:S02]  /*8b40*/  RED.E.ADD.F32.FTZ.RN.STRONG.GPU [R8.64], R16 ;  /* 0x000000100800798e */ /* 0x0007e4000c10e784 */
[----:B------:R-:W-:Y:S04]  /*8b50*/  IMAD R0, R0, c[0x0][0x1c0], RZ ;  /* 0x0000700000007a24 */ /* 0x000fe800078e02ff */
[----:B------:R-:W-:Y:S01]  /*8b60*/  IMAD R0, R0, 0x58, RZ ;  /* 0x0000005800007824 */ /* 0x000fe200078e02ff */
[CC--:B-1----:R-:W-:Y:S04]  /*8b70*/  LEA R6, P2, R48.reuse, R36.reuse, 0x2 ;  /* 0x0000002430067211 */ /* 0x0c2fe800078410ff */
[-C--:B------:R-:W-:Y:S01]  /*8b80*/  LEA.HI.X.SX32 R7, R48, R37.reuse, 0x2, P2 ;  /* 0x0000002530077211 */ /* 0x080fe200010f16ff */
[----:B------:R-:W-:Y:S04]  /*8b90*/  IMAD.MOV.U32 R48, RZ, RZ, c[0x0][0x22c] ;  /* 0x00008b00ff307624 */ /* 0x000fe800078e00ff */
[----:B------:R1:W-:Y:S01]  /*8ba0*/  RED.E.ADD.F32.FTZ.RN.STRONG.GPU [R6.64], R17 ;  /* 0x000000110600798e */ /* 0x0003e2000c10e784 */
[-C--:B--2---:R-:W-:Y:S01]  /*8bb0*/  LEA R4, P0, R2, R36.reuse, 0x2 ;  /* 0x0000002402047211 */ /* 0x084fe200078010ff */
[----:B------:R-:W-:Y:S03]  /*8bc0*/  IMAD R48, R48, c[0x0][0x1c0], RZ ;  /* 0x0000700030307a24 */ /* 0x000fe600078e02ff */
[-C--:B------:R-:W-:Y:S01]  /*8bd0*/  LEA.HI.X.SX32 R5, R2, R37.reuse, 0x2, P0 ;  /* 0x0000002502057211 */ /* 0x080fe200000f16ff */
[----:B------:R-:W-:Y:S01]  /*8be0*/  IMAD.MOV.U32 R2, RZ, RZ, c[0x0][0x22c] ;  /* 0x00008b00ff027624 */ /* 0x000fe200078e00ff */
[CC--:B------:R-:W-:Y:S01]  /*8bf0*/  LEA R10, P0, R49.reuse, R36.reuse, 0x2 ;  /* 0x00000024310a7211 */ /* 0x0c0fe200078010ff */
[----:B------:R-:W-:Y:S02]  /*8c00*/  IMAD R48, R48, 0x68, RZ ;  /* 0x0000006830307824 */ /* 0x000fe400078e02ff */
[----:B------:R2:W-:Y:S01]  /*8c10*/  RED.E.ADD.F32.FTZ.RN.STRONG.GPU [R4.64], R18 ;  /* 0x000000120400798e */ /* 0x0005e2000c10e784 */
[-C--:B---3--:R-:W-:Y:S01]  /*8c20*/  LEA R16, P2, R0, R36.reuse, 0x2 ;  /* 0x0000002400107211 */ /* 0x088fe200078410ff */
[----:B------:R-:W-:Y:S01]  /*8c30*/  IMAD R2, R2, c[0x0][0x1c0], RZ ;  /* 0x0000700002027a24 */ /* 0x000fe200078e02ff */
[-C--:B------:R-:W-:Y:S02]  /*8c40*/  LEA.HI.X.SX32 R11, R49, R37.reuse, 0x2, P0 ;  /* 0x00000025310b7211 */ /* 0x080fe400000f16ff */
[-C--:B------:R-:W-:Y:S01]  /*8c50*/  LEA R8, P3, R48, R36.reuse, 0x2 ;  /* 0x0000002430087211 */ /* 0x080fe200078610ff */
[----:B------:R-:W-:Y:S03]  /*8c60*/  IMAD R2, R2, 0x70, RZ ;  /* 0x0000007002027824 */ /* 0x000fe600078e02ff */
[-C--:B------:R-:W-:Y:S02]  /*8c70*/  LEA.HI.X.SX32 R9, R48, R37.reuse, 0x2, P3 ;  /* 0x0000002530097211 */ /* 0x080fe400018f16ff */
[CC--:B------:R-:W-:Y:S04]  /*8c80*/  LEA R38, P3, R251.reuse, R36.reuse, 0x2 ;  /* 0x00000024fb267211 */ /* 0x0c0fe800078610ff */
[-C--:B------:R-:W-:Y:S02]  /*8c90*/  LEA.HI.X.SX32 R39, R251, R37.reuse, 0x2, P3 ;  /* 0x00000025fb277211 */ /* 0x080fe400018f16ff */
[-C--:B-1----:R-:W-:Y:S01]  /*8ca0*/  LEA.HI.X.SX32 R17, R0, R37.reuse, 0x2, P2 ;  /* 0x0000002500117211 */ /* 0x082fe200010f16ff */
[----:B------:R-:W-:Y:S01]  /*8cb0*/  IMAD.MOV.U32 R0, RZ, RZ, c[0x0][0x22c] ;  /* 0x00008b00ff007624 */ /* 0x000fe200078e00ff */
[-C--:B------:R-:W-:Y:S03]  /*8cc0*/  LEA R6, P2, R2, R36.reuse, 0x2 ;  /* 0x0000002402067211 */ /* 0x080fe600078410ff */
[----:B------:R1:W-:Y:S01]  /*8cd0*/  RED.E.ADD.F32.FTZ.RN.STRONG.GPU [R16.64], R19 ;  /* 0x000000131000798e */ /* 0x0003e2000c10e784 */
[----:B------:R-:W-:Y:S01]  /*8ce0*/  IMAD R0, R0, c[0x0][0x1c0], RZ ;  /* 0x0000700000007a24 */ /* 0x000fe200078e02ff */
[-C--:B------:R-:W-:Y:S02]  /*8cf0*/  LEA.HI.X.SX32 R7, R2, R37.reuse, 0x2, P2 ;  /* 0x0000002502077211 */ /* 0x080fe400010f16ff */
[----:B------:R-:W-:Y:S01]  /*8d00*/  IADD3 R2, R150, 0x20, RZ ;  /* 0x0000002096027810 */ /* 0x000fe20007ffe0ff */
[----:B------:R-:W-:Y:S01]  /*8d10*/  RED.E.ADD.F32.FTZ.RN.STRONG.GPU [R10.64], R12 ;  /* 0x0000000c0a00798e */ /* 0x000fe2000c10e784 */
[----:B------:R-:W-:Y:S01]  /*8d20*/  IMAD R0, R0, 0x78, RZ ;  /* 0x0000007800007824 */ /* 0x000fe200078e02ff */
[-C--:B------:R-:W-:Y:S02]  /*8d30*/  LEA R50, P2, R53, R36.reuse, 0x2 ;  /* 0x0000002435327211 */ /* 0x080fe400078410ff */
[----:B------:R-:W-:Y:S01]  /*8d40*/  IMAD.IADD R2, R149, 0x1, R2 ;  /* 0x0000000195027824 */ /* 0x000fe200078e0202 */
[----:B------:R-:W-:Y:S01]  /*8d50*/  RED.E.ADD.F32.FTZ.RN.STRONG.GPU [R8.64], R13 ;  /* 0x0000000d0800798e */ /* 0x000fe2000c10e784 */
[CC--:B--2---:R-:W-:Y:S02]  /*8d60*/  LEA R4, P0, R0.reuse, R36.reuse, 0x2 ;  /* 0x0000002400047211 */ /* 0x0c4fe400078010ff */
[-C--:B------:R-:W-:Y:S01]  /*8d70*/  LEA.HI.X.SX32 R51, R53, R37.reuse, 0x2, P2 ;  /* 0x0000002535337211 */ /* 0x080fe200010f16ff */
[C---:B------:R-:W-:Y:S01]  /*8d80*/  IMAD.IADD R2, R149.reuse, 0x1, R2 ;  /* 0x0000000195027824 */ /* 0x040fe200078e0202 */
[----:B------:R2:W-:Y:S01]  /*8d90*/  RED.E.ADD.F32.FTZ.RN.STRONG.GPU [R6.64], R14 ;  /* 0x0000000e0600798e */ /* 0x0005e2000c10e784 */
[-C--:B------:R-:W-:Y:S02]  /*8da0*/  LEA.HI.X.SX32 R5, R0, R37.reuse, 0x2, P0 ;  /* 0x0000002500057211 */ /* 0x080fe400000f16ff */
[----:B------:R-:W-:Y:S02]  /*8db0*/  IADD3 R0, R150, 0x20, RZ ;  /* 0x0000002096007810 */ /* 0x000fe40007ffe0ff */
[-C--:B------:R-:W-:Y:S01]  /*8dc0*/  LEA R48, P0, R52, R36.reuse, 0x2 ;  /* 0x0000002434307211 */ /* 0x080fe200078010ff */
[----:B------:R3:W-:Y:S01]  /*8dd0*/  RED.E.ADD.F32.FTZ.RN.STRONG.GPU [R4.64], R15 ;  /* 0x0000000f0400798e */ /* 0x0007e2000c10e784 */
[-C--:B------:R-:W-:Y:S01]  /*8de0*/  LEA R46, P6, R2, R36.reuse, 0x2 ;  /* 0x00000024022e7211 */ /* 0x080fe200078c10ff */
[C---:B------:R-:W-:Y:S01]  /*8df0*/  IMAD.IADD R0, R149.reuse, 0x1, R0 ;  /* 0x0000000195007824 */ /* 0x040fe200078e0200 */
[-C--:B------:R-:W-:Y:S02]  /*8e00*/  LEA.HI.X.SX32 R49, R52, R37.reuse, 0x2, P0 ;  /* 0x0000002534317211 */ /* 0x080fe400000f16ff */
[----:B------:R-:W-:Y:S01]  /*8e10*/  RED.E.ADD.F32.FTZ.RN.STRONG.GPU [R36.64+0x80], R20 ;  /* 0x000080142400798e */ /* 0x000fe2000c10e784 */
[C---:B------:R-:W-:Y:S01]  /*8e20*/  IMAD.IADD R0, R149.reuse, 0x1, R0 ;  /* 0x0000000195007824 */ /* 0x040fe200078e0200 */
[-C--:B------:R-:W-:Y:S02]  /*8e30*/  LEA.HI.X.SX32 R47, R2, R37.reuse, 0x2, P6 ;  /* 0x00000025022f7211 */ /* 0x080fe400030f16ff */
[CC--:B------:R-:W-:Y:S01]  /*8e40*/  LEA R18, P2, R250.reuse, R36.reuse, 0x2 ;  /* 0x00000024fa127211 */ /* 0x0c0fe200078410ff */
[----:B------:R-:W-:Y:S01]  /*8e50*/  RED.E.ADD.F32.FTZ.RN.STRONG.GPU [R44.64+0x80], R21 ;  /* 0x000080152c00798e */ /* 0x000fe2000c10e784 */
[----:B------:R-:W-:Y:S01]  /*8e60*/  IMAD.IADD R0, R149, 0x1, R0 ;  /* 0x0000000195007824 */ /* 0x000fe200078e0200 */
[CC--:B-1----:R-:W-:Y:S02]  /*8e70*/  LEA R16, P0, R249.reuse, R36.reuse, 0x2 ;  /* 0x00000024f9107211 */ /* 0x0c2fe400078010ff */
[-C--:B------:R-:W-:Y:S01]  /*8e80*/  LEA.HI.X.SX32 R19, R250, R37.reuse, 0x2, P2 ;  /* 0x00000025fa137211 */ /* 0x080fe200010f16ff */
[----:B------:R-:W-:Y:S01]  /*8e90*/  RED.E.ADD.F32.FTZ.RN.STRONG.GPU [R50.64], R22 ;  /* 0x000000163200798e */ /* 0x000fe2000c10e784 */
[CC--:B------:R-:W-:Y:S02]  /*8ea0*/  LEA R42, P5, R0.reuse, R36.reuse, 0x2 ;  /* 0x00000024002a7211 */ /* 0x0c0fe400078a10ff */
[-C--:B------:R-:W-:Y:S02]  /*8eb0*/  LEA.HI.X.SX32 R17, R249, R37.reuse, 0x2, P0 ;  /* 0x00000025f9117211 */ /* 0x080fe400000f16ff */
[----:B------:R-:W-:Y:S01]  /*8ec0*/  RED.E.ADD.F32.FTZ.RN.STRONG.GPU [R48.64], R23 ;  /* 0x000000173000798e */ /* 0x000fe2000c10e784 */
[-C--:B------:R-:W-:Y:S01]  /*8ed0*/  LEA.HI.X.SX32 R43, R0, R37.reuse, 0x2, P5 ;  /* 0x00000025002b7211 */ /* 0x080fe200028f16ff */
[----:B------:R-:W-:Y:S01]  /*8ee0*/  IMAD.IADD R0, R148, 0x1, R244 ;  /* 0x0000000194007824 */ /* 0x000fe200078e02f4 */
[CC--:B--2---:R-:W-:Y:S02]  /*8ef0*/  LEA R14, P6, R248.reuse, R36.reuse, 0x2 ;  /* 0x00000024f80e7211 */ /* 0x0c4fe400078c10ff */
[----:B------:R-:W-:Y:S01]  /*8f00*/  RED.E.ADD.F32.FTZ.RN.STRONG.GPU [R46.64], R24 ;  /* 0x000000182e00798e */ /* 0x000fe2000c10e784 */
[CC--:B------:R-:W-:Y:S02]  /*8f10*/  LEA R12, P5, R247.reuse, R36.reuse, 0x2 ;  /* 0x00000024f70c7211 */ /* 0x0c0fe400078a10ff */
[-C--:B---3--:R-:W-:Y:S02]  /*8f20*/  LEA.HI.X.SX32 R15, R248, R37.reuse, 0x2, P6 ;  /* 0x00000025f80f7211 */ /* 0x088fe400030f16ff */
[----:B------:R-:W-:Y:S01]  /*8f30*/  RED.E.ADD.F32.FTZ.RN.STRONG.GPU [R42.64], R25 ;  /* 0x000000192a00798e */ /* 0x000fe2000c10e784 */
[-C--:B------:R-:W-:Y:S02]  /*8f40*/  LEA.HI.X.SX32 R13, R247, R37.reuse, 0x2, P5 ;  /* 0x00000025f70d7211 */ /* 0x080fe400028f16ff */
[CC--:B------:R-:W-:Y:S02]  /*8f50*/  LEA R10, P4, R246.reuse, R36.reuse, 0x2 ;  /* 0x00000024f60a7211 */ /* 0x0c0fe400078810ff */
[----:B------:R-:W-:Y:S01]  /*8f60*/  RED.E.ADD.F32.FTZ.RN.STRONG.GPU [R40.64], R26 ;  /* 0x0000001a2800798e */ /* 0x000fe2000c10e784 */
[CC--:B------:R-:W-:Y:S02]  /*8f70*/  LEA R8, P3, R245.reuse, R36.reuse, 0x2 ;  /* 0x00000024f5087211 */ /* 0x0c0fe400078610ff */
[-C--:B------:R-:W-:Y:S02]  /*8f80*/  LEA.HI.X.SX32 R11, R246, R37.reuse, 0x2, P4 ;  /* 0x00000025f60b7211 */ /* 0x080fe400020f16ff */
[----:B------:R-:W-:Y:S01]  /*8f90*/  RED.E.ADD.F32.FTZ.RN.STRONG.GPU [R38.64], R27 ;  /* 0x0000001b2600798e */ /* 0x000fe2000c10e784 */
[-C--:B------:R-:W-:Y:S02]  /*8fa0*/  LEA.HI.X.SX32 R9, R245, R37.reuse, 0x2, P3 ;  /* 0x00000025f5097211 */ /* 0x080fe400018f16ff */
[-C--:B------:R-:W-:Y:S02]  /*8fb0*/  LEA R6, P2, R244, R36.reuse, 0x2 ;  /* 0x00000024f4067211 */ /* 0x080fe400078410ff */
[----:B------:R-:W-:Y:S01]  /*8fc0*/  RED.E.ADD.F32.FTZ.RN.STRONG.GPU [R18.64], R32 ;  /* 0x000000201200798e */ /* 0x000fe2000c10e784 */
[----:B------:R-:W-:Y:S02]  /*8fd0*/  LEA R4, P0, R0, R36, 0x2 ;  /* 0x0000002400047211 */ /* 0x000fe400078010ff */
[-C--:B------:R-:W-:Y:S02]  /*8fe0*/  LEA.HI.X.SX32 R7, R244, R37.reuse, 0x2, P2 ;  /* 0x00000025f4077211 */ /* 0x080fe400010f16ff */
[----:B------:R-:W-:Y:S01]  /*8ff0*/  RED.E.ADD.F32.FTZ.RN.STRONG.GPU [R16.64], R33 ;  /* 0x000000211000798e */ /* 0x000fe2000c10e784 */
[----:B------:R-:W-:Y:S01]  /*9000*/  LEA.HI.X.SX32 R5, R0, R37, 0x2, P0 ;  /* 0x0000002500057211 */ /* 0x000fe200000f16ff */
[----:B------:R-:W-:Y:S01]  /*9010*/  IMAD.MOV.U32 R0, RZ, RZ, 0x40 ;  /* 0x00000040ff007424 */ /* 0x000fe200078e00ff */
[----:B------:R-:W-:Y:S01]  /*9020*/  PLOP3.LUT P2, PT, PT, PT, UP0, 0x80, 0x0 ;  /* 0x000000000000781c */ /* 0x000fe20003f4f008 */
[----:B------:R-:W-:Y:S01]  /*9030*/  @UP3 UIADD3 UR17, UP0, UR17, -0x200, URZ ;  /* 0xfffffe0011113890 */ /* 0x000fe2000ff1e03f */
[----:B------:R-:W-:Y:S01]  /*9040*/  RED.E.ADD.F32.FTZ.RN.STRONG.GPU [R14.64], R34 ;  /* 0x000000220e00798e */ /* 0x000fe2000c10e784 */
[----:B------:R-:W-:Y:S02]  /*9050*/  PLOP3.LUT P0, PT, PT, PT, UP2, 0x80, 0x0 ;  /* 0x000000000000781c */ /* 0x000fe40003f0f028 */
        /* <DEDUP_REMOVED lines=12> */
[----:B------:R-:W-:Y:S05]  /*9120*/  LDSM.16.MT88.4 R20, [R3+0x14800] ;  /* 0x014800000314783b */ /* 0x000fea0000004200 */
[----:B------:R-:W4:Y:S05]  /*9130*/  LDSM.16.MT88.4 R24, [R164+0x800] ;  /* 0x00080000a418783b */ /* 0x000f2a0000004200 */
[----:B------:R-:W3:Y:S05]  /*9140*/  LDSM.16.MT88.4 R32, [R3+0x18800] ;  /* 0x018800000320783b */ /* 0x000eea0000004200 */
[----:B------:R-:W3:Y:S05]  /*9150*/  LDSM.16.MT88.4 R28, [R0+0x800] ;  /* 0x00080000001c783b */ /* 0x000eea0000004200 */
[----:B------:R-:W-:Y:S01]  /*9160*/  LDSM.16.MT88.4 R36, [R3+0x19000] ;  /* 0x019000000324783b */ /* 0x000fe20000004200 */
[-C--:B-1----:R-:W-:Y:S04]  /*9170*/  HMMA.16816.F32 R100, R4, R8.reuse, R100 ;  /* 0x000000080464723c */ /* 0x082fe80000001864 */
[----:B------:R-:W-:Y:S04]  /*9180*/  LDSM.16.MT88.4 R40, [R0+0x1000] ;  /* 0x001000000028783b */ /* 0x000fe80000004200 */
        /* <DEDUP_REMOVED lines=220> */
.L_x_709:
        /* <DEDUP_REMOVED lines=19> */
.L_x_710:
[----:B-1----:R-:W2:Y:S01]  /*a080*/  LDL.64 R4, [R1+0x20] ;  /* 0x0000200001047983 */ /* 0x002ea20000100a00 */
[----:B------:R-:W-:Y:S01]  /*a090*/  USHF.L.U32 UR7, UR19, 0x7, URZ ;  /* 0x0000000713077899 */ /* 0x000fe2000800063f */
[----:B------:R-:W-:Y:S01]  /*a0a0*/  BSSY B0, `(.L_x_711) ;  /* 0x000002d000007945 */ /* 0x000fe20003800000 */
[----:B------:R-:W-:Y:S01]  /*a0b0*/  ULDC.64 UR8, c[0x0][0x3a0] ;  /* 0x0000e80000087ab9 */ /* 0x000fe20000000a00 */
[----:B------:R-:W-:Y:S01]  /*a0c0*/  BAR.SYNC.DEFER_BLOCKING 0x0 ;  /* 0x0000000000007b1d */ /* 0x000fe20000010000 */
[----:B------:R-:W-:Y:S02]  /*a0d0*/  USHF.R.S32.HI UR10, URZ, 0x1f, UR7 ;  /* 0x0000001f3f0a7899 */ /* 0x000fe40008011407 */
[----:B------:R-:W-:Y:S01]  /*a0e0*/  IMAD.U32 R13, RZ, RZ, UR7 ;  /* 0x00000007ff0d7e24 */ /* 0x000fe2000f8e00ff */
[----:B------:R-:W-:-:S02]  /*a0f0*/  UIMAD UR6, UR19, -0x80, UR6 ;  /* 0xffffff80130678a4 */ /* 0x000fc4000f8e0206 */
[----:B------:R-:W1:Y:S01]  /*a100*/  S2R R8, SR_TID.X ;  /* 0x0000000000087919 */ /* 0x000e620000002100 */
[----:B------:R-:W-:Y:S02]  /*a110*/  UIMAD UR8, UR10, UR8, URZ ;  /* 0x000000080a0872a4 */ /* 0x000fe4000f8e023f */
[----:B------:R-:W-:Y:S02]  /*a120*/  USHF.R.S32.HI UR13, URZ, 0x1f, UR39 ;  /* 0x0000001f3f0d7899 */ /* 0x000fe40008011427 */
[----:B------:R-:W-:-:S06]  /*a130*/  UIMAD UR8, UR7, UR9, UR8 ;  /* 0x00000009070872a4 */ /* 0x000fcc000f8e0208 */
[----:B------:R-:W-:Y:S01]  /*a140*/  IMAD.U32 R2, RZ, RZ, UR8 ;  /* 0x00000008ff027e24 */ /* 0x000fe2000f8e00ff */
[----:B------:R-:W-:Y:S02]  /*a150*/  ULDC.64 UR8, c[0x0][0x3b8] ;  /* 0x0000ee0000087ab9 */ /* 0x000fe40000000a00 */
[----:B------:R-:W-:Y:S01]  /*a160*/  UIMAD UR8, UR13, UR8, URZ ;  /* 0x000000080d0872a4 */ /* 0x000fe2000f8e023f */
[----:B------:R3:W4:Y:S03]  /*a170*/  LDS.128 R20, [R147+0xd000] ;  /* 0x00d0000093147984 */ /* 0x0007260000000c00 */
[----:B------:R-:W-:Y:S01]  /*a180*/  UIMAD UR8, UR39, UR9, UR8 ;  /* 0x00000009270872a4 */ /* 0x000fe2000f8e0208 */
[----:B------:R3:W2:Y:S01]  /*a190*/  LDS.128 R24, [R147+0xe000] ;  /* 0x00e0000093187984 */ /* 0x0006a20000000c00 */
[----:B-1----:R-:W-:-:S03]  /*a1a0*/  SHF.R.S32.HI R0, RZ, 0x1f, R8 ;  /* 0x0000001fff007819 */ /* 0x002fc60000011408 */
[----:B------:R3:W1:Y:S01]  /*a1b0*/  LDS.128 R28, [R147+0xf000] ;  /* 0x00f00000931c7984 */ /* 0x0006620000000c00 */
[----:B------:R-:W-:-:S03]  /*a1c0*/  LEA.HI R0, R0, R8, RZ, 0x3 ;  /* 0x0000000800007211 */ /* 0x000fc600078f18ff */
[----:B------:R3:W1:Y:S01]  /*a1d0*/  LDS.128 R32, [R147+0x10000] ;  /* 0x0100000093207984 */ /* 0x0006620000000c00 */
[----:B------:R-:W-:-:S03]  /*a1e0*/  SHF.R.S32.HI R0, RZ, 0x3, R0 ;  /* 0x00000003ff007819 */ /* 0x000fc60000011400 */
[----:B------:R3:W1:Y:S01]  /*a1f0*/  LDS.128 R36, [R147+0x11000] ;  /* 0x0110000093247984 */ /* 0x0006620000000c00 */
[----:B------:R-:W-:-:S03]  /*a200*/  ISETP.GE.AND P4, PT, R0, UR6, PT ;  /* 0x0000000600007c0c */ /* 0x000fc6000bf86270 */
[----:B------:R3:W1:Y:S01]  /*a210*/  LDS.128 R40, [R147+0x12000] ;  /* 0x0120000093287984 */ /* 0x0006620000000c00 */
[----:B------:R-:W-:-:S03]  /*a220*/  SHF.R.S32.HI R14, RZ, 0x1f, R0 ;  /* 0x0000001fff0e7819 */ /* 0x000fc60000011400 */
[----:B------:R3:W1:Y:S01]  /*a230*/  LDS.128 R44, [R147+0x13000] ;  /* 0x01300000932c7984 */ /* 0x0006620000000c00 */
[--C-:B--2---:R-:W-:Y:S01]  /*a240*/  SHF.R.S32.HI R7, RZ, 0x1f, R4.reuse ;  /* 0x0000001fff077819 */ /* 0x104fe20000011404 */
[----:B------:R-:W-:-:S04]  /*a250*/  IMAD.MOV.U32 R6, RZ, RZ, R4 ;  /* 0x000000ffff067224 */ /* 0x000fc800078e0004 */
[----:B------:R-:W-:-:S05]  /*a260*/  IMAD.WIDE.U32 R4, R13, c[0x0][0x3a0], R6 ;  /* 0x0000e8000d047a25 */ /* 0x000fca00078e0006 */
[----:B------:R-:W-:-:S04]  /*a270*/  IADD3 R4, P0, R4, UR14, RZ ;  /* 0x0000000e04047c10 */ /* 0x000fc8000ff1e0ff */
[----:B------:R-:W-:Y:S01]  /*a280*/  IADD3.X R5, R5, UR15, R2, P0, !PT ;  /* 0x0000000f05057c10 */ /* 0x000fe200087fe402 */
[----:B------:R-:W-:-:S04]  /*a290*/  IMAD.U32 R2, RZ, RZ, UR39 ;  /* 0x00000027ff027e24 */ /* 0x000fc8000f8e00ff */
[----:B------:R-:W-:-:S05]  /*a2a0*/  IMAD.WIDE.U32 R4, R2, c[0x0][0x3b8], R4 ;  /* 0x0000ee0002047a25 */ /* 0x000fca00078e0004 */
[----:B------:R-:W-:Y:S01]  /*a2b0*/  IADD3 R12, R5, UR8, RZ ;  /* 0x00000008050c7c10 */ /* 0x000fe2000fffe0ff */
[----:B------:R-:W-:Y:S05]  /*a2c0*/  @P4 BRA `(.L_x_712) ;  /* 0x000000a000004947 */ /* 0x000fea0003800000 */
[----:B-1-34-:R-:W1:Y:S01]  /*a2d0*/  LDS.128 R16, [R147+0xc000] ;  /* 0x00c0000093107984 */ /* 0x01ae620000000c00 */
        /* <DEDUP_REMOVED lines=9> */
.L_x_712:
[----:B-1-34-:R-:W-:Y:S05]  /*a370*/  BSYNC B0 ;  /* 0x0000000000007941 */ /* 0x01afea0003800000 */
.L_x_711:
        /* <DEDUP_REMOVED lines=15> */
.L_x_714:
[----:B------:R-:W-:Y:S05]  /*a470*/  BSYNC B0 ;  /* 0x0000000000007941 */ /* 0x000fea0003800000 */
.L_x_713:
        /* <DEDUP_REMOVED lines=15> */
.L_x_716:
[----:B------:R-:W-:Y:S05]  /*a570*/  BSYNC B0 ;  /* 0x0000000000007941 */ /* 0x000fea0003800000 */
.L_x_715:
        /* <DEDUP_REMOVED lines=13> */
[----:B------:R1:W-:Y:S02]  /*a650*/  STG.E.128 [R4.64], R28 ;  /* 0x0000001c04007986 */ /* 0x0003e4000c101d04 */
.L_x_718:
[----:B------:R-:W-:Y:S05]  /*a660*/  BSYNC B0 ;  /* 0x0000000000007941 */ /* 0x000fea0003800000 */
.L_x_717:
        /* <DEDUP_REMOVED lines=25> */
.L_x_720:
[----:B------:R-:W-:Y:S05]  /*a800*/  BSYNC B0 ;  /* 0x0000000000007941 */ /* 0x000fea0003800000 */
.L_x_719:
        /* <DEDUP_REMOVED lines=13> */
.L_x_722:
[----:B------:R-:W-:Y:S05]  /*a8e0*/  BSYNC B0 ;  /* 0x0000000000007941 */ /* 0x000fea0003800000 */
.L_x_721:
        /* <DEDUP_REMOVED lines=13> */
.L_x_724:
[----:B------:R-:W-:Y:S05]  /*a9c0*/  BSYNC B0 ;  /* 0x0000000000007941 */ /* 0x000fea0003800000 */
.L_x_723:
        /* <DEDUP_REMOVED lines=11> */
.L_x_703:
[----:B------:R-:W-:Y:S05]  /*aa80*/  BSYNC B1 ;  /* 0x0000000000017941 */ /* 0x000fea0003800000 */
.L_x_681:
        /* <DEDUP_REMOVED lines=11> */
.L_x_725:
[----:B------:R-:W-:Y:S05]  /*ab40*/  EXIT ;  /* 0x000000000000794d */ /* 0x000fea0003800000 */
.L_x_727:
        /* <DEDUP_REMOVED lines=11> */
.L_x_2463:


//--------------------- .text._ZN5flash44flash_bwd_dq_dk_dv_loop_seqk_parallel_kernelI23Flash_bwd_kernel_traitsILi64ELi128ELi128ELi8ELi4ELi4ELi4ELb0ELb0EN7cutlass6half_tE19Flash_kernel_traitsILi64ELi128ELi128ELi8ES3_EELb0ELb0ELb1ELb1ELb0ELb0ELb0EEEvNS_16Flash_bwd_paramsE --------------------------
	.section	.text._ZN5flash44flash_bwd_dq_dk_dv_loop_seqk_parallel_kernelI23Flash_bwd_kernel_traitsILi64ELi128ELi128ELi8ELi4ELi4ELi4ELb0ELb0EN7cutlass6half_tE19Flash_kernel_traitsILi64ELi128ELi128ELi8ES3_EELb0ELb0ELb1ELb1ELb0ELb0ELb0EEEvNS_16Flash_bwd_paramsE,"ax",@progbits
	.sectioninfo	@"SHI_REGISTERS=255"
	.align	128
        .global         _ZN5flash44flash_bwd_dq_dk_dv_loop_seqk_parallel_kernelI23Flash_bwd_kernel_traitsILi64ELi128ELi128ELi8ELi4ELi4ELi4ELb0ELb0EN7cutlass6half_tE19Flash_kernel_traitsILi64ELi128ELi128ELi8ES3_EELb0ELb0ELb1ELb1ELb0ELb0ELb0EEEvNS_16Flash_bwd_paramsE
        .type           _ZN5flash44flash_bwd_dq_dk_dv_loop_seqk_parallel_kernelI23Flash_bwd_kernel_traitsILi64ELi128ELi128ELi8ELi4ELi4ELi4ELb0ELb0EN7cutlass6half_tE19Flash_kernel_traitsILi64ELi128ELi128ELi8ES3_EELb0ELb0ELb1ELb1ELb0ELb0ELb0EEEvNS_16Flash_bwd_paramsE,@function
        .size           _ZN5flash44flash_bwd_dq_dk_dv_loop_seqk_parallel_kernelI23Flash_bwd_kernel_traitsILi64ELi128ELi128ELi8ELi4ELi4ELi4ELb0ELb0EN7cutlass6half_tE19Flash_kernel_traitsILi64ELi128ELi128ELi8ES3_EELb0ELb0ELb1ELb1ELb0ELb0ELb0EEEvNS_16Flash_bwd_paramsE,(.L_x_2464 - _ZN5flash44flash_bwd_dq_dk_dv_loop_seqk_parallel_kernelI23Flash_bwd_kernel_traitsILi64ELi128ELi128ELi8ELi4ELi4ELi4ELb0ELb0EN7cutlass6half_tE19Flash_kernel_traitsILi64ELi128ELi128ELi8ES3_EELb0ELb0ELb1ELb1ELb0ELb0ELb0EEEvNS_16Flash_bwd_paramsE)
        .other          _ZN5flash44flash_bwd_dq_dk_dv_loop_seqk_parallel_kernelI23Flash_bwd_kernel_traitsILi64ELi128ELi128ELi8ELi4ELi4ELi4ELb0ELb0EN7cutlass6half_tE19Flash_kernel_traitsILi64ELi128ELi128ELi8ES3_EELb0ELb0ELb1ELb1ELb0ELb0ELb0EEEvNS_16Flash_bwd_paramsE,@"STO_CUDA_ENTRY STV_DEFAULT"
_ZN5flash44flash_bwd_dq_dk_dv_loop_seqk_parallel_kernelI23Flash_bwd_kernel_traitsILi64ELi128ELi128ELi8ELi4ELi4ELi4ELb0ELb0EN7cutlass6half_tE19Flash_kernel_traitsILi64ELi128ELi128ELi8ES3_EELb0ELb0ELb1ELb1ELb0ELb0ELb0EEEvNS_16Flash_bwd_paramsE:
.text._ZN5flash44flash_bwd_dq_dk_dv_loop_seqk_parallel_kernelI23Flash_bwd_kernel_traitsILi64ELi128ELi128ELi8ELi4ELi4ELi4ELb0ELb0EN7cutlass6half_tE19Flash_kernel_traitsILi64ELi128ELi128ELi8ES3_EELb0ELb0ELb1ELb1ELb0ELb0ELb0EEEvNS_16Flash_bwd_paramsE:
        /* <DEDUP_REMOVED lines=23> */
[----:B------:R-:W-:Y:S02]  /*0170*/  ULDC UR13, c[0x0][0x194] ;  /* 0x00006500000d7ab9 */ /* 0x000fe40000000800 */
[----:B------:R-:W-:Y:S02]  /*0180*/  UIMAD UR7, UR13, 0xc0, URZ ;  /* 0x000000c00d0778a4 */ /* 0x000fe4000f8e023f */
[----:B------:R-:W-:Y:S02]  /*0190*/  ULDC.U8 UR8, c[0x0][0x328] ;  /* 0x0000ca0000087ab9 */ /* 0x000fe40000000000 */
[----:B------:R-:W-:Y:S01]  /*01a0*/  UISETP.NE.AND UP5, UPT, UR8, URZ, UPT ;  /* 0x0000003f0800728c */ /* 0x000fe2000bfa5270 */
[----:B-1----:R-:W-:Y:S01]  /*01b0*/  SHF.R.S32.HI R10, RZ, 0x1f, R12 ;  /* 0x0000001fff0a7819 */ /* 0x002fe2000001140c */
[----:B--2---:R-:W-:-:S02]  /*01c0*/  ULOP3.LUT UR5, UR40, UR4, URZ, 0x3c, !UPT ;  /* 0x0000000428057292 */ /* 0x004fc4000f8e3c3f */
[----:B------:R-:W-:Y:S01]  /*01d0*/  USHF.R.S32.HI UR4, URZ, 0x1f, UR40 ;  /* 0x0000001f3f047899 */ /* 0x000fe20008011428 */
[CC--:B------:R-:W-:Y:S01]  /*01e0*/  LEA.HI R9, R10.reuse, R12.reuse, RZ, 0x4 ;  /* 0x0000000c0a097211 */ /* 0x0c0fe200078f20ff */
[----:B------:R-:W-:Y:S01]  /*01f0*/  ULDC UR15, c[0x0][0x224] ;  /* 0x00008900000f7ab9 */ /* 0x000fe20000000800 */
[----:B------:R-:W-:Y:S01]  /*0200*/  LEA.HI R4, R10, R12, RZ, 0x5 ;  /* 0x0000000c0a047211 */ /* 0x000fe200078f28ff */
[----:B------:R-:W-:Y:S01]  /*0210*/  ULDC UR52, c[0x0][0x22c] ;  /* 0x00008b0000347ab9 */ /* 0x000fe20000000800 */
[----:B------:R-:W-:Y:S01]  /*0220*/  SHF.R.S32.HI R2, RZ, 0x4, R9 ;  /* 0x00000004ff027819 */ /* 0x000fe20000011409 */
[----:B------:R-:W-:Y:S01]  /*0230*/  ULDC UR42, c[0x0][0x1c0] ;  /* 0x00007000002a7ab9 */ /* 0x000fe20000000800 */
[--C-:B------:R-:W-:Y:S01]  /*0240*/  SHF.R.S32.HI R6, RZ, 0x5, R4.reuse ;  /* 0x00000005ff067819 */ /* 0x100fe20000011404 */
[----:B------:R-:W-:Y:S01]  /*0250*/  ULDC UR11, c[0x0][0x1c0] ;  /* 0x00007000000b7ab9 */ /* 0x000fe20000000800 */
[----:B------:R-:W-:Y:S01]  /*0260*/  LEA.HI R0, R9, R2, RZ, 0x1 ;  /* 0x0000000209007211 */ /* 0x000fe200078f08ff */
[----:B------:R-:W-:Y:S01]  /*0270*/  UIMAD.WIDE UR42, UR52, UR42, URZ ;  /* 0x0000002a342a72a5 */ /* 0x000fe2000f8e023f */
[----:B------:R-:W-:Y:S01]  /*0280*/  SHF.R.S32.HI R3, RZ, 0x1f, R4 ;  /* 0x0000001fff037819 */ /* 0x000fe20000011404 */
[----:B------:R-:W-:Y:S01]  /*0290*/  UIMAD UR53, UR40, UR52, URZ ;  /* 0x00000034283572a4 */ /* 0x000fe2000f8e023f */
[----:B------:R-:W-:Y:S01]  /*02a0*/  LOP3.LUT R0, R0, 0xfffffffe, RZ, 0xc0, !PT ;  /* 0xfffffffe00007812 */ /* 0x000fe200078ec0ff */
[----:B------:R-:W-:Y:S01]  /*02b0*/  UIMAD UR52, UR52, UR11, URZ ;  /* 0x0000000b343472a4 */ /* 0x000fe2000f8e023f */
[CC--:B------:R-:W-:Y:S01]  /*02c0*/  LEA.HI R15, R10.reuse, R12.reuse, RZ, 0x2 ;  /* 0x0000000c0a0f7211 */ /* 0x0c0fe200078f10ff */
[----:B------:R-:W-:Y:S01]  /*02d0*/  ULDC UR14, c[0x0][0x1c0] ;  /* 0x00007000000e7ab9 */ /* 0x000fe20000000800 */
[----:B------:R-:W-:Y:S01]  /*02e0*/  LEA.HI R14, R10, R12, RZ, 0x3 ;  /* 0x0000000c0a0e7211 */ /* 0x000fe200078f18ff */
[----:B------:R-:W-:Y:S01]  /*02f0*/  IMAD.IADD R11, R2, 0x1, -R0 ;  /* 0x00000001020b7824 */ /* 0x000fe200078e0a00 */
[----:B------:R-:W-:Y:S01]  /*0300*/  LEA.HI R0, R3, R6, RZ, 0x2 ;  /* 0x0000000603007211 */ /* 0x000fe200078f10ff */
[----:B------:R-:W-:Y:S01]  /*0310*/  ULDC UR10, c[0x0][0x1c0] ;  /* 0x00007000000a7ab9 */ /* 0x000fe20000000800 */
[--C-:B------:R-:W-:Y:S01]  /*0320*/  SHF.R.S32.HI R5, RZ, 0x2, R15.reuse ;  /* 0x00000002ff057819 */ /* 0x100fe2000001140f */
[----:B---3--:R-:W-:Y:S01]  /*0330*/  UIMAD.WIDE.U32 UR50, UR38, UR15, URZ ;  /* 0x0000000f263272a5 */ /* 0x008fe2000f8e003f */
[----:B------:R-:W-:Y:S01]  /*0340*/  SHF.R.S32.HI R3, RZ, 0x1f, R15 ;  /* 0x0000001fff037819 */ /* 0x000fe2000001140f */
[----:B------:R-:W-:Y:S01]  /*0350*/  USHF.L.U32 UR47, UR52, 0x7, URZ ;  /* 0x00000007342f7899 */ /* 0x000fe2000800063f */
[----:B------:R-:W-:Y:S01]  /*0360*/  LOP3.LUT R2, R0, 0xfffffffc, RZ, 0xc0, !PT ;  /* 0xfffffffc00027812 */ /* 0x000fe200078ec0ff */
[----:B------:R-:W-:Y:S01]  /*0370*/  ULDC UR55, c[0x0][0x214] ;  /* 0x0000850000377ab9 */ /* 0x000fe20000000800 */
[----:B------:R-:W-:Y:S01]  /*0380*/  LEA.HI R0, R3, R5, RZ, 0x3 ;  /* 0x0000000503007211 */ /* 0x000fe200078f18ff */
[----:B------:R-:W-:Y:S01]  /*0390*/  ULDC.U8 UR9, c[0x0][0x3d0] ;  /* 0x0000f40000097ab9 */ /* 0x000fe20000000000 */
[----:B------:R-:W-:Y:S01]  /*03a0*/  SHF.R.S32.HI R3, RZ, 0x3, R14 ;  /* 0x00000003ff037819 */ /* 0x000fe2000001140e */
[----:B------:R-:W-:Y:S01]  /*03b0*/  IMAD.IADD R8, R6, 0x1, -R2 ;  /* 0x0000000106087824 */ /* 0x000fe200078e0a02 */
[----:B------:R-:W-:Y:S01]  /*03c0*/  LOP3.LUT R0, R0, 0xfffffff8, RZ, 0xc0, !PT ;  /* 0xfffffff800007812 */ /* 0x000fe200078ec0ff */
[----:B------:R-:W-:Y:S01]  /*03d0*/  ULDC UR56, c[0x0][0x224] ;  /* 0x0000890000387ab9 */ /* 0x000fe20000000800 */
[----:B------:R-:W-:Y:S01]  /*03e0*/  LOP3.LUT R2, R4, 0xffffffe0, RZ, 0xc0, !PT ;  /* 0xffffffe004027812 */ /* 0x000fe200078ec0ff */
[----:B------:R-:W-:Y:S01]  /*03f0*/  @UP5 UIMAD UR60, UR38, UR55, URZ ;  /* 0x00000037263c52a4 */ /* 0x000fe2000f8e023f */
[----:B------:R-:W-:Y:S01]  /*0400*/  LOP3.LUT R4, R14, 0xfffffff8, RZ, 0xc0, !PT ;  /* 0xfffffff80e047812 */ /* 0x000fe200078ec0ff */
[----:B------:R-:W-:Y:S01]  /*0410*/  IMAD.IADD R7, R5, 0x1, -R0 ;  /* 0x0000000105077824 */ /* 0x000fe200078e0a00 */
[----:B------:R-:W-:Y:S01]  /*0420*/  ULDC UR46, c[0x0][0x2e8] ;  /* 0x0000ba00002e7ab9 */ /* 0x000fe20000000800 */
[----:B------:R-:W-:Y:S01]  /*0430*/  IMAD.IADD R0, R12, 0x1, -R2 ;  /* 0x000000010c007824 */ /* 0x000fe200078e0a02 */
[----:B------:R-:W-:-:S02]  /*0440*/  ULDC UR45, c[0x0][0x2e8] ;  /* 0x0000ba00002d7ab9 */ /* 0x000fc40000000800 */
[----:B------:R-:W-:Y:S02]  /*0450*/  UISETP.NE.AND UP6, UPT, UR9, URZ, UPT ;  /* 0x0000003f0900728c */ /* 0x000fe4000bfc5270 */
[----:B------:R-:W-:Y:S01]  /*0460*/  SHF.R.S32.HI R2, RZ, 0x1f, R0 ;  /* 0x0000001fff027819 */ /* 0x000fe20000011400 */
[----:B------:R-:W-:Y:S02]  /*0470*/  UIMAD.WIDE.U32 UR48, UR42, UR50, URZ ;  /* 0x000000322a3072a5 */ /* 0x000fe4000f8e003f */
[----:B------:R-:W-:Y:S01]  /*0480*/  UIMAD UR57, UR43, UR50, URZ ;  /* 0x000000322b3972a4 */ /* 0x000fe2000f8e023f */
[----:B------:R-:W-:Y:S01]  /*0490*/  LEA.HI R247, R2, R0, RZ, 0x2 ;  /* 0x0000000002f77211 */ /* 0x000fe200078f10ff */
[----:B------:R-:W-:Y:S01]  /*04a0*/  IMAD.SHL.U32 R2, R3, 0x40, RZ ;  /* 0x0000004003027824 */ /* 0x000fe200078e00ff */
[----:B------:R-:W-:Y:S01]  /*04b0*/  LOP3.LUT R3, R9, 0xfffffff0, RZ, 0xc0, !PT ;  /* 0xfffffff009037812 */ /* 0x000fe200078ec0ff */
[----:B------:R-:W-:Y:S01]  /*04c0*/  IMAD.IADD R0, R12, 0x1, -R4 ;  /* 0x000000010c007824 */ /* 0x000fe200078e0a04 */
[----:B------:R-:W-:-:S02]  /*04d0*/  USHF.R.S32.HI UR59, URZ, 0x1f, UR53 ;  /* 0x0000001f3f3b7899 */ /* 0x000fc40008011435 */
[----:B------:R-:W-:Y:S01]  /*04e0*/  LOP3.LUT R2, R2, 0x1c0, RZ, 0xc0, !PT ;  /* 0x000001c002027812 */ /* 0x000fe200078ec0ff */
[C---:B------:R-:W-:Y:S01]  /*04f0*/  IMAD.SHL.U32 R210, R0.reuse, 0x8, RZ ;  /* 0x0000000800d27824 */ /* 0x040fe200078e00ff */
[----:B------:R-:W-:Y:S01]  /*0500*/  LOP3.LUT P4, RZ, R0, 0x2, RZ, 0xc0, !PT ;  /* 0x0000000200ff7812 */ /* 0x000fe2000788c0ff */
[----:B------:R-:W-:Y:S01]  /*0510*/  USHF.R.S32.HI UR54, URZ, 0x1f, UR47 ;  /* 0x0000001f3f367899 */ /* 0x000fe2000801142f */
[----:B------:R-:W-:Y:S02]  /*0520*/  SHF.R.U32.HI R5, RZ, 0x3, R2 ;  /* 0x00000003ff057819 */ /* 0x000fe40000011602 */
[----:B------:R-:W-:Y:S01]  /*0530*/  LOP3.LUT R4, R2, 0x38, R210, 0xf8, !PT ;  /* 0x0000003802047812 */ /* 0x000fe200078ef8d2 */
[----:B------:R-:W-:Y:S01]  /*0540*/  IMAD.IADD R2, R12, 0x1, -R3 ;  /* 0x000000010c027824 */ /* 0x000fe200078e0a03 */
[C---:B------:R-:W-:Y:S01]  /*0550*/  LOP3.LUT P3, RZ, R0.reuse, 0x4, RZ, 0xc0, !PT ;  /* 0x0000000400ff7812 */ /* 0x040fe2000786c0ff */
[----:B------:R-:W-:Y:S01]  /*0560*/  IMAD.SHL.U32 R0, R0, 0x40, RZ ;  /* 0x0000004000007824 */ /* 0x000fe200078e00ff */
[----:B------:R-:W-:-:S02]  /*0570*/  LOP3.LUT R4, R4, R5, RZ, 0x3c, !PT ;  /* 0x0000000504047212 */ /* 0x000fc400078e3cff */
[----:B------:R-:W-:Y:S02]  /*0580*/  SHF.R.S32.HI R3, RZ, 0x1f, R2 ;  /* 0x0000001fff037819 */ /* 0x000fe40000011402 */
[----:B------:R-:W-:Y:S02]  /*0590*/  LEA.HI R5, R10, R12, RZ, 0x6 ;  /* 0x0000000c0a057211 */ /* 0x000fe400078f30ff */
[----:B------:R-:W-:Y:S02]  /*05a0*/  LEA.HI R9, R3, R2, RZ, 0x3 ;  /* 0x0000000203097211 */ /* 0x000fe400078f18ff */
[----:B------:R-:W-:Y:S01]  /*05b0*/  LOP3.LUT R0, R0, 0x1c0, RZ, 0xc0, !PT ;  /* 0x000001c000007812 */ /* 0x000fe200078ec0ff */
[----:B------:R-:W-:Y:S01]  /*05c0*/  IMAD.SHL.U32 R5, R5, 0x8, RZ ;  /* 0x0000000805057824 */ /* 0x000fe200078e00ff */
[----:B------:R-:W-:Y:S02]  /*05d0*/  LOP3.LUT R3, R9, 0xfffffff8, RZ, 0xc0, !PT ;  /* 0xfffffff809037812 */ /* 0x000fe400078ec0ff */
[----:B------:R-:W-:-:S02]  /*05e0*/  LOP3.LUT R158, R0, 0x8, R14, 0xf8, !PT ;  /* 0x00000008009e7812 */ /* 0x000fc400078ef80e */
[----:B------:R-:W-:Y:S01]  /*05f0*/  SEL R160, R205, 0xffffffe0, !P4 ;  /* 0xffffffe0cda07807 */ /* 0x000fe20006000000 */
[----:B------:R-:W-:Y:S01]  /*0600*/  IMAD.IADD R13, R2, 0x1, -R3 ;  /* 0x00000001020d7824 */ /* 0x000fe200078e0a03 */
[----:B------:R-:W-:Y:S01]  /*0610*/  LOP3.LUT R2, R4, 0xfffffe00, R5, 0xf8, !PT ;  /* 0xfffffe0004027812 */ /* 0x000fe200078ef805 */
[----:B------:R-:W-:Y:S01]  /*0620*/  IMAD.U32 R3, RZ, RZ, UR5 ;  /* 0x00000005ff037e24 */ /* 0x000fe2000f8e00ff */
[----:B------:R-:W-:Y:S01]  /*0630*/  SHF.R.U32.HI R5, RZ, 0x3, R0 ;  /* 0x00000003ff057819 */ /* 0x000fe20000011600 */
[----:B------:R-:W-:Y:S01]  /*0640*/  IMAD.SHL.U32 R4, R11, 0x200, RZ ;  /* 0x000002000b047824 */ /* 0x000fe200078e00ff */
[----:B------:R-:W-:Y:S01]  /*0650*/  USHF.R.S32.HI UR5, URZ, 0x1f, UR15 ;  /* 0x0000001f3f057899 */ /* 0x000fe2000801140f */
[----:B------:R1:W-:Y:S01]  /*0660*/  STL [R1], R2 ;  /* 0x0000000201007387 */ /* 0x0003e20000100800 */
[----:B------:R-:W-:Y:S02]  /*0670*/  LOP3.LUT R158, R158, R5, RZ, 0x3c, !PT ;  /* 0x000000059e9e7212 */ /* 0x000fe400078e3cff */
[----:B------:R-:W-:Y:S01]  /*0680*/  UIMAD UR58, UR5, UR38, URZ ;  /* 0x00000026053a72a4 */ /* 0x000fe2000f8e023f */
[----:B------:R2:W-:Y:S01]  /*0690*/  STL [R1+0x44], R3 ;  /* 0x0000440301007387 */ /* 0x0005e20000100800 */
[----:B------:R-:W-:-:S04]  /*06a0*/  @!UP5 UIMAD UR5, UR38, UR14, UR40 ;  /* 0x0000000e2605d2a4 */ /* 0x000fc8000f8e0228 */
[----:B------:R-:W-:Y:S01]  /*06b0*/  @!UP5 UIMAD UR55, UR5, UR55, URZ ;  /* 0x000000370537d2a4 */ /* 0x000fe2000f8e023f */
[C---:B-1----:R-:W-:Y:S01]  /*06c0*/  LOP3.LUT R2, R7.reuse, 0x1, RZ, 0xc0, !PT ;  /* 0x0000000107027812 */ /* 0x042fe200078ec0ff */
[----:B--2---:R-:W-:Y:S01]  /*06d0*/  IMAD.U32 R3, RZ, RZ, UR4 ;  /* 0x00000004ff037e24 */ /* 0x004fe2000f8e00ff */
[----:B------:R-:W-:Y:S01]  /*06e0*/  LEA.HI R3, R10, R12, RZ, 0x7 ;  /* 0x0000000c0a037211 */ /* 0x000fe200078f38ff */
[----:B------:R-:W-:Y:S01]  /*06f0*/  USHF.L.U32 UR4, UR38, 0x7, URZ ;  /* 0x0000000726047899 */ /* 0x000fe2000800063f */
[----:B------:R-:W-:Y:S01]  /*0700*/  ISETP.NE.U32.AND P0, PT, R2, 0x1, PT ;  /* 0x000000010200780c */ /* 0x000fe20003f05070 */
[----:B------:R-:W-:Y:S01]  /*0710*/  IMAD.SHL.U32 R10, R12, 0x2, RZ ;  /* 0x000000020c0a7824 */ /* 0x000fe200078e00ff */
[----:B------:R-:W-:Y:S01]  /*0720*/  SHF.R.S32.HI R2, RZ, 0x7, R3 ;  /* 0x00000007ff027819 */ /* 0x000fe20000011403 */
[----:B------:R-:W-:Y:S01]  /*0730*/  IMAD.SHL.U32 R3, R8, 0x10, RZ ;  /* 0x0000001008037824 */ /* 0x000fe200078e00ff */
[----:B------:R-:W-:Y:S02]  /*0740*/  R2P PR, R7, 0x6 ;  /* 0x0000000607007804 */ /* 0x000fe40000000000 */
[----:B------:R-:W-:-:S02]  /*0750*/  LOP3.LUT R10, R10, 0x6, RZ, 0xc0, !PT ;  /* 0x000000060a0a7812 */ /* 0x000fc400078ec0ff */
[----:B------:R-:W-:Y:S01]  /*0760*/  LOP3.LUT R6, R0, 0x30, R3, 0xf8, !PT ;  /* 0x0000003000067812 */ /* 0x000fe200078ef803 */
[----:B------:R-:W-:Y:S01]  /*0770*/  IMAD R0, R2, 0x1000, R4 ;  /* 0x0000100002007824 */ /* 0x000fe200078e0204 */
[----:B------:R-:W-:Y:S02]  /*0780*/  LEA.HI.SX32 R247, R247, R3, 0x1e ;  /* 0x00000003f7f77211 */ /* 0x000fe400078ff2ff */
[----:B------:R-:W-:Y:S01]  /*0790*/  LOP3.LUT R3, R6, 0x8, R14, 0xf8, !PT ;  /* 0x0000000806037812 */ /* 0x000fe200078ef80e */
[----:B------:R-:W-:Y:S01]  /*07a0*/  IMAD.IADD R158, R0, 0x1, R158 ;  /* 0x00000001009e7824 */ /* 0x000fe200078e029e */
[----:B------:R-:W-:Y:S01]  /*07b0*/  LOP3.LUT R0, R15, 0x7ffffffc, RZ, 0xc0, !PT ;  /* 0x7ffffffc0f007812 */ /* 0x000fe200078ec0ff */
[----:B------:R-:W-:Y:S01]  /*07c0*/  IMAD.U32 R6, RZ, RZ, UR4 ;  /* 0x00000004ff067e24 */ /* 0x000fe2000f8e00ff */
[----:B------:R-:W-:Y:S01]  /*07d0*/  LOP3.LUT R5, R4, R3, R5, 0xf6, !PT ;  /* 0x0000000304057212 */ /* 0x000fe200078ef605 */
[----:B------:R-:W-:Y:S01]  /*07e0*/  IMAD.SHL.U32 R3, R2, 0x8, RZ ;  /* 0x0000000802037824 */ /* 0x000fe200078e00ff */
[----:B------:R-:W-:Y:S01]  /*07f0*/  SEL R205, R205, 0xffffffe0, !P1 ;  /* 0xffffffe0cdcd7807 */ /* 0x000fe20004800000 */
[----:B------:R-:W-:Y:S01]  /*0800*/  IMAD.IADD R6, R12, 0x1, -R0 ;  /* 0x000000010c067824 */ /* 0x000fe200078e0a00 */
[----:B------:R-:W-:Y:S01]  /*0810*/  SEL R203, R203, 0x10, !P0 ;  /* 0x00000010cbcb7807 */ /* 0x000fe20004000000 */
[----:B------:R-:W-:Y:S01]  /*0820*/  IMAD.SHL.U32 R0, R7, 0x40, RZ ;  /* 0x0000004007007824 */ /* 0x000fe200078e00ff */
[----:B------:R-:W-:Y:S01]  /*0830*/  LOP3.LUT R3, R3, 0x8, RZ, 0xc0, !PT ;  /* 0x0000000803037812 */ /* 0x000fe200078ec0ff */
[----:B------:R-:W-:Y:S01]  /*0840*/  IMAD.SHL.U32 R6, R6, 0x2, RZ ;  /* 0x0000000206067824 */ /* 0x000fe200078e00ff */
[----:B------:R-:W-:Y:S01]  /*0850*/  UIMAD UR4, UR38, UR10, UR40 ;  /* 0x0000000a260472a4 */ /* 0x000fe2000f8e0228 */
[----:B------:R-:W-:Y:S01]  /*0860*/  IMAD.SHL.U32 R7, R11, 0x10, RZ ;  /* 0x000000100b077824 */ /* 0x000fe200078e00ff */
[----:B------:R-:W-:Y:S01]  /*0870*/  LOP3.LUT R0, R0, 0x1c0, RZ, 0xc0, !PT ;  /* 0x000001c000007812 */ /* 0x000fe200078ec0ff */
[C---:B------:R-:W-:Y:S01]  /*0880*/  IMAD R12, R2.reuse, 0x40, R10 ;  /* 0x00000040020c7824 */ /* 0x040fe200078e020a */
[----:B------:R-:W-:Y:S01]  /*0890*/  UIMAD UR56, UR4, UR56, URZ ;  /* 0x00000038043872a4 */ /* 0x000fe2000f8e023f */
        /* <DEDUP_REMOVED lines=26> */
[----:B------:R1:W-:Y:S01]  /*0a40*/  STL [R1+0x3c], R3 ;  /* 0x00003c0301007387 */ /* 0x0003e20000100800 */
[----:B------:R-:W-:Y:S01]  /*0a50*/  ULDC.64 UR6, c[0x0][0x118] ;  /* 0x0000460000067ab9 */ /* 0x000fe20000000a00 */
        /* <DEDUP_REMOVED lines=55> */
.L_x_806:
        /* <DEDUP_REMOVED lines=54> */
.L_x_728:
        /* <DEDUP_REMOVED lines=23> */
[----:B------:R-:W-:Y:S02]  /*12a0*/  ULDC.64 UR14, c[0x0][0x190] ;  /* 0x00006400000e7ab9 */ /* 0x000fe40000000a00 */
[----:B------:R-:W-:Y:S02]  /*12b0*/  UIMAD.WIDE.U32 UR12, UR38, UR8, URZ ;  /* 0x00000008260c72a5 */ /* 0x000fe4000f8e003f */
[----:B------:R-:W-:Y:S02]  /*12c0*/  UIMAD UR4, UR38, UR9, UR4 ;  /* 0x00000009260472a4 */ /* 0x000fe4000f8e0204 */
[----:B------:R-:W-:-:S02]  /*12d0*/  UISETP.NE.AND UP3, UPT, UR16, -0x1, UPT ;  /* 0xffffffff1000788c */ /* 0x000fc4000bf65270 */
[----:B------:R-:W-:Y:S02]  /*12e0*/  UIMAD.WIDE.U32 UR8, UR16, UR14, URZ ;  /* 0x0000000e100872a5 */ /* 0x000fe4000f8e003f */
[----:B------:R-:W-:Y:S02]  /*12f0*/  UIADD3 UR39, UR13, UR4, URZ ;  /* 0x000000040d277290 */ /* 0x000fe4000fffe03f */
[----:B------:R-:W-:Y:S02]  /*1300*/  USEL UR41, UR12, UR8, !UP3 ;  /* 0x000000080c297287 */ /* 0x000fe4000d800000 */
[----:B------:R-:W-:Y:S02]  /*1310*/  UIADD3 UR8, UR10, 0x80, UR20 ;  /* 0x000000800a087890 */ /* 0x000fe4000fffe014 */
[----:B------:R-:W-:Y:S02]  /*1320*/  ULDC UR11, c[0x0][0x2e4] ;  /* 0x0000b900000b7ab9 */ /* 0x000fe40000000800 */
        /* <DEDUP_REMOVED lines=35> */
.L_x_730:
        /* <DEDUP_REMOVED lines=18> */
.L_x_731:
[----:B------:R-:W2:Y:S01]  /*1680*/  LDL R0, [R1+0x44] ;  /* 0x0000440001007983 */ /* 0x000ea20000100800 */
        /* <DEDUP_REMOVED lines=18> */
[----:B------:R-:W3:Y:S01]  /*17b0*/  S2UR UR11, SR_CTAID.X ;  /* 0x00000000000b79c3 */ /* 0x000ee20000002500 */
        /* <DEDUP_REMOVED lines=10> */
[----:B------:R-:W-:-:S04]  /*1860*/  USHF.L.U64.HI UR4, UR38, 0x7, UR44 ;  /* 0x0000000726047899 */ /* 0x000fc8000801022c */
[----:B------:R-:W-:Y:S02]  /*1870*/  USEL UR4, UR4, URZ, UP1 ;  /* 0x0000003f04047287 */ /* 0x000fe40008800000 */
[----:B---3--:R-:W-:Y:S01]  /*1880*/  UIMAD.WIDE.U32 UR8, UR11, UR12, URZ ;  /* 0x0000000c0b0872a5 */ /* 0x008fe2000f8e003f */
[----:B-1----:R-:W-:-:S03]  /*1890*/  IMAD.MOV.U32 R4, RZ, RZ, RZ ;  /* 0x000000ffff047224 */ /* 0x002fc600078e00ff */
[----:B------:R-:W-:Y:S02]  /*18a0*/  UIMAD UR12, UR11, UR13, UR9 ;  /* 0x0000000d0b0c72a4 */ /* 0x000fe4000f8e0209 */
[----:B------:R-:W-:Y:S02]  /*18b0*/  USHF.L.U32 UR11, UR38, 0x7, URZ ;  /* 0x00000007260b7899 */ /* 0x000fe4000800063f */
[----:B------:R-:W-:Y:S02]  /*18c0*/  USEL UR18, UR8, URZ, UP6 ;  /* 0x0000003f08127287 */ /* 0x000fe4000b000000 */
[----:B------:R-:W-:Y:S02]  /*18d0*/  USEL UR8, UR11, URZ, UP1 ;  /* 0x0000003f0b087287 */ /* 0x000fe40008800000 */
[----:B------:R-:W-:Y:S02]  /*18e0*/  USEL UR12, UR12, URZ, UP6 ;  /* 0x0000003f0c0c7287 */ /* 0x000fe4000b000000 */
[----:B------:R-:W-:-:S04]  /*18f0*/  UIADD3 UR8, UP1, UR17, UR8, URZ ;  /* 0x0000000811087290 */ /* 0x000fc8000ff3e03f */
        /* <DEDUP_REMOVED lines=33> */
.L_x_732:
[----:B------:R-:W-:Y:S02]  /*1b10*/  UMOV UR13, UR56 ;  /* 0x00000038000d7c82 */ /* 0x000fe40008000000 */
.L_x_733:
        /* <DEDUP_REMOVED lines=13> */
[----:B------:R-:W-:Y:S02]  /*1bf0*/  UMOV UR18, 0x4 ;  /* 0x0000000400127882 */ /* 0x000fe40000000000 */
[----:B------:R-:W-:Y:S02]  /*1c00*/  UIMAD UR24, UR40, UR9, UR4 ;  /* 0x00000009281872a4 */ /* 0x000fe4000f8e0204 */
[----:B------:R-:W-:Y:S02]  /*1c10*/  ULDC.64 UR6, c[0x0][0x200] ;  /* 0x0000800000067ab9 */ /* 0x000fe40000000a00 */
[----:B------:R-:W-:Y:S02]  /*1c20*/  ULDC.64 UR8, c[0x0][0x378] ;  /* 0x0000de0000087ab9 */ /* 0x000fe40000000a00 */
[----:B------:R-:W-:Y:S01]  /*1c30*/  UIMAD UR4, UR16, UR8, URZ ;  /* 0x00000008100472a4 */ /* 0x000fe2000f8e023f */
[----:B-1----:R-:W-:Y:S01]  /*1c40*/  SHF.R.S32.HI R20, RZ, 0x1f, R19 ;  /* 0x0000001fff147819 */ /* 0x002fe20000011413 */
[----:B------:R-:W-:-:S02]  /*1c50*/  ULDC UR19, c[0x0][0x2e8] ;  /* 0x0000ba0000137ab9 */ /* 0x000fc40000000800 */
[----:B------:R-:W-:Y:S01]  /*1c60*/  UIMAD UR12, UR40, UR9, UR4 ;  /* 0x00000009280c72a4 */ /* 0x000fe2000f8e0204 */
[----:B------:R-:W-:Y:S02]  /*1c70*/  LEA.HI R0, R20, R19, RZ, 0x3 ;  /* 0x0000001314007211 */ /* 0x000fe400078f18ff */
        /* <DEDUP_REMOVED lines=11> */
[----:B------:R-:W-:Y:S01]  /*1d30*/  IMAD.WIDE.U32 R4, R2, c[0x0][0x190], R210 ;  /* 0x0000640002047a25 */ /* 0x000fe200078e00d2 */
[----:B------:R-:W-:Y:S02]  /*1d40*/  UMOV UR16, UR8 ;  /* 0x0000000800107c82 */ /* 0x000fe40008000000 */
[----:B------:R-:W-:Y:S01]  /*1d50*/  UIADD3 UR8, UR17, UR13, URZ ;  /* 0x0000000d11087290 */ /* 0x000fe2000fffe03f */
[----:B------:R-:W-:Y:S01]  /*1d60*/  IMAD R7, R7, c[0x0][0x190], RZ ;  /* 0x0000640007077a24 */ /* 0x000fe200078e02ff */
[----:B------:R-:W-:Y:S01]  /*1d70*/  UMOV UR15, UR9 ;  /* 0x00000009000f7c82 */ /* 0x000fe20008000000 */
[----:B------:R-:W-:Y:S01]  /*1d80*/  IADD3 R6, P0, R4, UR41, RZ ;  /* 0x0000002904067c10 */ /* 0x000fe2000ff1e0ff */
[----:B------:R-:W-:Y:S01]  /*1d90*/  UIMAD.WIDE UR8, UR8, UR18, UR6 ;  /* 0x00000012080872a5 */ /* 0x000fe2000f8e0206 */
[----:B------:R-:W-:Y:S01]  /*1da0*/  IMAD R2, R2, c[0x0][0x194], R7 ;  /* 0x0000650002027a24 */ /* 0x000fe200078e0207 */
[----:B------:R1:W2:Y:S01]  /*1db0*/  R2UR UR6, R8 ;  /* 0x00000000080673c2 */ /* 0x0002a200000e0000 */
[----:B------:R-:W-:-:S03]  /*1dc0*/  UIADD3 UR4, UR4, -UR19, URZ ;  /* 0x8000001304047290 */ /* 0x000fc6000fffe03f */
[----:B------:R-:W-:Y:S01]  /*1dd0*/  IADD3.X R7, R5, UR39, R2, P0, !PT ;  /* 0x0000002705077c10 */ /* 0x000fe200087fe402 */
        /* <DEDUP_REMOVED lines=56> */
.L_x_735:
        /* <DEDUP_REMOVED lines=18> */
.L_x_736:
        /* <DEDUP_REMOVED lines=29> */
.L_x_738:
[----:B------:R-:W-:Y:S05]  /*2450*/  BSYNC B0 ;  /* 0x0000000000007941 */ /* 0x000fea0003800000 */
.L_x_737:
        /* <DEDUP_REMOVED lines=15> */
.L_x_740:
[----:B------:R-:W-:Y:S05]  /*2550*/  BSYNC B0 ;  /* 0x0000000000007941 */ /* 0x000fea0003800000 */
.L_x_739:
        /* <DEDUP_REMOVED lines=15> */
.L_x_742:
[----:B------:R-:W-:Y:S05]  /*2650*/  BSYNC B0 ;  /* 0x0000000000007941 */ /* 0x000fea0003800000 */
.L_x_741:
        /* <DEDUP_REMOVED lines=14> */
.L_x_744:
[----:B------:R-:W-:Y:S05]  /*2740*/  BSYNC B0 ;  /* 0x0000000000007941 */ /* 0x000fea0003800000 */
.L_x_743:
        /* <DEDUP_REMOVED lines=25> */
.L_x_746:
[----:B------:R-:W-:Y:S05]  /*28e0*/  BSYNC B0 ;  /* 0x0000000000007941 */ /* 0x000fea0003800000 */
.L_x_745:
        /* <DEDUP_REMOVED lines=13> */
.L_x_748:
[----:B------:R-:W-:Y:S05]  /*29c0*/  BSYNC B0 ;  /* 0x0000000000007941 */ /* 0x000fea0003800000 */
.L_x_747:
        /* <DEDUP_REMOVED lines=13> */
.L_x_750:
[----:B------:R-:W-:Y:S05]  /*2aa0*/  BSYNC B0 ;  /* 0x0000000000007941 */ /* 0x000fea0003800000 */
.L_x_749:
        /* <DEDUP_REMOVED lines=12> */
.L_x_734:
        /* <DEDUP_REMOVED lines=22> */
.L_x_753:
[----:B------:R-:W-:Y:S05]  /*2cd0*/  BSYNC B0 ;  /* 0x0000000000007941 */ /* 0x000fea0003800000 */
.L_x_752:
        /* <DEDUP_REMOVED lines=16> */
.L_x_755:
[----:B------:R-:W-:Y:S05]  /*2de0*/  BSYNC B0 ;  /* 0x0000000000007941 */ /* 0x000fea0003800000 */
.L_x_754:
        /* <DEDUP_REMOVED lines=16> */
.L_x_757:
[----:B------:R-:W-:Y:S05]  /*2ef0*/  BSYNC B0 ;  /* 0x0000000000007941 */ /* 0x000fea0003800000 */
.L_x_756:
        /* <DEDUP_REMOVED lines=19> */
.L_x_759:
[----:B------:R-:W-:Y:S05]  /*3030*/  BSYNC B0 ;  /* 0x0000000000007941 */ /* 0x000fea0003800000 */
.L_x_758:
        /* <DEDUP_REMOVED lines=22> */
.L_x_761:
[----:B------:R-:W-:Y:S05]  /*31a0*/  BSYNC B0 ;  /* 0x0000000000007941 */ /* 0x000fea0003800000 */
.L_x_760:
        /* <DEDUP_REMOVED lines=20> */
.L_x_763:
[----:B------:R-:W-:Y:S05]  /*32f0*/  BSYNC B0 ;  /* 0x0000000000007941 */ /* 0x000fea0003800000 */
.L_x_762:
        /* <DEDUP_REMOVED lines=20> */
.L_x_765:
[----:B------:R-:W-:Y:S05]  /*3440*/  BSYNC B0 ;  /* 0x0000000000007941 */ /* 0x000fea0003800000 */
.L_x_764:
        /* <DEDUP_REMOVED lines=23> */
.L_x_767:
[----:B------:R-:W-:Y:S05]  /*35c0*/  BSYNC B0 ;  /* 0x0000000000007941 */ /* 0x000fea0003800000 */
.L_x_766:
        /* <DEDUP_REMOVED lines=55> */
.L_x_769:
[----:B-1----:R-:W-:Y:S05]  /*3940*/  BSYNC B0 ;  /* 0x0000000000007941 */ /* 0x002fea0003800000 */
.L_x_768:
        /* <DEDUP_REMOVED lines=21> */
.L_x_771:
[----:B------:R-:W-:Y:S05]  /*3aa0*/  BSYNC B0 ;  /* 0x0000000000007941 */ /* 0x000fea0003800000 */
.L_x_770:
        /* <DEDUP_REMOVED lines=21> */
.L_x_773:
[----:B------:R-:W-:Y:S05]  /*3c00*/  BSYNC B0 ;  /* 0x0000000000007941 */ /* 0x000fea0003800000 */
.L_x_772:
        /* <DEDUP_REMOVED lines=21> */
.L_x_775:
[----:B------:R-:W-:Y:S05]  /*3d60*/  BSYNC B0 ;  /* 0x0000000000007941 */ /* 0x000fea0003800000 */
.L_x_774:
        /* <DEDUP_REMOVED lines=29> */
.L_x_777:
[----:B------:R-:W-:Y:S05]  /*3f40*/  BSYNC B0 ;  /* 0x0000000000007941 */ /* 0x000fea0003800000 */
.L_x_776:
        /* <DEDUP_REMOVED lines=20> */
.L_x_779:
[----:B------:R-:W-:Y:S05]  /*4090*/  BSYNC B0 ;  /* 0x0000000000007941 */ /* 0x000fea0003800000 */
.L_x_778:
        /* <DEDUP_REMOVED lines=20> */
.L_x_781:
[----:B------:R-:W-:Y:S05]  /*41e0*/  BSYNC B0 ;  /* 0x0000000000007941 */ /* 0x000fea0003800000 */
.L_x_780:
        /* <DEDUP_REMOVED lines=19> */
.L_x_783:
[----:B------:R-:W-:Y:S05]  /*4320*/  BSYNC B0 ;  /* 0x0000000000007941 */ /* 0x000fea0003800000 */
.L_x_782:
[----:B------:R-:W-:Y:S02]  /*4330*/  ULDC.64 UR20, c[0x0][0x318] ;  /* 0x0000c60000147ab9 */ /* 0x000fe40000000a00 */
[----:B------:R-:W-:Y:S02]  /*4340*/  USHF.R.S32.HI UR9, URZ, 0x1f, UR40 ;  /* 0x0000001f3f097899 */ /* 0x000fe40008011428 */
[----:B------:R-:W-:Y:S01]  /*4350*/  ULDC.64 UR24, c[0x0][0x320] ;  /* 0x0000c80000187ab9 */ /* 0x000fe20000000a00 */
[----:B------:R-:W-:Y:S01]  /*4360*/  LEA.HI R0, R20, R19, RZ, 0x4 ;  /* 0x0000001314007211 */ /* 0x000fe200078f20ff */
[----:B------:R-:W-:Y:S01]  /*4370*/  UISETP.NE.U32.AND UP1, UPT, URZ, UR20, UPT ;  /* 0x000000143f00728c */ /* 0x000fe2000bf25070 */
[----:B------:R-:W0:Y:S03]  /*4380*/  LDGDEPBAR ;  /* 0x00000000000079af */ /* 0x000e260000000000 */
        /* <DEDUP_REMOVED lines=10> */
[----:B--2---:R-:W-:-:S05]  /*4430*/  IMAD.U32 R4, RZ, RZ, UR20 ;  /* 0x00000014ff047e24 */ /* 0x004fca000f8e00ff */
[----:B------:R-:W-:-:S05]  /*4440*/  IMAD.U32 R5, RZ, RZ, UR21 ;  /* 0x00000015ff057e24 */ /* 0x000fca000f8e00ff */
[----:B---3--:R2:W3:Y:S01]  /*4450*/  @P2 LDG.E R4, [R4.64] ;  /* 0x0000001a04042981 */ /* 0x0084e2000c1e1900 */
[----:B------:R-:W-:Y:S01]  /*4460*/  LOP3.LUT R0, R0, 0xfffffff0, RZ, 0xc0, !PT ;  /* 0xfffffff000007812 */ /* 0x000fe200078ec0ff */
[----:B------:R-:W-:Y:S01]  /*4470*/  IMAD.MOV.U32 R164, RZ, RZ, 0x20 ;  /* 0x00000020ffa47424 */ /* 0x000fe200078e00ff */
[----:B------:R-:W-:Y:S01]  /*4480*/  CS2R R126, SRZ ;  /* 0x00000000007e7805 */ /* 0x000fe2000001ff00 */
[----:B------:R-:W-:Y:S01]  /*4490*/  IMAD.MOV.U32 R157, RZ, RZ, 0x40 ;  /* 0x00000040ff9d7424 */ /* 0x000fe200078e00ff */
[----:B------:R-:W-:Y:S01]  /*44a0*/  CS2R R124, SRZ ;  /* 0x00000000007c7805 */ /* 0x000fe2000001ff00 */
[----:B------:R-:W-:Y:S01]  /*44b0*/  IMAD.IADD R0, R19, 0x1, -R0 ;  /* 0x0000000113007824 */ /* 0x000fe200078e0a00 */
[----:B------:R-:W-:Y:S01]  /*44c0*/  CS2R R130, SRZ ;  /* 0x0000000000827805 */ /* 0x000fe2000001ff00 */
[----:B------:R-:W-:Y:S01]  /*44d0*/  IMAD.MOV.U32 R252, RZ, RZ, 0x40 ;  /* 0x00000040fffc7424 */ /* 0x000fe200078e00ff */
[----:B------:R-:W-:Y:S01]  /*44e0*/  CS2R R128, SRZ ;  /* 0x0000000000807805 */ /* 0x000fe2000001ff00 */
[----:B------:R-:W-:Y:S01]  /*44f0*/  IMAD.MOV.U32 R200, RZ, RZ, R199 ;  /* 0x000000ffffc87224 */ /* 0x000fe200078e00c7 */
[----:B-1--4-:R-:W-:Y:S01]  /*4500*/  SHF.R.S32.HI R2, RZ, 0x1f, R0 ;  /* 0x0000001fff027819 */ /* 0x012fe20000011400 */
        /* <DEDUP_REMOVED lines=13> */
[----:B--2---:R-:W3:Y:S01]  /*45e0*/  @P2 MUFU.RCP R5, c[0x0][0x238] ;  /* 0x00008e0000052b08 */ /* 0x004ee20000001000 */
        /* <DEDUP_REMOVED lines=9> */
[----:B------:R-:W-:Y:S01]  /*4680*/  CS2R R90, SRZ ;  /* 0x00000000005a7805 */ /* 0x000fe2000001ff00 */
[----:B------:R-:W-:Y:S01]  /*4690*/  CS2R R88, SRZ ;  /* 0x0000000000587805 */ /* 0x000fe2000001ff00 */
[----:B------:R-:W-:Y:S01]  /*46a0*/  SEL R0, R0, R166, !P1 ;  /* 0x000000a600007207 */ /* 0x000fe20004800000 */
[----:B------:R-:W-:Y:S01]  /*46b0*/  CS2R R86, SRZ ;  /* 0x0000000000567805 */ /* 0x000fe2000001ff00 */
[----:B------:R-:W-:Y:S01]  /*46c0*/  CS2R R84, SRZ ;  /* 0x0000000000547805 */ /* 0x000fe2000001ff00 */
[----:B------:R-:W-:Y:S01]  /*46d0*/  CS2R R78, SRZ ;  /* 0x00000000004e7805 */ /* 0x000fe2000001ff00 */
[----:B------:R-:W-:Y:S01]  /*46e0*/  CS2R R76, SRZ ;  /* 0x00000000004c7805 */ /* 0x000fe2000001ff00 */
[----:B------:R-:W-:Y:S01]  /*46f0*/  IMAD.SHL.U32 R156, R0, 0x2, RZ ;  /* 0x00000002009c7824 */ /* 0x000fe200078e00ff */
[C---:B------:R-:W-:Y:S01]  /*4700*/  IADD3 R0, R247.reuse, -0x80, RZ ;  /* 0xffffff80f7007810 */ /* 0x040fe20007ffe0ff */
        /* <DEDUP_REMOVED lines=9> */
[----:B------:R-:W-:Y:S01]  /*47a0*/  IMAD.SHL.U32 R163, R165, 0x2, RZ ;  /* 0x00000002a5a37824 */ /* 0x000fe200078e00ff */
[----:B------:R-:W-:Y:S01]  /*47b0*/  SEL R252, R252, 0xffffffc0, !P3 ;  /* 0xffffffc0fcfc7807 */ /* 0x000fe20005800000 */
[----:B------:R-:W-:Y:S01]  /*47c0*/  IMAD.SHL.U32 R249, R0, 0x4, RZ ;  /* 0x0000000400f97824 */ /* 0x000fe200078e00ff */
[----:B------:R-:W-:Y:S01]  /*47d0*/  SHF.L.U64.HI R251, R247, 0x2, R15 ;  /* 0x00000002f7fb7819 */ /* 0x000fe2000001020f */
[----:B------:R-:W-:-:S02]  /*47e0*/  UMOV UR4, URZ ;  /* 0x0000003f00047c82 */ /* 0x000fc40008000000 */
[----:B------:R-:W-:Y:S01]  /*47f0*/  ULDC UR14, c[0x0][0x2e4] ;  /* 0x0000b900000e7ab9 */ /* 0x000fe20000000800 */
[----:B---3--:R-:W-:-:S04]  /*4800*/  @P2 FMUL.FTZ R2, R4, R5 ;  /* 0x0000000504022220 */ /* 0x008fc80000410000 */
[----:B------:R1:W2:Y:S02]  /*4810*/  @P2 R2UR UR9, R2 ;  /* 0x00000000020923c2 */ /* 0x0002a400000e0000 */
[----:B-1----:R-:W-:Y:S01]  /*4820*/  IADD3 R2, R165, 0x2000, RZ ;  /* 0x00002000a5027810 */ /* 0x002fe20007ffe0ff */
[----:B--2---:R-:W-:-:S03]  /*4830*/  @UP1 UMOV UR4, UR9 ;  /* 0x0000000900041c82 */ /* 0x004fc60008000000 */
[----:B------:R-:W-:-:S05]  /*4840*/  SEL R2, R2, R165, !P1 ;  /* 0x000000a502027207 */ /* 0x000fca0004800000 */
[----:B------:R-:W-:-:S03]  /*4850*/  IMAD.SHL.U32 R162, R2, 0x2, RZ ;  /* 0x0000000202a27824 */ /* 0x000fc600078e00ff */
.L_x_788:
[----:B------:R-:W2:Y:S01]  /*4860*/  LDL R2, [R1+0x4] ;  /* 0x0000040001027983 */ /* 0x000ea20000100800 */
[----:B------:R-:W-:Y:S01]  /*4870*/  IMAD.IADD R0, R162, 0x1, R164 ;  /* 0x00000001a2007824 */ /* 0x000fe200078e02a4 */
[----:B------:R-:W-:Y:S01]  /*4880*/  USHF.L.U32 UR13, UR22, 0x7, URZ ;  /* 0x00000007160d7899 */ /* 0x000fe2000800063f */
[----:B------:R-:W-:Y:S01]  /*4890*/  IMAD.U32 R167, RZ, RZ, UR22 ;  /* 0x00000016ffa77e24 */ /* 0x000fe2000f8e00ff */
[----:B------:R-:W0:Y:S02]  /*48a0*/  LDGDEPBAR ;  /* 0x00000000000079af */ /* 0x000e240000000000 */
[----:B------:R-:W-:Y:S04]  /*48b0*/  UIADD3 UR12, UR13, UR10, URZ ;  /* 0x0000000a0d0c7290 */ /* 0x000fe8000fffe03f */
[----:B------:R-:W-:Y:S04]  /*48c0*/  UIADD3 UR9, -UR5, 0x80, UR12 ;  /* 0x0000008005097890 */ /* 0x000fe8000fffe10c */
[----:B------:R-:W-:Y:S02]  /*48d0*/  UIADD3 UR11, UR9, -UR46, URZ ;  /* 0x8000002e090b7290 */ /* 0x000fe4000fffe03f */
[----:B------:R-:W-:Y:S04]  /*48e0*/  USHF.L.U32 UR9, UR8, 0x7, URZ ;  /* 0x0000000708097899 */ /* 0x000fe8000800063f */
[----:B------:R-:W-:Y:S03]  /*48f0*/  UISETP.GE.AND UP0, UPT, UR9, UR11, UPT ;  /* 0x0000000b0900728c */ /* 0x000fe6000bf06270 */
[----:B------:R-:W-:Y:S01]  /*4900*/  ULDC UR11, c[0x0][0x2e4] ;  /* 0x0000b900000b7ab9 */ /* 0x000fe20000000800 */
[----:B--2---:R-:W-:Y:S01]  /*4910*/  IMAD R167, R167, 0x80, R2 ;  /* 0x00000080a7a77824 */ /* 0x004fe200078e0202 */
[----:B------:R-:W-:Y:S04]  /*4920*/  DEPBAR.LE SB0, 0x0 ;  /* 0x000080000000791a */ /* 0x000fe80000000000 */
[----:B------:R-:W-:Y:S01]  /*4930*/  BAR.SYNC.DEFER_BLOCKING 0x0 ;  /* 0x0000000000007b1d */ /* 0x000fe20000010000 */
[----:B------:R-:W-:Y:S04]  /*4940*/  IADD3 R2, R247, -UR10, -R167 ;  /* 0x8000000af7027c10 */ /* 0x000fe8000fffe8a7 */
[----:B------:R-:W-:Y:S04]  /*4950*/  IADD3 R2, R2, UR5, RZ ;  /* 0x0000000502027c10 */ /* 0x000fe8000fffe0ff */
[----:B------:R-:W-:Y:S04]  /*4960*/  IADD3 R2, R2, UR9, RZ ;  /* 0x0000000902027c10 */ /* 0x000fe8000fffe0ff */
[----:B------:R-:W-:Y:S02]  /*4970*/  IADD3 R170, R2, -0x1, RZ ;  /* 0xffffffff02aa7810 */ /* 0x000fe40007ffe0ff */
[----:B------:R-:W-:Y:S02]  /*4980*/  IABS R171, R2 ;  /* 0x0000000200ab7213 */ /* 0x000fe40000000000 */
[----:B------:R-:W-:Y:S03]  /*4990*/  ISETP.GE.AND P1, PT, R170, RZ, PT ;  /* 0x000000ffaa00720c */ /* 0x000fe60003f26270 */
[----:B------:R-:W-:Y:S01]  /*49a0*/  IMAD.MOV.U32 R172, RZ, RZ, R171 ;  /* 0x000000ffffac7224 */ /* 0x000fe200078e00ab */
[C---:B------:R-:W-:Y:S01]  /*49b0*/  IADD3 R171, R2.reuse, 0x8, RZ ;  /* 0x0000000802ab7810 */ /* 0x040fe20007ffe0ff */
[----:B------:R-:W-:Y:S02]  /*49c0*/  LDSM.16.M88.4 R64, [R162] ;  /* 0x00000000a240783b */ /* 0x000fe40000000200 */
[----:B------:R1:W-:Y:S01]  /*49d0*/  I2F R194, R172 ;  /* 0x000000ac00c27306 */ /* 0x0003e20000201400 */
[----:B------:R-:W-:Y:S05]  /*49e0*/  ISETP.GE.AND P0, PT, R171, RZ, PT ;  /* 0x000000ffab00720c */ /* 0x000fea0003f06270 */
[C---:B------:R-:W-:Y:S01]  /*49f0*/  @!P1 IADD3 R170, -R2.reuse, 0x1, RZ ;  /* 0x0000000102aa9810 */ /* 0x040fe20007ffe1ff */
[----:B------:R-:W2:Y:S03]  /*4a00*/  LDSM.16.M88.4 R16, [R158+0xc000] ;  /* 0x00c000009e10783b */ /* 0x000ea60000000200 */
[----:B------:R3:W4:Y:S04]  /*4a10*/  I2F R193, R170 ;  /* 0x000000aa00c17306 */ /* 0x0007280000201400 */
[C---:B------:R-:W-:Y:S01]  /*4a20*/  @!P0 IADD3 R171, -R2.reuse, -0x8, RZ ;  /* 0xfffffff802ab8810 */ /* 0x040fe20007ffe1ff */
[----:B------:R-:W4:Y:S05]  /*4a30*/  LDSM.16.M88.4 R60, [R162+0x2000] ;  /* 0x00200000a23c783b */ /* 0x000f2a0000000200 */
[----:B------:R2:W2:Y:S03]  /*4a40*/  I2F R196, R171 ;  /* 0x000000ab00c47306 */ /* 0x0004a60000201400 */
[----:B------:R-:W4:Y:S01]  /*4a50*/  LDSM.16.M88.4 R32, [R158+0xc800] ;  /* 0x00c800009e20783b */ /* 0x000f220000000200 */
[----:B-1----:R-:W-:Y:S04]  /*4a60*/  IADD3 R172, R2, 0x7, RZ ;  /* 0x0000000702ac7810 */ /* 0x002fe80007ffe0ff */
[----:B------:R-:W-:Y:S03]  /*4a70*/  ISETP.GE.AND P2, PT, R172, RZ, PT ;  /* 0x000000ffac00720c */ /* 0x000fe60003f46270 */
[----:B------:R-:W1:Y:S01]  /*4a80*/  LDSM.16.M88.4 R48, [R158+0xd000] ;  /* 0x00d000009e30783b */ /* 0x000e620000000200 */
[C---:B---3--:R-:W-:Y:S07]  /*4a90*/  IADD3 R170, R2.reuse, 0x2f, RZ ;  /* 0x0000002f02aa7810 */ /* 0x048fee0007ffe0ff */
[----:B------:R-:W3:Y:S02]  /*4aa0*/  LDSM.16.M88.4 R132, [R158+0xd800] ;  /* 0x00d800009e84783b */ /* 0x000ee40000000200 */
[C---:B------:R-:W-:Y:S02]  /*4ab0*/  @!P2 IADD3 R172, -R2.reuse, -0x7, RZ ;  /* 0xfffffff902aca810 */ /* 0x040fe40007ffe1ff */
[----:B--2---:R-:W-:Y:S02]  /*4ac0*/  IADD3 R171, R2, 0x27, RZ ;  /* 0x0000002702ab7810 */ /* 0x004fe40007ffe0ff */
[----:B------:R2:W1:Y:S01]  /*4ad0*/  I2F R195, R172 ;  /* 0x000000ac00c37306 */ /* 0x0004620000201400 */
[-C--:B------:R-:W-:Y:S01]  /*4ae0*/  HMMA.16816.F32 R4, R64, R16.reuse, RZ ;  /* 0x000000104004723c */ /* 0x080fe200000018ff */
[----:B------:R-:W-:Y:S07]  /*4af0*/  LDSM.16.M88.4 R136, [R0] ;  /* 0x000000000088783b */ /* 0x000fee0000000200 */
[C---:B----4-:R-:W-:Y:S01]  /*4b00*/  HMMA.16816.F32 R8, R60.reuse, R16, RZ ;  /* 0x000000103c08723c */ /* 0x050fe200000018ff */
[----:B------:R-:W4:Y:S07]  /*4b10*/  LDSM.16.M88.4 R140, [R161+0xc000] ;  /* 0x00c00000a18c783b */ /* 0x000f2e0000000200 */
[-C--:B------:R-:W-:Y:S01]  /*4b20*/  HMMA.16816.F32 R12, R60, R18.reuse, RZ ;  /* 0x000000123c0c723c */ /* 0x080fe200000018ff */
[----:B------:R-:W1:Y:S07]  /*4b30*/  LDSM.16.M88.4 R144, [R0+0x2000] ;  /* 0x002000000090783b */ /* 0x000e6e0000000200 */
[C---:B------:R-:W-:Y:S01]  /*4b40*/  HMMA.16816.F32 R16, R64.reuse, R18, RZ ;  /* 0x000000124010723c */ /* 0x040fe200000018ff */
[----:B------:R-:W2:Y:S07]  /*4b50*/  LDSM.16.M88.4 R148, [R161+0xc800] ;  /* 0x00c80000a194783b */ /* 0x000eae0000000200 */
[-C--:B------:R-:W-:Y:S01]  /*4b60*/  HMMA.16816.F32 R20, R64, R32.reuse, RZ ;  /* 0x000000204014723c */ /* 0x080fe200000018ff */
[----:B------:R-:W2:Y:S07]  /*4b70*/  LDSM.16.M88.4 R152, [R161+0xd000] ;  /* 0x00d00000a198783b */ /* 0x000eae0000000200 */
[C---:B------:R-:W-:Y:S08]  /*4b80*/  HMMA.16816.F32 R24, R60.reuse, R32, RZ ;  /* 0x000000203c18723c */ /* 0x040ff000000018ff */
[-C--:B------:R-:W-:Y:S08]  /*4b90*/  HMMA.16816.F32 R28, R60, R34.reuse, RZ ;  /* 0x000000223c1c723c */ /* 0x080ff000000018ff */
[C---:B------:R-:W-:Y:S08]  /*4ba0*/  HMMA.16816.F32 R32, R64.reuse, R34, RZ ;  /* 0x000000224020723c */ /* 0x040ff000000018ff */
[-C--:B-1----:R-:W-:Y:S08]  /*4bb0*/  HMMA.16816.F32 R36, R64, R48.reuse, RZ ;  /* 0x000000304024723c */ /* 0x082ff000000018ff */
[C---:B------:R-:W-:Y:S08]  /*4bc0*/  HMMA.16816.F32 R40, R60.reuse, R48, RZ ;  /* 0x000000303c28723c */ /* 0x040ff000000018ff */
[-C--:B------:R-:W-:Y:S08]  /*4bd0*/  HMMA.16816.F32 R44, R60, R50.reuse, RZ ;  /* 0x000000323c2c723c */ /* 0x080ff000000018ff */
[C---:B------:R-:W-:Y:S08]  /*4be0*/  HMMA.16816.F32 R48, R64.reuse, R50, RZ ;  /* 0x000000324030723c */ /* 0x040ff000000018ff */
[-C--:B---3--:R-:W-:Y:S08]  /*4bf0*/  HMMA.16816.F32 R52, R64, R132.reuse, RZ ;  /* 0x000000844034723c */ /* 0x088ff000000018ff */
[C---:B------:R-:W-:Y:S08]  /*4c00*/  HMMA.16816.F32 R56, R60.reuse, R132, RZ ;  /* 0x000000843c38723c */ /* 0x040ff000000018ff */
[-C--:B------:R-:W-:Y:S08]  /*4c10*/  HMMA.16816.F32 R60, R60, R134.reuse, RZ ;  /* 0x000000863c3c723c */ /* 0x080ff000000018ff */
[----:B------:R-:W-:Y:S01]  /*4c20*/  HMMA.16816.F32 R64, R64, R134, RZ ;  /* 0x000000864040723c */ /* 0x000fe200000018ff */
[----:B------:R-:W1:Y:S07]  /*4c30*/  LDSM.16.M88.4 R132, [R161+0xd800] ;  /* 0x00d80000a184783b */ /* 0x000e6e0000000200 */
[-C--:B----4-:R-:W-:Y:S08]  /*4c40*/  HMMA.16816.F32 R4, R136, R140.reuse, R4 ;  /* 0x0000008c8804723c */ /* 0x090ff00000001804 */
[C---:B------:R-:W-:Y:S08]  /*4c50*/  HMMA.16816.F32 R8, R144.reuse, R140, R8 ;  /* 0x0000008c9008723c */ /* 0x040ff00000001808 */
[-C--:B------:R-:W-:Y:S08]  /*4c60*/  HMMA.16816.F32 R12, R144, R142.reuse, R12 ;  /* 0x0000008e900c723c */ /* 0x080ff0000000180c */
[C---:B------:R-:W-:Y:S08]  /*4c70*/  HMMA.16816.F32 R16, R136.reuse, R142, R16 ;  /* 0x0000008e8810723c */ /* 0x040ff00000001810 */
[-C--:B--2---:R-:W-:Y:S08]  /*4c80*/  HMMA.16816.F32 R20, R136, R148.reuse, R20 ;  /* 0x000000948814723c */ /* 0x084ff00000001814 */
[C---:B------:R-:W-:Y:S08]  /*4c90*/  HMMA.16816.F32 R24, R144.reuse, R148, R24 ;  /* 0x000000949018723c */ /* 0x040ff00000001818 */
[-C--:B------:R-:W-:Y:S08]  /*4ca0*/  HMMA.16816.F32 R28, R144, R150.reuse, R28 ;  /* 0x00000096901c723c */ /* 0x080ff0000000181c */
[C---:B------:R-:W-:Y:S01]  /*4cb0*/  HMMA.16816.F32 R32, R136.reuse, R150, R32 ;  /* 0x000000968820723c */ /* 0x040fe20000001820 */
[----:B------:R-:W-:Y:S07]  /*4cc0*/  LDSM.16.M88.4 R148, [R159+0xc000] ;  /* 0x00c000009f94783b */ /* 0x000fee0000000200 */
[-C--:B------:R-:W-:Y:S08]  /*4cd0*/  HMMA.16816.F32 R36, R136, R152.reuse, R36 ;  /* 0x000000988824723c */ /* 0x080ff00000001824 */
[C---:B------:R-:W-:Y:S07]  /*4ce0*/  HMMA.16816.F32 R40, R144.reuse, R152, R40 ;  /* 0x000000989028723c */ /* 0x040fee0000001828 */
[--C-:B------:R-:W-:Y:S01]  /*4cf0*/  IMAD.IADD R152, R162, 0x1, R157.reuse ;  /* 0x00000001a2987824 */ /* 0x100fe200078e029d */
[-C--:B------:R-:W-:Y:S04]  /*4d00*/  HMMA.16816.F32 R44, R144, R154.reuse, R44 ;  /* 0x0000009a902c723c */ /* 0x080fe8000000182c */
[----:B------:R-:W2:Y:S04]  /*4d10*/  LDSM.16.M88.4 R140, [R152] ;  /* 0x00000000988c783b */ /* 0x000ea80000000200 */
[C---:B------:R-:W-:Y:S04]  /*4d20*/  HMMA.16816.F32 R48, R136.reuse, R154, R48 ;  /* 0x0000009a8830723c */ /* 0x040fe80000001830 */
[----:B------:R-:W3:Y:S04]  /*4d30*/  LDSM.16.M88.4 R152, [R152+0x2000] ;  /* 0x002000009898783b */ /* 0x000ee80000000200 */
[-C--:B-1----:R-:W-:Y:S08]  /*4d40*/  HMMA.16816.F32 R52, R136, R132.reuse, R52 ;  /* 0x000000848834723c */ /* 0x082ff00000001834 */
[C---:B------:R-:W-:Y:S08]  /*4d50*/  HMMA.16816.F32 R56, R144.reuse, R132, R56 ;  /* 0x000000849038723c */ /* 0x040ff00000001838 */
[-C--:B------:R-:W-:Y:S07]  /*4d60*/  HMMA.16816.F32 R60, R144, R134.reuse, R60 ;  /* 0x00000086903c723c */ /* 0x080fee000000183c */
[C---:B------:R-:W-:Y:S01]  /*4d70*/  IADD3 R146, R2.reuse, 0x40, RZ ;  /* 0x0000004002927810 */ /* 0x040fe20007ffe0ff */
[----:B------:R-:W-:Y:S01]  /*4d80*/  HMMA.16816.F32 R64, R136, R134, R64 ;  /* 0x000000868840723c */ /* 0x000fe20000001840 */
[----:B------:R-:W1:Y:S03]  /*4d90*/  LDSM.16.M88.4 R132, [R159+0xc800] ;  /* 0x00c800009f84783b */ /* 0x000e660000000200 */
[C---:B------:R-:W-:Y:S02]  /*4da0*/  IADD3 R147, R2.reuse, 0x37, RZ ;  /* 0x0000003702937810 */ /* 0x040fe40007ffe0ff */
[C---:B------:R-:W-:Y:S02]  /*4db0*/  IADD3 R144, R2.reuse, 0x38, RZ ;  /* 0x0000003802907810 */ /* 0x040fe40007ffe0ff */
[----:B------:R-:W-:Y:S01]  /*4dc0*/  IADD3 R138, R2, 0x47, RZ ;  /* 0x00000047028a7810 */ /* 0x000fe20007ffe0ff */
[-C--:B--2---:R-:W-:Y:S05]  /*4dd0*/  HMMA.16816.F32 R4, R140, R148.reuse, R4 ;  /* 0x000000948c04723c */ /* 0x084fea0000001804 */
[----:B------:R-:W-:Y:S02]  /*4de0*/  ISETP.GE.AND P0, PT, R138, RZ, PT ;  /* 0x000000ff8a00720c */ /* 0x000fe40003f06270 */
[----:B------:R-:W-:Y:S01]  /*4df0*/  IADD3 R136, P1, R250, UR18, RZ ;  /* 0x00000012fa887c10 */ /* 0x000fe2000ff3e0ff */
[C---:B---3--:R-:W-:Y:S04]  /*4e00*/  HMMA.16816.F32 R8, R152.reuse, R148, R8 ;  /* 0x000000949808723c */ /* 0x048fe80000001808 */
[----:B------:R-:W-:Y:S02]  /*4e10*/  IADD3 R139, R2, 0x48, RZ ;  /* 0x00000048028b7810 */ /* 0x000fe40007ffe0ff */
[----:B------:R-:W-:Y:S01]  /*4e20*/  IADD3.X R137, R251, UR17, RZ, P1, !PT ;  /* 0x00000011fb897c10 */ /* 0x000fe20008ffe4ff */
[----:B------:R-:W-:Y:S01]  /*4e30*/  IMAD.IADD R148, R0, 0x1, R157 ;  /* 0x0000000100947824 */ /* 0x000fe200078e029d */
[----:B------:R-:W-:Y:S01]  /*4e40*/  ISETP.GE.AND P1, PT, R139, RZ, PT ;  /* 0x000000ff8b00720c */ /* 0x000fe20003f26270 */
[-C--:B------:R-:W-:Y:S02]  /*4e50*/  HMMA.16816.F32 R12, R152, R150.reuse, R12 ;  /* 0x00000096980c723c */ /* 0x080fe4000000180c */
[----:B-----5:R2:W5:Y:S01]  /*4e60*/  LDG.E R174, [R136.64] ;  /* 0x0000001a88ae7981 */ /* 0x020562000c1e1900 */
[----:B------:R-:W-:Y:S02]  /*4e70*/  @!P0 IADD3 R138, -R2, -0x47, RZ ;  /* 0xffffffb9028a8810 */ /* 0x000fe40007ffe1ff */
[----:B------:R-:W-:Y:S01]  /*4e80*/  ISETP.GE.AND P0, PT, R146, RZ, PT ;  /* 0x000000ff9200720c */ /* 0x000fe20003f06270 */
[----:B------:R2:W5:Y:S01]  /*4e90*/  LDG.E R175, [R136.64+0x20] ;  /* 0x0000201a88af7981 */ /* 0x000562000c1e1900 */
[----:B------:R-:W3:Y:S01]  /*4ea0*/  I2F R198, R138 ;  /* 0x0000008a00c67306 */ /* 0x000ee20000201400 */
[C---:B------:R-:W-:Y:S01]  /*4eb0*/  IADD3 R145, R2.reuse, 0x3f, RZ ;  /* 0x0000003f02917810 */ /* 0x040fe20007ffe0ff */
[C---:B------:R-:W-:Y:S01]  /*4ec0*/  HMMA.16816.F32 R16, R140.reuse, R150, R16 ;  /* 0x000000968c10723c */ /* 0x040fe20000001810 */
[----:B------:R2:W5:Y:S03]  /*4ed0*/  LDG.E R173, [R136.64+0x100] ;  /* 0x0001001a88ad7981 */ /* 0x000566000c1e1900 */
[C---:B------:R-:W-:Y:S01]  /*4ee0*/  @!P1 IADD3 R139, -R2.reuse, -0x48, RZ ;  /* 0xffffffb8028b9810 */ /* 0x040fe20007ffe1ff */
[----:B------:R2:W5:Y:S01]  /*4ef0*/  LDG.E R172, [R136.64+0x120] ;  /* 0x0001201a88ac7981 */ /* 0x000562000c1e1900 */
[C---:B------:R-:W-:Y:S02]  /*4f00*/  IADD3 R149, R2.reuse, 0x30, RZ ;  /* 0x0000003002957810 */ /* 0x040fe40007ffe0ff */
[----:B------:R2:W4:Y:S01]  /*4f10*/  I2F R197, R139 ;  /* 0x0000008b00c57306 */ /* 0x0005220000201400 */
[----:B------:R-:W-:Y:S01]  /*4f20*/  @!P0 IADD3 R146, -R2, -0x40, RZ ;  /* 0xffffffc002928810 */ /* 0x000fe20007ffe1ff */
[-C--:B-1----:R-:W-:Y:S03]  /*4f30*/  HMMA.16816.F32 R20, R140, R132.reuse, R20 ;  /* 0x000000848c14723c */ /* 0x082fe60000001814 */
[----:B------:R-:W-:Y:S02]  /*4f40*/  ISETP.GE.AND P0, PT, R147, RZ, PT ;  /* 0x000000ff9300720c */ /* 0x000fe40003f06270 */
[----:B------:R-:W-:Y:S02]  /*4f50*/  ISETP.GE.AND P1, PT, R144, RZ, PT ;  /* 0x000000ff9000720c */ /* 0x000fe40003f26270 */
[----:B------:R-:W-:Y:S01]  /*4f60*/  ISETP.GE.AND P2, PT, R145, RZ, PT ;  /* 0x000000ff9100720c */ /* 0x000fe20003f46270 */
[----:B------:R1:W1:Y:S01]  /*4f70*/  I2F R190, R146 ;  /* 0x0000009200be7306 */ /* 0x0002620000201400 */
[C---:B------:R-:W-:Y:S04]  /*4f80*/  HMMA.16816.F32 R24, R152.reuse, R132, R24 ;  /* 0x000000849818723c */ /* 0x040fe80000001818 */
[C---:B------:R-:W-:Y:S03]  /*4f90*/  IADD3 R0, R2.reuse, 0x28, RZ ;  /* 0x0000002802007810 */ /* 0x040fe60007ffe0ff */
[C---:B------:R-:W-:Y:S01]  /*4fa0*/  @!P0 IADD3 R147, -R2.reuse, -0x37, RZ ;  /* 0xffffffc902938810 */ /* 0x040fe20007ffe1ff */
[-C--:B------:R-:W-:Y:S03]  /*4fb0*/  HMMA.16816.F32 R28, R152, R134.reuse, R28 ;  /* 0x00000086981c723c */ /* 0x080fe6000000181c */
[----:B------:R-:W-:Y:S01]  /*4fc0*/  I2F R191, R147 ;  /* 0x0000009300bf7306 */ /* 0x000fe20000201400 */
[C---:B------:R-:W-:Y:S01]  /*4fd0*/  @!P1 IADD3 R144, -R2.reuse, -0x38, RZ ;  /* 0xffffffc802909810 */ /* 0x040fe20007ffe1ff */
[----:B--2---:R-:W2:Y:S01]  /*4fe0*/  LDSM.16.M88.4 R136, [R159+0xd000] ;  /* 0x00d000009f88783b */ /* 0x004ea20000000200 */
[C---:B------:R-:W-:Y:S02]  /*4ff0*/  @!P2 IADD3 R145, -R2.reuse, -0x3f, RZ ;  /* 0xffffffc10291a810 */ /* 0x040fe40007ffe1ff */
[C---:B------:R-:W-:Y:S05]  /*5000*/  HMMA.16816.F32 R32, R140.reuse, R134, R32 ;  /* 0x000000868c20723c */ /* 0x040fea0000001820 */
[----:B------:R3:W-:Y:S01]  /*5010*/  I2F R192, R144 ;  /* 0x0000009000c07306 */ /* 0x0007e20000201400 */
[----:B------:R-:W4:Y:S01]  /*5020*/  LDSM.16.M88.4 R132, [R159+0xd800] ;  /* 0x00d800009f84783b */ /* 0x000f220000000200 */
[----:B-1----:R-:W-:Y:S04]  /*5030*/  IADD3 R146, R2, -0x8, RZ ;  /* 0xfffffff802927810 */ /* 0x002fe80007ffe0ff */
[----:B------:R-:W-:Y:S04]  /*5040*/  ISETP.GE.AND P2, PT, R146, RZ, PT ;  /* 0x000000ff9200720c */ /* 0x000fe80003f46270 */
[----:B------:R1:W1:Y:S09]  /*5050*/  I2F R188, R145 ;  /* 0x0000009100bc7306 */ /* 0x0002720000201400 */
[C---:B------:R-:W-:Y:S04]  /*5060*/  @!P2 IADD3 R146, -R2.reuse, 0x8, RZ ;  /* 0x000000080292a810 */ /* 0x040fe80007ffe1ff */
[----:B------:R4:W4:Y:S01]  /*5070*/  I2F R187, R146 ;  /* 0x0000009200bb7306 */ /* 0x0009220000201400 */
[----:B---3--:R-:W-:Y:S04]  /*5080*/  IADD3 R144, R2, -0x10, RZ ;  /* 0xfffffff002907810 */ /* 0x008fe80007ffe0ff */
[----:B------:R-:W-:Y:S01]  /*5090*/  ISETP.GE.AND P0, PT, R144, RZ, PT ;  /* 0x000000ff9000720c */ /* 0x000fe20003f06270 */
[-C--:B--2---:R-:W-:Y:S03]  /*50a0*/  HMMA.16816.F32 R36, R140, R136.reuse, R36 ;  /* 0x000000888c24723c */ /* 0x084fe60000001824 */
[C---:B-1----:R-:W-:Y:S04]  /*50b0*/  IADD3 R145, R2.reuse, -0x9, RZ ;  /* 0xfffffff702917810 */ /* 0x042fe80007ffe0ff */
[----:B------:R-:W-:Y:S01]  /*50c0*/  ISETP.GE.AND P1, PT, R145, RZ, PT ;  /* 0x000000ff9100720c */ /* 0x000fe20003f26270 */
[C---:B------:R-:W-:Y:S04]  /*50d0*/  HMMA.16816.F32 R40, R152.reuse, R136, R40 ;  /* 0x000000889828723c */ /* 0x040fe80000001828 */
[C---:B------:R-:W-:Y:S02]  /*50e0*/  @!P0 IADD3 R144, -R2.reuse, 0x10, RZ ;  /* 0x0000001002908810 */ /* 0x040fe40007ffe1ff */
[----:B------:R-:W-:Y:S02]  /*50f0*/  ISETP.GE.AND P0, PT, R149, RZ, PT ;  /* 0x000000ff9500720c */ /* 0x000fe40003f06270 */
[----:B------:R-:W-:Y:S01]  /*5100*/  I2F R189, R144 ;  /* 0x0000009000bd7306 */ /* 0x000fe20000201400 */
[C---:B----4-:R-:W-:Y:S01]  /*5110*/  IADD3 R146, R2.reuse, -0x11, RZ ;  /* 0xffffffef02927810 */ /* 0x050fe20007ffe0ff */
[-C--:B------:R-:W-:Y:S03]  /*5120*/  HMMA.16816.F32 R44, R152, R138.reuse, R44 ;  /* 0x0000008a982c723c */ /* 0x080fe6000000182c */
[----:B------:R-:W-:Y:S02]  /*5130*/  @!P1 IADD3 R145, -R2, 0x9, RZ ;  /* 0x0000000902919810 */ /* 0x000fe40007ffe1ff */
[----:B------:R-:W-:Y:S03]  /*5140*/  ISETP.GE.AND P1, PT, R146, RZ, PT ;  /* 0x000000ff9200720c */ /* 0x000fe60003f26270 */
[----:B------:R-:W1:Y:S01]  /*5150*/  I2F R185, R145 ;  /* 0x0000009100b97306 */ /* 0x000e620000201400 */
[----:B------:R-:W-:Y:S01]  /*5160*/  @!P0 IADD3 R149, -R2, -0x30, RZ ;  /* 0xffffffd002958810 */ /* 0x000fe20007ffe1ff */
[C---:B------:R-:W-:Y:S01]  /*5170*/  HMMA.16816.F32 R48, R140.reuse, R138, R48 ;  /* 0x0000008a8c30723c */ /* 0x040fe20000001830 */
[----:B------:R-:W-:Y:S03]  /*5180*/  LDSM.16.M88.4 R136, [R148] ;  /* 0x000000009488783b */ /* 0x000fe60000000200 */
[----:B------:R-:W-:Y:S04]  /*5190*/  ISETP.GE.AND P0, PT, R0, RZ, PT ;  /* 0x000000ff0000720c */ /* 0x000fe80003f06270 */
[----:B------:R2:W-:Y:S01]  /*51a0*/  I2F R183, R149 ;  /* 0x0000009500b77306 */ /* 0x0005e20000201400 */
[----:B------:R-:W-:Y:S01]  /*51b0*/  @!P1 IADD3 R146, -R2, 0x11, RZ ;  /* 0x0000001102929810 */ /* 0x000fe20007ffe1ff */
[-C--:B------:R-:W-:Y:S03]  /*51c0*/  HMMA.16816.F32 R52, R140, R132.reuse, R52 ;  /* 0x000000848c34723c */ /* 0x080fe60000001834 */
[----:B------:R-:W-:Y:S04]  /*51d0*/  ISETP.GE.AND P1, PT, R170, RZ, PT ;  /* 0x000000ffaa00720c */ /* 0x000fe80003f26270 */
[C---:B------:R-:W-:Y:S01]  /*51e0*/  @!P0 IADD3 R0, -R2.reuse, -0x28, RZ ;  /* 0xffffffd802008810 */ /* 0x040fe20007ffe1ff */
[----:B------:R3:W4:Y:S01]  /*51f0*/  I2F R186, R146 ;  /* 0x0000009200ba7306 */ /* 0x0007220000201400 */
[C---:B------:R-:W-:Y:S07]  /*5200*/  HMMA.16816.F32 R56, R152.reuse, R132, R56 ;  /* 0x000000849838723c */ /* 0x040fee0000001838 */
[C---:B------:R-:W-:Y:S01]  /*5210*/  @!P1 IADD3 R170, -R2.reuse, -0x2f, RZ ;  /* 0xffffffd102aa9810 */ /* 0x040fe20007ffe1ff */
[-C--:B------:R-:W-:Y:S01]  /*5220*/  HMMA.16816.F32 R60, R152, R134.reuse, R60 ;  /* 0x00000086983c723c */ /* 0x080fe2000000183c */
[----:B------:R1:W-:Y:S02]  /*5230*/  I2F R184, R0 ;  /* 0x0000000000b87306 */ /* 0x0003e40000201400 */
[----:B------:R-:W-:Y:S01]  /*5240*/  ISETP.GE.AND P1, PT, R171, RZ, PT ;  /* 0x000000ffab00720c */ /* 0x000fe20003f26270 */
[----:B--2---:R-:W-:Y:S03]  /*5250*/  LDSM.16.M88.4 R148, [R148+0x2000] ;  /* 0x002000009494783b */ /* 0x004fe60000000200 */
[----:B------:R-:W-:Y:S01]  /*5260*/  IADD3 R152, R2, -0x18, RZ ;  /* 0xffffffe802987810 */ /* 0x000fe20007ffe0ff */
[----:B------:R-:W-:Y:S03]  /*5270*/  HMMA.16816.F32 R64, R140, R134, R64 ;  /* 0x000000868c40723c */ /* 0x000fe60000001840 */
[----:B------:R-:W2:Y:S01]  /*5280*/  I2F R182, R170 ;  /* 0x000000aa00b67306 */ /* 0x000ea20000201400 */
[----:B------:R-:W-:Y:S01]  /*5290*/  ISETP.GE.AND P0, PT, R152, RZ, PT ;  /* 0x000000ff9800720c */ /* 0x000fe20003f06270 */
[----:B------:R-:W-:Y:S01]  /*52a0*/  LDSM.16.M88.4 R132, [R160+0xc800] ;  /* 0x00c80000a084783b */ /* 0x000fe20000000200 */
[C---:B------:R-:W-:Y:S02]  /*52b0*/  IADD3 R153, R2.reuse, -0x38, RZ ;  /* 0xffffffc802997810 */ /* 0x040fe40007ffe0ff */
[C---:B------:R-:W-:Y:S02]  /*52c0*/  @!P1 IADD3 R171, -R2.reuse, -0x27, RZ ;  /* 0xffffffd902ab9810 */ /* 0x040fe40007ffe1ff */
[----:B------:R-:W-:Y:S02]  /*52d0*/  ISETP.GE.AND P3, PT, R153, RZ, PT ;  /* 0x000000ff9900720c */ /* 0x000fe40003f66270 */
[C---:B------:R-:W-:Y:S01]  /*52e0*/  IADD3 R141, R2.reuse, -0x20, RZ ;  /* 0xffffffe0028d7810 */ /* 0x040fe20007ffe0ff */
[----:B------:R-:W2:Y:S01]  /*52f0*/  I2F R181, R171 ;  /* 0x000000ab00b57306 */ /* 0x000ea20000201400 */
[----:B---3--:R-:W3:Y:S01]  /*5300*/  LDSM.16.M88.4 R144, [R160+0xc000] ;  /* 0x00c00000a090783b */ /* 0x008ee20000000200 */
[C---:B------:R-:W-:Y:S02]  /*5310*/  IADD3 R140, R2.reuse, -0x21, RZ ;  /* 0xffffffdf028c7810 */ /* 0x040fe40007ffe0ff */
[C---:B-1----:R-:W-:Y:S02]  /*5320*/  IADD3 R0, R2.reuse, -0x19, RZ ;  /* 0xffffffe702007810 */ /* 0x042fe40007ffe0ff */
[----:B------:R-:W-:Y:S02]  /*5330*/  @!P0 IADD3 R152, -R2, 0x18, RZ ;  /* 0x0000001802988810 */ /* 0x000fe40007ffe1ff */
[----:B------:R-:W-:Y:S02]  /*5340*/  ISETP.GE.AND P1, PT, R0, RZ, PT ;  /* 0x000000ff0000720c */ /* 0x000fe40003f26270 */
[----:B------:R1:W1:Y:S01]  /*5350*/  I2F R179, R152 ;  /* 0x0000009800b37306 */ /* 0x0002620000201400 */
[----:B------:R-:W-:Y:S02]  /*5360*/  ISETP.GE.AND P0, PT, R141, RZ, PT ;  /* 0x000000ff8d00720c */ /* 0x000fe40003f06270 */
[C---:B------:R-:W-:Y:S02]  /*5370*/  IADD3 R154, R2.reuse, -0x39, RZ ;  /* 0xffffffc7029a7810 */ /* 0x040fe40007ffe0ff */
[----:B------:R-:W-:Y:S02]  /*5380*/  @!P3 IADD3 R153, -R2, 0x38, RZ ;  /* 0x000000380299b810 */ /* 0x000fe40007ffe1ff */
[----:B------:R-:W-:Y:S04]  /*5390*/  ISETP.GE.AND P2, PT, R154, RZ, PT ;  /* 0x000000ff9a00720c */ /* 0x000fe80003f46270 */
[----:B------:R-:W-:Y:S01]  /*53a0*/  I2F R153, R153 ;  /* 0x0000009900997306 */ /* 0x000fe20000201400 */
[----:B------:R-:W-:Y:S02]  /*53b0*/  @!P1 IADD3 R0, -R2, 0x19, RZ ;  /* 0x0000001902009810 */ /* 0x000fe40007ffe1ff */
[----:B------:R-:W-:Y:S02]  /*53c0*/  ISETP.GE.AND P1, PT, R140, RZ, PT ;  /* 0x000000ff8c00720c */ /* 0x000fe40003f26270 */
[C---:B------:R-:W-:Y:S04]  /*53d0*/  @!P0 IADD3 R141, -R2.reuse, 0x20, RZ ;  /* 0x00000020028d8810 */ /* 0x040fe80007ffe1ff */
[C---:B------:R-:W-:Y:S01]  /*53e0*/  @!P2 IADD3 R154, -R2.reuse, 0x39, RZ ;  /* 0x00000039029aa810 */ /* 0x040fe20007ffe1ff */
[----:B------:R-:W-:Y:S01]  /*53f0*/  I2F R180, R141 ;  /* 0x0000008d00b47306 */ /* 0x000fe20000201400 */
[C---:B-1----:R-:W-:Y:S05]  /*5400*/  IADD3 R152, R2.reuse, 0xf, RZ ;  /* 0x0000000f02987810 */ /* 0x042fea0007ffe0ff */
[C---:B------:R-:W-:Y:S04]  /*5410*/  @!P1 IADD3 R140, -R2.reuse, 0x21, RZ ;  /* 0x00000021028c9810 */ /* 0x040fe80007ffe1ff */
[----:B------:R1:W-:Y:S01]  /*5420*/  I2F R178, R140 ;  /* 0x0000008c00b27306 */ /* 0x0003e20000201400 */
[-C--:B---3--:R-:W-:Y:S08]  /*5430*/  HMMA.16816.F32 R4, R136, R144.reuse, R4 ;  /* 0x000000908804723c */ /* 0x088ff00000001804 */
[C---:B------:R-:W-:Y:S01]  /*5440*/  HMMA.16816.F32 R8, R148.reuse, R144, R8 ;  /* 0x000000909408723c */ /* 0x040fe20000001808 */
[----:B------:R3:W2:Y:S06]  /*5450*/  I2F R177, R0 ;  /* 0x0000000000b17306 */ /* 0x0006ac0000201400 */
[----:B------:R-:W-:Y:S01]  /*5460*/  IADD3 R144, R2, 0x1f, RZ ;  /* 0x0000001f02907810 */ /* 0x000fe20007ffe0ff */
[-C--:B------:R-:W-:Y:S03]  /*5470*/  HMMA.16816.F32 R12, R148, R146.reuse, R12 ;  /* 0x00000092940c723c */ /* 0x080fe6000000180c */
[----:B------:R-:W-:Y:S01]  /*5480*/  ISETP.GE.AND P1, PT, R144, RZ, PT ;  /* 0x000000ff9000720c */ /* 0x000fe20003f26270 */
[----:B------:R-:W-:Y:S01]  /*5490*/  I2F R154, R154 ;  /* 0x0000009a009a7306 */ /* 0x000fe20000201400 */
[----:B------:R-:W-:Y:S01]  /*54a0*/  IADD3 R145, R2, 0x18, RZ ;  /* 0x0000001802917810 */ /* 0x000fe20007ffe0ff */
[----:B-1----:R-:W1:Y:S02]  /*54b0*/  LDSM.16.M88.4 R140, [R160+0xd000] ;  /* 0x00d00000a08c783b */ /* 0x002e640000000200 */
[----:B------:R-:W-:Y:S01]  /*54c0*/  FFMA.FTZ R5, R193, -UR4, R5 ;  /* 0x80000004c1057c23 */ /* 0x000fe20008010005 */
[C---:B------:R-:W-:Y:S04]  /*54d0*/  HMMA.16816.F32 R16, R136.reuse, R146, R16 ;  /* 0x000000928810723c */ /* 0x040fe80000001810 */
[----:B------:R-:W-:Y:S02]  /*54e0*/  FFMA.FTZ R6, R196, -UR4, R6 ;  /* 0x80000004c4067c23 */ /* 0x000fe40008010006 */
[----:B------:R-:W-:Y:S01]  /*54f0*/  FFMA.FTZ R7, R195, -UR4, R7 ;  /* 0x80000004c3077c23 */ /* 0x000fe20008010007 */
[----:B------:R-:W-:Y:S01]  /*5500*/  IADD3 R146, R2, 0x17, RZ ;  /* 0x0000001702927810 */ /* 0x000fe20007ffe0ff */
[----:B------:R-:W-:Y:S01]  /*5510*/  FFMA.FTZ R4, R194, -UR4, R4 ;  /* 0x80000004c2047c23 */ /* 0x000fe20008010004 */
[-C--:B------:R-:W-:Y:S03]  /*5520*/  HMMA.16816.F32 R20, R136, R132.reuse, R20 ;  /* 0x000000848814723c */ /* 0x080fe60000001814 */
[----:B------:R-:W-:Y:S01]  /*5530*/  FFMA.FTZ R11, R198, -UR4, R11 ;  /* 0x80000004c60b7c23 */ /* 0x000fe2000801000b */
[C---:B---3--:R-:W-:Y:S01]  /*5540*/  IADD3 R0, R2.reuse, 0x20, RZ ;  /* 0x0000002002007810 */ /* 0x048fe20007ffe0ff */
[----:B------:R-:W-:Y:S01]  /*5550*/  FFMA.FTZ R10, R197, -UR4, R10 ;  /* 0x80000004c50a7c23 */ /* 0x000fe2000801000a */
[----:B------:R-:W-:Y:S01]  /*5560*/  @!P1 IADD3 R144, -R2, -0x1f, RZ ;  /* 0xffffffe102909810 */ /* 0x000fe20007ffe1ff */
[----:B------:R-:W-:Y:S01]  /*5570*/  FFMA.FTZ R8, R190, -UR4, R8 ;  /* 0x80000004be087c23 */ /* 0x000fe20008010008 */
[C---:B------:R-:W-:Y:S02]  /*5580*/  HMMA.16816.F32 R24, R148.reuse, R132, R24 ;  /* 0x000000849418723c */ /* 0x040fe40000001818 */
[----:B------:R3:W-:Y:S02]  /*5590*/  I2F R170, R144 ;  /* 0x0000009000aa7306 */ /* 0x0007e40000201400 */
[----:B------:R-:W-:Y:S01]  /*55a0*/  FFMA.FTZ R9, R188, -UR4, R9 ;  /* 0x80000004bc097c23 */ /* 0x000fe20008010009 */
[----:B------:R-:W-:Y:S01]  /*55b0*/  ISETP.GE.AND P0, PT, R0, RZ, PT ;  /* 0x000000ff0000720c */ /* 0x000fe20003f06270 */
[----:B------:R-:W-:Y:S01]  /*55c0*/  FFMA.FTZ R14, R190, -UR4, R14 ;  /* 0x80000004be0e7c23 */ /* 0x000fe2000801000e */
[----:B------:R-:W-:Y:S01]  /*55d0*/  ISETP.GE.AND P1, PT, R146, RZ, PT ;  /* 0x000000ff9200720c */ /* 0x000fe20003f26270 */
[----:B------:R-:W-:Y:S01]  /*55e0*/  FFMA.FTZ R15, R188, -UR4, R15 ;  /* 0x80000004bc0f7c23 */ /* 0x000fe2000801000f */
[-C--:B------:R-:W-:Y:S03]  /*55f0*/  HMMA.16816.F32 R28, R148, R134.reuse, R28 ;  /* 0x00000086941c723c */ /* 0x080fe6000000181c */
[----:B------:R-:W-:Y:S01]  /*5600*/  FFMA.FTZ R12, R192, -UR4, R12 ;  /* 0x80000004c00c7c23 */ /* 0x000fe2000801000c */
[----:B------:R-:W-:Y:S01]  /*5610*/  IADD3 R147, R2, 0x10, RZ ;  /* 0x0000001002937810 */ /* 0x000fe20007ffe0ff */
[----:B------:R-:W-:Y:S02]  /*5620*/  FFMA.FTZ R13, R191, -UR4, R13 ;  /* 0x80000004bf0d7c23 */ /* 0x000fe4000801000d */
[----:B------:R-:W-:Y:S01]  /*5630*/  FFMA.FTZ R19, R193, -UR4, R19 ;  /* 0x80000004c1137c23 */ /* 0x000fe20008010013 */
[C---:B------:R-:W-:Y:S01]  /*5640*/  HMMA.16816.F32 R32, R136.reuse, R134, R32 ;  /* 0x000000868820723c */ /* 0x040fe20000001820 */
[----:B------:R-:W2:Y:S03]  /*5650*/  LDSM.16.M88.4 R132, [R160+0xd800] ;  /* 0x00d80000a084783b */ /* 0x000ea60000000200 */
[----:B------:R-:W-:Y:S01]  /*5660*/  FFMA.FTZ R18, R194, -UR4, R18 ;  /* 0x80000004c2127c23 */ /* 0x000fe20008010012 */
[C---:B------:R-:W-:Y:S01]  /*5670*/  @!P0 IADD3 R0, -R2.reuse, -0x20, RZ ;  /* 0xffffffe002008810 */ /* 0x040fe20007ffe1ff */
[----:B------:R-:W-:Y:S01]  /*5680*/  FFMA.FTZ R16, R187, -UR4, R16 ;  /* 0x80000004bb107c23 */ /* 0x000fe20008010010 */
[----:B------:R-:W-:Y:S01]  /*5690*/  ISETP.GE.AND P0, PT, R145, RZ, PT ;  /* 0x000000ff9100720c */ /* 0x000fe20003f06270 */
[----:B------:R-:W-:Y:S01]  /*56a0*/  FFMA.FTZ R17, R185, -UR4, R17 ;  /* 0x80000004b9117c23 */ /* 0x000fe20008010011 */
[-C--:B-1----:R-:W-:Y:S01]  /*56b0*/  HMMA.16816.F32 R36, R136, R140.reuse, R36 ;  /* 0x0000008c8824723c */ /* 0x082fe20000001824 */
[----:B------:R1:W1:Y:S02]  /*56c0*/  I2F R171, R0 ;  /* 0x0000000000ab7306 */ /* 0x0002640000201400 */
[----:B------:R-:W-:Y:S01]  /*56d0*/  FFMA.FTZ R22, R187, -UR4, R22 ;  /* 0x80000004bb167c23 */ /* 0x000fe20008010016 */
[C---:B------:R-:W-:Y:S01]  /*56e0*/  @!P1 IADD3 R146, -R2.reuse, -0x17, RZ ;  /* 0xffffffe902929810 */ /* 0x040fe20007ffe1ff */
[----:B------:R-:W-:Y:S01]  /*56f0*/  FFMA.FTZ R23, R185, -UR4, R23 ;  /* 0x80000004b9177c23 */ /* 0x000fe20008010017 */
[----:B---3--:R-:W-:Y:S01]  /*5700*/  IADD3 R144, R2, -0x28, RZ ;  /* 0xffffffd802907810 */ /* 0x008fe20007ffe0ff */
[----:B------:R-:W-:Y:S01]  /*5710*/  FFMA.FTZ R20, R189, -UR4, R20 ;  /* 0x80000004bd147c23 */ /* 0x000fe20008010014 */
[C---:B------:R-:W-:Y:S03]  /*5720*/  HMMA.16816.F32 R40, R148.reuse, R140, R40 ;  /* 0x0000008c9428723c */ /* 0x040fe60000001828 */
[----:B------:R3:W-:Y:S01]  /*5730*/  I2F R155, R146 ;  /* 0x00000092009b7306 */ /* 0x0007e20000201400 */
[----:B----4-:R-:W-:Y:S01]  /*5740*/  FFMA.FTZ R21, R186, -UR4, R21 ;  /* 0x80000004ba157c23 */ /* 0x010fe20008010015 */
[----:B------:R-:W-:Y:S01]  /*5750*/  @!P0 IADD3 R145, -R2, -0x18, RZ ;  /* 0xffffffe802918810 */ /* 0x000fe20007ffe1ff */
[----:B------:R-:W-:Y:S01]  /*5760*/  FFMA.FTZ R26, R192, -UR4, R26 ;  /* 0x80000004c01a7c23 */ /* 0x000fe2000801001a */
[----:B------:R-:W-:Y:S01]  /*5770*/  ISETP.GE.AND P0, PT, R144, RZ, PT ;  /* 0x000000ff9000720c */ /* 0x000fe20003f06270 */
[----:B------:R-:W-:Y:S01]  /*5780*/  FFMA.FTZ R27, R191, -UR4, R27 ;  /* 0x80000004bf1b7c23 */ /* 0x000fe2000801001b */
[-C--:B------:R-:W-:Y:S03]  /*5790*/  HMMA.16816.F32 R44, R148, R142.reuse, R44 ;  /* 0x0000008e942c723c */ /* 0x080fe6000000182c */
[----:B------:R-:W-:Y:S01]  /*57a0*/  FFMA.FTZ R24, R183, -UR4, R24 ;  /* 0x80000004b7187c23 */ /* 0x000fe20008010018 */
[----:B------:R4:W4:Y:S01]  /*57b0*/  I2F R176, R145 ;  /* 0x0000009100b07306 */ /* 0x0009220000201400 */
[C---:B--2---:R-:W-:Y:S01]  /*57c0*/  FFMA.FTZ R25, R182.reuse, -UR4, R25 ;  /* 0x80000004b6197c23 */ /* 0x044fe20008010019 */
[----:B------:R-:W-:Y:S01]  /*57d0*/  ISETP.GE.AND P1, PT, R147, RZ, PT ;  /* 0x000000ff9300720c */ /* 0x000fe20003f26270 */
[----:B------:R-:W-:Y:S01]  /*57e0*/  FFMA.FTZ R30, R183, -UR4, R30 ;  /* 0x80000004b71e7c23 */ /* 0x000fe2000801001e */
[C---:B------:R-:W-:Y:S04]  /*57f0*/  HMMA.16816.F32 R48, R136.reuse, R142, R48 ;  /* 0x0000008e8830723c */ /* 0x040fe80000001830 */
[----:B------:R-:W-:Y:S01]  /*5800*/  FFMA.FTZ R31, R182, -UR4, R31 ;  /* 0x80000004b61f7c23 */ /* 0x000fe2000801001f */
[----:B-1----:R-:W-:Y:S01]  /*5810*/  IADD3 R0, R2, -0x29, RZ ;  /* 0xffffffd702007810 */ /* 0x002fe20007ffe0ff */
[----:B------:R-:W-:Y:S01]  /*5820*/  FFMA.FTZ R28, R184, -UR4, R28 ;  /* 0x80000004b81c7c23 */ /* 0x000fe2000801001c */
[C---:B------:R-:W-:Y:S01]  /*5830*/  @!P0 IADD3 R144, -R2.reuse, 0x28, RZ ;  /* 0x0000002802908810 */ /* 0x040fe20007ffe1ff */
[----:B------:R-:W-:Y:S01]  /*5840*/  FFMA.FTZ R29, R181, -UR4, R29 ;  /* 0x80000004b51d7c23 */ /* 0x000fe2000801001d */
[-C--:B------:R-:W-:Y:S03]  /*5850*/  HMMA.16816.F32 R52, R136, R132.reuse, R52 ;  /* 0x000000848834723c */ /* 0x080fe60000001834 */
[----:B------:R-:W-:Y:S01]  /*5860*/  FFMA.FTZ R34, R189, -UR4, R34 ;  /* 0x80000004bd227c23 */ /* 0x000fe20008010022 */
[----:B---3--:R-:W-:Y:S01]  /*5870*/  IADD3 R146, R2, -0x31, RZ ;  /* 0xffffffcf02927810 */ /* 0x008fe20007ffe0ff */
[----:B------:R-:W-:Y:S01]  /*5880*/  FFMA.FTZ R35, R186, -UR4, R35 ;  /* 0x80000004ba237c23 */ /* 0x000fe20008010023 */
[----:B------:R-:W-:Y:S01]  /*5890*/  ISETP.GE.AND P6, PT, R0, RZ, PT ;  /* 0x000000ff0000720c */ /* 0x000fe20003fc6270 */
[----:B------:R-:W-:Y:S01]  /*58a0*/  FFMA.FTZ R32, R179, -UR4, R32 ;  /* 0x80000004b3207c23 */ /* 0x000fe20008010020 */
[----:B------:R-:W-:Y:S01]  /*58b0*/  ISETP.GE.AND P4, PT, R146, RZ, PT ;  /* 0x000000ff9200720c */ /* 0x000fe20003f86270 */
[----:B------:R-:W-:Y:S01]  /*58c0*/  FFMA.FTZ R33, R177, -UR4, R33 ;  /* 0x80000004b1217c23 */ /* 0x000fe20008010021 */
[----:B------:R-:W-:Y:S01]  /*58d0*/  ISETP.GE.AND P0, PT, R152, RZ, PT ;  /* 0x000000ff9800720c */ /* 0x000fe20003f06270 */
[C---:B------:R-:W-:Y:S01]  /*58e0*/  HMMA.16816.F32 R56, R148.reuse, R132, R56 ;  /* 0x000000849438723c */ /* 0x040fe20000001838 */
[----:B------:R-:W1:Y:S03]  /*58f0*/  I2F R144, R144 ;  /* 0x0000009000907306 */ /* 0x000e660000201400 */
[----:B------:R-:W-:Y:S01]  /*5900*/  FFMA.FTZ R38, R179, -UR4, R38 ;  /* 0x80000004b3267c23 */ /* 0x000fe20008010026 */
[C---:B----4-:R-:W-:Y:S01]  /*5910*/  IADD3 R145, R2.reuse, -0x30, RZ ;  /* 0xffffffd002917810 */ /* 0x050fe20007ffe0ff */
[----:B------:R-:W-:Y:S01]  /*5920*/  FFMA.FTZ R39, R177, -UR4, R39 ;  /* 0x80000004b1277c23 */ /* 0x000fe20008010027 */
[----:B------:R-:W-:Y:S01]  /*5930*/  @!P1 IADD3 R147, -R2, -0x10, RZ ;  /* 0xfffffff002939810 */ /* 0x000fe20007ffe1ff */
[----:B------:R-:W-:Y:S01]  /*5940*/  FFMA.FTZ R36, R180, -UR4, R36 ;  /* 0x80000004b4247c23 */ /* 0x000fe20008010024 */
[----:B------:R-:W-:Y:S01]  /*5950*/  ISETP.GE.AND P5, PT, R145, RZ, PT ;  /* 0x000000ff9100720c */ /* 0x000fe20003fa6270 */
[-C--:B------:R-:W-:Y:S03]  /*5960*/  HMMA.16816.F32 R60, R148, R134.reuse, R60 ;  /* 0x00000086943c723c */ /* 0x080fe6000000183c */
[----:B------:R-:W-:Y:S01]  /*5970*/  FFMA.FTZ R37, R178, -UR4, R37 ;  /* 0x80000004b2257c23 */ /* 0x000fe20008010025 */
[----:B------:R-:W-:Y:S01]  /*5980*/  @!P6 IADD3 R0, -R2, 0x29, RZ ;  /* 0x000000290200e810 */ /* 0x000fe20007ffe1ff */
[----:B------:R-:W-:Y:S01]  /*5990*/  FFMA.FTZ R42, R184, -UR4, R42 ;  /* 0x80000004b82a7c23 */ /* 0x000fe2000801002a */
[C---:B------:R-:W-:Y:S01]  /*59a0*/  @!P4 IADD3 R146, -R2.reuse, 0x31, RZ ;  /* 0x000000310292c810 */ /* 0x040fe20007ffe1ff */
[----:B------:R-:W-:Y:S01]  /*59b0*/  FFMA.FTZ R43, R181, -UR4, R43 ;  /* 0x80000004b52b7c23 */ /* 0x000fe2000801002b */
[----:B------:R-:W-:Y:S01]  /*59c0*/  @!P0 IADD3 R152, -R2, -0xf, RZ ;  /* 0xfffffff102988810 */ /* 0x000fe20007ffe1ff */
[C---:B------:R-:W-:Y:S01]  /*59d0*/  FFMA.FTZ R40, R171.reuse, -UR4, R40 ;  /* 0x80000004ab287c23 */ /* 0x040fe20008010028 */
[----:B------:R-:W2:Y:S01]  /*59e0*/  I2F R0, R0 ;  /* 0x0000000000007306 */ /* 0x000ea20000201400 */
[----:B------:R-:W-:Y:S01]  /*59f0*/  HMMA.16816.F32 R64, R136, R134, R64 ;  /* 0x000000868840723c */ /* 0x000fe20000001840 */
[----:B------:R-:W-:Y:S03]  /*5a00*/  PLOP3.LUT P0, PT, PT, PT, UP0, 0x80, 0x0 ;  /* 0x000000000000781c */ /* 0x000fe60003f0f008 */
[----:B------:R-:W-:Y:S01]  /*5a10*/  FFMA.FTZ R41, R170, -UR4, R41 ;  /* 0x80000004aa297c23 */ /* 0x000fe20008010029 */
[----:B------:R-:W-:Y:S01]  /*5a20*/  @!P5 IADD3 R145, -R2, 0x30, RZ ;  /* 0x000000300291d810 */ /* 0x000fe20007ffe1ff */
[----:B------:R-:W-:Y:S02]  /*5a30*/  FFMA.FTZ R46, R171, -UR4, R46 ;  /* 0x80000004ab2e7c23 */ /* 0x000fe4000801002e */
[----:B------:R-:W-:Y:S01]  /*5a40*/  FFMA.FTZ R47, R170, -UR4, R47 ;  /* 0x80000004aa2f7c23 */ /* 0x000fe2000801002f */
[----:B------:R-:W3:Y:S03]  /*5a50*/  I2F R146, R146 ;  /* 0x0000009200927306 */ /* 0x000ee60000201400 */
[----:B------:R-:W-:Y:S02]  /*5a60*/  FFMA.FTZ R44, R176, -UR4, R44 ;  /* 0x80000004b02c7c23 */ /* 0x000fe4000801002c */
[C---:B------:R-:W-:Y:S02]  /*5a70*/  FFMA.FTZ R45, R155.reuse, -UR4, R45 ;  /* 0x800000049b2d7c23 */ /* 0x040fe4000801002d */
[----:B------:R-:W-:Y:S02]  /*5a80*/  FFMA.FTZ R50, R180, -UR4, R50 ;  /* 0x80000004b4327c23 */ /* 0x000fe40008010032 */
[----:B------:R-:W-:Y:S01]  /*5a90*/  FFMA.FTZ R51, R178, -UR4, R51 ;  /* 0x80000004b2337c23 */ /* 0x000fe20008010033 */
[----:B------:R-:W4:Y:S01]  /*5aa0*/  I2F R145, R145 ;  /* 0x0000009100917306 */ /* 0x000f220000201400 */
[C---:B-1----:R-:W-:Y:S02]  /*5ab0*/  FFMA.FTZ R48, R144.reuse, -UR4, R48 ;  /* 0x8000000490307c23 */ /* 0x042fe40008010030 */
[----:B------:R-:W-:Y:S02]  /*5ac0*/  FFMA.FTZ R54, R144, -UR4, R54 ;  /* 0x8000000490367c23 */ /* 0x000fe40008010036 */
[C---:B--2---:R-:W-:Y:S02]  /*5ad0*/  FFMA.FTZ R49, R0.reuse, -UR4, R49 ;  /* 0x8000000400317c23 */ /* 0x044fe40008010031 */
[----:B------:R-:W-:Y:S02]  /*5ae0*/  FFMA.FTZ R55, R0, -UR4, R55 ;  /* 0x8000000400377c23 */ /* 0x000fe40008010037 */
[----:B------:R-:W-:Y:S01]  /*5af0*/  FFMA.FTZ R58, R176, -UR4, R58 ;  /* 0x80000004b03a7c23 */ /* 0x000fe2000801003a */
[----:B------:R-:W1:Y:S01]  /*5b00*/  I2F R147, R147 ;  /* 0x0000009300937306 */ /* 0x000e620000201400 */
[----:B------:R-:W-:Y:S02]  /*5b10*/  FFMA.FTZ R59, R155, -UR4, R59 ;  /* 0x800000049b3b7c23 */ /* 0x000fe4000801003b */
[----:B------:R-:W-:Y:S02]  /*5b20*/  FFMA.FTZ R60, R196, -UR4, R60 ;  /* 0x80000004c43c7c23 */ /* 0x000fe4000801003c */
[C---:B---3--:R-:W-:Y:S02]  /*5b30*/  FFMA.FTZ R53, R146.reuse, -UR4, R53 ;  /* 0x8000000492357c23 */ /* 0x048fe40008010035 */
[----:B------:R-:W-:Y:S02]  /*5b40*/  FFMA.FTZ R61, R195, -UR4, R61 ;  /* 0x80000004c33d7c23 */ /* 0x000fe4000801003d */
[----:B------:R-:W-:Y:S01]  /*5b50*/  FFMA.FTZ R67, R146, -UR4, R67 ;  /* 0x8000000492437c23 */ /* 0x000fe20008010043 */
[----:B------:R-:W2:Y:S01]  /*5b60*/  I2F R152, R152 ;  /* 0x0000009800987306 */ /* 0x000ea20000201400 */
[----:B------:R-:W-:Y:S02]  /*5b70*/  FFMA.FTZ R64, R153, -UR4, R64 ;  /* 0x8000000499407c23 */ /* 0x000fe40008010040 */
[----:B------:R-:W-:Y:S02]  /*5b80*/  FFMA.FTZ R65, R154, -UR4, R65 ;  /* 0x800000049a417c23 */ /* 0x000fe40008010041 */
[C---:B----4-:R-:W-:Y:S02]  /*5b90*/  FFMA.FTZ R52, R145.reuse, -UR4, R52 ;  /* 0x8000000491347c23 */ /* 0x050fe40008010034 */
[----:B------:R-:W-:Y:S02]  /*5ba0*/  FFMA.FTZ R66, R145, -UR4, R66 ;  /* 0x8000000491427c23 */ /* 0x000fe40008010042 */
[C---:B-1----:R-:W-:Y:S02]  /*5bb0*/  FFMA.FTZ R56, R147.reuse, -UR4, R56 ;  /* 0x8000000493387c23 */ /* 0x042fe40008010038 */
[----:B------:R-:W-:Y:S02]  /*5bc0*/  FFMA.FTZ R62, R147, -UR4, R62 ;  /* 0x80000004933e7c23 */ /* 0x000fe4000801003e */
[C---:B--2---:R-:W-:Y:S02]  /*5bd0*/  FFMA.FTZ R57, R152.reuse, -UR4, R57 ;  /* 0x8000000498397c23 */ /* 0x044fe40008010039 */
[----:B------:R-:W-:Y:S01]  /*5be0*/  FFMA.FTZ R63, R152, -UR4, R63 ;  /* 0x80000004983f7c23 */ /* 0x000fe2000801003f */
[----:B------:R-:W-:-:S05]  /*5bf0*/  @!P0 BRA `(.L_x_784) ;  /* 0x000000a000008947 */ /* 0x000fca0003800000 */
        /* <DEDUP_REMOVED lines=10> */
.L_x_784:
[----:B------:R-:W-:Y:S01]  /*5ca0*/  IADD3 R0, R247, UR9, RZ ;  /* 0x00000009f7007c10 */ /* 0x000fe2000fffe0ff */
[----:B------:R-:W-:Y:S01]  /*5cb0*/  UIADD3 UR9, -UR11, UR5, -UR10 ;  /* 0x000000050b097290 */ /* 0x000fe2000fffe90a */
[----:B------:R-:W-:Y:S01]  /*5cc0*/  IADD3 R149, R167, 0x1, RZ ;  /* 0x00000001a7957810 */ /* 0x000fe20007ffe0ff */
[----:B------:R-:W-:Y:S01]  /*5cd0*/  UMOV UR14, UR11 ;  /* 0x0000000b000e7c82 */ /* 0x000fe20008000000 */
[C---:B------:R-:W-:Y:S02]  /*5ce0*/  IADD3 R2, R0.reuse, 0x8, RZ ;  /* 0x0000000800027810 */ /* 0x040fe40007ffe0ff */
[C---:B------:R-:W-:Y:S02]  /*5cf0*/  IADD3 R134, R0.reuse, 0x40, RZ ;  /* 0x0000004000867810 */ /* 0x040fe40007ffe0ff */
[C---:B------:R-:W-:Y:S02]  /*5d00*/  IADD3 R133, R0.reuse, 0x48, RZ ;  /* 0x0000004800857810 */ /* 0x040fe40007ffe0ff */
[----:B------:R-:W-:Y:S02]  /*5d10*/  IADD3 R132, R0, UR9, RZ ;  /* 0x0000000900847c10 */ /* 0x000fe4000fffe0ff */
[----:B------:R-:W-:Y:S02]  /*5d20*/  IADD3 R151, R2, UR9, RZ ;  /* 0x0000000902977c10 */ /* 0x000fe4000fffe0ff */
[----:B------:R-:W-:Y:S02]  /*5d30*/  IADD3 R152, R134, UR9, RZ ;  /* 0x0000000986987c10 */ /* 0x000fe4000fffe0ff */
[----:B------:R-:W-:Y:S01]  /*5d40*/  IADD3 R153, R133, UR9, RZ ;  /* 0x0000000985997c10 */ /* 0x000fe2000fffe0ff */
[----:B------:R-:W-:Y:S01]  /*5d50*/  UIADD3 UR9, UR5, 0x1, -UR10 ;  /* 0x0000000105097890 */ /* 0x000fe2000fffe80a */
[C---:B------:R-:W-:Y:S02]  /*5d60*/  IADD3 R148, R167.reuse, 0x8, RZ ;  /* 0x00000008a7947810 */ /* 0x040fe40007ffe0ff */
[C---:B------:R-:W-:Y:S01]  /*5d70*/  IADD3 R147, R167.reuse, 0x9, RZ ;  /* 0x00000009a7937810 */ /* 0x040fe20007ffe0ff */
[----:B------:R-:W-:Y:S01]  /*5d80*/  UIADD3 UR9, UR9, UR45, URZ ;  /* 0x0000002d09097290 */ /* 0x000fe2000fffe03f */
[C---:B------:R-:W-:Y:S02]  /*5d90*/  IADD3 R146, R167.reuse, 0x10, RZ ;  /* 0x00000010a7927810 */ /* 0x040fe40007ffe0ff */
[C---:B------:R-:W-:Y:S02]  /*5da0*/  IADD3 R145, R167.reuse, 0x11, RZ ;  /* 0x00000011a7917810 */ /* 0x040fe40007ffe0ff */
[C---:B------:R-:W-:Y:S02]  /*5db0*/  IADD3 R144, R167.reuse, 0x18, RZ ;  /* 0x00000018a7907810 */ /* 0x040fe40007ffe0ff */
[----:B------:R-:W-:Y:S02]  /*5dc0*/  IADD3 R150, R0, UR9, RZ ;  /* 0x0000000900967c10 */ /* 0x000fe4000fffe0ff */
[----:B------:R-:W-:Y:S02]  /*5dd0*/  IMNMX R0, RZ, R132, !PT ;  /* 0x00000084ff007217 */ /* 0x000fe40007800200 */
[----:B------:R-:W-:Y:S02]  /*5de0*/  IMNMX R132, R150, UR5, PT ;  /* 0x0000000596847c17 */ /* 0x000fe4000b800200 */
[-C--:B------:R-:W-:Y:S02]  /*5df0*/  ISETP.GE.AND P0, PT, R167, R0.reuse, PT ;  /* 0x00000000a700720c */ /* 0x080fe40003f06270 */
[-C--:B------:R-:W-:Y:S02]  /*5e00*/  ISETP.GE.AND P6, PT, R149, R0.reuse, PT ;  /* 0x000000009500720c */ /* 0x080fe40003fc6270 */
[C---:B------:R-:W-:Y:S02]  /*5e10*/  IADD3 R143, R167.reuse, 0x19, RZ ;  /* 0x00000019a78f7810 */ /* 0x040fe40007ffe0ff */
[----:B------:R-:W-:Y:S02]  /*5e20*/  IADD3 R142, R167, 0x20, RZ ;  /* 0x00000020a78e7810 */ /* 0x000fe40007ffe0ff */
[-C--:B------:R-:W-:Y:S02]  /*5e30*/  ISETP.GE.AND P5, PT, R148, R0.reuse, PT ;  /* 0x000000009400720c */ /* 0x080fe40003fa6270 */
[----:B------:R-:W-:Y:S02]  /*5e40*/  ISETP.GE.AND P4, PT, R147, R0, PT ;  /* 0x000000009300720c */ /* 0x000fe40003f86270 */
[-C--:B------:R-:W-:Y:S02]  /*5e50*/  ISETP.GE.OR P0, PT, R167, R132.reuse, !P0 ;  /* 0x00000084a700720c */ /* 0x080fe40004706670 */
[----:B------:R-:W-:Y:S02]  /*5e60*/  ISETP.GE.OR P6, PT, R149, R132, !P6 ;  /* 0x000000849500720c */ /* 0x000fe400077c6670 */
[C---:B------:R-:W-:Y:S02]  /*5e70*/  IADD3 R141, R167.reuse, 0x21, RZ ;  /* 0x00000021a78d7810 */ /* 0x040fe40007ffe0ff */
[----:B------:R-:W-:Y:S02]  /*5e80*/  IADD3 R140, R167, 0x28, RZ ;  /* 0x00000028a78c7810 */ /* 0x000fe40007ffe0ff */
[-C--:B------:R-:W-:Y:S02]  /*5e90*/  ISETP.GE.AND P3, PT, R146, R0.reuse, PT ;  /* 0x000000009200720c */ /* 0x080fe40003f66270 */
[-C--:B------:R-:W-:Y:S02]  /*5ea0*/  ISETP.GE.AND P2, PT, R145, R0.reuse, PT ;  /* 0x000000009100720c */ /* 0x080fe40003f46270 */
[-C--:B------:R-:W-:Y:S02]  /*5eb0*/  ISETP.GE.AND P1, PT, R144, R0.reuse, PT ;  /* 0x000000009000720c */ /* 0x080fe40003f26270 */
[----:B------:R-:W-:Y:S02]  /*5ec0*/  FSEL R4, R4, -INF , !P0 ;  /* 0xff80000004047808 */ /* 0x000fe40004000000 */
[----:B------:R-:W-:Y:S02]  /*5ed0*/  ISETP.GE.AND P0, PT, R143, R0, PT ;  /* 0x000000008f00720c */ /* 0x000fe40003f06270 */
[----:B------:R-:W-:Y:S02]  /*5ee0*/  ISETP.GE.OR P5, PT, R148, R132, !P5 ;  /* 0x000000849400720c */ /* 0x000fe40006fa6670 */
[----:B------:R-:W-:Y:S02]  /*5ef0*/  FSEL R5, R5, -INF , !P6 ;  /* 0xff80000005057808 */ /* 0x000fe40007000000 */
[----:B------:R-:W-:Y:S02]  /*5f00*/  ISETP.GE.AND P6, PT, R142, R0, PT ;  /* 0x000000008e00720c */ /* 0x000fe40003fc6270 */
[----:B------:R-:W-:Y:S02]  /*5f10*/  ISETP.GE.OR P4, PT, R147, R132, !P4 ;  /* 0x000000849300720c */ /* 0x000fe40006786670 */
[C---:B------:R-:W-:Y:S02]  /*5f20*/  IADD3 R139, R167.reuse, 0x29, RZ ;  /* 0x00000029a78b7810 */ /* 0x040fe40007ffe0ff */
[C---:B------:R-:W-:Y:S02]  /*5f30*/  IADD3 R138, R167.reuse, 0x30, RZ ;  /* 0x00000030a78a7810 */ /* 0x040fe40007ffe0ff */
[C---:B------:R-:W-:Y:S02]  /*5f40*/  IADD3 R137, R167.reuse, 0x31, RZ ;  /* 0x00000031a7897810 */ /* 0x040fe40007ffe0ff */
[C---:B------:R-:W-:Y:S02]  /*5f50*/  IADD3 R136, R167.reuse, 0x38, RZ ;  /* 0x00000038a7887810 */ /* 0x040fe40007ffe0ff */
[----:B------:R-:W-:Y:S02]  /*5f60*/  IADD3 R135, R167, 0x39, RZ ;  /* 0x00000039a7877810 */ /* 0x000fe40007ffe0ff */
[----:B------:R-:W-:Y:S02]  /*5f70*/  FSEL R16, R16, -INF , !P5 ;  /* 0xff80000010107808 */ /* 0x000fe40006800000 */
[----:B------:R-:W-:Y:S02]  /*5f80*/  ISETP.GE.AND P5, PT, R141, R0, PT ;  /* 0x000000008d00720c */ /* 0x000fe40003fa6270 */
[----:B------:R-:W-:Y:S02]  /*5f90*/  ISETP.GE.OR P3, PT, R146, R132, !P3 ;  /* 0x000000849200720c */ /* 0x000fe40005f66670 */
        /* <DEDUP_REMOVED lines=19> */
[----:B------:R-:W-:Y:S02]  /*60d0*/  ISETP.GE.OR P4, PT, R140, R132, !P4 ;  /* 0x000000848c00720c */ /* 0x000fe40006786670 */
        /* <DEDUP_REMOVED lines=48> */
[-C--:B------:R-:W-:Y:S02]  /*63e0*/  ISETP.GE.OR P3, PT, R141, R0.reuse, !P3 ;  /* 0x000000008d00720c */ /* 0x080fe40005f66670 */
        /* <DEDUP_REMOVED lines=114> */
.L_x_785:
        /* <DEDUP_REMOVED lines=535> */
.L_x_786:
        /* <DEDUP_REMOVED lines=212> */
.L_x_787:
        /* <DEDUP_REMOVED lines=121> */
[----:B------:R-:W-:Y:S01]  /*a150*/  IMAD.SHL.U32 R41, R248, 0x20, RZ ;  /* 0x00000020f8297824 */ /* 0x000fe200078e00ff */
        /* <DEDUP_REMOVED lines=14> */
[-C--:B--2---:R-:W-:Y:S03]  /*a240*/  LEA R38, P1, R2, R168.reuse, 0x2 ;  /* 0x000000a802267211 */ /* 0x084fe600078210ff */
[----:B------:R1:W-:Y:S01]  /*a250*/  RED.E.ADD.F32.FTZ.RN.STRONG.GPU [R4.64], R9 ;  /* 0x000000090400798e */ /* 0x0003e2000c10e786 */
[----:B------:R-:W-:Y:S01]  /*a260*/  IMAD R7, R248, 0x38, RZ ;  /* 0x00000038f8077824 */ /* 0x000fe200078e02ff */
[-C--:B------:R-:W-:Y:S01]  /*a270*/  LEA.HI.X.SX32 R39, R2, R169.reuse, 0x2, P1 ;  /* 0x000000a902277211 */ /* 0x080fe200008f16ff */
[C---:B---3--:R-:W-:Y:S03]  /*a280*/  IMAD.SHL.U32 R40, R248.reuse, 0x40, RZ ;  /* 0x00000040f8287824 */ /* 0x048fe600078e00ff */
[CC--:B------:R-:W-:Y:S01]  /*a290*/  LEA R6, P0, R7.reuse, R168.reuse, 0x2 ;  /* 0x000000a807067211 */ /* 0x0c0fe200078010ff */
[----:B------:R-:W-:Y:S01]  /*a2a0*/  IMAD R2, R248, 0x48, RZ ;  /* 0x00000048f8027824 */ /* 0x000fe200078e02ff */
[----:B------:R2:W-:Y:S02]  /*a2b0*/  RED.E.ADD.F32.FTZ.RN.STRONG.GPU [R38.64], R10 ;  /* 0x0000000a2600798e */ /* 0x0005e4000c10e786 */
[-C--:B------:R-:W-:Y:S02]  /*a2c0*/  LEA.HI.X.SX32 R7, R7, R169.reuse, 0x2, P0 ;  /* 0x000000a907077211 */ /* 0x080fe400000f16ff */
[-C--:B------:R-:W-:Y:S03]  /*a2d0*/  LEA R8, P0, R2, R168.reuse, 0x2 ;  /* 0x000000a802087211 */ /* 0x080fe600078010ff */
[----:B------:R3:W-:Y:S01]  /*a2e0*/  RED.E.ADD.F32.FTZ.RN.STRONG.GPU [R6.64], R11 ;  /* 0x0000000b0600798e */ /* 0x0007e2000c10e786 */
[-C--:B-1----:R-:W-:Y:S02]  /*a2f0*/  LEA R4, P1, R40, R168.reuse, 0x2 ;  /* 0x000000a828047211 */ /* 0x082fe400078210ff */
[-C--:B------:R-:W-:Y:S01]  /*a300*/  LEA.HI.X.SX32 R9, R2, R169.reuse, 0x2, P0 ;  /* 0x000000a902097211 */ /* 0x080fe200000f16ff */
[----:B------:R-:W-:Y:S01]  /*a310*/  IMAD R2, R248, 0x60, RZ ;  /* 0x00000060f8027824 */ /* 0x000fe200078e02ff */
[-C--:B------:R-:W-:Y:S01]  /*a320*/  LEA.HI.X.SX32 R5, R40, R169.reuse, 0x2, P1 ;  /* 0x000000a928057211 */ /* 0x080fe200008f16ff */
[C---:B--2---:R-:W-:Y:S04]  /*a330*/  IMAD R38, R248.reuse, 0x50, RZ ;  /* 0x00000050f8267824 */ /* 0x044fe800078e02ff */
[----:B------:R1:W-:Y:S01]  /*a340*/  RED.E.ADD.F32.FTZ.RN.STRONG.GPU [R4.64], R16 ;  /* 0x000000100400798e */ /* 0x0003e2000c10e786 */
[----:B------:R-:W-:Y:S04]  /*a350*/  IMAD R10, R248, 0x58, RZ ;  /* 0x00000058f80a7824 */ /* 0x000fe800078e02ff */
[----:B------:R2:W-:Y:S01]  /*a360*/  RED.E.ADD.F32.FTZ.RN.STRONG.GPU [R8.64], R17 ;  /* 0x000000110800798e */ /* 0x0005e2000c10e786 */
[-C--:B---3--:R-:W-:Y:S01]  /*a370*/  LEA R6, P1, R38, R168.reuse, 0x2 ;  /* 0x000000a826067211 */ /* 0x088fe200078210ff */
[----:B------:R-:W-:Y:S03]  /*a380*/  IMAD R11, R248, 0x68, RZ ;  /* 0x00000068f80b7824 */ /* 0x000fe600078e02ff */
[-C--:B------:R-:W-:Y:S05]  /*a390*/  LEA.HI.X.SX32 R7, R38, R169.reuse, 0x2, P1 ;  /* 0x000000a926077211 */ /* 0x080fea00008f16ff */
[----:B------:R3:W-:Y:S01]  /*a3a0*/  RED.E.ADD.F32.FTZ.RN.STRONG.GPU [R6.64], R18 ;  /* 0x000000120600798e */ /* 0x0007e2000c10e786 */
[CC--:B-1----:R-:W-:Y:S04]  /*a3b0*/  LEA R4, P0, R10.reuse, R168.reuse, 0x2 ;  /* 0x000000a80a047211 */ /* 0x0c2fe800078010ff */
[-C--:B------:R-:W-:Y:S01]  /*a3c0*/  LEA.HI.X.SX32 R5, R10, R169.reuse, 0x2, P0 ;  /* 0x000000a90a057211 */ /* 0x080fe200000f16ff */
[----:B------:R-:W-:Y:S01]  /*a3d0*/  IMAD R10, R248, 0x70, RZ ;  /* 0x00000070f80a7824 */ /* 0x000fe200078e02ff */
        /* <DEDUP_REMOVED lines=307> */
.L_x_789:
        /* <DEDUP_REMOVED lines=19> */
.L_x_790:
        /* <DEDUP_REMOVED lines=47> */
.L_x_792:
[----:B------:R-:W-:Y:S05]  /*bb30*/  BSYNC B0 ;  /* 0x0000000000007941 */ /* 0x000fea0003800000 */
.L_x_791:
        /* <DEDUP_REMOVED lines=15> */
.L_x_794:
[----:B------:R-:W-:Y:S05]  /*bc30*/  BSYNC B0 ;  /* 0x0000000000007941 */ /* 0x000fea0003800000 */
.L_x_793:
        /* <DEDUP_REMOVED lines=15> */
.L_x_796:
[----:B------:R-:W-:Y:S05]  /*bd30*/  BSYNC B0 ;  /* 0x0000000000007941 */ /* 0x000fea0003800000 */
.L_x_795:
        /* <DEDUP_REMOVED lines=14> */
.L_x_798:
[----:B------:R-:W-:Y:S05]  /*be20*/  BSYNC B0 ;  /* 0x0000000000007941 */ /* 0x000fea0003800000 */
.L_x_797:
        /* <DEDUP_REMOVED lines=25> */
.L_x_800:
[----:B------:R-:W-:Y:S05]  /*bfc0*/  BSYNC B0 ;  /* 0x0000000000007941 */ /* 0x000fea0003800000 */
.L_x_799:
        /* <DEDUP_REMOVED lines=13> */
.L_x_802:
[----:B------:R-:W-:Y:S05]  /*c0a0*/  BSYNC B0 ;  /* 0x0000000000007941 */ /* 0x000fea0003800000 */
.L_x_801:
        /* <DEDUP_REMOVED lines=13> */
.L_x_804:
[----:B------:R-:W-:Y:S05]  /*c180*/  BSYNC B0 ;  /* 0x0000000000007941 */ /* 0x000fea0003800000 */
.L_x_803:
        /* <DEDUP_REMOVED lines=11> */
.L_x_751:
[----:B------:R-:W-:Y:S05]  /*c240*/  BSYNC B1 ;  /* 0x0000000000017941 */ /* 0x000fea0003800000 */
.L_x_729:
        /* <DEDUP_REMOVED lines=11> */
.L_x_805:
[----:B------:R-:W-:Y:S05]  /*c300*/  EXIT ;  /* 0x000000000000794d */ /* 0x000fea0003800000 */
.L_x_807:
        /* <DEDUP_REMOVED lines=15> */
.L_x_2464:


//--------------------- .text._ZN5flash27flash_bwd_convert_dq_kernelI23Flash_bwd_kernel_traitsILi64ELi64ELi128ELi8ELi2ELi4ELi4ELb1ELb0EN7cutlass6half_tE19Flash_kernel_traitsILi64ELi64ELi128ELi8ES3_EEEEvNS_16Flash_bwd_paramsEi --------------------------
	.section	.text._ZN5flash27flash_bwd_convert_dq_kernelI23Flash_bwd_kernel_traitsILi64ELi64ELi128ELi8ELi2ELi4ELi4ELb1ELb0EN7cutlass6half_tE19Flash_kernel_traitsILi64ELi64ELi128ELi8ES3_EEEEvNS_16Flash_bwd_paramsEi,"ax",@progbits
	.sectioninfo	@"SHI_REGISTERS=42"
	.align	128
        .global         _ZN5flash27flash_bwd_convert_dq_kernelI23Flash_bwd_kernel_traitsILi64ELi64ELi128ELi8ELi2ELi4ELi4ELb1ELb0EN7cutlass6half_tE19Flash_kernel_traitsILi64ELi64ELi128ELi8ES3_EEEEvNS_16Flash_bwd_paramsEi
        .type           _ZN5flash27flash_bwd_convert_dq_kernelI23Flash_bwd_kernel_traitsILi64ELi64ELi128ELi8ELi2ELi4ELi4ELb1ELb0EN7cutlass6half_tE19Flash_kernel_traitsILi64ELi64ELi128ELi8ES3_EEEEvNS_16Flash_bwd_paramsEi,@function
        .size           _ZN5flash27flash_bwd_convert_dq_kernelI23Flash_bwd_kernel_traitsILi64ELi64ELi128ELi8ELi2ELi4ELi4ELb1ELb0EN7cutlass6half_tE19Flash_kernel_traitsILi64ELi64ELi128ELi8ES3_EEEEvNS_16Flash_bwd_paramsEi,(.L_x_2465 - _ZN5flash27flash_bwd_convert_dq_kernelI23Flash_bwd_kernel_traitsILi64ELi64ELi128ELi8ELi2ELi4ELi4ELb1ELb0EN7cutlass6half_tE19Flash_kernel_traitsILi64ELi64ELi128ELi8ES3_EEEEvNS_16Flash_bwd_paramsEi)
        .other          _ZN5flash27flash_bwd_convert_dq_kernelI23Flash_bwd_kernel_traitsILi64ELi64ELi128ELi8ELi2ELi4ELi4ELb1ELb0EN7cutlass6half_tE19Flash_kernel_traitsILi64ELi64ELi128ELi8ES3_EEEEvNS_16Flash_bwd_paramsEi,@"STO_CUDA_ENTRY STV_DEFAULT"
_ZN5flash27flash_bwd_convert_dq_kernelI23Flash_bwd_kernel_traitsILi64ELi64ELi128ELi8ELi2ELi4ELi4ELb1ELb0EN7cutlass6half_tE19Flash_kernel_traitsILi64ELi64ELi128ELi8ES3_EEEEvNS_16Flash_bwd_paramsEi:
.text._ZN5flash27flash_bwd_convert_dq_kernelI23Flash_bwd_kernel_traitsILi64ELi64ELi128ELi8ELi2ELi4ELi4ELb1ELb0EN7cutlass6half_tE19Flash_kernel_traitsILi64ELi64ELi128ELi8ES3_EEEEvNS_16Flash_bwd_paramsEi:
[----:B------:R-:W-:Y:S02]  /*0000*/  MOV R1, c[0x0][0x28] ;  /* 0x00000a0000017a02 */ /* 0x000fe40000000f00 */
[----:B------:R-:W0:Y:S01]  /*0010*/  S2UR UR18, SR_CTAID.Y ;  /* 0x00000000001279c3 */ /* 0x000e220000002600 */
[----:B------:R-:W-:Y:S02]  /*0020*/  ULDC.64 UR4, c[0x0][0x240] ;  /* 0x0000900000047ab9 */ /* 0x000fe40000000a00 */
[----:B------:R-:W-:Y:S02]  /*0030*/  UISETP.NE.U32.AND UP0, UPT, URZ, UR4, UPT ;  /* 0x000000043f00728c */ /* 0x000fe4000bf05070 */
[----:B------:R-:W-:Y:S02]  /*0040*/  UMOV UR6, 0x4 ;  /* 0x0000000400067882 */ /* 0x000fe40000000000 */
[----:B------:R-:W-:Y:S02]  /*0050*/  UISETP.NE.AND.EX UP0, UPT, URZ, UR5, UPT, UP0 ;  /* 0x000000053f00728c */ /* 0x000fe4000bf05300 */
[----:B------:R-:W-:Y:S02]  /*0060*/  ULDC.64 UR24, c[0x0][0x118] ;  /* 0x0000460000187ab9 */ /* 0x000fe40000000a00 */
[----:B------:R-:W-:-:S02]  /*0070*/  ULDC.64 UR4, c[0x0][0x240] ;  /* 0x0000900000047ab9 */ /* 0x000fc40000000a00 */
[----:B------:R-:W-:Y:S01]  /*0080*/  PLOP3.LUT P0, PT, PT, PT, UP0, 0x80, 0x0 ;  /* 0x000000000000781c */ /* 0x000fe20003f0f008 */
[----:B0-----:R-:W-:-:S06]  /*0090*/  UIMAD.WIDE UR4, UR18, UR6, UR4 ;  /* 0x00000006120472a5 */ /* 0x001fcc000f8e0204 */
[----:B------:R-:W-:Y:S01]  /*00a0*/  IMAD.U32 R2, RZ, RZ, UR4 ;  /* 0x00000004ff027e24 */ /* 0x000fe2000f8e00ff */
[----:B------:R-:W-:-:S05]  /*00b0*/  MOV R3, UR5 ;  /* 0x0000000500037c02 */ /* 0x000fca0008000f00 */
[----:B------:R-:W2:Y:S04]  /*00c0*/  @P0 LDG.E R4, [R2.64] ;  /* 0x0000001802040981 */ /* 0x000ea8000c1e1900 */
[----:B------:R-:W3:Y:S01]  /*00d0*/  @P0 LDG.E R0, [R2.64+0x4] ;  /* 0x0000041802000981 */ /* 0x000ee2000c1e1900 */
[----:B------:R-:W-:Y:S01]  /*00e0*/  UMOV UR19, 0xffffffff ;  /* 0xffffffff00137882 */ /* 0x000fe20000000000 */
[----:B------:R-:W0:Y:S02]  /*00f0*/  S2UR UR5, SR_CTAID.X ;  /* 0x00000000000579c3 */ /* 0x000e240000002500 */
[----:B0-----:R-:W-:-:S06]  /*0100*/  USHF.L.U32 UR7, UR5, 0x6, URZ ;  /* 0x0000000605077899 */ /* 0x001fcc000800063f */
[----:B--2---:R-:W0:Y:S08]  /*0110*/  @P0 R2UR UR19, R4 ;  /* 0x00000000041303c2 */ /* 0x004e3000000e0000 */
[----:B---3--:R-:W0:Y:S02]  /*0120*/  @P0 R2UR UR6, R0 ;  /* 0x00000000000603c2 */ /* 0x008e2400000e0000 */
[----:B0-----:R-:W-:-:S07]  /*0130*/  @UP0 UIADD3 UR6, UR6, -UR19, URZ ;  /* 0x8000001306060290 */ /* 0x001fce000fffe03f */
[----:B------:R-:W-:Y:S02]  /*0140*/  @!UP0 ULDC UR6, c[0x0][0x214] ;  /* 0x0000850000068ab9 */ /* 0x000fe40000000800 */
[----:B------:R-:W-:-:S06]  /*0150*/  UISETP.GT.AND UP1, UPT, UR6, UR7, UPT ;  /* 0x000000070600728c */ /* 0x000fcc000bf24270 */
[----:B------:R-:W-:-:S13]  /*0160*/  PLOP3.LUT P0, PT, PT, PT, UP1, 0x80, 0x0 ;  /* 0x000000000000781c */ /* 0x000fda0003f0f018 */
[----:B------:R-:W-:Y:S05]  /*0170*/  @!P0 EXIT ;  /* 0x000000000000894d */ /* 0x000fea0003800000 */
[----:B------:R-:W0:Y:S01]  /*0180*/  S2R R9, SR_TID.X ;  /* 0x0000000000097919 */ /* 0x000e220000002100 */
[----:B------:R-:W-:Y:S01]  /*0190*/  UISETP.NE.AND UP1, UPT, UR19, -0x1, UPT ;  /* 0xffffffff1300788c */ /* 0x000fe2000bf25270 */
[----:B------:R-:W1:Y:S01]  /*01a0*/  S2UR UR8, SR_CTAID.Z ;  /* 0x00000000000879c3 */ /* 0x000e620000002700 */
[----:B------:R-:W-:Y:S01]  /*01b0*/  ULDC UR20, c[0x0][0x224] ;  /* 0x0000890000147ab9 */ /* 0x000fe20000000800 */
[----:B------:R-:W-:Y:S01]  /*01c0*/  HFMA2.MMA R23, -RZ, RZ, 0, 0 ;  /* 0x00000000ff177435 */ /* 0x000fe200000001ff */
[----:B------:R-:W-:Y:S01]  /*01d0*/  UIMAD.WIDE UR20, UR18, UR20, URZ ;  /* 0x00000014121472a5 */ /* 0x000fe2000f8e023f */
[----:B------:R-:W-:Y:S01]  /*01e0*/  IMAD.MOV.U32 R26, RZ, RZ, RZ ;  /* 0x000000ffff1a7224 */ /* 0x000fe200078e00ff */
[----:B------:R-:W-:Y:S01]  /*01f0*/  ULDC.64 UR12, c[0x0][0x398] ;  /* 0x0000e600000c7ab9 */ /* 0x000fe20000000a00 */
[----:B------:R-:W-:Y:S01]  /*0200*/  CS2R R30, SRZ ;  /* 0x00000000001e7805 */ /* 0x000fe2000001ff00 */
[----:B------:R-:W-:Y:S01]  /*0210*/  ULDC UR29, c[0x0][0x1c0] ;  /* 0x00007000001d7ab9 */ /* 0x000fe20000000800 */
[----:B------:R-:W-:Y:S01]  /*0220*/  CS2R R24, SRZ ;  /* 0x0000000000187805 */ /* 0x000fe2000001ff00 */
[----:B------:R-:W-:Y:S01]  /*0230*/  UIMAD.WIDE UR16, UR18, 0x80, URZ ;  /* 0x00000080121078a5 */ /* 0x000fe2000f8e023f */
[----:B------:R-:W-:Y:S01]  /*0240*/  IMAD.MOV.U32 R28, RZ, RZ, RZ ;  /* 0x000000ffff1c7224 */ /* 0x000fe200078e00ff */
[----:B------:R-:W-:Y:S01]  /*0250*/  @UP1 UIMAD.WIDE.U32 UR10, UR19, UR12, URZ ;  /* 0x0000000c130a12a5 */ /* 0x000fe2000f8e003f */
[----:B------:R-:W-:Y:S01]  /*0260*/  CS2R R14, SRZ ;  /* 0x00000000000e7805 */ /* 0x000fe2000001ff00 */
[----:B------:R-:W-:Y:S01]  /*0270*/  ULDC UR32, c[0x0][0x22c] ;  /* 0x00008b0000207ab9 */ /* 0x000fe20000000800 */
[----:B------:R-:W-:Y:S01]  /*0280*/  CS2R R12, SRZ ;  /* 0x00000000000c7805 */ /* 0x000fe2000001ff00 */
[----:B------:R-:W-:Y:S01]  /*0290*/  USHF.R.S32.HI UR12, URZ, 0x1f, UR29 ;  /* 0x0000001f3f0c7899 */ /* 0x000fe2000801141d */
[----:B------:R-:W-:Y:S01]  /*02a0*/  IMAD.MOV.U32 R16, RZ, RZ, RZ ;  /* 0x000000ffff107224 */ /* 0x000fe200078e00ff */
[----:B------:R-:W-:-:S02]  /*02b0*/  UIMAD UR21, UR21, UR29, URZ ;  /* 0x0000001d151572a4 */ /* 0x000fc4000f8e023f */
[----:B------:R-:W-:Y:S02]  /*02c0*/  UIMAD.WIDE UR14, UR29, UR32, URZ ;  /* 0x000000201d0e72a5 */ /* 0x000fe4000f8e023f */
[----:B------:R-:W-:Y:S01]  /*02d0*/  USEL UR23, UR16, URZ, UP0 ;  /* 0x0000003f10177287 */ /* 0x000fe20008000000 */
[----:B0-----:R-:W-:Y:S01]  /*02e0*/  SHF.R.S32.HI R0, RZ, 0x1f, R9 ;  /* 0x0000001fff007819 */ /* 0x001fe20000011409 */
[----:B------:R-:W-:Y:S02]  /*02f0*/  USEL UR27, UR17, URZ, UP0 ;  /* 0x0000003f111b7287 */ /* 0x000fe40008000000 */
[----:B------:R-:W-:Y:S01]  /*0300*/  @UP1 UMOV UR28, UR19 ;  /* 0x00000013001c1c82 */ /* 0x000fe20008000000 */
[CC--:B------:R-:W-:Y:S01]  /*0310*/  LEA.HI R2, R0.reuse, R9.reuse, RZ, 0x2 ;  /* 0x0000000900027211 */ /* 0x0c0fe200078f10ff */
[----:B------:R-:W-:Y:S01]  /*0320*/  UIMAD UR26, UR32, UR29, URZ ;  /* 0x0000001d201a72a4 */ /* 0x000fe2000f8e023f */
[CC--:B------:R-:W-:Y:S01]  /*0330*/  LEA.HI R4, R0.reuse, R9.reuse, RZ, 0x5 ;  /* 0x0000000900047211 */ /* 0x0c0fe200078f28ff */
[----:B------:R-:W-:Y:S01]  /*0340*/  UIMAD.WIDE.U32 UR16, UR20, UR29, URZ ;  /* 0x0000001d141072a5 */ /* 0x000fe2000f8e003f */
[CC--:B------:R-:W-:Y:S01]  /*0350*/  LEA.HI R8, R0.reuse, R9.reuse, RZ, 0x3 ;  /* 0x0000000900087211 */ /* 0x0c0fe200078f18ff */
[----:B------:R-:W-:Y:S01]  /*0360*/  @!UP1 UMOV UR28, 0xffffffff ;  /* 0xffffffff001c9882 */ /* 0x000fe20000000000 */
[CC--:B------:R-:W-:Y:S01]  /*0370*/  LEA.HI R5, R0.reuse, R9.reuse, RZ, 0x7 ;  /* 0x0000000900057211 */ /* 0x0c0fe200078f38ff */
[----:B------:R-:W-:Y:S01]  /*0380*/  UIMAD UR29, UR20, UR12, UR21 ;  /* 0x0000000c141d72a4 */ /* 0x000fe2000f8e0215 */
[----:B------:R-:W-:Y:S01]  /*0390*/  LEA.HI R10, R0, R9, RZ, 0x6 ;  /* 0x00000009000a7211 */ /* 0x000fe200078f30ff */
[----:B------:R-:W-:Y:S01]  /*03a0*/  UIMAD.WIDE.U32 UR30, UR14, UR28, URZ ;  /* 0x0000001c0e1e72a5 */ /* 0x000fe2000f8e003f */
[--C-:B------:R-:W-:Y:S01]  /*03b0*/  SHF.R.S32.HI R3, RZ, 0x2, R2.reuse ;  /* 0x00000002ff037819 */ /* 0x100fe20000011402 */
[----:B------:R-:W-:Y:S01]  /*03c0*/  UIMAD UR28, UR15, UR28, URZ ;  /* 0x0000001c0f1c72a4 */ /* 0x000fe2000f8e023f */
[----:B------:R-:W-:Y:S01]  /*03d0*/  LOP3.LUT R0, R2, 0x7ffffffc, RZ, 0xc0, !PT ;  /* 0x7ffffffc02007812 */ /* 0x000fe200078ec0ff */
[----:B------:R-:W-:Y:S01]  /*03e0*/  UIADD3 UR17, UR17, UR29, URZ ;  /* 0x0000001d11117290 */ /* 0x000fe2000fffe03f */
[----:B------:R-:W-:Y:S01]  /*03f0*/  SHF.R.S32.HI R2, RZ, 0x1f, R2 ;  /* 0x0000001fff027819 */ /* 0x000fe20000011402 */
[----:B------:R-:W-:Y:S01]  /*0400*/  UMOV UR4, URZ ;  /* 0x0000003f00047c82 */ /* 0x000fe20008000000 */
[----:B------:R-:W-:Y:S01]  /*0410*/  LOP3.LUT R6, R8, 0x1ffffff8, RZ, 0xc0, !PT ;  /* 0x1ffffff808067812 */ /* 0x000fe200078ec0ff */
[C---:B------:R-:W-:Y:S01]  /*0420*/  IMAD.IADD R0, R9.reuse, 0x1, -R0 ;  /* 0x0000000109007824 */ /* 0x040fe200078e0a00 */
[----:B------:R-:W-:Y:S01]  /*0430*/  LOP3.LUT R7, R4, 0xffffffe0, RZ, 0xc0, !PT ;  /* 0xffffffe004077812 */ /* 0x000fe200078ec0ff */
[----:B------:R-:W-:Y:S01]  /*0440*/  UIMAD UR28, UR14, UR4, UR28 ;  /* 0x000000040e1c72a4 */ /* 0x000fe2000f8e021c */
[----:B------:R-:W-:Y:S01]  /*0450*/  LEA.HI R2, R2, R3, RZ, 0x3 ;  /* 0x0000000302027211 */ /* 0x000fe200078f18ff */
[----:B------:R-:W-:Y:S01]  /*0460*/  USHF.R.S32.HI UR22, URZ, 0x1f, UR32 ;  /* 0x0000001f3f167899 */ /* 0x000fe20008011420 */
[----:B------:R-:W-:Y:S01]  /*0470*/  IADD3 R18, -R6, R9, RZ ;  /* 0x0000000906127210 */ /* 0x000fe20007ffe1ff */
[----:B------:R-:W-:Y:S01]  /*0480*/  IMAD.IADD R9, R9, 0x1, -R7 ;  /* 0x0000000109097824 */ /* 0x000fe200078e0a07 */
[--C-:B------:R-:W-:Y:S01]  /*0490*/  SHF.R.S32.HI R6, RZ, 0x5, R4.reuse ;  /* 0x00000005ff067819 */ /* 0x100fe20000011404 */
[----:B------:R-:W-:Y:S01]  /*04a0*/  UIMAD UR4, UR17, UR32, URZ ;  /* 0x00000020110472a4 */ /* 0x000fe2000f8e023f */
[----:B------:R-:W-:Y:S01]  /*04b0*/  SHF.R.S32.HI R7, RZ, 0x1f, R4 ;  /* 0x0000001fff077819 */ /* 0x000fe20000011404 */
[----:B------:R-:W-:Y:S01]  /*04c0*/  UIMAD.WIDE.U32 UR20, UR16, UR32, URZ ;  /* 0x00000020101472a5 */ /* 0x000fe2000f8e003f */
[----:B------:R-:W-:Y:S01]  /*04d0*/  SHF.R.S32.HI R4, RZ, 0x3, R8 ;  /* 0x00000003ff047819 */ /* 0x000fe20000011408 */
[----:B------:R-:W-:Y:S01]  /*04e0*/  USHF.R.S32.HI UR9, URZ, 0x1f, UR7 ;  /* 0x0000001f3f097899 */ /* 0x000fe20008011407 */
[----:B------:R-:W-:Y:S01]  /*04f0*/  LOP3.LUT R2, R2, 0xfffffff8, RZ, 0xc0, !PT ;  /* 0xfffffff802027812 */ /* 0x000fe200078ec0ff */
[----:B------:R-:W-:Y:S01]  /*0500*/  UIADD3 UR23, UP0, UR7, UR23, URZ ;  /* 0x0000001707177290 */ /* 0x000fe2000ff1e03f */
[----:B------:R-:W-:Y:S01]  /*0510*/  IMAD R8, R6, UR26, R9 ;  /* 0x0000001a06087c24 */ /* 0x000fe2000f8e0209 */
[----:B------:R-:W-:Y:S01]  /*0520*/  UIMAD UR4, UR22, UR16, UR4 ;  /* 0x00000010160472a4 */ /* 0x000fe2000f8e0204 */
[----:B------:R-:W-:Y:S01]  /*0530*/  IADD3 R3, R3, -R2, RZ ;  /* 0x8000000203037210 */ /* 0x000fe20007ffe0ff */
[----:B------:R-:W-:Y:S01]  /*0540*/  IMAD.SHL.U32 R2, R4, 0x40, RZ ;  /* 0x0000004004027824 */ /* 0x000fe200078e00ff */
[----:B-1----:R-:W-:Y:S01]  /*0550*/  UIMAD UR33, UR8, UR32, URZ ;  /* 0x00000020082172a4 */ /* 0x002fe2000f8e023f */
[----:B------:R-:W-:Y:S01]  /*0560*/  SHF.L.U32 R18, R18, 0x3, RZ ;  /* 0x0000000312127819 */ /* 0x000fe200000006ff */
[----:B------:R-:W-:Y:S01]  /*0570*/  USEL UR17, UR20, UR30, !UP1 ;  /* 0x0000001e14117287 */ /* 0x000fe2000c800000 */
[----:B------:R-:W-:Y:S01]  /*0580*/  LEA.HI R7, R7, R6, RZ, 0x2 ;  /* 0x0000000607077211 */ /* 0x000fe200078f10ff */
[----:B------:R-:W-:Y:S01]  /*0590*/  UIADD3.X UR12, UR9, UR27, URZ, UP0, !UPT ;  /* 0x0000001b090c7290 */ /* 0x000fe200087fe43f */
[----:B------:R-:W-:Y:S01]  /*05a0*/  LOP3.LUT R9, R2, 0x1c0, RZ, 0xc0, !PT ;  /* 0x000001c002097812 */ /* 0x000fe200078ec0ff */
[----:B------:R-:W-:Y:S01]  /*05b0*/  UIADD3 UR20, UR21, UR4, URZ ;  /* 0x0000000415147290 */ /* 0x000fe2000fffe03f */
[----:B------:R-:W-:Y:S01]  /*05c0*/  LOP3.LUT R7, R7, 0x3ffffc, RZ, 0xc0, !PT ;  /* 0x003ffffc07077812 */ /* 0x000fe200078ec0ff */
[----:B------:R-:W-:Y:S01]  /*05d0*/  UIADD3 UR16, UP0, UR33, UR17, URZ ;  /* 0x0000001121107290 */ /* 0x000fe2000ff1e03f */
[----:B------:R-:W-:Y:S01]  /*05e0*/  LOP3.LUT R2, R9, 0x38, R18, 0xf8, !PT ;  /* 0x0000003809027812 */ /* 0x000fe200078ef812 */
[----:B------:R-:W-:Y:S01]  /*05f0*/  @UP1 UIADD3 UR20, UR31, UR28, URZ ;  /* 0x0000001c1f141290 */ /* 0x000fe2000fffe03f */
[----:B------:R-:W-:Y:S01]  /*0600*/  SHF.R.U32.HI R9, RZ, 0x3, R9 ;  /* 0x00000003ff097819 */ /* 0x000fe20000011609 */
[----:B------:R-:W-:Y:S01]  /*0610*/  UIMAD UR12, UR12, UR14, URZ ;  /* 0x0000000e0c0c72a4 */ /* 0x000fe2000f8e023f */
[----:B------:R-:W-:Y:S01]  /*0620*/  IMAD.IADD R7, R6, 0x1, -R7 ;  /* 0x0000000106077824 */ /* 0x000fe200078e0a07 */
[----:B------:R-:W-:Y:S01]  /*0630*/  ULEA.HI.X.SX32 UR17, UR33, UR20, 0x1, UP0 ;  /* 0x0000001421117291 */ /* 0x000fe200080f0e3f */
[----:B------:R-:W-:Y:S01]  /*0640*/  LOP3.LUT R9, R2, R9, RZ, 0x3c, !PT ;  /* 0x0000000902097212 */ /* 0x000fe200078e3cff */
[----:B------:R-:W-:Y:S01]  /*0650*/  UIMAD UR12, UR15, UR23, UR12 ;  /* 0x000000170f0c72a4 */ /* 0x000fe2000f8e020c */
[----:B------:R-:W-:Y:S01]  /*0660*/  SHF.L.U32 R2, R10, 0x3, RZ ;  /* 0x000000030a027819 */ /* 0x000fe200000006ff */
[----:B------:R-:W-:Y:S01]  /*0670*/  UIMAD.WIDE.U32 UR14, UR14, UR23, UR16 ;  /* 0x000000170e0e72a5 */ /* 0x000fe2000f8e0010 */
[----:B------:R-:W-:Y:S01]  /*0680*/  SHF.R.S32.HI R6, RZ, 0x1f, R8 ;  /* 0x0000001fff067819 */ /* 0x000fe20000011408 */
[----:B------:R-:W-:Y:S01]  /*0690*/  @UP1 UIMAD UR13, UR19, UR13, UR11 ;  /* 0x0000000d130d12a4 */ /* 0x000fe2000f8e020b */
[----:B------:R-:W-:Y:S01]  /*06a0*/  LOP3.LUT R2, R9, 0xfffffe00, R2, 0xf8, !PT ;  /* 0xfffffe0009027812 */ /* 0x000fe200078ef802 */
[----:B------:R-:W-:Y:S01]  /*06b0*/  IMAD.U32 R11, RZ, RZ, UR12 ;  /* 0x0000000cff0b7e24 */ /* 0x000fe2000f8e00ff */
[----:B------:R-:W-:Y:S01]  /*06c0*/  ULDC UR11, c[0x0][0x3e0] ;  /* 0x0000f800000b7ab9 */ /* 0x000fe20000000800 */
[----:B------:R-:W-:Y:S01]  /*06d0*/  IADD3 R9, P0, R8, UR14, RZ ;  /* 0x0000000e08097c10 */ /* 0x000fe2000ff1e0ff */
[----:B------:R-:W-:Y:S01]  /*06e0*/  UISETP.GE.AND UP0, UPT, UR11, 0x1, UPT ;  /* 0x000000010b00788c */ /* 0x000fe2000bf06270 */
[----:B------:R-:W-:Y:S01]  /*06f0*/  LEA R7, R7, R0, 0x9 ;  /* 0x0000000007077211 */ /* 0x000fe200078e48ff */
[----:B------:R-:W-:Y:S01]  /*0700*/  IMAD.SHL.U32 R0, R3, 0x40, RZ ;  /* 0x0000004003007824 */ /* 0x000fe200078e00ff */
[----:B------:R-:W-:Y:S01]  /*0710*/  IADD3.X R6, R6, UR15, R11, P0, !PT ;  /* 0x0000000f06067c10 */ /* 0x000fe200087fe40b */
[----:B------:R-:W-:Y:S01]  /*0720*/  @!UP1 USHF.R.S32.HI UR4, URZ, 0x1f, UR18 ;  /* 0x0000001f3f049899 */ /* 0x000fe20008011412 */
[C---:B------:R-:W-:Y:S01]  /*0730*/  LEA R8, P0, R9.reuse, c[0x0][0x350], 0x2 ;  /* 0x0000d40009087a11 */ /* 0x040fe200078010ff */
[----:B------:R-:W-:Y:S01]  /*0740*/  ULDC.64 UR16, c[0x0][0x380] ;  /* 0x0000e00000107ab9 */ /* 0x000fe20000000a00 */
[----:B------:R-:W-:Y:S01]  /*0750*/  SHF.R.U32.HI R5, RZ, 0x4, R5 ;  /* 0x00000004ff057819 */ /* 0x000fe20000011605 */
[----:B------:R-:W-:Y:S01]  /*0760*/  @!UP1 UIMAD UR4, UR4, UR16, URZ ;  /* 0x00000010040492a4 */ /* 0x000fe2000f8e023f */
[----:B------:R-:W-:Y:S01]  /*0770*/  LEA.HI.X R9, R9, c[0x0][0x354], R6, 0x2, P0 ;  /* 0x0000d50009097a11 */ /* 0x000fe200000f1406 */
[----:B------:R-:W-:Y:S01]  /*0780*/  @!UP1 UIMAD.WIDE.U32 UR14, UR18, UR16, URZ ;  /* 0x00000010120e92a5 */ /* 0x000fe2000f8e003f */
[----:B------:R-:W-:Y:S01]  /*0790*/  PLOP3.LUT P0, PT, PT, PT, UP0, 0x80, 0x0 ;  /* 0x000000000000781c */ /* 0x000fe20003f0f008 */
[----:B------:R-:W-:Y:S01]  /*07a0*/  @!UP1 UIMAD UR18, UR18, UR17, UR4 ;  /* 0x00000011121292a4 */ /* 0x000fe2000f8e0204 */
[----:B------:R-:W-:Y:S01]  /*07b0*/  LOP3.LUT R0, R0, 0x1c0, RZ, 0xc0, !PT ;  /* 0x000001c000007812 */ /* 0x000fe200078ec0ff */
[----:B------:R-:W-:Y:S01]  /*07c0*/  @UP1 UMOV UR27, UR10 ;  /* 0x0000000a001b1c82 */ /* 0x000fe20008000000 */
[----:B------:R-:W-:Y:S01]  /*07d0*/  HFMA2.MMA R6, -RZ, RZ, 0, 0 ;  /* 0x00000000ff067435 */ /* 0x000fe200000001ff */
[----:B------:R-:W-:Y:S01]  /*07e0*/  USHF.R.S32.HI UR4, URZ, 0x1f, UR8 ;  /* 0x0000001f3f047899 */ /* 0x000fe20008011408 */
[----:B------:R-:W-:Y:S01]  /*07f0*/  LOP3.LUT R5, R0, 0x8, R5, 0xf8, !PT ;  /* 0x0000000800057812 */ /* 0x000fe200078ef805 */
[----:B------:R-:W-:Y:S01]  /*0800*/  @!UP1 UIADD3 UR13, UR15, UR18, URZ ;  /* 0x000000120f0d9290 */ /* 0x000fe2000fffe03f */
[----:B------:R-:W-:Y:S01]  /*0810*/  SHF.R.U32.HI R0, RZ, 0x3, R0 ;  /* 0x00000003ff007819 */ /* 0x000fe20000011600 */
[----:B------:R-:W-:Y:S01]  /*0820*/  @!UP1 UMOV UR27, UR14 ;  /* 0x0000000e001b9c82 */ /* 0x000fe20008000000 */
[----:B------:R-:W-:-:S02]  /*0830*/  CS2R R10, SRZ ;  /* 0x00000000000a7805 */ /* 0x000fc4000001ff00 */
[----:B------:R-:W-:Y:S02]  /*0840*/  LOP3.LUT R0, R5, R0, RZ, 0x3c, !PT ;  /* 0x0000000005007212 */ /* 0x000fe400078e3cff */
[----:B------:R-:W-:Y:S02]  /*0850*/  MOV R5, RZ ;  /* 0x000000ff00057202 */ /* 0x000fe40000000f00 */
[----:B------:R-:W-:Y:S02]  /*0860*/  LEA R0, R7, R0, 0x1 ;  /* 0x0000000007007211 */ /* 0x000fe400078e08ff */
[----:B------:R-:W-:Y:S01]  /*0870*/  SHF.R.S32.HI R7, RZ, 0x1f, R4 ;  /* 0x0000001fff077819 */ /* 0x000fe20000011404 */
[----:B------:R-:W-:Y:S05]  /*0880*/  @!P0 BRA `(.L_x_808) ;  /* 0x00000e3000008947 */ /* 0x000fea0003800000 */
[----:B------:R-:W-:Y:S01]  /*0890*/  UISETP.NE.AND UP0, UPT, UR11, 0x1, UPT ;  /* 0x000000010b00788c */ /* 0x000fe2000bf05270 */
[----:B------:R-:W-:Y:S01]  /*08a0*/  IMAD.MOV.U32 R17, RZ, RZ, 0x1 ;  /* 0x00000001ff117424 */ /* 0x000fe200078e00ff */
[----:B------:R-:W-:Y:S01]  /*08b0*/  USHF.L.U32 UR35, UR26, 0x3, URZ ;  /* 0x000000031a237899 */ /* 0x000fe2000800063f */
[----:B------:R-:W-:-:S03]  /*08c0*/  MOV R26, RZ ;  /* 0x000000ff001a7202 */ /* 0x000fc60000000f00 */
[----:B------:R-:W-:Y:S02]  /*08d0*/  PLOP3.LUT P1, PT, PT, PT, UP0, 0x80, 0x0 ;  /* 0x000000000000781c */ /* 0x000fe40003f2f008 */
[----:B------:R-:W-:-:S11]  /*08e0*/  LOP3.LUT P0, RZ, R17, c[0x0][0x3e0], RZ, 0xc0, !PT ;  /* 0x0000f80011ff7a12 */ /* 0x000fd6000780c0ff */
[----:B------:R-:W-:Y:S05]  /*08f0*/  @!P1 BRA `(.L_x_809) ;  /* 0x00000a2000009947 */ /* 0x000fea0003800000 */
[----:B------:R-:W-:Y:S01]  /*0900*/  USHF.L.U32 UR28, UR26, 0x4, URZ ;  /* 0x000000041a1c7899 */ /* 0x000fe2000800063f */
[----:B------:R-:W-:Y:S01]  /*0910*/  HFMA2.MMA R23, -RZ, RZ, 0, 0 ;  /* 0x00000000ff177435 */ /* 0x000fe200000001ff */
[----:B------:R-:W-:Y:S01]  /*0920*/  ULOP3.LUT UR10, UR11, 0x1, URZ, 0xc0, !UPT ;  /* 0x000000010b0a7892 */ /* 0x000fe2000f8ec03f */
[----:B------:R-:W-:Y:S01]  /*0930*/  HFMA2.MMA R6, -RZ, RZ, 0, 0 ;  /* 0x00000000ff067435 */ /* 0x000fe200000001ff */
[----:B------:R-:W-:Y:S01]  /*0940*/  USHF.R.S32.HI UR18, URZ, 0x1f, UR35 ;  /* 0x0000001f3f127899 */ /* 0x000fe20008011423 */
[----:B------:R-:W-:Y:S01]  /*0950*/  IMAD.MOV.U32 R26, RZ, RZ, RZ ;  /* 0x000000ffff1a7224 */ /* 0x000fe200078e00ff */
[----:B------:R-:W-:Y:S01]  /*0960*/  ULDC UR11, c[0x0][0x3e0] ;  /* 0x0000f800000b7ab9 */ /* 0x000fe20000000800 */
[----:B------:R-:W-:Y:S01]  /*0970*/  CS2R R30, SRZ ;  /* 0x00000000001e7805 */ /* 0x000fe2000001ff00 */
[----:B------:R-:W-:Y:S01]  /*0980*/  UIMAD UR29, UR26, 0x18, URZ ;  /* 0x000000181a1d78a4 */ /* 0x000fe2000f8e023f */
[----:B------:R-:W-:Y:S01]  /*0990*/  CS2R R24, SRZ ;  /* 0x0000000000187805 */ /* 0x000fe2000001ff00 */
[----:B------:R-:W-:Y:S01]  /*09a0*/  USHF.L.U32 UR30, UR26, 0x5, URZ ;  /* 0x000000051a1e7899 */ /* 0x000fe2000800063f */
[----:B------:R-:W-:Y:S01]  /*09b0*/  IMAD.MOV.U32 R28, RZ, RZ, RZ ;  /* 0x000000ffff1c7224 */ /* 0x000fe200078e00ff */
[----:B------:R-:W-:Y:S01]  /*09c0*/  UIMAD UR31, UR26, 0x28, URZ ;  /* 0x000000281a1f78a4 */ /* 0x000fe2000f8e023f */
[----:B------:R-:W-:Y:S01]  /*09d0*/  MOV R5, RZ ;  /* 0x000000ff00057202 */ /* 0x000fe20000000f00 */
[----:B------:R-:W-:Y:S01]  /*09e0*/  UIMAD UR32, UR26, 0x30, URZ ;  /* 0x000000301a2078a4 */ /* 0x000fe2000f8e023f */
[----:B------:R-:W-:Y:S01]  /*09f0*/  CS2R R14, SRZ ;  /* 0x00000000000e7805 */ /* 0x000fe2000001ff00 */
[----:B------:R-:W-:Y:S01]  /*0a00*/  UIMAD UR33, UR26, 0x38, URZ ;  /* 0x000000381a2178a4 */ /* 0x000fe2000f8e023f */
[----:B------:R-:W-:Y:S01]  /*0a10*/  CS2R R12, SRZ ;  /* 0x00000000000c7805 */ /* 0x000fe2000001ff00 */
[----:B------:R-:W-:Y:S01]  /*0a20*/  UIADD3 UR34, UR28, 0x20, URZ ;  /* 0x000000201c227890 */ /* 0x000fe2000fffe03f */
[----:B------:R-:W-:Y:S01]  /*0a30*/  CS2R R10, SRZ ;  /* 0x00000000000a7805 */ /* 0x000fe2000001ff00 */
[----:B------:R-:W-:Y:S01]  /*0a40*/  UMOV UR21, 0x1 ;  /* 0x0000000100157882 */ /* 0x000fe20000000000 */
[----:B------:R-:W-:Y:S01]  /*0a50*/  IMAD.MOV.U32 R16, RZ, RZ, RZ ;  /* 0x000000ffff107224 */ /* 0x000fe200078e00ff */
[----:B------:R-:W-:-:S02]  /*0a60*/  ULDC.64 UR22, c[0x0][0x3d8] ;  /* 0x0000f60000167ab9 */ /* 0x000fc40000000a00 */
[----:B------:R-:W-:Y:S02]  /*0a70*/  UIADD3 UR10, -UR10, UR11, URZ ;  /* 0x0000000b0a0a7290 */ /* 0x000fe4000fffe13f */
[----:B------:R-:W-:Y:S02]  /*0a80*/  USHF.R.S32.HI UR11, URZ, 0x1f, UR28 ;  /* 0x0000001f3f0b7899 */ /* 0x000fe4000801141c */
[----:B------:R-:W-:Y:S02]  /*0a90*/  USHF.L.U64.HI UR21, UR22, UR21, UR23 ;  /* 0x0000001516157299 */ /* 0x000fe40008010217 */
[----:B------:R-:W-:Y:S02]  /*0aa0*/  USHF.L.U64.HI UR20, UR35, 0x2, UR18 ;  /* 0x0000000223147899 */ /* 0x000fe40008010212 */
[----:B------:R-:W-:Y:S02]  /*0ab0*/  USHF.R.S32.HI UR12, URZ, 0x1f, UR29 ;  /* 0x0000001f3f0c7899 */ /* 0x000fe4000801141d */
[----:B------:R-:W-:-:S02]  /*0ac0*/  USHF.R.S32.HI UR14, URZ, 0x1f, UR30 ;  /* 0x0000001f3f0e7899 */ /* 0x000fc4000801141e */
[----:B------:R-:W-:Y:S02]  /*0ad0*/  USHF.R.S32.HI UR15, URZ, 0x1f, UR31 ;  /* 0x0000001f3f0f7899 */ /* 0x000fe4000801141f */
[----:B------:R-:W-:Y:S02]  /*0ae0*/  USHF.R.S32.HI UR16, URZ, 0x1f, UR32 ;  /* 0x0000001f3f107899 */ /* 0x000fe40008011420 */
[----:B------:R-:W-:Y:S02]  /*0af0*/  USHF.R.S32.HI UR17, URZ, 0x1f, UR33 ;  /* 0x0000001f3f117899 */ /* 0x000fe40008011421 */
[----:B------:R-:W-:Y:S02]  /*0b00*/  USHF.L.U32 UR23, UR22, 0x1, URZ ;  /* 0x0000000116177899 */ /* 0x000fe4000800063f */
[----:B------:R-:W-:Y:S02]  /*0b10*/  USHF.R.S32.HI UR18, URZ, 0x1f, UR34 ;  /* 0x0000001f3f127899 */ /* 0x000fe40008011422 */
[----:B------:R-:W-:-:S02]  /*0b20*/  USHF.L.U64.HI UR19, UR28, 0x2, UR11 ;  /* 0x000000021c137899 */ /* 0x000fc4000801020b */
[----:B------:R-:W-:Y:S02]  /*0b30*/  USHF.L.U32 UR36, UR35, 0x2, URZ ;  /* 0x0000000223247899 */ /* 0x000fe4000800063f */
[----:B------:R-:W-:Y:S02]  /*0b40*/  USHF.L.U64.HI UR12, UR29, 0x2, UR12 ;  /* 0x000000021d0c7899 */ /* 0x000fe4000801020c */
[----:B------:R-:W-:Y:S02]  /*0b50*/  USHF.L.U64.HI UR14, UR30, 0x2, UR14 ;  /* 0x000000021e0e7899 */ /* 0x000fe4000801020e */
[----:B------:R-:W-:Y:S02]  /*0b60*/  USHF.L.U64.HI UR15, UR31, 0x2, UR15 ;  /* 0x000000021f0f7899 */ /* 0x000fe4000801020f */
[----:B------:R-:W-:Y:S02]  /*0b70*/  USHF.L.U64.HI UR16, UR32, 0x2, UR16 ;  /* 0x0000000220107899 */ /* 0x000fe40008010210 */
[----:B------:R-:W-:-:S02]  /*0b80*/  USHF.L.U64.HI UR17, UR33, 0x2, UR17 ;  /* 0x0000000221117899 */ /* 0x000fc40008010211 */
[----:B------:R-:W-:Y:S02]  /*0b90*/  USHF.L.U64.HI UR11, UR23, 0x2, UR21 ;  /* 0x00000002170b7899 */ /* 0x000fe40008010215 */
[----:B------:R-:W-:Y:S02]  /*0ba0*/  USHF.L.U64.HI UR18, UR34, 0x2, UR18 ;  /* 0x0000000222127899 */ /* 0x000fe40008010212 */
.L_x_810:
[----:B------:R-:W-:Y:S01]  /*0bb0*/  IADD3 R36, P1, R8, UR36, RZ ;  /* 0x0000002408247c10 */ /* 0x000fe2000ff3e0ff */
[----:B------:R-:W-:Y:S01]  /*0bc0*/  IMAD.U32 R33, RZ, RZ, UR26 ;  /* 0x0000001aff217e24 */ /* 0x000fe2000f8e00ff */
[----:B------:R-:W-:Y:S01]  /*0bd0*/  MOV R21, UR26 ;  /* 0x0000001a00157c02 */ /* 0x000fe20008000f00 */
[----:B------:R-:W-:Y:S01]  /*0be0*/  IMAD.U32 R39, RZ, RZ, UR26 ;  /* 0x0000001aff277e24 */ /* 0x000fe2000f8e00ff */
[----:B------:R-:W-:-:S05]  /*0bf0*/  IADD3.X R37, R9, UR20, RZ, P1, !PT ;  /* 0x0000001409257c10 */ /* 0x000fca0008ffe4ff */
[----:B------:R-:W-:-:S05]  /*0c00*/  IMAD.WIDE R32, R33, 0x20, R36 ;  /* 0x0000002021207825 */ /* 0x000fca00078e0224 */
[----:B------:R0:W2:Y:S01]  /*0c10*/  LDG.E R29, [R32.64] ;  /* 0x00000018201d7981 */ /* 0x0000a2000c1e1900 */
[----:B------:R-:W-:-:S05]  /*0c20*/  IMAD.WIDE R20, R21, 0x20, R32 ;  /* 0x0000002015147825 */ /* 0x000fca00078e0220 */
[----:B------:R1:W3:Y:S01]  /*0c30*/  LDG.E R27, [R20.64] ;  /* 0x00000018141b7981 */ /* 0x0002e2000c1e1900 */
[----:B------:R-:W-:-:S05]  /*0c40*/  IMAD.WIDE R38, R39, 0x20, R20 ;  /* 0x0000002027267825 */ /* 0x000fca00078e0214 */
[----:B-1----:R1:W4:Y:S01]  /*0c50*/  LDG.E R20, [R38.64] ;  /* 0x0000001826147981 */ /* 0x002322000c1e1900 */
[----:B------:R-:W-:Y:S01]  /*0c60*/  MOV R17, UR26 ;  /* 0x0000001a00117c02 */ /* 0x000fe20008000f00 */
[----:B------:R-:W-:Y:S02]  /*0c70*/  IMAD.U32 R35, RZ, RZ, UR26 ;  /* 0x0000001aff237e24 */ /* 0x000fe4000f8e00ff */
[----:B------:R5:W4:Y:S02]  /*0c80*/  LDG.E R21, [R36.64+0x80] ;  /* 0x0000801824157981 */ /* 0x000b24000c1e1900 */
[----:B-1----:R-:W-:-:S05]  /*0c90*/  IMAD.WIDE R38, R17, 0x20, R38 ;  /* 0x0000002011267825 */ /* 0x002fca00078e0226 */
[----:B0-----:R0:W4:Y:S02]  /*0ca0*/  LDG.E R33, [R38.64] ;  /* 0x0000001826217981 */ /* 0x001124000c1e1900 */
[----:B0-----:R-:W-:Y:S02]  /*0cb0*/  IMAD.WIDE R38, R17, 0x20, R38 ;  /* 0x0000002011267825 */ /* 0x001fe400078e0226 */
[----:B------:R5:W4:Y:S04]  /*0cc0*/  LDG.E R17, [R36.64] ;  /* 0x0000001824117981 */ /* 0x000b28000c1e1900 */
[----:B------:R-:W-:Y:S01]  /*0cd0*/  IMAD.WIDE R34, R35, 0x20, R38 ;  /* 0x0000002023227825 */ /* 0x000fe200078e0226 */
[----:B------:R0:W4:Y:S04]  /*0ce0*/  LDG.E R32, [R38.64] ;  /* 0x0000001826207981 */ /* 0x000128000c1e1900 */
[----:B------:R1:W4:Y:S01]  /*0cf0*/  LDG.E R22, [R34.64] ;  /* 0x0000001822167981 */ /* 0x000322000c1e1900 */
[----:B-----5:R-:W-:Y:S01]  /*0d00*/  MOV R37, UR35 ;  /* 0x0000002300257c02 */ /* 0x020fe20008000f00 */
[----:B--2---:R-:W-:Y:S01]  /*0d10*/  FADD.FTZ R10, R29, R10 ;  /* 0x0000000a1d0a7221 */ /* 0x004fe20000010000 */
[----:B------:R-:W-:-:S04]  /*0d20*/  MOV R29, UR34 ;  /* 0x00000022001d7c02 */ /* 0x000fc80008000f00 */
[----:B-1----:R-:W-:Y:S01]  /*0d30*/  LEA R34, P1, R29, R8, 0x2 ;  /* 0x000000081d227211 */ /* 0x002fe200078210ff */
[----:B---3--:R-:W-:-:S03]  /*0d40*/  FADD.FTZ R11, R27, R11 ;  /* 0x0000000b1b0b7221 */ /* 0x008fc60000010000 */
[----:B------:R-:W-:Y:S01]  /*0d50*/  IADD3.X R35, R9, UR18, RZ, P1, !PT ;  /* 0x0000001209237c10 */ /* 0x000fe20008ffe4ff */
[----:B------:R-:W-:-:S04]  /*0d60*/  IMAD.U32 R27, RZ, RZ, UR35 ;  /* 0x00000023ff1b7e24 */ /* 0x000fc8000f8e00ff */
[----:B------:R1:W2:Y:S02]  /*0d70*/  LDG.E R29, [R34.64] ;  /* 0x00000018221d7981 */ /* 0x0002a4000c1e1900 */
[----:B-1----:R-:W-:-:S04]  /*0d80*/  IMAD.WIDE R34, R27, 0x4, R34 ;  /* 0x000000041b227825 */ /* 0x002fc800078e0222 */
[----:B----4-:R-:W-:Y:S01]  /*0d90*/  FADD.FTZ R12, R20, R12 ;  /* 0x0000000c140c7221 */ /* 0x010fe20000010000 */
[----:B------:R1:W3:Y:S01]  /*0da0*/  LDG.E R27, [R34.64] ;  /* 0x00000018221b7981 */ /* 0x0002e2000c1e1900 */
[----:B------:R-:W-:-:S05]  /*0db0*/  IMAD.WIDE R36, R37, 0x4, R34 ;  /* 0x0000000425247825 */ /* 0x000fca00078e0222 */
[----:B------:R4:W5:Y:S01]  /*0dc0*/  LDG.E R20, [R36.64] ;  /* 0x0000001824147981 */ /* 0x000962000c1e1900 */
[----:B------:R-:W-:Y:S02]  /*0dd0*/  FADD.FTZ R13, R33, R13 ;  /* 0x0000000d210d7221 */ /* 0x000fe40000010000 */
[----:B------:R-:W-:-:S04]  /*0de0*/  IMAD.U32 R33, RZ, RZ, UR35 ;  /* 0x00000023ff217e24 */ /* 0x000fc8000f8e00ff */
[----:B----4-:R-:W-:-:S05]  /*0df0*/  IMAD.WIDE R36, R33, 0x4, R36 ;  /* 0x0000000421247825 */ /* 0x010fca00078e0224 */
[----:B-1----:R1:W4:Y:S01]  /*0e00*/  LDG.E R34, [R36.64] ;  /* 0x0000001824227981 */ /* 0x002322000c1e1900 */
[----:B0-----:R-:W-:Y:S01]  /*0e10*/  MOV R39, UR35 ;  /* 0x0000002300277c02 */ /* 0x001fe20008000f00 */
[----:B------:R-:W-:Y:S02]  /*0e20*/  FADD.FTZ R28, R21, R28 ;  /* 0x0000001c151c7221 */ /* 0x000fe40000010000 */
[----:B------:R-:W-:Y:S02]  /*0e30*/  IMAD.U32 R21, RZ, RZ, UR22 ;  /* 0x00000016ff157e24 */ /* 0x000fe4000f8e00ff */
[----:B-1----:R-:W-:-:S05]  /*0e40*/  IMAD.WIDE R36, R33, 0x4, R36 ;  /* 0x0000000421247825 */ /* 0x002fca00078e0224 */
[----:B------:R0:W4:Y:S01]  /*0e50*/  LDG.E R33, [R36.64] ;  /* 0x0000001824217981 */ /* 0x000122000c1e1900 */
[----:B------:R-:W-:Y:S01]  /*0e60*/  FADD.FTZ R16, R17, R16 ;  /* 0x0000001011107221 */ /* 0x000fe20000010000 */
[----:B------:R-:W-:Y:S02]  /*0e70*/  MOV R38, c[0x0][0x3dc] ;  /* 0x0000f70000267a02 */ /* 0x000fe40000000f00 */
[----:B------:R-:W4:Y:S01]  /*0e80*/  LDG.E R17, [R8.64] ;  /* 0x0000001808117981 */ /* 0x000f22000c1e1900 */
[----:B------:R-:W-:Y:S02]  /*0e90*/  FADD.FTZ R14, R32, R14 ;  /* 0x0000000e200e7221 */ /* 0x000fe40000010000 */
[----:B0-----:R-:W-:-:S05]  /*0ea0*/  IMAD.WIDE R36, R39, 0x4, R36 ;  /* 0x0000000427247825 */ /* 0x001fca00078e0224 */
[----:B------:R0:W4:Y:S01]  /*0eb0*/  LDG.E R32, [R36.64] ;  /* 0x0000001824207981 */ /* 0x000122000c1e1900 */
[----:B-----5:R-:W-:Y:S01]  /*0ec0*/  FADD.FTZ R25, R20, R25 ;  /* 0x0000001914197221 */ /* 0x020fe20000010000 */
[----:B------:R-:W-:-:S04]  /*0ed0*/  LEA R20, P1, R21, R8, 0x2 ;  /* 0x0000000815147211 */ /* 0x000fc800078210ff */
[----:B------:R-:W-:Y:S02]  /*0ee0*/  LEA.HI.X R21, R21, R9, R38, 0x2, P1 ;  /* 0x0000000915157211 */ /* 0x000fe400008f1426 */
[----:B0-----:R-:W-:-:S04]  /*0ef0*/  IADD3 R36, P1, R20, UR36, RZ ;  /* 0x0000002414247c10 */ /* 0x001fc8000ff3e0ff */
[----:B------:R-:W-:Y:S01]  /*0f00*/  IADD3.X R37, R21, UR20, RZ, P1, !PT ;  /* 0x0000001415257c10 */ /* 0x000fe20008ffe4ff */
[----:B---3--:R-:W-:-:S04]  /*0f10*/  FADD.FTZ R24, R27, R24 ;  /* 0x000000181b187221 */ /* 0x008fc80000010000 */
[----:B------:R0:W3:Y:S01]  /*0f20*/  LDG.E R27, [R36.64] ;  /* 0x00000018241b7981 */ /* 0x0000e2000c1e1900 */
[----:B--2---:R-:W-:Y:S02]  /*0f30*/  FADD.FTZ R23, R29, R23 ;  /* 0x000000171d177221 */ /* 0x004fe40000010000 */
[----:B------:R-:W-:Y:S01]  /*0f40*/  IMAD.U32 R35, RZ, RZ, UR28 ;  /* 0x0000001cff237e24 */ /* 0x000fe2000f8e00ff */
[----:B------:R0:W2:Y:S01]  /*0f50*/  LDG.E R29, [R36.64+0x80] ;  /* 0x00008018241d7981 */ /* 0x0000a2000c1e1900 */
[----:B------:R-:W-:Y:S02]  /*0f60*/  FADD.FTZ R15, R22, R15 ;  /* 0x0000000f160f7221 */ /* 0x000fe40000010000 */
[----:B----4-:R-:W-:Y:S01]  /*0f70*/  FADD.FTZ R31, R34, R31 ;  /* 0x0000001f221f7221 */ /* 0x010fe20000010000 */
[----:B------:R-:W4:Y:S01]  /*0f80*/  LDG.E R22, [R8.64+0x80] ;  /* 0x0000801808167981 */ /* 0x000f22000c1e1900 */
[----:B------:R-:W-:Y:S02]  /*0f90*/  LEA R34, P1, R35, R20, 0x2 ;  /* 0x0000001423227211 */ /* 0x000fe400078210ff */
[----:B------:R-:W-:-:S02]  /*0fa0*/  MOV R39, UR29 ;  /* 0x0000001d00277c02 */ /* 0x000fc40008000f00 */
[----:B------:R-:W-:Y:S02]  /*0fb0*/  IADD3.X R35, R21, UR19, RZ, P1, !PT ;  /* 0x0000001315237c10 */ /* 0x000fe40008ffe4ff */
[----:B0-----:R-:W-:Y:S01]  /*0fc0*/  LEA R36, P1, R39, R20, 0x2 ;  /* 0x0000001427247211 */ /* 0x001fe200078210ff */
[----:B------:R-:W-:Y:S02]  /*0fd0*/  FADD.FTZ R30, R33, R30 ;  /* 0x0000001e211e7221 */ /* 0x000fe40000010000 */
[----:B------:R0:W5:Y:S01]  /*0fe0*/  LDG.E R33, [R34.64] ;  /* 0x0000001822217981 */ /* 0x000162000c1e1900 */
[----:B------:R-:W-:Y:S01]  /*0ff0*/  IADD3.X R37, R21, UR12, RZ, P1, !PT ;  /* 0x0000000c15257c10 */ /* 0x000fe20008ffe4ff */
[----:B------:R-:W-:Y:S02]  /*1000*/  FADD.FTZ R6, R17, R6 ;  /* 0x0000000611067221 */ /* 0x000fe40000010000 */
[----:B------:R-:W-:Y:S02]  /*1010*/  IMAD.U32 R39, RZ, RZ, UR30 ;  /* 0x0000001eff277e24 */ /* 0x000fe4000f8e00ff */
[----:B------:R1:W5:Y:S04]  /*1020*/  LDG.E R17, [R36.64+0x80] ;  /* 0x0000801824117981 */ /* 0x000368000c1e1900 */
[----:B0-----:R0:W5:Y:S01]  /*1030*/  LDG.E R34, [R34.64+0x80] ;  /* 0x0000801822227981 */ /* 0x001162000c1e1900 */
[----:B------:R-:W-:-:S03]  /*1040*/  FADD.FTZ R26, R32, R26 ;  /* 0x0000001a201a7221 */ /* 0x000fc60000010000 */
[----:B------:R1:W5:Y:S02]  /*1050*/  LDG.E R32, [R36.64] ;  /* 0x0000001824207981 */ /* 0x000364000c1e1900 */
[----:B-1----:R-:W-:-:S04]  /*1060*/  LEA R36, P1, R39, R20, 0x2 ;  /* 0x0000001427247211 */ /* 0x002fc800078210ff */
[----:B------:R-:W-:Y:S01]  /*1070*/  IADD3.X R37, R21, UR14, RZ, P1, !PT ;  /* 0x0000000e15257c10 */ /* 0x000fe20008ffe4ff */
[----:B---3--:R-:W-:-:S04]  /*1080*/  FADD.FTZ R16, R16, R27 ;  /* 0x0000001b10107221 */ /* 0x008fc80000010000 */
[----:B------:R1:W3:Y:S01]  /*1090*/  LDG.E R27, [R36.64] ;  /* 0x00000018241b7981 */ /* 0x0002e2000c1e1900 */
[----:B--2---:R-:W-:Y:S01]  /*10a0*/  FADD.FTZ R28, R28, R29 ;  /* 0x0000001d1c1c7221 */ /* 0x004fe20000010000 */
[----:B------:R-:W-:Y:S01]  /*10b0*/  MOV R29, UR31 ;  /* 0x0000001f001d7c02 */ /* 0x000fe20008000f00 */
[----:B----4-:R-:W-:Y:S02]  /*10c0*/  FADD.FTZ R5, R22, R5 ;  /* 0x0000000516057221 */ /* 0x010fe40000010000 */
[----:B------:R1:W2:Y:S01]  /*10d0*/  LDG.E R22, [R36.64+0x80] ;  /* 0x0000801824167981 */ /* 0x0002a2000c1e1900 */
[----:B0-----:R-:W-:Y:S02]  /*10e0*/  MOV R35, UR32 ;  /* 0x0000002000237c02 */ /* 0x001fe40008000f00 */
[----:B-1----:R-:W-:-:S04]  /*10f0*/  LEA R36, P1, R29, R20, 0x2 ;  /* 0x000000141d247211 */ /* 0x002fc800078210ff */
[----:B------:R-:W-:Y:S01]  /*1100*/  IADD3.X R37, R21, UR15, RZ, P1, !PT ;  /* 0x0000000f15257c10 */ /* 0x000fe20008ffe4ff */
[----:B-----5:R-:W-:-:S04]  /*1110*/  FADD.FTZ R10, R10, R33 ;  /* 0x000000210a0a7221 */ /* 0x020fc80000010000 */
[----:B------:R0:W4:Y:S04]  /*1120*/  LDG.E R33, [R36.64] ;  /* 0x0000001824217981 */ /* 0x000128000c1e1900 */
[----:B------:R0:W5:Y:S01]  /*1130*/  LDG.E R29, [R36.64+0x80] ;  /* 0x00008018241d7981 */ /* 0x000162000c1e1900 */
[----:B------:R-:W-:Y:S02]  /*1140*/  FADD.FTZ R24, R24, R17 ;  /* 0x0000001118187221 */ /* 0x000fe40000010000 */
[----:B------:R-:W-:Y:S01]  /*1150*/  IMAD.U32 R17, RZ, RZ, UR33 ;  /* 0x00000021ff117e24 */ /* 0x000fe2000f8e00ff */
[----:B0-----:R-:W-:-:S04]  /*1160*/  LEA R36, P1, R35, R20, 0x2 ;  /* 0x0000001423247211 */ /* 0x001fc800078210ff */
[----:B------:R-:W-:Y:S01]  /*1170*/  IADD3.X R37, R21, UR16, RZ, P1, !PT ;  /* 0x0000001015257c10 */ /* 0x000fe20008ffe4ff */
[----:B------:R-:W-:Y:S02]  /*1180*/  FADD.FTZ R23, R23, R34 ;  /* 0x0000002217177221 */ /* 0x000fe40000010000 */
[----:B------:R-:W-:Y:S02]  /*1190*/  FADD.FTZ R11, R11, R32 ;  /* 0x000000200b0b7221 */ /* 0x000fe40000010000 */
[----:B------:R0:W5:Y:S04]  /*11a0*/  LDG.E R34, [R36.64] ;  /* 0x0000001824227981 */ /* 0x000168000c1e1900 */
[----:B------:R0:W5:Y:S02]  /*11b0*/  LDG.E R32, [R36.64+0x80] ;  /* 0x0000801824207981 */ /* 0x000164000c1e1900 */
[----:B0-----:R-:W-:-:S02]  /*11c0*/  LEA R36, P1, R17, R20, 0x2 ;  /* 0x0000001411247211 */ /* 0x001fc400078210ff */
[----:B------:R0:W5:Y:S02]  /*11d0*/  LDG.E R17, [R20.64] ;  /* 0x0000001814117981 */ /* 0x000164000c1e1900 */
[----:B------:R-:W-:-:S05]  /*11e0*/  IADD3.X R37, R21, UR17, RZ, P1, !PT ;  /* 0x0000001115257c10 */ /* 0x000fca0008ffe4ff */
[----:B------:R-:W5:Y:S04]  /*11f0*/  LDG.E R35, [R36.64] ;  /* 0x0000001824237981 */ /* 0x000f68000c1e1900 */
[----:B0-----:R-:W5:Y:S01]  /*1200*/  LDG.E R20, [R20.64+0x80] ;  /* 0x0000801814147981 */ /* 0x001f62000c1e1900 */
[----:B---3--:R-:W-:-:S03]  /*1210*/  FADD.FTZ R12, R12, R27 ;  /* 0x0000001b0c0c7221 */ /* 0x008fc60000010000 */
[----:B------:R-:W3:Y:S01]  /*1220*/  LDG.E R27, [R36.64+0x80] ;  /* 0x00008018241b7981 */ /* 0x000ee2000c1e1900 */
[----:B------:R-:W-:-:S06]  /*1230*/  UIADD3 UR10, UR10, -0x2, URZ ;  /* 0xfffffffe0a0a7890 */ /* 0x000fcc000fffe03f */
[----:B------:R-:W-:Y:S01]  /*1240*/  ISETP.NE.AND P1, PT, RZ, UR10, PT ;  /* 0x0000000aff007c0c */ /* 0x000fe2000bf25270 */
[----:B--2---:R-:W-:Y:S02]  /*1250*/  FADD.FTZ R25, R25, R22 ;  /* 0x0000001619197221 */ /* 0x004fe40000010000 */
[----:B----4-:R-:W-:Y:S01]  /*1260*/  FADD.FTZ R13, R13, R33 ;  /* 0x000000210d0d7221 */ /* 0x010fe20000010000 */
[----:B------:R-:W-:-:S04]  /*1270*/  MOV R33, UR23 ;  /* 0x0000001700217c02 */ /* 0x000fc80008000f00 */
[----:B------:R-:W-:Y:S01]  /*1280*/  LEA R8, P2, R33, R8, 0x2 ;  /* 0x0000000821087211 */ /* 0x000fe200078410ff */
[----:B-----5:R-:W-:-:S03]  /*1290*/  FADD.FTZ R31, R31, R29 ;  /* 0x0000001d1f1f7221 */ /* 0x020fc60000010000 */
[----:B------:R-:W-:Y:S01]  /*12a0*/  IADD3.X R9, R9, UR11, RZ, P2, !PT ;  /* 0x0000000b09097c10 */ /* 0x000fe200097fe4ff */
[----:B------:R-:W-:Y:S02]  /*12b0*/  FADD.FTZ R14, R14, R34 ;  /* 0x000000220e0e7221 */ /* 0x000fe40000010000 */
[----:B------:R-:W-:Y:S02]  /*12c0*/  FADD.FTZ R30, R30, R32 ;  /* 0x000000201e1e7221 */ /* 0x000fe40000010000 */
[----:B------:R-:W-:Y:S02]  /*12d0*/  FADD.FTZ R6, R6, R17 ;  /* 0x0000001106067221 */ /* 0x000fe40000010000 */
[----:B------:R-:W-:Y:S02]  /*12e0*/  FADD.FTZ R15, R15, R35 ;  /* 0x000000230f0f7221 */ /* 0x000fe40000010000 */
[----:B------:R-:W-:Y:S02]  /*12f0*/  FADD.FTZ R5, R5, R20 ;  /* 0x0000001405057221 */ /* 0x000fe40000010000 */
[----:B---3--:R-:W-:Y:S01]  /*1300*/  FADD.FTZ R26, R26, R27 ;  /* 0x0000001b1a1a7221 */ /* 0x008fe20000010000 */
[----:B------:R-:W-:Y:S05]  /*1310*/  @P1 BRA `(.L_x_810) ;  /* 0xfffff89000001947 */ /* 0x000fea000383ffff */
.L_x_809:
[----:B------:R-:W-:Y:S01]  /*1320*/  MOV R20, R8 ;  /* 0x0000000800147202 */ /* 0x000fe20000000f00 */
[----:B------:R-:W-:Y:S01]  /*1330*/  IMAD.MOV.U32 R21, RZ, RZ, R9 ;  /* 0x000000ffff157224 */ /* 0x000fe200078e0009 */
[----:B------:R-:W-:Y:S05]  /*1340*/  @!P0 BRA `(.L_x_808) ;  /* 0x0000037000008947 */ /* 0x000fea0003800000 */
[----:B------:R-:W-:Y:S02]  /*1350*/  MOV R33, UR35 ;  /* 0x0000002300217c02 */ /* 0x000fe40008000f00 */
[----:B------:R-:W-:-:S03]  /*1360*/  MOV R35, UR26 ;  /* 0x0000001a00237c02 */ /* 0x000fc60008000f00 */
[----:B------:R-:W-:-:S04]  /*1370*/  IMAD.WIDE R32, R33, 0x4, R20 ;  /* 0x0000000421207825 */ /* 0x000fc800078e0214 */
[----:B------:R-:W-:Y:S01]  /*1380*/  IMAD.U32 R9, RZ, RZ, UR26 ;  /* 0x0000001aff097e24 */ /* 0x000fe2000f8e00ff */
[----:B------:R0:W2:Y:S01]  /*1390*/  LDG.E R29, [R32.64] ;  /* 0x00000018201d7981 */ /* 0x0000a2000c1e1900 */
[----:B------:R-:W-:Y:S01]  /*13a0*/  IMAD.WIDE R34, R35, 0x20, R32 ;  /* 0x0000002023227825 */ /* 0x000fe200078e0220 */
[----:B------:R-:W-:Y:S02]  /*13b0*/  MOV R17, UR26 ;  /* 0x0000001a00117c02 */ /* 0x000fe40008000f00 */
[----:B------:R0:W3:Y:S04]  /*13c0*/  LDG.E R36, [R32.64+0x80] ;  /* 0x0000801820247981 */ /* 0x0000e8000c1e1900 */
[----:B------:R1:W4:Y:S02]  /*13d0*/  LDG.E R27, [R34.64] ;  /* 0x00000018221b7981 */ /* 0x000324000c1e1900 */
[----:B-1----:R-:W-:-:S05]  /*13e0*/  IMAD.WIDE R34, R9, 0x20, R34 ;  /* 0x0000002009227825 */ /* 0x002fca00078e0222 */
[----:B------:R1:W5:Y:S02]  /*13f0*/  LDG.E R22, [R34.64] ;  /* 0x0000001822167981 */ /* 0x000364000c1e1900 */
[----:B-1----:R-:W-:-:S05]  /*1400*/  IMAD.WIDE R34, R9, 0x20, R34 ;  /* 0x0000002009227825 */ /* 0x002fca00078e0222 */
[----:B------:R1:W3:Y:S02]  /*1410*/  LDG.E R9, [R34.64] ;  /* 0x0000001822097981 */ /* 0x0002e4000c1e1900 */
[----:B-1----:R-:W-:-:S05]  /*1420*/  IMAD.WIDE R34, R17, 0x20, R34 ;  /* 0x0000002011227825 */ /* 0x002fca00078e0222 */
[----:B------:R1:W3:Y:S01]  /*1430*/  LDG.E R8, [R34.64] ;  /* 0x0000001822087981 */ /* 0x0002e2000c1e1900 */
[----:B0-----:R-:W-:Y:S01]  /*1440*/  MOV R33, UR26 ;  /* 0x0000001a00217c02 */ /* 0x001fe20008000f00 */
[----:B------:R-:W-:Y:S01]  /*1450*/  UIADD3 UR10, UR35, 0x20, UR35 ;  /* 0x00000020230a7890 */ /* 0x000fe2000fffe023 */
[----:B-1----:R-:W-:-:S05]  /*1460*/  IMAD.WIDE R34, R17, 0x20, R34 ;  /* 0x0000002011227825 */ /* 0x002fca00078e0222 */
[----:B------:R-:W-:Y:S01]  /*1470*/  IMAD.U32 R37, RZ, RZ, UR10 ;  /* 0x0000000aff257e24 */ /* 0x000fe2000f8e00ff */
[----:B------:R0:W3:Y:S01]  /*1480*/  LDG.E R17, [R34.64] ;  /* 0x0000001822117981 */ /* 0x0000e2000c1e1900 */
[----:B------:R-:W-:-:S06]  /*1490*/  IMAD.WIDE R32, R33, 0x20, R34 ;  /* 0x0000002021207825 */ /* 0x000fcc00078e0222 */
[----:B------:R1:W3:Y:S04]  /*14a0*/  LDG.E R32, [R32.64] ;  /* 0x0000001820207981 */ /* 0x0002e8000c1e1900 */
[----:B-1----:R1:W3:Y:S01]  /*14b0*/  LDG.E R33, [R20.64+0x80] ;  /* 0x0000801814217981 */ /* 0x0022e2000c1e1900 */
[----:B0-----:R-:W-:Y:S01]  /*14c0*/  MOV R35, UR35 ;  /* 0x0000002300237c02 */ /* 0x001fe20008000f00 */
[----:B--2---:R-:W-:Y:S02]  /*14d0*/  FADD.FTZ R16, R16, R29 ;  /* 0x0000001d10107221 */ /* 0x004fe40000010000 */
[----:B------:R1:W2:Y:S01]  /*14e0*/  LDG.E R29, [R20.64] ;  /* 0x00000018141d7981 */ /* 0x0002a2000c1e1900 */
[----:B----4-:R-:W-:Y:S02]  /*14f0*/  FADD.FTZ R10, R10, R27 ;  /* 0x0000001b0a0a7221 */ /* 0x010fe40000010000 */
[----:B-1----:R-:W-:Y:S01]  /*1500*/  IMAD.WIDE R20, R37, 0x4, R20 ;  /* 0x0000000425147825 */ /* 0x002fe200078e0214 */
[----:B------:R-:W-:-:S04]  /*1510*/  MOV R37, UR35 ;  /* 0x0000002300257c02 */ /* 0x000fc80008000f00 */
[----:B------:R0:W4:Y:S01]  /*1520*/  LDG.E R27, [R20.64] ;  /* 0x00000018141b7981 */ /* 0x000122000c1e1900 */
[----:B-----5:R-:W-:Y:S02]  /*1530*/  FADD.FTZ R11, R11, R22 ;  /* 0x000000160b0b7221 */ /* 0x020fe40000010000 */
[----:B0-----:R-:W-:-:S05]  /*1540*/  IMAD.WIDE R20, R37, 0x4, R20 ;  /* 0x0000000425147825 */ /* 0x001fca00078e0214 */
[----:B------:R0:W5:Y:S01]  /*1550*/  LDG.E R22, [R20.64] ;  /* 0x0000001814167981 */ /* 0x000162000c1e1900 */
[----:B---3--:R-:W-:Y:S02]  /*1560*/  FADD.FTZ R12, R12, R9 ;  /* 0x000000090c0c7221 */ /* 0x008fe40000010000 */
[----:B------:R-:W-:Y:S02]  /*1570*/  IMAD.U32 R9, RZ, RZ, UR35 ;  /* 0x00000023ff097e24 */ /* 0x000fe4000f8e00ff */
[----:B0-----:R-:W-:-:S05]  /*1580*/  IMAD.WIDE R20, R35, 0x4, R20 ;  /* 0x0000000423147825 */ /* 0x001fca00078e0214 */
[----:B------:R0:W3:Y:S01]  /*1590*/  LDG.E R34, [R20.64] ;  /* 0x0000001814227981 */ /* 0x0000e2000c1e1900 */
[----:B------:R-:W-:Y:S02]  /*15a0*/  FADD.FTZ R28, R28, R36 ;  /* 0x000000241c1c7221 */ /* 0x000fe40000010000 */
[----:B0-----:R-:W-:-:S05]  /*15b0*/  IMAD.WIDE R20, R9, 0x4, R20 ;  /* 0x0000000409147825 */ /* 0x001fca00078e0214 */
[----:B------:R0:W3:Y:S01]  /*15c0*/  LDG.E R36, [R20.64] ;  /* 0x0000001814247981 */ /* 0x0000e2000c1e1900 */
[----:B------:R-:W-:Y:S02]  /*15d0*/  FADD.FTZ R13, R13, R8 ;  /* 0x000000080d0d7221 */ /* 0x000fe40000010000 */
[----:B0-----:R-:W-:-:S05]  /*15e0*/  IMAD.WIDE R20, R9, 0x4, R20 ;  /* 0x0000000409147825 */ /* 0x001fca00078e0214 */
[----:B------:R-:W3:Y:S01]  /*15f0*/  LDG.E R35, [R20.64] ;  /* 0x0000001814237981 */ /* 0x000ee2000c1e1900 */
[----:B------:R-:W-:-:S06]  /*1600*/  IMAD.WIDE R8, R9, 0x4, R20 ;  /* 0x0000000409087825 */ /* 0x000fcc00078e0214 */
[----:B------:R-:W3:Y:S01]  /*1610*/  LDG.E R9, [R8.64] ;  /* 0x0000001808097981 */ /* 0x000ee2000c1e1900 */
[----:B------:R-:W-:Y:S02]  /*1620*/  FADD.FTZ R14, R14, R17 ;  /* 0x000000110e0e7221 */ /* 0x000fe40000010000 */
[----:B------:R-:W-:Y:S02]  /*1630*/  FADD.FTZ R15, R15, R32 ;  /* 0x000000200f0f7221 */ /* 0x000fe40000010000 */
[----:B------:R-:W-:Y:S02]  /*1640*/  FADD.FTZ R5, R5, R33 ;  /* 0x0000002105057221 */ /* 0x000fe40000010000 */
[----:B--2---:R-:W-:Y:S02]  /*1650*/  FADD.FTZ R6, R6, R29 ;  /* 0x0000001d06067221 */ /* 0x004fe40000010000 */
[----:B----4-:R-:W-:Y:S02]  /*1660*/  FADD.FTZ R23, R23, R27 ;  /* 0x0000001b17177221 */ /* 0x010fe40000010000 */
[----:B-----5:R-:W-:-:S02]  /*1670*/  FADD.FTZ R24, R24, R22 ;  /* 0x0000001618187221 */ /* 0x020fc40000010000 */
[----:B---3--:R-:W-:Y:S02]  /*1680*/  FADD.FTZ R25, R25, R34 ;  /* 0x0000002219197221 */ /* 0x008fe40000010000 */
[----:B------:R-:W-:Y:S02]  /*1690*/  FADD.FTZ R31, R31, R36 ;  /* 0x000000241f1f7221 */ /* 0x000fe40000010000 */
[----:B------:R-:W-:Y:S02]  /*16a0*/  FADD.FTZ R30, R30, R35 ;  /* 0x000000231e1e7221 */ /* 0x000fe40000010000 */
[----:B------:R-:W-:Y:S02]  /*16b0*/  FADD.FTZ R26, R26, R9 ;  /* 0x000000091a1a7221 */ /* 0x000fe40000010000 */
.L_x_808:
[----:B------:R-:W-:Y:S01]  /*16c0*/  R2P PR, R3, 0x6 ;  /* 0x0000000603007804 */ /* 0x000fe20000000000 */
[----:B------:R-:W-:Y:S01]  /*16d0*/  FMUL.FTZ R5, R5, c[0x0][0x2e0] ;  /* 0x0000b80005057a20 */ /* 0x000fe20000410000 */
[----:B------:R-:W-:Y:S01]  /*16e0*/  MOV R9, 0x20 ;  /* 0x0000002000097802 */ /* 0x000fe20000000f00 */
[----:B------:R-:W-:Y:S01]  /*16f0*/  FMUL.FTZ R28, R28, c[0x0][0x2e0] ;  /* 0x0000b8001c1c7a20 */ /* 0x000fe20000410000 */
[----:B------:R-:W-:Y:S01]  /*1700*/  SHF.L.U32 R0, R0, 0x1, RZ ;  /* 0x0000000100007819 */ /* 0x000fe200000006ff */
[----:B------:R-:W-:Y:S01]  /*1710*/  FMUL.FTZ R3, R6, c[0x0][0x2e0] ;  /* 0x0000b80006037a20 */ /* 0x000fe20000410000 */
[----:B------:R-:W-:Y:S01]  /*1720*/  SEL R9, R9, 0xffffffe0, !P1 ;  /* 0xffffffe009097807 */ /* 0x000fe20004800000 */
[----:B------:R-:W-:Y:S01]  /*1730*/  FMUL.FTZ R16, R16, c[0x0][0x2e0] ;  /* 0x0000b80010107a20 */ /* 0x000fe20000410000 */
[----:B------:R-:W-:Y:S01]  /*1740*/  F2FP.PACK_AB R28, R28, R5 ;  /* 0x000000051c1c723e */ /* 0x000fe200000000ff */
[----:B------:R-:W-:Y:S01]  /*1750*/  FMUL.FTZ R10, R10, c[0x0][0x2e0] ;  /* 0x0000b8000a0a7a20 */ /* 0x000fe20000410000 */
[----:B------:R-:W-:Y:S01]  /*1760*/  IADD3 R20, R0, 0x40, RZ ;  /* 0x0000004000147810 */ /* 0x000fe20007ffe0ff */
[----:B------:R-:W-:Y:S01]  /*1770*/  FMUL.FTZ R11, R11, c[0x0][0x2e0] ;  /* 0x0000b8000b0b7a20 */ /* 0x000fe20000410000 */
[----:B------:R-:W-:Y:S01]  /*1780*/  F2FP.PACK_AB R3, R16, R3 ;  /* 0x000000031003723e */ /* 0x000fe200000000ff */
[----:B------:R-:W-:Y:S01]  /*1790*/  FMUL.FTZ R12, R12, c[0x0][0x2e0] ;  /* 0x0000b8000c0c7a20 */ /* 0x000fe20000410000 */
[----:B------:R-:W-:Y:S01]  /*17a0*/  @P2 IADD3 R20, R0, -0x40, RZ ;  /* 0xffffffc000142810 */ /* 0x000fe20007ffe0ff */
        /* <DEDUP_REMOVED lines=11> */
[----:B------:R-:W-:Y:S01]  /*1860*/  IADD3 R15, R9, R20, RZ ;  /* 0x00000014090f7210 */ /* 0x000fe20007ffe0ff */
[----:B------:R-:W-:Y:S01]  /*1870*/  FMUL.FTZ R6, R31, c[0x0][0x2e0] ;  /* 0x0000b8001f067a20 */ /* 0x000fe20000410000 */
[----:B------:R-:W-:Y:S01]  /*1880*/  F2FP.PACK_AB R23, R24, R23 ;  /* 0x000000171817723e */ /* 0x000fe200000000ff */
[----:B------:R-:W-:Y:S01]  /*1890*/  FMUL.FTZ R30, R30, c[0x0][0x2e0] ;  /* 0x0000b8001e1e7a20 */ /* 0x000fe20000410000 */
[----:B------:R-:W-:Y:S01]  /*18a0*/  SHF.L.U32 R22, R2, 0x1, RZ ;  /* 0x0000000102167819 */ /* 0x000fe200000006ff */
[----:B------:R-:W-:Y:S01]  /*18b0*/  FMUL.FTZ R5, R26, c[0x0][0x2e0] ;  /* 0x0000b8001a057a20 */ /* 0x000fe20000410000 */
[----:B------:R-:W-:Y:S01]  /*18c0*/  F2FP.PACK_AB R6, R6, R25 ;  /* 0x000000190606723e */ /* 0x000fe200000000ff */
[----:B------:R-:W-:Y:S01]  /*18d0*/  IMAD.IADD R13, R0, 0x1, R9 ;  /* 0x00000001000d7824 */ /* 0x000fe200078e0209 */
[----:B------:R-:W-:Y:S01]  /*18e0*/  ULDC.64 UR10, c[0x0][0x398] ;  /* 0x0000e600000a7ab9 */ /* 0x000fe20000000a00 */
[--C-:B------:R-:W-:Y:S01]  /*18f0*/  SHF.R.S32.HI R19, RZ, 0x1f, R18.reuse ;  /* 0x0000001fff137819 */ /* 0x100fe20000011412 */
[----:B------:R-:W-:Y:S01]  /*1900*/  UIMAD UR9, UR9, UR10, URZ ;  /* 0x0000000a090972a4 */ /* 0x000fe2000f8e023f */
[----:B------:R-:W-:Y:S01]  /*1910*/  F2FP.PACK_AB R5, R5, R30 ;  /* 0x0000001e0505723e */ /* 0x000fe200000000ff */
[----:B------:R-:W-:Y:S01]  /*1920*/  STS [R13], R12 ;  /* 0x0000000c0d007388 */ /* 0x000fe20000000800 */
[----:B0-----:R-:W-:Y:S01]  /*1930*/  IMAD.U32 R3, RZ, RZ, UR7 ;  /* 0x00000007ff037e24 */ /* 0x001fe2000f8e00ff */
[----:B------:R-:W-:Y:S01]  /*1940*/  UIMAD UR9, UR7, UR11, UR9 ;  /* 0x0000000b070972a4 */ /* 0x000fe2000f8e0209 */
[----:B------:R-:W-:Y:S01]  /*1950*/  ISETP.GE.AND P0, PT, R18, c[0x0][0x220], PT ;  /* 0x0000880012007a0c */ /* 0x000fe20003f06270 */
[----:B------:R-:W-:Y:S01]  /*1960*/  STS [R13+0x400], R14 ;  /* 0x0004000e0d007388 */ /* 0x000fe20000000800 */
[----:B------:R-:W-:Y:S01]  /*1970*/  IMAD.WIDE.U32 R2, R3, c[0x0][0x398], R18 ;  /* 0x0000e60003027a25 */ /* 0x000fe200078e0012 */
[----:B------:R-:W-:Y:S01]  /*1980*/  UIMAD UR5, UR5, -0x40, UR6 ;  /* 0xffffffc0050578a4 */ /* 0x000fe2000f8e0206 */
[----:B-1----:R-:W-:Y:S01]  /*1990*/  IADD3 R0, R4, 0x20, RZ ;  /* 0x0000002004007810 */ /* 0x002fe20007ffe0ff */
[----:B------:R-:W-:Y:S01]  /*19a0*/  STS [R20], R28 ;  /* 0x0000001c14007388 */ /* 0x000fe20000000800 */
[----:B------:R-:W-:Y:S01]  /*19b0*/  ULDC.64 UR6, c[0x0][0x3b0] ;  /* 0x0000ec0000067ab9 */ /* 0x000fe20000000a00 */
[----:B------:R-:W-:Y:S01]  /*19c0*/  IADD3 R2, P1, R2, UR27, RZ ;  /* 0x0000001b02027c10 */ /* 0x000fe2000ff3e0ff */
[----:B------:R-:W-:Y:S01]  /*19d0*/  UIMAD UR4, UR4, UR6, URZ ;  /* 0x00000006040472a4 */ /* 0x000fe2000f8e023f */
[----:B------:R-:W-:Y:S01]  /*19e0*/  STS [R20+0x400], R23 ;  /* 0x0004001714007388 */ /* 0x000fe20000000800 */
[----:B------:R-:W-:Y:S01]  /*19f0*/  MOV R21, UR8 ;  /* 0x0000000800157c02 */ /* 0x000fe20008000f00 */
[----:B------:R-:W-:Y:S01]  /*1a00*/  BSSY B0, `(.L_x_811) ;  /* 0x0000016000007945 */ /* 0x000fe20003800000 */
[----:B------:R-:W-:Y:S01]  /*1a10*/  UIMAD UR4, UR8, UR7, UR4 ;  /* 0x00000007080472a4 */ /* 0x000fe2000f8e0204 */
[----:B------:R-:W-:Y:S04]  /*1a20*/  STS [R15], R6 ;  /* 0x000000060f007388 */ /* 0x000fe80000000800 */
[----:B------:R0:W-:Y:S04]  /*1a30*/  STS [R15+0x400], R5 ;  /* 0x000400050f007388 */ /* 0x0001e80000000800 */
[----:B------:R-:W-:Y:S01]  /*1a40*/  BAR.SYNC.DEFER_BLOCKING 0x0 ;  /* 0x0000000000007b1d */ /* 0x000fe20000010000 */
[----:B0-----:R-:W-:-:S04]  /*1a50*/  MOV R5, UR9 ;  /* 0x0000000900057c02 */ /* 0x001fc80008000f00 */
[----:B------:R-:W-:Y:S02]  /*1a60*/  IADD3.X R3, R3, UR13, R5, P1, !PT ;  /* 0x0000000d03037c10 */ /* 0x000fe40008ffe405 */
[----:B------:R-:W-:Y:S02]  /*1a70*/  ISETP.GE.OR P1, PT, R0, UR5, P0 ;  /* 0x0000000500007c0c */ /* 0x000fe40008726670 */
[----:B------:R-:W-:Y:S01]  /*1a80*/  ISETP.GE.OR P0, PT, R4, UR5, P0 ;  /* 0x0000000504007c0c */ /* 0x000fe20008706670 */
[----:B------:R-:W-:-:S05]  /*1a90*/  IMAD.WIDE.U32 R20, R21, c[0x0][0x3b0], R2 ;  /* 0x0000ec0015147a25 */ /* 0x000fca00078e0002 */
[----:B------:R-:W-:Y:S01]  /*1aa0*/  IADD3 R17, R21, UR4, RZ ;  /* 0x0000000415117c10 */ /* 0x000fe2000fffe0ff */
[----:B------:R0:W1:Y:S06]  /*1ab0*/  LDS.128 R8, [R22+0x1000] ;  /* 0x0010000016087984 */ /* 0x00006c0000000c00 */
[----:B------:R-:W-:Y:S05]  /*1ac0*/  @P0 BRA `(.L_x_812) ;  /* 0x0000009000000947 */ /* 0x000fea0003800000 */
[----:B------:R-:W2:Y:S01]  /*1ad0*/  LDS.128 R12, [R22] ;  /* 0x00000000160c7984 */ /* 0x000ea20000000c00 */
[----:B------:R-:W-:Y:S02]  /*1ae0*/  IMAD R5, R7, c[0x0][0x398], RZ ;  /* 0x0000e60007057a24 */ /* 0x000fe400078e02ff */
[----:B------:R-:W-:-:S02]  /*1af0*/  IMAD.MOV.U32 R16, RZ, RZ, R20 ;  /* 0x000000ffff107224 */ /* 0x000fc400078e0014 */
[C---:B------:R-:W-:Y:S02]  /*1b00*/  IMAD R5, R4.reuse, c[0x0][0x39c], R5 ;  /* 0x0000e70004057a24 */ /* 0x040fe400078e0205 */
[----:B------:R-:W-:-:S05]  /*1b10*/  IMAD.WIDE.U32 R2, R4, c[0x0][0x398], R16 ;  /* 0x0000e60004027a25 */ /* 0x000fca00078e0010 */
[----:B------:R-:W-:Y:S02]  /*1b20*/  IADD3 R3, R3, R5, RZ ;  /* 0x0000000503037210 */ /* 0x000fe40007ffe0ff */
[----:B------:R-:W-:-:S04]  /*1b30*/  LEA R18, P0, R2, c[0x0][0x338], 0x1 ;  /* 0x0000ce0002127a11 */ /* 0x000fc800078008ff */
[----:B------:R-:W-:-:S05]  /*1b40*/  LEA.HI.X R19, R2, c[0x0][0x33c], R3, 0x1, P0 ;  /* 0x0000cf0002137a11 */ /* 0x000fca00000f0c03 */
[----:B--2---:R2:W-:Y:S04]  /*1b50*/  STG.E.128 [R18.64], R12 ;  /* 0x0000000c12007986 */ /* 0x0045e8000c101d18 */
.L_x_812:
[----:B------:R-:W-:Y:S05]  /*1b60*/  BSYNC B0 ;  /* 0x0000000000007941 */ /* 0x000fea0003800000 */
.L_x_811:
[----:B------:R-:W-:Y:S05]  /*1b70*/  @P1 EXIT ;  /* 0x000000000000194d */ /* 0x000fea0003800000 */
[----:B------:R-:W-:Y:S01]  /*1b80*/  IADD3 R5, P0, R4, 0x20, RZ ;  /* 0x0000002004057810 */ /* 0x000fe20007f1e0ff */
[----:B------:R-:W-:Y:S01]  /*1b90*/  IMAD.MOV.U32 R2, RZ, RZ, R20 ;  /* 0x000000ffff027224 */ /* 0x000fe200078e0014 */
        /* <DEDUP_REMOVED lines=8> */
[----:B-1----:R-:W-:Y:S01]  /*1c20*/  STG.E.128 [R4.64], R8 ;  /* 0x0000000804007986 */ /* 0x002fe2000c101d18 */
[----:B------:R-:W-:Y:S05]  /*1c30*/  EXIT ;  /* 0x000000000000794d */ /* 0x000fea0003800000 */
.L_x_813:
        /* <DEDUP_REMOVED lines=12> */
.L_x_2465:


//--------------------- .text._ZN5flash44flash_bwd_dq_dk_dv_loop_seqk_parallel_kernelI23Flash_bwd_kernel_traitsILi64ELi64ELi128ELi8ELi2ELi4ELi4ELb1ELb0EN7cutlass6half_tE19Flash_kernel_traitsILi64ELi64ELi128ELi8ES3_EELb1ELb0ELb0ELb0ELb0ELb1ELb0EEEvNS_16Flash_bwd_paramsE --------------------------
	.section	.text._ZN5flash44flash_bwd_dq_dk_dv_loop_seqk_parallel_kernelI23Flash_bwd_kernel_traitsILi64ELi64ELi128ELi8ELi2ELi4ELi4ELb1ELb0EN7cutlass6half_tE19Flash_kernel_traitsILi64ELi64ELi128ELi8ES3_EELb1ELb0ELb0ELb0ELb0ELb1ELb0EEEvNS_16Flash_bwd_paramsE,"ax",@progbits
	.sectioninfo	@"SHI_REGISTERS=255"
	.align	128
        .global         _ZN5flash44flash_bwd_dq_dk_dv_loop_seqk_parallel_kernelI23Flash_bwd_kernel_traitsILi64ELi64ELi128ELi8ELi2ELi4ELi4ELb1ELb0EN7cutlass6half_tE19Flash_kernel_traitsILi64ELi64ELi128ELi8ES3_EELb1ELb0ELb0ELb0ELb0ELb1ELb0EEEvNS_16Flash_bwd_paramsE
        .type           _ZN5flash44flash_bwd_dq_dk_dv_loop_seqk_parallel_kernelI23Flash_bwd_kernel_traitsILi64ELi64ELi128ELi8ELi2ELi4ELi4ELb1ELb0EN7cutlass6half_tE19Flash_kernel_traitsILi64ELi64ELi128ELi8ES3_EELb1ELb0ELb0ELb0ELb0ELb1ELb0EEEvNS_16Flash_bwd_paramsE,@function
        .size           _ZN5flash44flash_bwd_dq_dk_dv_loop_seqk_parallel_kernelI23Flash_bwd_kernel_traitsILi64ELi64ELi128ELi8ELi2ELi4ELi4ELb1ELb0EN7cutlass6half_tE19Flash_kernel_traitsILi64ELi64ELi128ELi8ES3_EELb1ELb0ELb0ELb0ELb0ELb1ELb0EEEvNS_16Flash_bwd_paramsE,(.L_x_2466 - _ZN5flash44flash_bwd_dq_dk_dv_loop_seqk_parallel_kernelI23Flash_bwd_kernel_traitsILi64ELi64ELi128ELi8ELi2ELi4ELi4ELb1ELb0EN7cutlass6half_tE19Flash_kernel_traitsILi64ELi64ELi128ELi8ES3_EELb1ELb0ELb0ELb0ELb0ELb1ELb0EEEvNS_16Flash_bwd_paramsE)
        .other          _ZN5flash44flash_bwd_dq_dk_dv_loop_seqk_parallel_kernelI23Flash_bwd_kernel_traitsILi64ELi64ELi128ELi8ELi2ELi4ELi4ELb1ELb0EN7cutlass6half_tE19Flash_kernel_traitsILi64ELi64ELi128ELi8ES3_EELb1ELb0ELb0ELb0ELb0ELb1ELb0EEEvNS_16Flash_bwd_paramsE,@"STO_CUDA_ENTRY STV_DEFAULT"
_ZN5flash44flash_bwd_dq_dk_dv_loop_seqk_parallel_kernelI23Flash_bwd_kernel_traitsILi64ELi64ELi128ELi8ELi2ELi4ELi4ELb1ELb0EN7cutlass6half_tE19Flash_kernel_traitsILi64ELi64ELi128ELi8ES3_EELb1ELb0ELb0ELb0ELb0ELb1ELb0EEEvNS_16Flash_bwd_paramsE:
.text._ZN5flash44flash_bwd_dq_dk_dv_loop_seqk_parallel_kernelI23Flash_bwd_kernel_traitsILi64ELi64ELi128ELi8ELi2ELi4ELi4ELb1ELb0EN7cutlass6half_tE19Flash_kernel_traitsILi64ELi64ELi128ELi8ES3_EELb1ELb0ELb0ELb0ELb0ELb1ELb0EEEvNS_16Flash_bwd_paramsE:
        /* <DEDUP_REMOVED lines=12> */
[----:B------:R-:W2:Y:S01]  /*00c0*/  S2R R189, SR_CTAID.Y ;  /* 0x0000000000bd7919 */ /* 0x000ea20000002600 */
[----:B------:R-:W-:-:S03]  /*00d0*/  ULDC UR4, c[0x0][0x1c0] ;  /* 0x0000700000047ab9 */ /* 0x000fc60000000800 */
[----:B------:R-:W3:Y:S01]  /*00e0*/  S2R R208, SR_CTAID.Z ;  /* 0x0000000000d07919 */ /* 0x000ee20000002700 */
[----:B-1----:R-:W-:-:S04]  /*00f0*/  SHF.R.S32.HI R9, RZ, 0x1f, R16 ;  /* 0x0000001fff097819 */ /* 0x002fc80000011410 */
[CC--:B------:R-:W-:Y:S02]  /*0100*/  LEA.HI R187, R9.reuse, R16.reuse, RZ, 0x5 ;  /* 0x0000001009bb7211 */ /* 0x0c0fe400078f28ff */
[CC--:B------:R-:W-:Y:S02]  /*0110*/  LEA.HI R4, R9.reuse, R16.reuse, RZ, 0x2 ;  /* 0x0000001009047211 */ /* 0x0c0fe400078f10ff */
[CC--:B------:R-:W-:Y:S02]  /*0120*/  LEA.HI R14, R9.reuse, R16.reuse, RZ, 0x3 ;  /* 0x00000010090e7211 */ /* 0x0c0fe400078f18ff */
[----:B------:R-:W-:Y:S02]  /*0130*/  LEA.HI R6, R9, R16, RZ, 0x4 ;  /* 0x0000001009067211 */ /* 0x000fe400078f20ff */
[----:B------:R-:W-:Y:S02]  /*0140*/  LOP3.LUT R3, R187, 0xffffffe0, RZ, 0xc0, !PT ;  /* 0xffffffe0bb037812 */ /* 0x000fe400078ec0ff */
[----:B------:R-:W-:-:S02]  /*0150*/  LOP3.LUT R7, R4, 0x7ffffffc, RZ, 0xc0, !PT ;  /* 0x7ffffffc04077812 */ /* 0x000fc400078ec0ff */
[----:B------:R-:W-:Y:S01]  /*0160*/  LOP3.LUT R177, R14, 0xfffffff8, RZ, 0xc0, !PT ;  /* 0xfffffff80eb17812 */ /* 0x000fe200078ec0ff */
[----:B------:R-:W-:Y:S01]  /*0170*/  IMAD.IADD R3, R16, 0x1, -R3 ;  /* 0x0000000110037824 */ /* 0x000fe200078e0a03 */
[----:B------:R-:W-:Y:S01]  /*0180*/  LOP3.LUT R5, R6, 0xfffffff0, RZ, 0xc0, !PT ;  /* 0xfffffff006057812 */ /* 0x000fe200078ec0ff */
[C---:B------:R-:W-:Y:S01]  /*0190*/  IMAD.IADD R0, R16.reuse, 0x1, -R7 ;  /* 0x0000000110007824 */ /* 0x040fe200078e0a07 */
[CC--:B------:R-:W-:Y:S01]  /*01a0*/  LEA.HI R186, R9.reuse, R16.reuse, RZ, 0x6 ;  /* 0x0000001009ba7211 */ /* 0x0c0fe200078f30ff */
[C---:B------:R-:W-:Y:S01]  /*01b0*/  IMAD.IADD R177, R16.reuse, 0x1, -R177 ;  /* 0x0000000110b17824 */ /* 0x040fe200078e0ab1 */
[----:B------:R-:W-:Y:S01]  /*01c0*/  LEA.HI R9, R9, R16, RZ, 0x7 ;  /* 0x0000001009097211 */ /* 0x000fe200078f38ff */
[----:B------:R-:W-:Y:S01]  /*01d0*/  IMAD.IADD R16, R16, 0x1, -R5 ;  /* 0x0000000110107824 */ /* 0x000fe200078e0a05 */
[--C-:B------:R-:W-:Y:S01]  /*01e0*/  SHF.R.S32.HI R2, RZ, 0x5, R187.reuse ;  /* 0x00000005ff027819 */ /* 0x100fe200000114bb */
[----:B------:R-:W-:Y:S01]  /*01f0*/  IMAD.SHL.U32 R190, R177, 0x8, RZ ;  /* 0x00000008b1be7824 */ /* 0x000fe200078e00ff */
[----:B------:R-:W-:-:S02]  /*0200*/  SHF.R.S32.HI R5, RZ, 0x1f, R187 ;  /* 0x0000001fff057819 */ /* 0x000fc400000114bb */
[----:B------:R-:W-:Y:S02]  /*0210*/  SHF.R.S32.HI R188, RZ, 0x3, R14 ;  /* 0x00000003ffbc7819 */ /* 0x000fe4000001140e */
[-C--:B------:R-:W-:Y:S02]  /*0220*/  LEA.HI R187, R187, R2.reuse, RZ, 0x1 ;  /* 0x00000002bbbb7211 */ /* 0x080fe400078f08ff */
[----:B------:R-:W-:Y:S01]  /*0230*/  LEA.HI R5, R5, R2, RZ, 0x2 ;  /* 0x0000000205057211 */ /* 0x000fe200078f10ff */
[----:B------:R-:W-:Y:S01]  /*0240*/  IMAD.SHL.U32 R7, R188, 0x40, RZ ;  /* 0x00000040bc077824 */ /* 0x000fe200078e00ff */
[--C-:B------:R-:W-:Y:S02]  /*0250*/  SHF.R.S32.HI R13, RZ, 0x2, R4.reuse ;  /* 0x00000002ff0d7819 */ /* 0x100fe40000011404 */
[----:B------:R-:W-:Y:S02]  /*0260*/  SHF.R.S32.HI R4, RZ, 0x1f, R4 ;  /* 0x0000001fff047819 */ /* 0x000fe40000011404 */
[----:B------:R-:W-:-:S02]  /*0270*/  LOP3.LUT R187, R187, 0xfffffffe, RZ, 0xc0, !PT ;  /* 0xfffffffebbbb7812 */ /* 0x000fc400078ec0ff */
[----:B------:R-:W-:Y:S02]  /*0280*/  LOP3.LUT R5, R5, 0xfffffffc, RZ, 0xc0, !PT ;  /* 0xfffffffc05057812 */ /* 0x000fe400078ec0ff */
[----:B------:R-:W-:Y:S01]  /*0290*/  SHF.R.S32.HI R11, RZ, 0x4, R6 ;  /* 0x00000004ff0b7819 */ /* 0x000fe20000011406 */
[----:B------:R-:W-:Y:S01]  /*02a0*/  IMAD.IADD R187, R2, 0x1, -R187 ;  /* 0x0000000102bb7824 */ /* 0x000fe200078e0abb */
[----:B------:R-:W-:Y:S01]  /*02b0*/  LEA.HI R4, R4, R13, RZ, 0x3 ;  /* 0x0000000d04047211 */ /* 0x000fe200078f18ff */
[----:B------:R-:W-:Y:S01]  /*02c0*/  IMAD.IADD R5, R2, 0x1, -R5 ;  /* 0x0000000102057824 */ /* 0x000fe200078e0a05 */
[----:B------:R-:W-:Y:S02]  /*02d0*/  LEA.HI R6, R6, R11, RZ, 0x1 ;  /* 0x0000000b06067211 */ /* 0x000fe400078f08ff */
[----:B------:R-:W-:Y:S01]  /*02e0*/  LOP3.LUT R4, R4, 0xfffffff8, RZ, 0xc0, !PT ;  /* 0xfffffff804047812 */ /* 0x000fe200078ec0ff */
[----:B------:R-:W-:Y:S01]  /*02f0*/  IMAD.SHL.U32 R10, R5, 0x10, RZ ;  /* 0x00000010050a7824 */ /* 0x000fe200078e00ff */
[----:B------:R-:W-:-:S02]  /*0300*/  LOP3.LUT R7, R7, 0x1c0, RZ, 0xc0, !PT ;  /* 0x000001c007077812 */ /* 0x000fc400078ec0ff */
[----:B------:R-:W-:Y:S01]  /*0310*/  LOP3.LUT P4, RZ, R177, 0x2, RZ, 0xc0, !PT ;  /* 0x00000002b1ff7812 */ /* 0x000fe2000788c0ff */
[----:B------:R-:W-:Y:S01]  /*0320*/  IMAD.IADD R4, R13, 0x1, -R4 ;  /* 0x000000010d047824 */ /* 0x000fe200078e0a04 */
[----:B------:R-:W-:Y:S02]  /*0330*/  SHF.R.S32.HI R2, RZ, 0x1f, R3 ;  /* 0x0000001fff027819 */ /* 0x000fe40000011403 */
[C---:B------:R-:W-:Y:S01]  /*0340*/  LOP3.LUT P3, RZ, R177.reuse, 0x4, RZ, 0xc0, !PT ;  /* 0x00000004b1ff7812 */ /* 0x040fe2000786c0ff */
[----:B------:R-:W-:Y:S01]  /*0350*/  IMAD.SHL.U32 R177, R177, 0x40, RZ ;  /* 0x00000040b1b17824 */ /* 0x000fe200078e00ff */
[----:B------:R-:W-:Y:S02]  /*0360*/  LOP3.LUT R6, R6, 0xfffffffe, RZ, 0xc0, !PT ;  /* 0xfffffffe06067812 */ /* 0x000fe400078ec0ff */
[----:B------:R-:W-:Y:S02]  /*0370*/  SHF.R.U32.HI R193, RZ, 0x3, R7 ;  /* 0x00000003ffc17819 */ /* 0x000fe40000011607 */
[----:B------:R-:W-:Y:S01]  /*0380*/  LOP3.LUT R8, R7, 0x38, R190, 0xf8, !PT ;  /* 0x0000003807087812 */ /* 0x000fe200078ef8be */
[----:B------:R-:W-:Y:S01]  /*0390*/  IMAD.IADD R6, R11, 0x1, -R6 ;  /* 0x000000010b067824 */ /* 0x000fe200078e0a06 */
[----:B------:R-:W-:-:S02]  /*03a0*/  LEA.HI R2, R2, R3, RZ, 0x2 ;  /* 0x0000000302027211 */ /* 0x000fc400078f10ff */
[----:B------:R-:W-:Y:S01]  /*03b0*/  SHF.R.S32.HI R3, RZ, 0x1f, R16 ;  /* 0x0000001fff037819 */ /* 0x000fe20000011410 */
[----:B------:R-:W-:Y:S01]  /*03c0*/  IMAD.SHL.U32 R181, R6, 0x10, RZ ;  /* 0x0000001006b57824 */ /* 0x000fe200078e00ff */
[----:B------:R-:W-:Y:S02]  /*03d0*/  LOP3.LUT R177, R177, 0x1c0, RZ, 0xc0, !PT ;  /* 0x000001c0b1b17812 */ /* 0x000fe400078ec0ff */
[----:B------:R-:W-:Y:S02]  /*03e0*/  LOP3.LUT R193, R8, R193, RZ, 0x3c, !PT ;  /* 0x000000c108c17212 */ /* 0x000fe400078e3cff */
[----:B------:R-:W-:Y:S02]  /*03f0*/  LEA.HI R8, R3, R16, RZ, 0x3 ;  /* 0x0000001003087211 */ /* 0x000fe400078f18ff */
[----:B------:R-:W-:Y:S01]  /*0400*/  LOP3.LUT R3, R177, 0x30, R10, 0xf8, !PT ;  /* 0x00000030b1037812 */ /* 0x000fe200078ef80a */
[----:B------:R-:W-:Y:S01]  /*0410*/  IMAD.SHL.U32 R10, R6, 0x200, RZ ;  /* 0x00000200060a7824 */ /* 0x000fe200078e00ff */
[----:B------:R-:W-:-:S02]  /*0420*/  LOP3.LUT R11, R4, 0x1, RZ, 0xc0, !PT ;  /* 0x00000001040b7812 */ /* 0x000fc400078ec0ff */
[----:B------:R-:W-:Y:S02]  /*0430*/  LOP3.LUT R12, R177, 0x8, R14, 0xf8, !PT ;  /* 0x00000008b10c7812 */ /* 0x000fe400078ef80e */
[----:B------:R-:W-:Y:S02]  /*0440*/  SHF.R.S32.HI R186, RZ, 0x6, R186 ;  /* 0x00000006ffba7819 */ /* 0x000fe400000114ba */
[----:B------:R-:W-:Y:S02]  /*0450*/  SHF.R.U32.HI R177, RZ, 0x3, R177 ;  /* 0x00000003ffb17819 */ /* 0x000fe400000116b1 */
[----:B------:R-:W-:Y:S01]  /*0460*/  LOP3.LUT R14, R3, 0x8, R14, 0xf8, !PT ;  /* 0x00000008030e7812 */ /* 0x000fe200078ef80e */
[----:B------:R-:W-:Y:S01]  /*0470*/  IMAD R13, R186, 0x800, R10 ;  /* 0x00000800ba0d7824 */ /* 0x000fe200078e020a */
[----:B------:R-:W-:Y:S01]  /*0480*/  ISETP.NE.U32.AND P0, PT, R11, 0x1, PT ;  /* 0x000000010b00780c */ /* 0x000fe20003f05070 */
[----:B------:R-:W-:Y:S01]  /*0490*/  IMAD.SHL.U32 R11, R4, 0x40, RZ ;  /* 0x00000040040b7824 */ /* 0x000fe200078e00ff */
[----:B------:R-:W-:Y:S01]  /*04a0*/  LOP3.LUT R7, R8, 0xfffffff8, RZ, 0xc0, !PT ;  /* 0xfffffff808077812 */ /* 0x000fe200078ec0ff */
[----:B------:R-:W-:Y:S01]  /*04b0*/  IMAD R193, R186, 0x200, R193 ;  /* 0x00000200bac17824 */ /* 0x000fe200078e02c1 */
[----:B------:R-:W-:-:S02]  /*04c0*/  LOP3.LUT R12, R12, R177, RZ, 0x3c, !PT ;  /* 0x000000b10c0c7212 */ /* 0x000fc400078e3cff */
[----:B------:R-:W-:Y:S01]  /*04d0*/  SHF.R.S32.HI R9, RZ, 0x7, R9 ;  /* 0x00000007ff097819 */ /* 0x000fe20000011409 */
[----:B------:R-:W-:Y:S01]  /*04e0*/  IMAD.IADD R7, R16, 0x1, -R7 ;  /* 0x0000000110077824 */ /* 0x000fe200078e0a07 */
[----:B------:R-:W-:Y:S01]  /*04f0*/  LOP3.LUT R177, R10, R14, R177, 0xf6, !PT ;  /* 0x0000000e0ab17212 */ /* 0x000fe200078ef6b1 */
[----:B------:R-:W-:Y:S01]  /*0500*/  IMAD.SHL.U32 R10, R186, 0x20, RZ ;  /* 0x00000020ba0a7824 */ /* 0x000fe200078e00ff */
[----:B------:R-:W-:Y:S01]  /*0510*/  R2P PR, R4, 0x6 ;  /* 0x0000000604007804 */ /* 0x000fe20000000000 */
[----:B------:R-:W-:Y:S01]  /*0520*/  IMAD.SHL.U32 R4, R0, 0x2, RZ ;  /* 0x0000000200047824 */ /* 0x000fe200078e00ff */
[----:B------:R-:W-:Y:S01]  /*0530*/  LOP3.LUT R11, R11, 0x1c0, RZ, 0xc0, !PT ;  /* 0x000001c00b0b7812 */ /* 0x000fe200078ec0ff */
[----:B------:R-:W-:Y:S01]  /*0540*/  IMAD.SHL.U32 R194, R9, 0x8, RZ ;  /* 0x0000000809c27824 */ /* 0x000fe200078e00ff */
[----:B------:R-:W-:Y:S01]  /*0550*/  SEL R217, R217, 0x10, !P0 ;  /* 0x00000010d9d97807 */ /* 0x000fe20004000000 */
[----:B------:R-:W-:Y:S01]  /*0560*/  IMAD R0, R9, 0x1000, R4 ;  /* 0x0000100009007824 */ /* 0x000fe200078e0204 */
[----:B------:R-:W-:Y:S01]  /*0570*/  SHF.R.U32.HI R9, RZ, 0x3, R11 ;  /* 0x00000003ff097819 */ /* 0x000fe2000001160b */
[----:B------:R-:W-:Y:S01]  /*0580*/  IMAD.SHL.U32 R7, R7, 0x40, RZ ;  /* 0x0000004007077824 */ /* 0x000fe200078e00ff */
[----:B------:R-:W-:Y:S01]  /*0590*/  LOP3.LUT R10, R11, 0x20, R10, 0xf8, !PT ;  /* 0x000000200b0a7812 */ /* 0x000fe200078ef80a */
[----:B------:R-:W-:Y:S01]  /*05a0*/  IMAD.IADD R3, R13, 0x1, R12 ;  /* 0x000000010d037824 */ /* 0x000fe200078e020c */
[----:B------:R-:W-:Y:S01]  /*05b0*/  LOP3.LUT R194, R194, 0x8, RZ, 0xc0, !PT ;  /* 0x00000008c2c27812 */ /* 0x000fe200078ec0ff */
[----:B------:R-:W-:Y:S01]  /*05c0*/  IMAD.SHL.U32 R177, R177, 0x2, RZ ;  /* 0x00000002b1b17824 */ /* 0x000fe200078e00ff */
[----:B------:R-:W-:Y:S01]  /*05d0*/  LOP3.LUT R196, R10, R9, RZ, 0x3c, !PT ;  /* 0x000000090ac47212 */ /* 0x000fe200078e3cff */
[----:B------:R-:W-:Y:S01]  /*05e0*/  IMAD.SHL.U32 R179, R3, 0x2, RZ ;  /* 0x0000000203b37824 */ /* 0x000fe200078e00ff */
[----:B------:R-:W-:Y:S01]  /*05f0*/  LOP3.LUT R10, R7, 0x1c0, RZ, 0xc0, !PT ;  /* 0x000001c0070a7812 */ /* 0x000fe200078ec0ff */
[----:B------:R-:W-:Y:S01]  /*0600*/  IMAD R7, R187, 0x400, R0 ;  /* 0x00000400bb077824 */ /* 0x000fe200078e0200 */
[----:B------:R-:W-:Y:S01]  /*0610*/  LOP3.LUT R181, R194, 0x10, R181, 0xf8, !PT ;  /* 0x00000010c2b57812 */ /* 0x000fe200078ef8b5 */
[----:B------:R-:W-:Y:S01]  /*0620*/  IMAD.SHL.U32 R0, R8, 0x40, RZ ;  /* 0x0000004008007824 */ /* 0x000fe200078e00ff */
[----:B------:R-:W-:Y:S01]  /*0630*/  LOP3.LUT R194, R9, R11, R194, 0x1e, !PT ;  /* 0x0000000b09c27212 */ /* 0x000fe200078e1ec2 */
[----:B------:R-:W-:Y:S01]  /*0640*/  IMAD.SHL.U32 R9, R6, 0x8, RZ ;  /* 0x0000000806097824 */ /* 0x000fe200078e00ff */
[----:B------:R-:W-:Y:S01]  /*0650*/  SHF.R.U32.HI R6, RZ, 0x3, R10 ;  /* 0x00000003ff067819 */ /* 0x000fe2000001160a */
[----:B------:R-:W-:Y:S01]  /*0660*/  IMAD.IADD R196, R196, 0x1, R7 ;  /* 0x00000001c4c47824 */ /* 0x000fe200078e0207 */
[----:B------:R-:W-:Y:S01]  /*0670*/  LOP3.LUT R0, R0, 0xfffffe00, RZ, 0xc0, !PT ;  /* 0xfffffe0000007812 */ /* 0x000fe200078ec0ff */
[C---:B------:R-:W-:Y:S01]  /*0680*/  IMAD R7, R5.reuse, 0x400, R4 ;  /* 0x0000040005077824 */ /* 0x040fe200078e0204 */
[----:B------:R-:W-:Y:S01]  /*0690*/  LOP3.LUT R181, R6, R181, R10, 0x1e, !PT ;  /* 0x000000b506b57212 */ /* 0x000fe200078e1e0a */
[----:B------:R-:W-:Y:S01]  /*06a0*/  IMAD.SHL.U32 R196, R196, 0x2, RZ ;  /* 0x00000002c4c47824 */ /* 0x000fe200078e00ff */
[----:B------:R-:W-:Y:S01]  /*06b0*/  LOP3.LUT R9, R10, 0x8, R9, 0xf8, !PT ;  /* 0x000000080a097812 */ /* 0x000fe200078ef809 */
[--C-:B------:R-:W-:Y:S01]  /*06c0*/  IMAD R180, R5, 0x400, R0.reuse ;  /* 0x0000040005b47824 */ /* 0x100fe200078e0200 */
[----:B------:R-:W-:Y:S01]  /*06d0*/  LOP3.LUT R181, R181, R0, RZ, 0xfc, !PT ;  /* 0x00000000b5b57212 */ /* 0x000fe200078efcff */
[----:B------:R-:W-:Y:S01]  /*06e0*/  IMAD R182, R187, 0x400, R0 ;  /* 0x00000400bbb67824 */ /* 0x000fe200078e0200 */
[----:B------:R-:W-:Y:S01]  /*06f0*/  LOP3.LUT R9, R9, R6, RZ, 0x3c, !PT ;  /* 0x0000000609097212 */ /* 0x000fe200078e3cff */
[----:B------:R-:W-:Y:S01]  /*0700*/  IMAD.IADD R194, R7, 0x1, R194 ;  /* 0x0000000107c27824 */ /* 0x000fe200078e02c2 */
[----:B------:R-:W-:Y:S01]  /*0710*/  SHF.R.S32.HI R2, RZ, 0x2, R2 ;  /* 0x00000002ff027819 */ /* 0x000fe20000011402 */
[----:B------:R-:W-:-:S02]  /*0720*/  IMAD.MOV.U32 R5, RZ, RZ, 0x20 ;  /* 0x00000020ff057424 */ /* 0x000fc400078e00ff */
[----:B------:R-:W-:Y:S01]  /*0730*/  IMAD.MOV.U32 R0, RZ, RZ, 0x40 ;  /* 0x00000040ff007424 */ /* 0x000fe200078e00ff */
[----:B------:R-:W-:Y:S01]  /*0740*/  LEA R194, R194, 0x6000, 0x1 ;  /* 0x00006000c2c27811 */ /* 0x000fe200078e08ff */
[----:B------:R-:W-:Y:S01]  /*0750*/  IMAD.IADD R180, R9, 0x1, R180 ;  /* 0x0000000109b47824 */ /* 0x000fe200078e02b4 */
[C---:B------:R-:W-:Y:S01]  /*0760*/  SEL R172, R5.reuse, 0xffffffe0, !P4 ;  /* 0xffffffe005ac7807 */ /* 0x040fe20006000000 */
[----:B------:R-:W-:Y:S01]  /*0770*/  IMAD.IADD R201, R196, 0x1, R217 ;  /* 0x00000001c4c97824 */ /* 0x000fe200078e02d9 */
[----:B------:R-:W-:Y:S01]  /*0780*/  SEL R0, R0, 0xffffffc0, !P3 ;  /* 0xffffffc000007807 */ /* 0x000fe20005800000 */
[----:B------:R-:W-:Y:S01]  /*0790*/  IMAD.IADD R182, R182, 0x1, R9 ;  /* 0x00000001b6b67824 */ /* 0x000fe200078e0209 */
[----:B------:R-:W-:Y:S01]  /*07a0*/  SEL R5, R5, 0xffffffe0, !P1 ;  /* 0xffffffe005057807 */ /* 0x000fe20004800000 */
[C---:B------:R-:W-:Y:S01]  /*07b0*/  IMAD R174, R3.reuse, 0x2, R172 ;  /* 0x0000000203ae7824 */ /* 0x040fe200078e02ac */
[C---:B------:R-:W-:Y:S01]  /*07c0*/  IADD3 R197, R194.reuse, 0x40, RZ ;  /* 0x00000040c2c57810 */ /* 0x040fe20007ffe0ff */
[----:B------:R-:W-:Y:S01]  /*07d0*/  IMAD R173, R3, 0x2, R0 ;  /* 0x0000000203ad7824 */ /* 0x000fe200078e0200 */
[----:B------:R-:W-:Y:S01]  /*07e0*/  @P2 IADD3 R197, R194, -0x40, RZ ;  /* 0xffffffc0c2c52810 */ /* 0x000fe20007ffe0ff */
[----:B------:R-:W-:Y:S01]  /*07f0*/  IMAD.IADD R200, R196, 0x1, R5 ;  /* 0x00000001c4c87824 */ /* 0x000fe200078e0205 */
[----:B------:R-:W-:Y:S01]  /*0800*/  IADD3 R198, R194, 0x420, RZ ;  /* 0x00000420c2c67810 */ /* 0x000fe20007ffe0ff */
[----:B------:R-:W-:Y:S01]  /*0810*/  IMAD R192, R187, 0x10, R2 ;  /* 0x00000010bbc07824 */ /* 0x000fe200078e0202 */
[----:B------:R-:W-:Y:S01]  /*0820*/  LEA R180, R180, 0xa000, 0x1 ;  /* 0x0000a000b4b47811 */ /* 0x000fe200078e08ff */
[----:B------:R-:W-:Y:S01]  /*0830*/  IMAD.IADD R172, R172, 0x1, R173 ;  /* 0x00000001acac7824 */ /* 0x000fe200078e02ad */
[----:B------:R-:W-:Y:S01]  /*0840*/  @P1 IADD3 R198, R194, 0x3e0, RZ ;  /* 0x000003e0c2c61810 */ /* 0x000fe20007ffe0ff */
[----:B------:R-:W-:-:S02]  /*0850*/  IMAD.IADD R199, R5, 0x1, R194 ;  /* 0x0000000105c77824 */ /* 0x000fc400078e02c2 */
[----:B------:R-:W-:Y:S02]  /*0860*/  IMAD.IADD R217, R217, 0x1, R200 ;  /* 0x00000001d9d97824 */ /* 0x000fe400078e02c8 */
[----:B--23--:R-:W-:Y:S02]  /*0870*/  IMAD.IADD R202, R5, 0x1, R197 ;  /* 0x0000000105ca7824 */ /* 0x00cfe400078e02c5 */
.L_x_858:
[----:B-12---:R-:W1:Y:S01]  /*0880*/  LDC.U8 R2, c[0x0][0x312] ;  /* 0x0000c480ff027b82 */ /* 0x006e620000000000 */
[----:B------:R-:W-:Y:S01]  /*0890*/  ISETP.NE.U32.AND P2, PT, RZ, c[0x0][0x250], PT ;  /* 0x00009400ff007a0c */ /* 0x000fe20003f45070 */
[----:B------:R-:W-:Y:S01]  /*08a0*/  IMAD.SHL.U32 R3, R189, 0x4, RZ ;  /* 0x00000004bd037824 */ /* 0x000fe200078e00ff */
[----:B------:R-:W-:Y:S01]  /*08b0*/  ISETP.NE.U32.AND P3, PT, RZ, c[0x0][0x240], PT ;  /* 0x00009000ff007a0c */ /* 0x000fe20003f65070 */
[----:B------:R-:W-:Y:S01]  /*08c0*/  IMAD.MOV.U32 R28, RZ, RZ, -0x1 ;  /* 0xffffffffff1c7424 */ /* 0x000fe200078e00ff */
[----:B------:R-:W-:Y:S02]  /*08d0*/  ISETP.NE.AND.EX P2, PT, RZ, c[0x0][0x254], PT, P2 ;  /* 0x00009500ff007a0c */ /* 0x000fe40003f45320 */
[----:B------:R-:W-:Y:S02]  /*08e0*/  SHF.R.S32.HI R6, RZ, 0x1f, R189 ;  /* 0x0000001fff067819 */ /* 0x000fe400000114bd */
[----:B------:R-:W-:-:S02]  /*08f0*/  ISETP.NE.AND.EX P3, PT, RZ, c[0x0][0x244], PT, P3 ;  /* 0x00009100ff007a0c */ /* 0x000fc40003f65330 */
[----:B------:R-:W-:Y:S02]  /*0900*/  ISETP.EQ.U32.AND P5, PT, RZ, c[0x0][0x248], PT ;  /* 0x00009200ff007a0c */ /* 0x000fe40003fa2070 */
[----:B------:R-:W-:Y:S02]  /*0910*/  SHF.L.U64.HI R0, R189, 0x2, R6 ;  /* 0x00000002bd007819 */ /* 0x000fe40000010206 */
[----:B------:R-:W-:Y:S02]  /*0920*/  IADD3 R12, P0, R3, c[0x0][0x240], RZ ;  /* 0x00009000030c7a10 */ /* 0x000fe40007f1e0ff */
[----:B-1----:R-:W-:Y:S02]  /*0930*/  ISETP.NE.AND P4, PT, R2, RZ, PT ;  /* 0x000000ff0200720c */ /* 0x002fe40003f85270 */
[----:B------:R-:W-:Y:S02]  /*0940*/  IADD3.X R13, R0, c[0x0][0x244], RZ, P0, !PT ;  /* 0x00009100000d7a10 */ /* 0x000fe400007fe4ff */
[----:B------:R-:W-:-:S02]  /*0950*/  ISETP.EQ.OR.EX P5, PT, RZ, c[0x0][0x24c], !P4, P5 ;  /* 0x00009300ff007a0c */ /* 0x000fc400067a2750 */
        /* <DEDUP_REMOVED lines=19> */
.L_x_814:
        /* <DEDUP_REMOVED lines=20> */
[----:B------:R-:W-:Y:S01]  /*0bd0*/  IMAD R0, R28, c[0x0][0x194], RZ ;  /* 0x000065001c007a24 */ /* 0x000fe200078e02ff */
[----:B------:R-:W-:Y:S01]  /*0be0*/  LEA.HI R214, R214, R3, RZ, 0x6 ;  /* 0x00000003d6d67211 */ /* 0x000fe200078f30ff */
[----:B------:R-:W-:Y:S01]  /*0bf0*/  IMAD.WIDE.U32 R2, R28, c[0x0][0x190], RZ ;  /* 0x000064001c027a25 */ /* 0x000fe200078e00ff */
[----:B------:R-:W-:-:S02]  /*0c00*/  IADD3 R9, R21, R9, RZ ;  /* 0x0000000915097210 */ /* 0x000fc40007ffe0ff */
[----:B------:R-:W-:Y:S01]  /*0c10*/  LOP3.LUT R19, R214, 0xffffffc0, RZ, 0xc0, !PT ;  /* 0xffffffc0d6137812 */ /* 0x000fe200078ec0ff */
[----:B------:R-:W-:Y:S01]  /*0c20*/  @P1 IMAD.IADD R10, R215, 0x1, R218 ;  /* 0x00000001d70a1824 */ /* 0x000fe200078e02da */
[----:B------:R-:W-:Y:S01]  /*0c30*/  SEL R20, R20, R2, !P0 ;  /* 0x0000000214147207 */ /* 0x000fe20004000000 */
[----:B------:R-:W-:Y:S01]  /*0c40*/  @P0 IMAD.IADD R9, R3, 0x1, R0 ;  /* 0x0000000103090824 */ /* 0x000fe200078e0200 */
[----:B------:R-:W-:Y:S01]  /*0c50*/  IADD3 R19, R19, -0x40, RZ ;  /* 0xffffffc013137810 */ /* 0x000fe20007ffe0ff */
[----:B------:R-:W-:-:S04]  /*0c60*/  @P1 IMAD.WIDE.U32 R12, R10, c[0x0][0x198], RZ ;  /* 0x000066000a0c1a25 */ /* 0x000fc800078e00ff */
[----:B------:R-:W-:Y:S01]  /*0c70*/  @P1 IMAD R10, R10, c[0x0][0x19c], R13 ;  /* 0x000067000a0a1a24 */ /* 0x000fe200078e020d */
        /* <DEDUP_REMOVED lines=12> */
.L_x_816:
        /* <DEDUP_REMOVED lines=13> */
.L_x_817:
[----:B------:R-:W-:Y:S01]  /*0e10*/  IABS R2, c[0x0][0x1c8] ;  /* 0x0000720000027a13 */ /* 0x000fe20000000000 */
[----:B------:R-:W1:Y:S01]  /*0e20*/  LDC.U8 R8, c[0x0][0x328] ;  /* 0x0000ca00ff087b82 */ /* 0x000e620000000000 */
[----:B------:R-:W-:Y:S01]  /*0e30*/  IABS R21, R208 ;  /* 0x000000d000157213 */ /* 0x000fe20000000000 */
[----:B------:R-:W-:Y:S01]  /*0e40*/  @!P0 IMAD R22, R6, c[0x0][0x368], RZ ;  /* 0x0000da0006168a24 */ /* 0x000fe200078e02ff */
[----:B------:R-:W2:Y:S01]  /*0e50*/  I2F.RP R3, R2 ;  /* 0x0000000200037306 */ /* 0x000ea20000209400 */
[----:B------:R-:W-:Y:S01]  /*0e60*/  @P0 IMAD.WIDE.U32 R24, R28, c[0x0][0x370], RZ ;  /* 0x0000dc001c180a25 */ /* 0x000fe200078e00ff */
[----:B------:R-:W-:Y:S01]  /*0e70*/  ULDC UR12, c[0x0][0x22c] ;  /* 0x00008b00000c7ab9 */ /* 0x000fe20000000800 */
[----:B------:R-:W-:Y:S01]  /*0e80*/  LOP3.LUT R18, R208, c[0x0][0x1c8], RZ, 0x3c, !PT ;  /* 0x00007200d0127a12 */ /* 0x000fe200078e3cff */
[----:B------:R-:W-:Y:S01]  /*0e90*/  ULDC UR5, c[0x0][0x1c0] ;  /* 0x0000700000057ab9 */ /* 0x000fe20000000800 */
[C---:B------:R-:W-:Y:S01]  /*0ea0*/  @!P0 IMAD R15, R189.reuse, c[0x0][0x36c], R22 ;  /* 0x0000db00bd0f8a24 */ /* 0x040fe200078e0216 */
[----:B------:R-:W-:Y:S01]  /*0eb0*/  UIMAD.WIDE UR6, UR12, UR5, URZ ;  /* 0x000000050c0672a5 */ /* 0x000fe2000f8e023f */
[----:B------:R-:W-:Y:S01]  /*0ec0*/  @P0 IMAD R25, R28, c[0x0][0x374], R25 ;  /* 0x0000dd001c190a24 */ /* 0x000fe200078e0219 */
[C---:B------:R-:W-:Y:S01]  /*0ed0*/  SHF.L.U32 R22, R189.reuse, 0x7, RZ ;  /* 0x00000007bd167819 */ /* 0x040fe200000006ff */
[----:B------:R-:W-:Y:S01]  /*0ee0*/  IMAD.WIDE.U32 R26, R189, c[0x0][0x224], RZ ;  /* 0x00008900bd1a7a25 */ /* 0x000fe200078e00ff */
[----:B------:R-:W-:-:S02]  /*0ef0*/  ISETP.GE.AND P2, PT, R18, RZ, PT ;  /* 0x000000ff1200720c */ /* 0x000fc40003f46270 */
[----:B------:R-:W-:Y:S01]  /*0f00*/  SEL R22, R22, RZ, P3 ;  /* 0x000000ff16167207 */ /* 0x000fe20001800000 */
[----:B------:R-:W-:Y:S02]  /*0f10*/  IMAD R18, R208, c[0x0][0x22c], RZ ;  /* 0x00008b00d0127a24 */ /* 0x000fe400078e02ff */
[----:B------:R-:W-:Y:S01]  /*0f20*/  IMAD.WIDE.U32 R30, R26, UR6, RZ ;  /* 0x000000061a1e7c25 */ /* 0x000fe2000f8e00ff */
[----:B--2---:R-:W2:Y:S01]  /*0f30*/  MUFU.RCP R16, R3 ;  /* 0x0000000300107308 */ /* 0x004ea20000001000 */
[----:B-1----:R-:W-:Y:S02]  /*0f40*/  ISETP.NE.AND P1, PT, R8, RZ, PT ;  /* 0x000000ff0800720c */ /* 0x002fe40003f25270 */
[----:B--2---:R-:W-:-:S05]  /*0f50*/  IADD3 R16, R16, 0xffffffe, RZ ;  /* 0x0ffffffe10107810 */ /* 0x004fca0007ffe0ff */
[----:B------:R-:W1:Y:S02]  /*0f60*/  F2I.FTZ.U32.TRUNC.NTZ R17, R16 ;  /* 0x0000001000117305 */ /* 0x000e64000021f000 */
[----:B-1----:R-:W-:Y:S01]  /*0f70*/  IADD3 R0, RZ, -R17, RZ ;  /* 0x80000011ff007210 */ /* 0x002fe20007ffe0ff */
[----:B------:R-:W-:-:S04]  /*0f80*/  IMAD.MOV.U32 R16, RZ, RZ, RZ ;  /* 0x000000ffff107224 */ /* 0x000fc800078e00ff */
[----:B------:R-:W-:Y:S01]  /*0f90*/  IMAD R4, R0, R2, RZ ;  /* 0x0000000200047224 */ /* 0x000fe200078e02ff */
[----:B------:R-:W-:-:S03]  /*0fa0*/  MOV R0, c[0x0][0x224] ;  /* 0x0000890000007a02 */ /* 0x000fc60000000f00 */
[----:B------:R-:W-:Y:S01]  /*0fb0*/  IMAD.HI.U32 R4, R17, R4, R16 ;  /* 0x0000000411047227 */ /* 0x000fe200078e0010 */
[----:B------:R-:W-:-:S03]  /*0fc0*/  SHF.R.S32.HI R0, RZ, 0x1f, R0 ;  /* 0x0000001fff007819 */ /* 0x000fc60000011400 */
[----:B------:R-:W-:-:S04]  /*0fd0*/  @!P0 IMAD.WIDE.U32 R16, R189, c[0x0][0x368], RZ ;  /* 0x0000da00bd108a25 */ /* 0x000fc800078e00ff */
[----:B------:R-:W-:Y:S01]  /*0fe0*/  IMAD.HI.U32 R4, R4, R21, RZ ;  /* 0x0000001504047227 */ /* 0x000fe200078e00ff */
[----:B------:R-:W-:-:S03]  /*0ff0*/  @!P0 IADD3 R25, R17, R15, RZ ;  /* 0x0000000f11198210 */ /* 0x000fc60007ffe0ff */
[----:B------:R-:W-:Y:S02]  /*1000*/  IMAD.MOV R3, RZ, RZ, -R4 ;  /* 0x000000ffff037224 */ /* 0x000fe400078e0a04 */
[----:B------:R-:W-:Y:S02]  /*1010*/  @!P0 IMAD.MOV.U32 R24, RZ, RZ, R16 ;  /* 0x000000ffff188224 */ /* 0x000fe400078e0010 */
[----:B------:R-:W-:Y:S01]  /*1020*/  IMAD R3, R2, R3, R21 ;  /* 0x0000000302037224 */ /* 0x000fe200078e0215 */
[----:B------:R-:W1:Y:S01]  /*1030*/  S2R R16, SR_CTAID.X ;  /* 0x0000000000107919 */ /* 0x000e620000002500 */
[----:B------:R-:W-:Y:S02]  /*1040*/  IMAD R15, R0, R189, RZ ;  /* 0x000000bd000f7224 */ /* 0x000fe400078e02ff */
[----:B------:R-:W2:Y:S01]  /*1050*/  LDC.U8 R0, c[0x0][0x3d0] ;  /* 0x0000f400ff007b82 */ /* 0x000ea20000000000 */
[----:B------:R-:W-:Y:S01]  /*1060*/  ISETP.GT.U32.AND P4, PT, R2, R3, PT ;  /* 0x000000030200720c */ /* 0x000fe20003f84070 */
[----:B------:R-:W-:Y:S01]  /*1070*/  IMAD R15, R6, c[0x0][0x224], R15 ;  /* 0x00008900060f7a24 */ /* 0x000fe200078e020f */
[----:B------:R-:W-:-:S03]  /*1080*/  SHF.L.U64.HI R6, R189, 0x7, R6 ;  /* 0x00000007bd067819 */ /* 0x000fc60000010206 */
[----:B------:R-:W-:Y:S01]  /*1090*/  IMAD.IADD R8, R27, 0x1, R15 ;  /* 0x000000011b087824 */ /* 0x000fe200078e020f */
[----:B------:R-:W-:Y:S01]  /*10a0*/  SEL R6, R6, RZ, P3 ;  /* 0x000000ff06067207 */ /* 0x000fe20001800000 */
[----:B------:R-:W-:Y:S01]  /*10b0*/  IMAD R15, R26, UR7, RZ ;  /* 0x000000071a0f7c24 */ /* 0x000fe2000f8e02ff */
[----:B------:R-:W-:Y:S01]  /*10c0*/  IADD3 R22, P3, R19, R22, RZ ;  /* 0x0000001613167210 */ /* 0x000fe20007f7e0ff */
[----:B------:R-:W-:-:S04]  /*10d0*/  IMAD.WIDE.U32 R26, R28, UR6, RZ ;  /* 0x000000061c1a7c25 */ /* 0x000fc8000f8e00ff */
[-C--:B------:R-:W-:Y:S01]  /*10e0*/  @!P4 IADD3 R3, R3, -R2.reuse, RZ ;  /* 0x800000020303c210 */ /* 0x080fe20007ffe0ff */
[----:B------:R-:W-:Y:S01]  /*10f0*/  IMAD R15, R8, UR6, R15 ;  /* 0x00000006080f7c24 */ /* 0x000fe2000f8e020f */
[----:B------:R-:W-:Y:S01]  /*1100*/  @!P4 IADD3 R4, R4, 0x1, RZ ;  /* 0x000000010404c810 */ /* 0x000fe20007ffe0ff */
[----:B------:R-:W-:Y:S01]  /*1110*/  IMAD.X R6, R13, 0x1, R6, P3 ;  /* 0x000000010d067824 */ /* 0x000fe200018e0606 */
[----:B------:R-:W-:Y:S01]  /*1120*/  ISETP.GE.U32.AND P5, PT, R3, R2, PT ;  /* 0x000000020300720c */ /* 0x000fe20003fa6070 */
[----:B------:R-:W-:Y:S01]  /*1130*/  @P1 IMAD R3, R189, c[0x0][0x214], RZ ;  /* 0x00008500bd031a24 */ /* 0x000fe200078e02ff */
[----:B------:R-:W-:Y:S01]  /*1140*/  ISETP.NE.AND P4, PT, RZ, c[0x0][0x1c8], PT ;  /* 0x00007200ff007a0c */ /* 0x000fe20003f85270 */
[----:B------:R-:W-:Y:S01]  /*1150*/  IMAD R2, R28, UR7, RZ ;  /* 0x000000071c027c24 */ /* 0x000fe2000f8e02ff */
[----:B------:R-:W-:Y:S01]  /*1160*/  IADD3 R15, R31, R15, RZ ;  /* 0x0000000f1f0f7210 */ /* 0x000fe20007ffe0ff */
[----:B------:R-:W-:Y:S01]  /*1170*/  IMAD R21, R22, UR7, RZ ;  /* 0x0000000716157c24 */ /* 0x000fe2000f8e02ff */
[----:B------:R-:W-:Y:S01]  /*1180*/  @P1 SEL R17, R3, R28, !P0 ;  /* 0x0000001c03111207 */ /* 0x000fe20004000000 */
[----:B------:R-:W-:Y:S01]  /*1190*/  @P0 IMAD.IADD R15, R27, 0x1, R2 ;  /* 0x000000011b0f0824 */ /* 0x000fe200078e0202 */
[----:B--2---:R-:W-:Y:S01]  /*11a0*/  ISETP.NE.AND P3, PT, R0, RZ, PT ;  /* 0x000000ff0000720c */ /* 0x004fe20003f65270 */
[----:B-1----:R-:W-:Y:S01]  /*11b0*/  IMAD.WIDE.U32 R2, R16, c[0x0][0x3d8], RZ ;  /* 0x0000f60010027a25 */ /* 0x002fe200078e00ff */
[----:B------:R-:W-:-:S02]  /*11c0*/  SEL R231, R30, R26, !P0 ;  /* 0x0000001a1ee77207 */ /* 0x000fc40004000000 */
[----:B------:R-:W-:Y:S01]  /*11d0*/  SHF.R.S32.HI R8, RZ, 0x1f, R7 ;  /* 0x0000001fff087819 */ /* 0x000fe20000011407 */
[----:B------:R-:W-:Y:S01]  /*11e0*/  IMAD R21, R6, UR6, R21 ;  /* 0x0000000606157c24 */ /* 0x000fe2000f8e0215 */
[----:B------:R-:W-:Y:S01]  /*11f0*/  @P5 IADD3 R4, R4, 0x1, RZ ;  /* 0x0000000104045810 */ /* 0x000fe20007ffe0ff */
[--C-:B------:R-:W-:Y:S01]  /*1200*/  @!P1 IMAD R0, R189, c[0x0][0x1c0], R208.reuse ;  /* 0x00007000bd009a24 */ /* 0x100fe200078e02d0 */
[----:B------:R-:W-:Y:S01]  /*1210*/  SEL R2, R2, RZ, P3 ;  /* 0x000000ff02027207 */ /* 0x000fe20001800000 */
[----:B------:R-:W-:Y:S01]  /*1220*/  IMAD R16, R16, c[0x0][0x3dc], R3 ;  /* 0x0000f70010107a24 */ /* 0x000fe200078e0203 */
[----:B------:R-:W-:Y:S01]  /*1230*/  @!P2 IADD3 R4, -R4, RZ, RZ ;  /* 0x000000ff0404a210 */ /* 0x000fe20007ffe1ff */
[----:B------:R-:W-:Y:S01]  /*1240*/  IMAD.WIDE.U32 R22, R22, UR6, RZ ;  /* 0x0000000616167c25 */ /* 0x000fe2000f8e00ff */
[----:B------:R-:W-:Y:S02]  /*1250*/  @!P4 LOP3.LUT R4, RZ, c[0x0][0x1c8], RZ, 0x33, !PT ;  /* 0x00007200ff04ca12 */ /* 0x000fe400078e33ff */
[----:B------:R-:W-:Y:S01]  /*1260*/  SEL R16, R16, RZ, P3 ;  /* 0x000000ff10107207 */ /* 0x000fe20001800000 */
[----:B------:R-:W-:Y:S01]  /*1270*/  @P1 IMAD R226, R208, c[0x0][0x234], R17 ;  /* 0x00008d00d0e21a24 */ /* 0x000fe200078e0211 */
[----:B------:R-:W-:Y:S01]  /*1280*/  SHF.R.S32.HI R17, RZ, 0x1f, R208 ;  /* 0x0000001fff117819 */ /* 0x000fe200000114d0 */
        /* <DEDUP_REMOVED lines=12> */
.L_x_818:
[----:B------:R-:W-:-:S04]  /*1350*/  IMAD R204, R189, c[0x0][0x1c0], R208 ;  /* 0x00007000bdcc7a24 */ /* 0x000fc800078e02d0 */
[----:B------:R-:W-:Y:S02]  /*1360*/  IMAD R204, R204, c[0x0][0x224], RZ ;  /* 0x00008900cccc7a24 */ /* 0x000fe400078e02ff */
.L_x_819:
[----:B------:R-:W1:Y:S01]  /*1370*/  S2R R3, SR_TID.X ;  /* 0x0000000000037919 */ /* 0x000e620000002100 */
[----:B------:R-:W-:Y:S01]  /*1380*/  UIMAD UR12, UR12, UR4, URZ ;  /* 0x000000040c0c72a4 */ /* 0x000fe2000f8e023f */
[----:B------:R-:W-:Y:S01]  /*1390*/  SHF.R.S32.HI R191, RZ, 0x1f, R190 ;  /* 0x0000001fffbf7819 */ /* 0x000fe200000114be */
[C---:B------:R-:W-:Y:S01]  /*13a0*/  IMAD.IADD R226, R19.reuse, 0x1, R226 ;  /* 0x0000000113e27824 */ /* 0x040fe200078e02e2 */
[----:B------:R-:W-:Y:S01]  /*13b0*/  MOV R205, 0x4 ;  /* 0x0000000400cd7802 */ /* 0x000fe20000000f00 */
[----:B------:R-:W-:Y:S01]  /*13c0*/  USHF.L.U32 UR6, UR12, 0x6, URZ ;  /* 0x000000060c067899 */ /* 0x000fe2000800063f */
[----:B------:R-:W-:Y:S01]  /*13d0*/  IMAD.IADD R204, R19, 0x1, R204 ;  /* 0x0000000113cc7824 */ /* 0x000fe200078e02cc */
[----:B------:R-:W-:Y:S01]  /*13e0*/  BSSY B1, `(.L_x_815) ;  /* 0x00006a8000017945 */ /* 0x000fe20003800000 */
[----:B------:R-:W-:Y:S01]  /*13f0*/  LEA.HI.SX32 R214, R214, 0xffffffff, 0x1a ;  /* 0xffffffffd6d67811 */ /* 0x000fe200078fd2ff */
[----:B------:R-:W-:Y:S01]  /*1400*/  USHF.R.S32.HI UR5, URZ, 0x1f, UR6 ;  /* 0x0000001f3f057899 */ /* 0x000fe20008011406 */
[----:B------:R-:W-:Y:S01]  /*1410*/  IMAD.WIDE R226, R226, R205, c[0x0][0x200] ;  /* 0x00008000e2e27625 */ /* 0x000fe200078e02cd */
[----:B------:R-:W-:-:S03]  /*1420*/  IADD3 R18, P4, P2, R22, UR6, R18 ;  /* 0x0000000616127c10 */ /* 0x000fc6000fa9e012 */
[----:B------:R-:W-:Y:S01]  /*1430*/  IMAD.WIDE R204, R204, R205, c[0x0][0x3c8] ;  /* 0x0000f200cccc7625 */ /* 0x000fe200078e02cd */
[----:B------:R-:W-:Y:S02]  /*1440*/  IADD3 R231, P1, P0, R2, R18, R231 ;  /* 0x0000001202e77210 */ /* 0x000fe4000783e0e7 */
[----:B------:R-:W-:Y:S01]  /*1450*/  IADD3.X R21, R21, UR5, R0, P4, P2 ;  /* 0x0000000515157c10 */ /* 0x000fe2000a7e4400 */
[----:B------:R-:W-:Y:S01]  /*1460*/  IMAD R18, R13, c[0x0][0x370], RZ ;  /* 0x0000dc000d127a24 */ /* 0x000fe200078e02ff */
[----:B------:R-:W-:Y:S02]  /*1470*/  IADD3 R23, P4, R188, R19, RZ ;  /* 0x00000013bc177210 */ /* 0x000fe40007f9e0ff */
[----:B------:R-:W-:Y:S01]  /*1480*/  SHF.R.S32.HI R2, RZ, 0x1f, R188 ;  /* 0x0000001fff027819 */ /* 0x000fe200000114bc */
[----:B------:R-:W-:Y:S01]  /*1490*/  IMAD R27, R19, c[0x0][0x374], R18 ;  /* 0x0000dd00131b7a24 */ /* 0x000fe200078e0212 */
[----:B------:R-:W-:Y:S02]  /*14a0*/  IADD3 R24, P2, R190, R24, RZ ;  /* 0x00000018be187210 */ /* 0x000fe40007f5e0ff */
[----:B------:R-:W-:Y:S01]  /*14b0*/  IADD3.X R15, R16, R21, R15, P1, P0 ;  /* 0x00000015100f7210 */ /* 0x000fe20000fe040f */
[----:B------:R-:W-:Y:S01]  /*14c0*/  IMAD.X R16, R2, 0x1, R13, P4 ;  /* 0x0000000102107824 */ /* 0x000fe200020e060d */
[----:B-1----:R-:W-:Y:S01]  /*14d0*/  SHF.R.S32.HI R0, RZ, 0x1f, R3 ;  /* 0x0000001fff007819 */ /* 0x002fe20000011403 */
[----:B------:R-:W-:Y:S01]  /*14e0*/  IMAD.X R25, R191, 0x1, R25, P2 ;  /* 0x00000001bf197824 */ /* 0x000fe200010e0619 */
[----:B------:R-:W-:Y:S01]  /*14f0*/  ISETP.GE.AND P4, PT, R5, 0x1, PT ;  /* 0x000000010500780c */ /* 0x000fe20003f86270 */
[----:B------:R-:W-:Y:S01]  /*1500*/  IMAD R16, R16, c[0x0][0x190], RZ ;  /* 0x0000640010107a24 */ /* 0x000fe200078e02ff */
[----:B------:R-:W-:Y:S01]  /*1510*/  LEA.HI R21, R0, R3, RZ, 0x5 ;  /* 0x0000000300157211 */ /* 0x000fe200078f28ff */
[----:B------:R-:W-:-:S03]  /*1520*/  IMAD.WIDE.U32 R24, R19, c[0x0][0x370], R24 ;  /* 0x0000dc0013187a25 */ /* 0x000fc600078e0018 */
[----:B------:R-:W-:Y:S01]  /*1530*/  LOP3.LUT R228, R21, 0xffffffe0, RZ, 0xc0, !PT ;  /* 0xffffffe015e47812 */ /* 0x000fe200078ec0ff */
[----:B------:R-:W-:Y:S01]  /*1540*/  IMAD R16, R23, c[0x0][0x194], R16 ;  /* 0x0000650017107a24 */ /* 0x000fe200078e0210 */
[----:B------:R-:W-:Y:S01]  /*1550*/  SHF.R.S32.HI R21, RZ, 0x5, R21 ;  /* 0x00000005ff157819 */ /* 0x000fe20000011415 */
[----:B------:R-:W-:Y:S01]  /*1560*/  IMAD R13, R17, c[0x0][0x378], RZ ;  /* 0x0000de00110d7a24 */ /* 0x000fe200078e02ff */
[----:B------:R-:W-:Y:S01]  /*1570*/  IADD3 R228, -R228, R3, RZ ;  /* 0x00000003e4e47210 */ /* 0x000fe20007ffe1ff */
[----:B------:R-:W-:Y:S02]  /*1580*/  IMAD.IADD R25, R25, 0x1, R27 ;  /* 0x0000000119197824 */ /* 0x000fe400078e021b */
[----:B------:R-:W-:-:S04]  /*1590*/  IMAD.WIDE.U32 R22, R23, c[0x0][0x190], R190 ;  /* 0x0000640017167a25 */ /* 0x000fc800078e00be */
[----:B------:R-:W-:Y:S01]  /*15a0*/  IMAD R13, R208, c[0x0][0x37c], R13 ;  /* 0x0000df00d00d7a24 */ /* 0x000fe200078e020d */
[----:B------:R-:W-:Y:S01]  /*15b0*/  IADD3 R20, P1, R20, R22, RZ ;  /* 0x0000001614147210 */ /* 0x000fe20007f3e0ff */
[----:B------:R-:W-:-:S04]  /*15c0*/  IMAD.WIDE.U32 R24, R208, c[0x0][0x378], R24 ;  /* 0x0000de00d0187a25 */ /* 0x000fc800078e0018 */
[----:B------:R-:W-:Y:S01]  /*15d0*/  IMAD R18, R21, UR12, R228 ;  /* 0x0000000c15127c24 */ /* 0x000fe2000f8e02e4 */
[----:B------:R-:W-:Y:S01]  /*15e0*/  IADD3.X R21, R9, R23, R16, P1, !PT ;  /* 0x0000001709157210 */ /* 0x000fe20000ffe410 */
[----:B------:R-:W-:Y:S01]  /*15f0*/  IMAD R17, R17, c[0x0][0x1a8], RZ ;  /* 0x00006a0011117a24 */ /* 0x000fe200078e02ff */
[----:B------:R-:W-:Y:S01]  /*1600*/  IADD3 R25, R25, R13, RZ ;  /* 0x0000000d19197210 */ /* 0x000fe20007ffe0ff */
[----:B------:R-:W-:Y:S01]  /*1610*/  IMAD R9, R2, c[0x0][0x370], RZ ;  /* 0x0000dc0002097a24 */ /* 0x000fe200078e02ff */
[----:B------:R-:W-:Y:S01]  /*1620*/  IADD3 R231, P0, R18, R231, RZ ;  /* 0x000000e712e77210 */ /* 0x000fe20007f1e0ff */
[C---:B------:R-:W-:Y:S02]  /*1630*/  IMAD R13, R208.reuse, c[0x0][0x1ac], R17 ;  /* 0x00006b00d00d7a24 */ /* 0x040fe400078e0211 */
[----:B------:R-:W-:Y:S01]  /*1640*/  IMAD.WIDE.U32 R20, R208, c[0x0][0x1a8], R20 ;  /* 0x00006a00d0147a25 */ /* 0x000fe200078e0014 */
[----:B------:R-:W-:Y:S02]  /*1650*/  LEA.HI.X.SX32 R18, R18, R15, 0x1, P0 ;  /* 0x0000000f12127211 */ /* 0x000fe400000f0eff */
[C---:B------:R-:W-:Y:S01]  /*1660*/  LEA R230, P0, R231.reuse, c[0x0][0x350], 0x2 ;  /* 0x0000d400e7e67a11 */ /* 0x040fe200078010ff */
[----:B------:R-:W-:Y:S01]  /*1670*/  IMAD R9, R188, c[0x0][0x374], R9 ;  /* 0x0000dd00bc097a24 */ /* 0x000fe200078e0209 */
[----:B------:R-:W-:Y:S01]  /*1680*/  LEA R224, P2, R20, c[0x0][0x160], 0x1 ;  /* 0x0000580014e07a11 */ /* 0x000fe200078408ff */
[----:B------:R-:W-:Y:S01]  /*1690*/  IMAD.WIDE.U32 R16, R188, c[0x0][0x370], R24 ;  /* 0x0000dc00bc107a25 */ /* 0x000fe200078e0018 */
[----:B------:R-:W-:-:S03]  /*16a0*/  LEA.HI.X R231, R231, c[0x0][0x354], R18, 0x2, P0 ;  /* 0x0000d500e7e77a11 */ /* 0x000fc600000f1412 */
[----:B------:R-:W-:Y:S01]  /*16b0*/  IMAD.IADD R13, R21, 0x1, R13 ;  /* 0x00000001150d7824 */ /* 0x000fe200078e020d */
[----:B------:R-:W-:Y:S01]  /*16c0*/  LEA R222, P1, R16, c[0x0][0x330], 0x1 ;  /* 0x0000cc0010de7a11 */ /* 0x000fe200078208ff */
[----:B------:R-:W-:-:S03]  /*16d0*/  IMAD.IADD R9, R17, 0x1, R9 ;  /* 0x0000000111097824 */ /* 0x000fc600078e0209 */
[----:B------:R-:W-:Y:S02]  /*16e0*/  LEA.HI.X R225, R20, c[0x0][0x164], R13, 0x1, P2 ;  /* 0x0000590014e17a11 */ /* 0x000fe400010f0c0d */
[----:B------:R-:W-:Y:S01]  /*16f0*/  LEA.HI.X R223, R16, c[0x0][0x334], R9, 0x1, P1 ;  /* 0x0000cd0010df7a11 */ /* 0x000fe200008f0c09 */
[----:B------:R-:W-:Y:S05]  /*1700*/  @!P4 BRA `(.L_x_820) ;  /* 0x00005d700000c947 */ /* 0x000fea0003800000 */
[----:B------:R-:W-:Y:S01]  /*1710*/  IMAD R16, R8, c[0x0][0x1a0], RZ ;  /* 0x0000680008107a24 */ /* 0x000fe200078e02ff */
[----:B------:R-:W-:Y:S01]  /*1720*/  IADD3 R22, R188, 0x20, RZ ;  /* 0x00000020bc167810 */ /* 0x000fe20007ffe0ff */
[----:B------:R-:W-:Y:S01]  /*1730*/  IMAD.WIDE.U32 R18, R7, c[0x0][0x1a0], R190 ;  /* 0x0000680007127a25 */ /* 0x000fe200078e00be */
[----:B------:R-:W-:Y:S01]  /*1740*/  MOV R183, 0x40 ;  /* 0x0000004000b77802 */ /* 0x000fe20000000f00 */
[----:B------:R-:W-:Y:S01]  /*1750*/  @P3 BAR.SYNC.DEFER_BLOCKING 0x0 ;  /* 0x0000000000003b1d */ /* 0x000fe20000010000 */
[----:B------:R-:W-:Y:S01]  /*1760*/  MOV R209, 0x7f800000 ;  /* 0x7f80000000d17802 */ /* 0x000fe20000000f00 */
[----:B------:R-:W-:Y:S01]  /*1770*/  IMAD R9, R195, -0x80, R216 ;  /* 0xffffff80c3097824 */ /* 0x000fe200078e02d8 */
[----:B------:R-:W-:Y:S01]  /*1780*/  IADD3 R20, P0, R14, R18, RZ ;  /* 0x000000120e147210 */ /* 0x000fe20007f1e0ff */
[----:B------:R-:W-:Y:S01]  /*1790*/  IMAD R16, R7, c[0x0][0x1a4], R16 ;  /* 0x0000690007107a24 */ /* 0x000fe200078e0210 */
[----:B------:R-:W-:Y:S01]  /*17a0*/  IADD3 R14, R188, 0x40, RZ ;  /* 0x00000040bc0e7810 */ /* 0x000fe20007ffe0ff */
[----:B------:R-:W-:Y:S01]  /*17b0*/  IMAD R13, R6, c[0x0][0x1b8], RZ ;  /* 0x00006e00060d7a24 */ /* 0x000fe200078e02ff */
[----:B------:R-:W-:Y:S01]  /*17c0*/  ISETP.GE.AND P6, PT, R188, R9, PT ;  /* 0x00000009bc00720c */ /* 0x000fe20003fc6270 */
[----:B------:R-:W-:Y:S01]  /*17d0*/  IMAD R5, R214, -0x40, R5 ;  /* 0xffffffc0d6057824 */ /* 0x000fe200078e0205 */
[----:B------:R-:W-:Y:S01]  /*17e0*/  IADD3.X R21, R11, R19, R16, P0, !PT ;  /* 0x000000130b157210 */ /* 0x000fe200007fe410 */
[----:B------:R-:W-:Y:S01]  /*17f0*/  IMAD R13, R4, c[0x0][0x1bc], R13 ;  /* 0x00006f00040d7a24 */ /* 0x000fe200078e020d */
[-C--:B------:R-:W-:Y:S01]  /*1800*/  ISETP.GE.AND P5, PT, R22, R9.reuse, PT ;  /* 0x000000091600720c */ /* 0x080fe20003fa6270 */
[----:B------:R-:W-:Y:S01]  /*1810*/  IMAD.WIDE.U32 R26, R7, c[0x0][0x198], R190 ;  /* 0x00006600071a7a25 */ /* 0x000fe200078e00be */
[----:B------:R-:W-:-:S02]  /*1820*/  ISETP.GE.AND P4, PT, R14, R9, PT ;  /* 0x000000090e00720c */ /* 0x000fc40003f86270 */
[----:B------:R-:W-:Y:S01]  /*1830*/  IADD3 R14, R188, 0x60, RZ ;  /* 0x00000060bc0e7810 */ /* 0x000fe20007ffe0ff */
[----:B------:R-:W-:-:S03]  /*1840*/  IMAD.WIDE.U32 R20, R4, c[0x0][0x1b8], R20 ;  /* 0x00006e0004147a25 */ /* 0x000fc600078e0014 */
[----:B------:R-:W-:Y:S01]  /*1850*/  ISETP.GE.AND P2, PT, R14, R9, PT ;  /* 0x000000090e00720c */ /* 0x000fe20003f46270 */
[----:B------:R-:W-:Y:S02]  /*1860*/  @!P6 IMAD R11, R2, c[0x0][0x1a0], RZ ;  /* 0x00006800020bea24 */ /* 0x000fe400078e02ff */
[----:B------:R-:W-:Y:S02]  /*1870*/  IMAD.IADD R21, R21, 0x1, R13 ;  /* 0x0000000115157824 */ /* 0x000fe400078e020d */
[C---:B------:R-:W-:Y:S02]  /*1880*/  @!P6 IMAD R11, R188.reuse, c[0x0][0x1a4], R11 ;  /* 0x00006900bc0bea24 */ /* 0x040fe400078e020b */
[----:B------:R-:W-:-:S04]  /*1890*/  @!P6 IMAD.WIDE.U32 R16, R188, c[0x0][0x1a0], R20 ;  /* 0x00006800bc10ea25 */ /* 0x000fc800078e0014 */
[----:B------:R-:W-:Y:S01]  /*18a0*/  @!P6 IMAD.IADD R9, R17, 0x1, R11 ;  /* 0x000000011109e824 */ /* 0x000fe200078e020b */
[----:B------:R-:W-:Y:S01]  /*18b0*/  @!P5 IADD3 R11, P0, R188, 0x20, RZ ;  /* 0x00000020bc0bd810 */ /* 0x000fe20007f1e0ff */
[--C-:B------:R-:W-:Y:S01]  /*18c0*/  @!P5 IMAD.MOV.U32 R19, RZ, RZ, R21.reuse ;  /* 0x000000ffff13d224 */ /* 0x100fe200078e0015 */
[C---:B------:R-:W-:Y:S01]  /*18d0*/  @!P6 LEA R24, P1, R16.reuse, c[0x0][0x170], 0x1 ;  /* 0x00005c001018ea11 */ /* 0x040fe200078208ff */
[----:B------:R-:W-:Y:S02]  /*18e0*/  @!P4 IMAD.MOV.U32 R17, RZ, RZ, R21 ;  /* 0x000000ffff11c224 */ /* 0x000fe400078e0015 */
[----:B------:R-:W-:Y:S01]  /*18f0*/  @!P5 IMAD.X R18, RZ, RZ, R2, P0 ;  /* 0x000000ffff12d224 */ /* 0x000fe200000e0602 */
[----:B------:R-:W-:Y:S01]  /*1900*/  @!P6 LEA.HI.X R25, R16, c[0x0][0x174], R9, 0x1, P1 ;  /* 0x00005d001019ea11 */ /* 0x000fe200008f0c09 */
[----:B------:R-:W-:Y:S01]  /*1910*/  IMAD R8, R8, c[0x0][0x198], RZ ;  /* 0x0000660008087a24 */ /* 0x000fe200078e02ff */
[----:B------:R-:W-:Y:S01]  /*1920*/  @!P4 IADD3 R9, P1, R188, 0x40, RZ ;  /* 0x00000040bc09c810 */ /* 0x000fe20007f3e0ff */
[----:B------:R-:W-:Y:S01]  /*1930*/  @!P5 IMAD R18, R18, c[0x0][0x1a0], RZ ;  /* 0x000068001212da24 */ /* 0x000fe200078e02ff */
[----:B------:R-:W-:Y:S01]  /*1940*/  @!P2 IADD3 R14, P0, R188, 0x60, RZ ;  /* 0x00000060bc0ea810 */ /* 0x000fe20007f1e0ff */
[----:B------:R-:W-:Y:S01]  /*1950*/  IMAD.SHL.U32 R213, R193, 0x2, RZ ;  /* 0x00000002c1d57824 */ /* 0x000fe200078e00ff */
[----:B------:R-:W-:Y:S01]  /*1960*/  @!P4 IADD3.X R16, RZ, R2, RZ, P1, !PT ;  /* 0x00000002ff10c210 */ /* 0x000fe20000ffe4ff */
[----:B------:R-:W-:Y:S01]  /*1970*/  @!P5 IMAD R13, R11, c[0x0][0x1a4], R18 ;  /* 0x000069000b0dda24 */ /* 0x000fe200078e0212 */
[----:B------:R-:W-:Y:S01]  /*1980*/  ISETP.GE.AND P1, PT, R22, R5, PT ;  /* 0x000000051600720c */ /* 0x000fe20003f26270 */
[----:B------:R-:W-:Y:S01]  /*1990*/  @!P5 IMAD.MOV.U32 R18, RZ, RZ, R20 ;  /* 0x000000ffff12d224 */ /* 0x000fe200078e0014 */
[----:B------:R1:W-:Y:S01]  /*19a0*/  @P6 STS.128 [R213+0xa000], RZ ;  /* 0x00a000ffd5006388 */ /* 0x0003e20000000c00 */
[----:B------:R-:W-:-:S02]  /*19b0*/  @!P4 IMAD R16, R16, c[0x0][0x1a0], RZ ;  /* 0x000068001010ca24 */ /* 0x000fc400078e02ff */
[----:B------:R-:W-:Y:S01]  /*19c0*/  @!P5 IMAD.WIDE.U32 R18, R11, c[0x0][0x1a0], R18 ;  /* 0x000068000b12da25 */ /* 0x000fe200078e0012 */
[----:B------:R-:W-:Y:S01]  /*19d0*/  @!PT LDS RZ, [RZ] ;  /* 0x00000000fffff984 */ /* 0x000fe20000000800 */
[----:B------:R-:W-:Y:S01]  /*19e0*/  @!PT LDS RZ, [RZ] ;  /* 0x00000000fffff984 */ /* 0x000fe20000000800 */
[----:B------:R-:W-:Y:S01]  /*19f0*/  @!PT LDS RZ, [RZ] ;  /* 0x00000000fffff984 */ /* 0x000fe20000000800 */
[----:B------:R1:W-:Y:S03]  /*1a00*/  @!P6 LDGSTS.E.BYPASS.LTC128B.128 [R213+0xa000], [R24.64] ;  /* 0x0a00000018d5efae */ /* 0x0003e6000b901d58 */
[----:B------:R-:W-:Y:S01]  /*1a10*/  @!P4 IMAD R11, R9, c[0x0][0x1a4], R16 ;  /* 0x00006900090bca24 */ /* 0x000fe200078e0210 */
[----:B------:R-:W-:Y:S01]  /*1a20*/  @!P4 MOV R16, R20 ;  /* 0x000000140010c202 */ /* 0x000fe20000000f00 */
[----:B------:R-:W-:Y:S01]  /*1a30*/  @!P2 IMAD.X R15, RZ, RZ, R2, P0 ;  /* 0x000000ffff0fa224 */ /* 0x000fe200000e0602 */
[----:B------:R-:W-:Y:S01]  /*1a40*/  @!P5 LEA R22, P0, R18, c[0x0][0x170], 0x1 ;  /* 0x00005c001216da11 */ /* 0x000fe200078008ff */
[----:B------:R-:W-:Y:S01]  /*1a50*/  @!P5 IMAD.IADD R13, R19, 0x1, R13 ;  /* 0x00000001130dd824 */ /* 0x000fe200078e020d */
[----:B------:R1:W-:Y:S01]  /*1a60*/  @P5 STS.128 [R213+0xb000], RZ ;  /* 0x00b000ffd5005388 */ /* 0x0003e20000000c00 */
[----:B------:R-:W-:-:S03]  /*1a70*/  @!P4 IMAD.WIDE.U32 R16, R9, c[0x0][0x1a0], R16 ;  /* 0x000068000910ca25 */ /* 0x000fc600078e0010 */
[----:B------:R-:W-:Y:S01]  /*1a80*/  @!P5 LEA.HI.X R23, R18, c[0x0][0x174], R13, 0x1, P0 ;  /* 0x00005d001217da11 */ /* 0x000fe200000f0c0d */
[----:B------:R-:W-:Y:S02]  /*1a90*/  @!P2 IMAD R9, R15, c[0x0][0x1a0], RZ ;  /* 0x000068000f09aa24 */ /* 0x000fe400078e02ff */
[----:B------:R-:W-:Y:S02]  /*1aa0*/  @!P4 IMAD.IADD R11, R17, 0x1, R11 ;  /* 0x00000001110bc824 */ /* 0x000fe400078e020b */
[C---:B------:R-:W-:Y:S01]  /*1ab0*/  @!P2 IMAD R9, R14.reuse, c[0x0][0x1a4], R9 ;  /* 0x000069000e09aa24 */ /* 0x040fe200078e0209 */
[----:B------:R-:W-:Y:S01]  /*1ac0*/  @!PT LDS RZ, [RZ] ;  /* 0x00000000fffff984 */ /* 0x000fe20000000800 */
[----:B------:R-:W-:Y:S01]  /*1ad0*/  @!PT LDS RZ, [RZ] ;  /* 0x00000000fffff984 */ /* 0x000fe20000000800 */
[----:B------:R-:W-:Y:S01]  /*1ae0*/  @!PT LDS RZ, [RZ] ;  /* 0x00000000fffff984 */ /* 0x000fe20000000800 */
[----:B------:R2:W-:Y:S01]  /*1af0*/  @!P5 LDGSTS.E.BYPASS.LTC128B.128 [R213+0xb000], [R22.64] ;  /* 0x0b00000016d5dfae */ /* 0x0005e2000b901d58 */
[----:B------:R-:W-:Y:S01]  /*1b00*/  @!P2 IMAD.WIDE.U32 R14, R14, c[0x0][0x1a0], R20 ;  /* 0x000068000e0eaa25 */ /* 0x000fe200078e0014 */
[C---:B------:R-:W-:Y:S02]  /*1b10*/  @!P4 LEA R20, P0, R16.reuse, c[0x0][0x170], 0x1 ;  /* 0x00005c001014ca11 */ /* 0x040fe400078008ff */
[----:B------:R1:W-:Y:S01]  /*1b20*/  @P4 STS.128 [R213+0xc000], RZ ;  /* 0x00c000ffd5004388 */ /* 0x0003e20000000c00 */
[----:B------:R-:W-:Y:S01]  /*1b30*/  @!P2 IMAD.IADD R9, R15, 0x1, R9 ;  /* 0x000000010f09a824 */ /* 0x000fe200078e0209 */
[----:B------:R-:W-:Y:S01]  /*1b40*/  @!P4 LEA.HI.X R21, R16, c[0x0][0x174], R11, 0x1, P0 ;  /* 0x00005d001015ca11 */ /* 0x000fe200000f0c0b */
[----:B------:R-:W-:Y:S01]  /*1b50*/  IMAD.WIDE.U32 R16, R183, c[0x0][0x370], RZ ;  /* 0x0000dc00b7107a25 */ /* 0x000fe200078e00ff */
[----:B------:R-:W-:-:S02]  /*1b60*/  @!P2 LEA R18, P0, R14, c[0x0][0x170], 0x1 ;  /* 0x00005c000e12aa11 */ /* 0x000fc400078008ff */
[----:B------:R-:W-:Y:S01]  /*1b70*/  LEA.HI R11, R214, R214, RZ, 0x1 ;  /* 0x000000d6d60b7211 */ /* 0x000fe200078f08ff */
[----:B------:R-:W-:Y:S01]  /*1b80*/  @!PT LDS RZ, [RZ] ;  /* 0x00000000fffff984 */ /* 0x000fe20000000800 */
[----:B------:R-:W-:Y:S01]  /*1b90*/  @!PT LDS RZ, [RZ] ;  /* 0x00000000fffff984 */ /* 0x000fe20000000800 */
[----:B------:R-:W-:Y:S01]  /*1ba0*/  @!PT LDS RZ, [RZ] ;  /* 0x00000000fffff984 */ /* 0x000fe20000000800 */
[----:B------:R3:W-:Y:S01]  /*1bb0*/  @!P4 LDGSTS.E.BYPASS.LTC128B.128 [R213+0xc000], [R20.64] ;  /* 0x0c00000014d5cfae */ /* 0x0007e2000b901d58 */
[----:B------:R-:W-:Y:S01]  /*1bc0*/  @!P2 LEA.HI.X R19, R14, c[0x0][0x174], R9, 0x1, P0 ;  /* 0x00005d000e13aa11 */ /* 0x000fe200000f0c09 */
[C---:B------:R-:W-:Y:S01]  /*1bd0*/  IMAD R9, R183.reuse, c[0x0][0x374], RZ ;  /* 0x0000dd00b7097a24 */ /* 0x040fe200078e02ff */
[----:B------:R-:W-:Y:S01]  /*1be0*/  @!P1 IADD3 R16, P0, R222, R16, RZ ;  /* 0x00000010de109210 */ /* 0x000fe20007f1e0ff */
[----:B------:R-:W-:Y:S01]  /*1bf0*/  IMAD.WIDE.U32 R14, R183, c[0x0][0x190], RZ ;  /* 0x00006400b70e7a25 */ /* 0x000fe200078e00ff */
[----:B------:R-:W-:Y:S01]  /*1c00*/  LOP3.LUT R11, R11, 0xfffffffe, RZ, 0xc0, !PT ;  /* 0xfffffffe0b0b7812 */ /* 0x000fe200078ec0ff */
[----:B------:R1:W-:Y:S01]  /*1c10*/  @P2 STS.128 [R213+0xd000], RZ ;  /* 0x00d000ffd5002388 */ /* 0x0003e20000000c00 */
[----:B------:R-:W-:Y:S01]  /*1c20*/  @!P1 IADD3.X R17, R223, R17, R9, P0, !PT ;  /* 0x00000011df119210 */ /* 0x000fe200007fe409 */
[----:B------:R-:W-:Y:S01]  /*1c30*/  IMAD R9, R183, c[0x0][0x194], RZ ;  /* 0x00006500b7097a24 */ /* 0x000fe200078e02ff */
[----:B------:R-:W-:Y:S01]  /*1c40*/  @!P1 IADD3 R14, P0, R224, R14, RZ ;  /* 0x0000000ee00e9210 */ /* 0x000fe20007f1e0ff */
[----:B------:R-:W-:Y:S01]  /*1c50*/  IMAD.IADD R11, R214, 0x1, -R11 ;  /* 0x00000001d60b7824 */ /* 0x000fe200078e0a0b */
[----:B------:R-:W-:Y:S01]  /*1c60*/  @!PT LDS RZ, [RZ] ;  /* 0x00000000fffff984 */ /* 0x000fe20000000800 */
[----:B------:R-:W-:Y:S01]  /*1c70*/  @!PT LDS RZ, [RZ] ;  /* 0x00000000fffff984 */ /* 0x000fe20000000800 */
[----:B------:R-:W-:Y:S01]  /*1c80*/  @!PT LDS RZ, [RZ] ;  /* 0x00000000fffff984 */ /* 0x000fe20000000800 */
[----:B------:R4:W-:Y:S01]  /*1c90*/  @!P2 LDGSTS.E.BYPASS.LTC128B.128 [R213+0xd000], [R18.64] ;  /* 0x0d00000012d5afae */ /* 0x0009e2000b901d58 */
[----:B------:R-:W-:Y:S01]  /*1ca0*/  IMAD.MOV.U32 R210, RZ, RZ, 0x7f800000 ;  /* 0x7f800000ffd27424 */ /* 0x000fe200078e00ff */
[----:B------:R-:W-:Y:S01]  /*1cb0*/  @!P1 IADD3.X R15, R225, R15, R9, P0, !PT ;  /* 0x0000000fe10f9210 */ /* 0x000fe200007fe409 */
[----:B------:R-:W-:Y:S01]  /*1cc0*/  IMAD R9, R7, c[0x0][0x19c], R8 ;  /* 0x0000670007097a24 */ /* 0x000fe200078e0208 */
[----:B------:R-:W-:Y:S01]  /*1cd0*/  IADD3 R12, P0, R12, R26, RZ ;  /* 0x0000001a0c0c7210 */ /* 0x000fe20007f1e0ff */
[----:B------:R-:W0:Y:S01]  /*1ce0*/  LDGDEPBAR ;  /* 0x00000000000079af */ /* 0x000e220000000000 */
[----:B------:R-:W-:Y:S01]  /*1cf0*/  ISETP.NE.AND P3, PT, R11, 0x1, PT ;  /* 0x000000010b00780c */ /* 0x000fe20003f65270 */
[----:B------:R-:W-:Y:S01]  /*1d00*/  @!P6 IMAD R11, R2, c[0x0][0x198], RZ ;  /* 0x00006600020bea24 */ /* 0x000fe200078e02ff */
[----:B------:R-:W-:Y:S01]  /*1d10*/  IADD3.X R13, R10, R27, R9, P0, !PT ;  /* 0x0000001b0a0d7210 */ /* 0x000fe200007fe409 */
[----:B------:R-:W-:Y:S01]  /*1d20*/  IMAD R9, R6, c[0x0][0x1b0], RZ ;  /* 0x00006c0006097a24 */ /* 0x000fe200078e02ff */
[C---:B------:R-:W-:Y:S01]  /*1d30*/  ISETP.GE.AND P0, PT, R188.reuse, R5, PT ;  /* 0x00000005bc00720c */ /* 0x040fe20003f06270 */
[----:B------:R-:W-:-:S02]  /*1d40*/  @!P6 IMAD R11, R188, c[0x0][0x19c], R11 ;  /* 0x00006700bc0bea24 */ /* 0x000fc400078e020b */
[C---:B------:R-:W-:Y:S02]  /*1d50*/  IMAD R9, R4.reuse, c[0x0][0x1b4], R9 ;  /* 0x00006d0004097a24 */ /* 0x040fe400078e0209 */
[----:B------:R-:W-:Y:S01]  /*1d60*/  IMAD.WIDE.U32 R12, R4, c[0x0][0x1b0], R12 ;  /* 0x00006c00040c7a25 */ /* 0x000fe200078e000c */
[----:B------:R-:W-:-:S03]  /*1d70*/  IADD3 R4, R193, 0x1000, RZ ;  /* 0x00001000c1047810 */ /* 0x000fc60007ffe0ff */
[----:B------:R-:W-:Y:S01]  /*1d80*/  IMAD.MOV.U32 R211, RZ, RZ, 0x7f800000 ;  /* 0x7f800000ffd37424 */ /* 0x000fe200078e00ff */
[----:B------:R-:W-:Y:S01]  /*1d90*/  SEL R4, R4, R193, !P3 ;  /* 0x000000c104047207 */ /* 0x000fe20005800000 */
[----:B------:R-:W-:Y:S01]  /*1da0*/  IMAD.MOV.U32 R207, RZ, RZ, 0x7f800000 ;  /* 0x7f800000ffcf7424 */ /* 0x000fe200078e00ff */
[----:B------:R-:W-:Y:S01]  /*1db0*/  IADD3 R13, R13, R9, RZ ;  /* 0x000000090d0d7210 */ /* 0x000fe20007ffe0ff */
[----:B------:R1:W-:Y:S01]  /*1dc0*/  @P0 STS.128 [R213+0x4000], RZ ;  /* 0x004000ffd5000388 */ /* 0x0003e20000000c00 */
[----:B---3--:R-:W-:Y:S01]  /*1dd0*/  @!P4 MOV R20, R12 ;  /* 0x0000000c0014c202 */ /* 0x008fe20000000f00 */
[----:B------:R-:W-:Y:S02]  /*1de0*/  IMAD.SHL.U32 R212, R4, 0x2, RZ ;  /* 0x0000000204d47824 */ /* 0x000fe400078e00ff */
[----:B------:R-:W-:Y:S01]  /*1df0*/  @!P6 IMAD.WIDE.U32 R8, R188, c[0x0][0x198], R12 ;  /* 0x00006600bc08ea25 */ /* 0x000fe200078e000c */
[----:B------:R-:W-:Y:S01]  /*1e00*/  @!PT LDS RZ, [RZ] ;  /* 0x00000000fffff984 */ /* 0x000fe20000000800 */
[----:B------:R-:W-:Y:S01]  /*1e10*/  @!PT LDS RZ, [RZ] ;  /* 0x00000000fffff984 */ /* 0x000fe20000000800 */
[----:B------:R-:W-:Y:S01]  /*1e20*/  @!PT LDS RZ, [RZ] ;  /* 0x00000000fffff984 */ /* 0x000fe20000000800 */
[----:B------:R1:W-:Y:S03]  /*1e30*/  @!P0 LDGSTS.E.BYPASS.LTC128B.128 [R213+0x4000], [R222.64] ;  /* 0x04000000ded58fae */ /* 0x0003e6000b901d58 */
[----:B------:R-:W-:Y:S01]  /*1e40*/  @!P6 IMAD.IADD R11, R9, 0x1, R11 ;  /* 0x00000001090be824 */ /* 0x000fe200078e020b */
[----:B------:R1:W-:Y:S01]  /*1e50*/  @P1 STS.128 [R213+0x5000], RZ ;  /* 0x005000ffd5001388 */ /* 0x0003e20000000c00 */
[----:B------:R-:W-:-:S03]  /*1e60*/  @!P4 IMAD.MOV.U32 R21, RZ, RZ, R13 ;  /* 0x000000ffff15c224 */ /* 0x000fc600078e000d */
[----:B------:R-:W-:Y:S01]  /*1e70*/  @!PT LDS RZ, [RZ] ;  /* 0x00000000fffff984 */ /* 0x000fe20000000800 */
[----:B------:R-:W-:Y:S01]  /*1e80*/  @!PT LDS RZ, [RZ] ;  /* 0x00000000fffff984 */ /* 0x000fe20000000800 */
[----:B------:R-:W-:Y:S01]  /*1e90*/  @!PT LDS RZ, [RZ] ;  /* 0x00000000fffff984 */ /* 0x000fe20000000800 */
[----:B------:R3:W-:Y:S04]  /*1ea0*/  @!P1 LDGSTS.E.BYPASS.LTC128B.128 [R213+0x5000], [R16.64] ;  /* 0x0500000010d59fae */ /* 0x0007e8000b901d58 */
        /* <DEDUP_REMOVED lines=8> */
[----:B----4-:R-:W-:-:S03]  /*1f30*/  @!P6 LEA R18, P0, R8, c[0x0][0x168], 0x1 ;  /* 0x00005a000812ea11 */ /* 0x010fc600078008ff */
[----:B------:R1:W-:Y:S01]  /*1f40*/  @P1 STS [R212+0x1000], RZ ;  /* 0x001000ffd4001388 */ /* 0x0003e20000000800 */
[----:B------:R-:W-:Y:S02]  /*1f50*/  @!P6 LEA.HI.X R19, R8, c[0x0][0x16c], R11, 0x1, P0 ;  /* 0x00005b000813ea11 */ /* 0x000fe400000f0c0b */
[C---:B------:R-:W-:Y:S01]  /*1f60*/  @!P5 IADD3 R9, P0, R188.reuse, 0x20, RZ ;  /* 0x00000020bc09d810 */ /* 0x040fe20007f1e0ff */
[----:B---3--:R-:W-:Y:S01]  /*1f70*/  @!P5 IMAD.MOV.U32 R16, RZ, RZ, R12 ;  /* 0x000000ffff10d224 */ /* 0x008fe200078e000c */
[----:B------:R1:W-:Y:S01]  /*1f80*/  @P1 STS [R212+0x1004], RZ ;  /* 0x001004ffd4001388 */ /* 0x0003e20000000800 */
[----:B------:R-:W-:Y:S02]  /*1f90*/  @!P5 IMAD.MOV.U32 R17, RZ, RZ, R13 ;  /* 0x000000ffff11d224 */ /* 0x000fe400078e000d */
[----:B------:R-:W-:Y:S01]  /*1fa0*/  @!P5 IMAD.X R10, RZ, RZ, R2, P0 ;  /* 0x000000ffff0ad224 */ /* 0x000fe200000e0602 */
[----:B------:R-:W-:Y:S01]  /*1fb0*/  @!P4 IADD3 R8, P0, R188, 0x40, RZ ;  /* 0x00000040bc08c810 */ /* 0x000fe20007f1e0ff */
[C---:B------:R-:W-:Y:S01]  /*1fc0*/  @!P5 IMAD.WIDE.U32 R16, R9.reuse, c[0x0][0x198], R16 ;  /* 0x000066000910da25 */ /* 0x040fe200078e0010 */
[----:B------:R1:W-:Y:S02]  /*1fd0*/  @P1 STS [R212+0x1008], RZ ;  /* 0x001008ffd4001388 */ /* 0x0003e40000000800 */
[----:B------:R-:W-:Y:S01]  /*1fe0*/  @!P4 IADD3.X R6, RZ, R2, RZ, P0, !PT ;  /* 0x00000002ff06c210 */ /* 0x000fe200007fe4ff */
[----:B------:R-:W-:Y:S01]  /*1ff0*/  @!P5 IMAD R10, R10, c[0x0][0x198], RZ ;  /* 0x000066000a0ada24 */ /* 0x000fe200078e02ff */
[----:B------:R-:W-:Y:S01]  /*2000*/  @!P2 IADD3 R4, P0, R188, 0x60, RZ ;  /* 0x00000060bc04a810 */ /* 0x000fe20007f1e0ff */
[----:B------:R-:W-:Y:S01]  /*2010*/  @!P4 IMAD.WIDE.U32 R20, R8, c[0x0][0x198], R20 ;  /* 0x000066000814ca25 */ /* 0x000fe200078e0014 */
[----:B------:R1:W-:Y:S03]  /*2020*/  @P1 STS [R212+0x100c], RZ ;  /* 0x00100cffd4001388 */ /* 0x0003e60000000800 */
[----:B------:R-:W-:Y:S01]  /*2030*/  @!P5 IMAD R10, R9, c[0x0][0x19c], R10 ;  /* 0x00006700090ada24 */ /* 0x000fe200078e020a */
[----:B------:R-:W-:Y:S01]  /*2040*/  @!PT LDS RZ, [RZ] ;  /* 0x00000000fffff984 */ /* 0x000fe20000000800 */
[----:B------:R-:W-:Y:S01]  /*2050*/  @!PT LDS RZ, [RZ] ;  /* 0x00000000fffff984 */ /* 0x000fe20000000800 */
[----:B------:R-:W-:Y:S01]  /*2060*/  @!PT LDS RZ, [RZ] ;  /* 0x00000000fffff984 */ /* 0x000fe20000000800 */
[----:B------:R3:W-:Y:S01]  /*2070*/  @!P1 LDGSTS.E.BYPASS.LTC128B.128 [R212+0x1000], [R14.64] ;  /* 0x010000000ed49fae */ /* 0x0007e2000b901d58 */
[----:B------:R-:W-:Y:S01]  /*2080*/  @!P4 IMAD R11, R6, c[0x0][0x198], RZ ;  /* 0x00006600060bca24 */ /* 0x000fe200078e02ff */
[----:B------:R-:W-:Y:S01]  /*2090*/  IADD3 R6, R192, 0x20, RZ ;  /* 0x00000020c0067810 */ /* 0x000fe20007ffe0ff */
[----:B------:R-:W-:Y:S01]  /*20a0*/  @!P2 IMAD.X R2, RZ, RZ, R2, P0 ;  /* 0x000000ffff02a224 */ /* 0x000fe200000e0602 */
[----:B--2---:R-:W-:Y:S01]  /*20b0*/  @!P5 LEA R22, P0, R16, c[0x0][0x168], 0x1 ;  /* 0x00005a001016da11 */ /* 0x004fe200078008ff */
[----:B------:R-:W-:Y:S01]  /*20c0*/  @!P5 IMAD.IADD R10, R17, 0x1, R10 ;  /* 0x00000001110ad824 */ /* 0x000fe200078e020a */
[----:B------:R1:W-:Y:S01]  /*20d0*/  @P6 STS.128 [R213+0x6000], RZ ;  /* 0x006000ffd5006388 */ /* 0x0003e20000000c00 */
[----:B------:R-:W-:Y:S01]  /*20e0*/  @!P4 IMAD R11, R8, c[0x0][0x19c], R11 ;  /* 0x00006700080bca24 */ /* 0x000fe200078e020b */
[----:B------:R-:W-:Y:S01]  /*20f0*/  ISETP.GE.AND P1, PT, R6, R5, PT ;  /* 0x000000050600720c */ /* 0x000fe20003f26270 */
[----:B------:R-:W-:Y:S01]  /*2100*/  @!P2 IMAD R9, R2, c[0x0][0x198], RZ ;  /* 0x000066000209aa24 */ /* 0x000fe200078e02ff */
[----:B------:R-:W-:Y:S01]  /*2110*/  @!P5 LEA.HI.X R23, R16, c[0x0][0x16c], R10, 0x1, P0 ;  /* 0x00005b001017da11 */ /* 0x000fe200000f0c0a */
[----:B------:R-:W-:Y:S01]  /*2120*/  @!P4 IMAD.IADD R11, R21, 0x1, R11 ;  /* 0x00000001150bc824 */ /* 0x000fe200078e020b */
[----:B------:R-:W-:Y:S01]  /*2130*/  @!P4 LEA R10, P0, R20, c[0x0][0x168], 0x1 ;  /* 0x00005a00140aca11 */ /* 0x000fe200078008ff */
[C---:B------:R-:W-:Y:S01]  /*2140*/  @!P2 IMAD R9, R4.reuse, c[0x0][0x19c], R9 ;  /* 0x000067000409aa24 */ /* 0x040fe200078e0209 */
[----:B------:R-:W-:Y:S01]  /*2150*/  @!PT LDS RZ, [RZ] ;  /* 0x00000000fffff984 */ /* 0x000fe20000000800 */
[----:B------:R-:W-:Y:S01]  /*2160*/  @!PT LDS RZ, [RZ] ;  /* 0x00000000fffff984 */ /* 0x000fe20000000800 */
[----:B------:R-:W-:Y:S01]  /*2170*/  @!PT LDS RZ, [RZ] ;  /* 0x00000000fffff984 */ /* 0x000fe20000000800 */
[----:B------:R1:W-:Y:S01]  /*2180*/  @!P6 LDGSTS.E.BYPASS.LTC128B.128 [R213+0x6000], [R18.64] ;  /* 0x0600000012d5efae */ /* 0x0003e2000b901d58 */
[----:B------:R-:W-:Y:S01]  /*2190*/  @!P2 IMAD.WIDE.U32 R12, R4, c[0x0][0x198], R12 ;  /* 0x00006600040caa25 */ /* 0x000fe200078e000c */
[----:B------:R-:W-:-:S02]  /*21a0*/  @!P4 LEA.HI.X R11, R20, c[0x0][0x16c], R11, 0x1, P0 ;  /* 0x00005b00140bca11 */ /* 0x000fc400000f0c0b */
[----:B------:R1:W-:Y:S01]  /*21b0*/  @P5 STS.128 [R213+0x7000], RZ ;  /* 0x007000ffd5005388 */ /* 0x0003e20000000c00 */
[----:B------:R-:W-:Y:S02]  /*21c0*/  IADD3 R2, R192, 0x28, RZ ;  /* 0x00000028c0027810 */ /* 0x000fe40007ffe0ff */
[----:B------:R-:W-:Y:S01]  /*21d0*/  @!P2 IADD3 R9, R13, R9, RZ ;  /* 0x000000090d09a210 */ /* 0x000fe20007ffe0ff */
[----:B------:R-:W-:Y:S01]  /*21e0*/  @!PT LDS RZ, [RZ] ;  /* 0x00000000fffff984 */ /* 0x000fe20000000800 */
[----:B------:R-:W-:Y:S01]  /*21f0*/  @!PT LDS RZ, [RZ] ;  /* 0x00000000fffff984 */ /* 0x000fe20000000800 */
[----:B------:R-:W-:Y:S01]  /*2200*/  @!PT LDS RZ, [RZ] ;  /* 0x00000000fffff984 */ /* 0x000fe20000000800 */
[----:B------:R1:W-:Y:S01]  /*2210*/  @!P5 LDGSTS.E.BYPASS.LTC128B.128 [R213+0x7000], [R22.64] ;  /* 0x0700000016d5dfae */ /* 0x0003e2000b901d58 */
[----:B------:R-:W-:Y:S02]  /*2220*/  @!P2 LEA R8, P0, R12, c[0x0][0x168], 0x1 ;  /* 0x00005a000c08aa11 */ /* 0x000fe400078008ff */
[----:B------:R-:W-:Y:S01]  /*2230*/  IADD3 R4, R192, 0x8, RZ ;  /* 0x00000008c0047810 */ /* 0x000fe20007ffe0ff */
[----:B------:R1:W-:Y:S01]  /*2240*/  @P4 STS.128 [R213+0x8000], RZ ;  /* 0x008000ffd5004388 */ /* 0x0003e20000000c00 */
[----:B------:R-:W-:Y:S02]  /*2250*/  @!P2 LEA.HI.X R9, R12, c[0x0][0x16c], R9, 0x1, P0 ;  /* 0x00005b000c09aa11 */ /* 0x000fe400000f0c09 */
[-C--:B------:R-:W-:Y:S01]  /*2260*/  ISETP.GE.AND P0, PT, R2, R5.reuse, PT ;  /* 0x000000050200720c */ /* 0x080fe20003f06270 */
[----:B------:R-:W-:Y:S01]  /*2270*/  @!PT LDS RZ, [RZ] ;  /* 0x00000000fffff984 */ /* 0x000fe20000000800 */
[----:B------:R-:W-:Y:S01]  /*2280*/  @!PT LDS RZ, [RZ] ;  /* 0x00000000fffff984 */ /* 0x000fe20000000800 */
[----:B------:R-:W-:Y:S01]  /*2290*/  @!PT LDS RZ, [RZ] ;  /* 0x00000000fffff984 */ /* 0x000fe20000000800 */
[----:B------:R2:W-:Y:S01]  /*22a0*/  @!P4 LDGSTS.E.BYPASS.LTC128B.128 [R213+0x8000], [R10.64] ;  /* 0x080000000ad5cfae */ /* 0x0005e2000b901d58 */
[----:B------:R-:W-:-:S03]  /*22b0*/  ISETP.GE.AND P4, PT, R192, R5, PT ;  /* 0x00000005c000720c */ /* 0x000fc60003f86270 */
[----:B------:R1:W-:Y:S04]  /*22c0*/  @P2 STS.128 [R213+0x9000], RZ ;  /* 0x009000ffd5002388 */ /* 0x0003e80000000c00 */
[----:B------:R-:W-:Y:S01]  /*22d0*/  @!PT LDS RZ, [RZ] ;  /* 0x00000000fffff984 */ /* 0x000fe20000000800 */
[----:B------:R-:W-:Y:S01]  /*22e0*/  @!PT LDS RZ, [RZ] ;  /* 0x00000000fffff984 */ /* 0x000fe20000000800 */
[----:B------:R-:W-:Y:S01]  /*22f0*/  @!PT LDS RZ, [RZ] ;  /* 0x00000000fffff984 */ /* 0x000fe20000000800 */
[----:B------:R4:W-:Y:S01]  /*2300*/  @!P2 LDGSTS.E.BYPASS.LTC128B.128 [R213+0x9000], [R8.64] ;  /* 0x0900000008d5afae */ /* 0x0009e2000b901d58 */
[----:B------:R-:W-:-:S03]  /*2310*/  ISETP.GE.AND P2, PT, R4, R5, PT ;  /* 0x000000050400720c */ /* 0x000fc60003f46270 */
[----:B------:R-:W0:Y:S01]  /*2320*/  LDGDEPBAR ;  /* 0x00000000000079af */ /* 0x000e220000000000 */
[----:B---3--:R-:W-:-:S05]  /*2330*/  @!P0 IMAD.WIDE R14, R2, 0x4, R226 ;  /* 0x00000004020e8825 */ /* 0x008fca00078e02e2 */
[----:B------:R1:W5:Y:S01]  /*2340*/  @!P0 LDG.E R209, [R14.64] ;  /* 0x000000180ed18981 */ /* 0x000362000c1e1900 */
[----:B--2---:R-:W-:-:S05]  /*2350*/  IMAD.WIDE R10, R192, 0x4, R226 ;  /* 0x00000004c00a7825 */ /* 0x004fca00078e02e2 */
[----:B------:R1:W5:Y:S04]  /*2360*/  @!P4 LDG.E R210, [R10.64] ;  /* 0x000000180ad2c981 */ /* 0x000368000c1e1900 */
[----:B------:R1:W5:Y:S01]  /*2370*/  @!P2 LDG.E R211, [R10.64+0x20] ;  /* 0x000020180ad3a981 */ /* 0x000362000c1e1900 */
[----:B------:R-:W-:-:S04]  /*2380*/  DEPBAR.LE SB0, 0x1 ;  /* 0x000080400000791a */ /* 0x000fc80000000000 */
[----:B------:R1:W5:Y:S04]  /*2390*/  @!P1 LDG.E R207, [R10.64+0x80] ;  /* 0x000080180acf9981 */ /* 0x000368000c1e1900 */
[----:B------:R-:W-:Y:S01]  /*23a0*/  BAR.SYNC.DEFER_BLOCKING 0x0 ;  /* 0x0000000000007b1d */ /* 0x000fe20000010000 */
[----:B------:R-:W-:Y:S02]  /*23b0*/  IMAD.MOV.U32 R12, RZ, RZ, c[0x0][0x308] ;  /* 0x0000c200ff0c7624 */ /* 0x000fe400078e00ff */
[----:B------:R-:W-:-:S05]  /*23c0*/  IMAD.MOV.U32 R13, RZ, RZ, c[0x0][0x30c] ;  /* 0x0000c300ff0d7624 */ /* 0x000fca00078e00ff */
[----:B----4-:R-:W2:Y:S04]  /*23d0*/  LDG.E.64 R8, [R12.64+0x8] ;  /* 0x000008180c087981 */ /* 0x010ea8000c1e1b00 */
[----:B------:R-:W3:Y:S01]  /*23e0*/  LDG.E.64 R4, [R12.64] ;  /* 0x000000180c047981 */ /* 0x000ee2000c1e1b00 */
[----:B------:R-:W-:Y:S01]  /*23f0*/  LEA.HI R0, R0, R3, RZ, 0x4 ;  /* 0x0000000300007211 */ /* 0x000fe200078f20ff */
[----:B------:R-:W-:Y:S01]  /*2400*/  IMAD R2, R189, c[0x0][0x1c0], R208 ;  /* 0x00007000bd027a24 */ /* 0x000fe200078e02d0 */
[----:B------:R-:W-:Y:S01]  /*2410*/  IADD3 R7, R7, 0x80, RZ ;  /* 0x0000008007077810 */ /* 0x000fe20007ffe0ff */
[----:B------:R1:W4:Y:S01]  /*2420*/  LDSM.16.M88.4 R140, [R179+0xa000] ;  /* 0x00a00000b38c783b */ /* 0x0003220000000200 */
[----:B------:R-:W-:-:S03]  /*2430*/  LOP3.LUT R0, R0, 0xfffffff0, RZ, 0xc0, !PT ;  /* 0xfffffff000007812 */ /* 0x000fc600078ec0ff */
[----:B------:R1:W1:Y:S02]  /*2440*/  LDSM.16.M88.4 R144, [R179+0xa800] ;  /* 0x00a80000b390783b */ /* 0x0002640000000200 */
[----:B------:R-:W-:Y:S02]  /*2450*/  IMAD.IADD R3, R3, 0x1, -R0 ;  /* 0x0000000103037824 */ /* 0x000fe400078e0a00 */
[----:B------:R1:W1:Y:S03]  /*2460*/  LDSM.16.M88.4 R148, [R174+0xa000] ;  /* 0x00a00000ae94783b */ /* 0x0002660000000200 */
[----:B------:R-:W-:Y:S01]  /*2470*/  SHF.R.S32.HI R0, RZ, 0x1f, R3 ;  /* 0x0000001fff007819 */ /* 0x000fe20000011403 */
[----:B------:R1:W1:Y:S03]  /*2480*/  LDSM.16.M88.4 R152, [R174+0xa800] ;  /* 0x00a80000ae98783b */ /* 0x0002660000000200 */
[----:B------:R-:W-:Y:S01]  /*2490*/  LEA.HI R0, R0, R3, RZ, 0x3 ;  /* 0x0000000300007211 */ /* 0x000fe200078f18ff */
[----:B------:R1:W1:Y:S01]  /*24a0*/  LDSM.16.M88.4 R156, [R173+0xa000] ;  /* 0x00a00000ad9c783b */ /* 0x0002620000000200 */
[----:B------:R-:W-:-:S02]  /*24b0*/  ISETP.GE.AND P1, PT, R7, R216, PT ;  /* 0x000000d80700720c */ /* 0x000fc40003f26270 */
[----:B------:R-:W-:Y:S01]  /*24c0*/  LOP3.LUT R0, R0, 0xfffffff8, RZ, 0xc0, !PT ;  /* 0xfffffff800007812 */ /* 0x000fe200078ec0ff */
[----:B------:R-:W-:Y:S01]  /*24d0*/  IMAD.SHL.U32 R7, R2, 0x20, RZ ;  /* 0x0000002002077824 */ /* 0x000fe200078e00ff */
[----:B------:R1:W1:Y:S03]  /*24e0*/  LDSM.16.M88.4 R160, [R173+0xa800] ;  /* 0x00a80000ada0783b */ /* 0x0002660000000200 */
[----:B------:R-:W-:Y:S01]  /*24f0*/  IMAD.IADD R0, R3, 0x1, -R0 ;  /* 0x0000000103007824 */ /* 0x000fe200078e0a00 */
[----:B------:R-:W-:Y:S01]  /*2500*/  SHF.R.S32.HI R3, RZ, 0x1f, R228 ;  /* 0x0000001fff037819 */ /* 0x000fe200000114e4 */
[----:B------:R1:W1:Y:S04]  /*2510*/  LDSM.16.M88.4 R164, [R172+0xa000] ;  /* 0x00a00000aca4783b */ /* 0x0002680000000200 */
[----:B------:R1:W1:Y:S01]  /*2520*/  LDSM.16.M88.4 R168, [R172+0xa800] ;  /* 0x00a80000aca8783b */ /* 0x0002620000000200 */
[----:B------:R-:W-:-:S02]  /*2530*/  USHF.L.U32 UR17, UR12, 0x4, URZ ;  /* 0x000000040c117899 */ /* 0x000fc4000800063f */
[----:B------:R-:W-:Y:S02]  /*2540*/  USHF.L.U32 UR18, UR12, 0x3, URZ ;  /* 0x000000030c127899 */ /* 0x000fe4000800063f */
[----:B------:R-:W-:Y:S01]  /*2550*/  UIADD3 UR11, UR17, 0x20, URZ ;  /* 0x00000020110b7890 */ /* 0x000fe2000fffe03f */
[----:B------:R-:W-:-:S03]  /*2560*/  IMAD.MOV.U32 R175, RZ, RZ, 0x20 ;  /* 0x00000020ffaf7424 */ /* 0x000fc600078e00ff */
[----:B------:R-:W-:Y:S01]  /*2570*/  UIADD3 UR10, UR18, UR11, URZ ;  /* 0x0000000b120a7290 */ /* 0x000fe2000fffe03f */
[----:B------:R-:W-:Y:S02]  /*2580*/  LOP3.LUT P0, RZ, R0, 0x2, RZ, 0xc0, !PT ;  /* 0x0000000200ff7812 */ /* 0x000fe4000780c0ff */
[----:B------:R-:W-:Y:S01]  /*2590*/  IADD3 R176, R181, 0x1000, RZ ;  /* 0x00001000b5b07810 */ /* 0x000fe20007ffe0ff */
[----:B------:R-:W-:Y:S01]  /*25a0*/  UIADD3 UR9, UR18, UR10, URZ ;  /* 0x0000000a12097290 */ /* 0x000fe2000fffe03f */
[----:B------:R-:W-:Y:S01]  /*25b0*/  IMAD.SHL.U32 R220, R186, 0x20, RZ ;  /* 0x00000020badc7824 */ /* 0x000fe200078e00ff */
[----:B------:R-:W-:Y:S01]  /*25c0*/  LOP3.LUT P2, RZ, R0, 0x4, RZ, 0xc0, !PT ;  /* 0x0000000400ff7812 */ /* 0x000fe2000784c0ff */
[----:B------:R-:W-:Y:S01]  /*25d0*/  IMAD.SHL.U32 R0, R182, 0x2, RZ ;  /* 0x00000002b6007824 */ /* 0x000fe200078e00ff */
[----:B------:R-:W-:Y:S01]  /*25e0*/  UIADD3 UR8, UR18, UR9, URZ ;  /* 0x0000000912087290 */ /* 0x000fe2000fffe03f */
[----:B------:R-:W-:Y:S02]  /*25f0*/  SEL R176, R176, R181, !P3 ;  /* 0x000000b5b0b07207 */ /* 0x000fe40005800000 */
[----:B------:R-:W-:Y:S01]  /*2600*/  SEL R175, R175, 0xffffffe0, !P0 ;  /* 0xffffffe0afaf7807 */ /* 0x000fe20004000000 */
[----:B------:R-:W-:Y:S01]  /*2610*/  UIADD3 UR7, UR18, UR8, URZ ;  /* 0x0000000812077290 */ /* 0x000fe2000fffe03f */
[----:B------:R-:W-:Y:S01]  /*2620*/  MOV R203, R205 ;  /* 0x000000cd00cb7202 */ /* 0x000fe20000000f00 */
        /* <DEDUP_REMOVED lines=33> */
[----:B------:R-:W-:Y:S01]  /*2840*/  SEL R183, R183, 0xffffffc0, !P2 ;  /* 0xffffffc0b7b77807 */ /* 0x000fe20005000000 */
[----:B------:R-:W-:Y:S01]  /*2850*/  IMAD.MOV.U32 R219, RZ, RZ, 0x40 ;  /* 0x00000040ffdb7424 */ /* 0x000fe200078e00ff */
[----:B------:R-:W-:Y:S01]  /*2860*/  IADD3 R2, R180, R175, RZ ;  /* 0x000000afb4027210 */ /* 0x000fe20007ffe0ff */
[----:B------:R-:W-:-:S02]  /*2870*/  UIADD3 UR5, -UR6, URZ, URZ ;  /* 0x0000003f06057290 */ /* 0x000fc4000fffe13f */
[----:B------:R-:W-:Y:S02]  /*2880*/  UIMAD UR16, UR12, 0x18, URZ ;  /* 0x000000180c1078a4 */ /* 0x000fe4000f8e023f */
[----:B------:R-:W-:Y:S02]  /*2890*/  USHF.L.U32 UR15, UR12, 0x5, URZ ;  /* 0x000000050c0f7899 */ /* 0x000fe4000800063f */
[----:B------:R-:W-:Y:S02]  /*28a0*/  UIMAD UR14, UR12, 0x28, URZ ;  /* 0x000000280c0e78a4 */ /* 0x000fe4000f8e023f */
[----:B------:R-:W-:Y:S02]  /*28b0*/  UIMAD UR13, UR12, 0x30, URZ ;  /* 0x000000300c0d78a4 */ /* 0x000fe4000f8e023f */
[----:B------:R-:W-:Y:S02]  /*28c0*/  UIMAD UR12, UR12, 0x38, URZ ;  /* 0x000000380c0c78a4 */ /* 0x000fe4000f8e023f */
[----:B------:R-:W-:Y:S01]  /*28d0*/  UIADD3 UR6, UR18, UR7, URZ ;  /* 0x0000000712067290 */ /* 0x000fe2000fffe03f */
[----:B--2---:R-:W-:-:S02]  /*28e0*/  IADD3 R228, P5, P4, R7, R8, R228 ;  /* 0x0000000807e47210 */ /* 0x004fc40007cbe0e4 */
[----:B------:R-:W-:-:S04]  /*28f0*/  SHF.R.S32.HI R8, RZ, 0x1f, R7 ;  /* 0x0000001fff087819 */ /* 0x000fc80000011407 */
[----:B------:R-:W-:Y:S02]  /*2900*/  IADD3.X R206, R8, R9, R3, P5, P4 ;  /* 0x0000000908ce7210 */ /* 0x000fe40002fe8403 */
[----:B------:R-:W-:-:S04]  /*2910*/  IADD3 R3, R182, 0x1000, RZ ;  /* 0x00001000b6037810 */ /* 0x000fc80007ffe0ff */
[----:B------:R-:W-:Y:S02]  /*2920*/  SEL R178, R3, R182, !P3 ;  /* 0x000000b603b27207 */ /* 0x000fe40005800000 */
[----:B------:R-:W2:Y:S01]  /*2930*/  @P1 S2R R3, SR_TID.X ;  /* 0x0000000000031919 */ /* 0x000ea20000002100 */
[----:B---3--:R3:W1:Y:S08]  /*2940*/  R2UR UR22, R5 ;  /* 0x00000000051673c2 */ /* 0x00867000000e0000 */
[----:B------:R3:W1:Y:S01]  /*2950*/  R2UR UR23, R4 ;  /* 0x00000000041773c2 */ /* 0x00066200000e0000 */
[----:B------:R-:W-:Y:S01]  /*2960*/  SHF.L.U32 R178, R178, 0x1, RZ ;  /* 0x00000001b2b27819 */ /* 0x000fe200000006ff */
[----:B------:R-:W-:Y:S01]  /*2970*/  IMAD.WIDE.U32 R228, R228, -0x2daee0ad, RZ ;  /* 0xd2511f53e4e47825 */ /* 0x000fe200078e00ff */
[----:B--2---:R-:W-:-:S04]  /*2980*/  @P1 SHF.L.U32 R3, R3, 0x1, RZ ;  /* 0x0000000103031819 */ /* 0x004fc800000006ff */
[----:B------:R-:W-:Y:S01]  /*2990*/  @P1 LOP3.LUT R220, R220, 0x6, R3, 0xf8, !PT ;  /* 0x00000006dcdc1812 */ /* 0x000fe200078ef803 */
[----:B----4-:R-:W-:Y:S02]  /*29a0*/  IMAD.IADD R3, R0, 0x1, R175 ;  /* 0x0000000100037824 */ /* 0x010fe400078e02af */
.L_x_823:
[----:B------:R-:W0:Y:S01]  /*29b0*/  LDGDEPBAR ;  /* 0x00000000000079af */ /* 0x000e220000000000 */
[C---:B------:R-:W-:Y:S01]  /*29c0*/  IMAD.IADD R184, R178.reuse, 0x1, R175 ;  /* 0x00000001b2b87824 */ /* 0x040fe200078e02af */
[----:B-----5:R-:W-:Y:S01]  /*29d0*/  FSETP.NEU.FTZ.AND P6, PT, R211, -INF , PT ;  /* 0xff800000d300780b */ /* 0x020fe20003fdd000 */
[--C-:B------:R-:W-:Y:S01]  /*29e0*/  IMAD.IADD R185, R178, 0x1, R183.reuse ;  /* 0x00000001b2b97824 */ /* 0x100fe200078e02b7 */
[----:B------:R-:W-:Y:S01]  /*29f0*/  FSETP.NEU.FTZ.AND P3, PT, R210, -INF , PT ;  /* 0xff800000d200780b */ /* 0x000fe20003f7d000 */
[----:B------:R-:W-:Y:S01]  /*2a00*/  IMAD.IADD R183, R184, 0x1, R183 ;  /* 0x00000001b8b77824 */ /* 0x000fe200078e02b7 */
[----:B-1----:R-:W-:Y:S01]  /*2a10*/  LOP3.LUT R236, R206, UR23, RZ, 0x3c, !PT ;  /* 0x00000017ceec7c12 */ /* 0x002fe2000f8e3cff */
[----:B------:R-:W-:Y:S01]  /*2a20*/  @P1 IMAD R245, R195, 0x80, R220 ;  /* 0x00000080c3f51824 */ /* 0x000fe200078e02dc */
[----:B------:R-:W-:Y:S01]  /*2a30*/  UIADD3 UR19, UR23, 0x3c6ef372, URZ ;  /* 0x3c6ef37217137890 */ /* 0x000fe2000fffe03f */
[----:B------:R-:W-:Y:S01]  /*2a40*/  FMUL.FTZ R232, R211, 1.4426950216293334961 ;  /* 0x3fb8aa3bd3e87820 */ /* 0x000fe20000410000 */
[----:B------:R-:W-:Y:S01]  /*2a50*/  UIADD3 UR20, UR22, -0x4498517b, URZ ;  /* 0xbb67ae8516147890 */ /* 0x000fe2000fffe03f */
[----:B------:R-:W-:Y:S01]  /*2a60*/  FMUL.FTZ R221, R210, 1.4426950216293334961 ;  /* 0x3fb8aa3bd2dd7820 */ /* 0x000fe20000410000 */
[----:B------:R-:W-:Y:S01]  /*2a70*/  @P1 IADD3 R233, R245, 0x8, RZ ;  /* 0x00000008f5e91810 */ /* 0x000fe20007ffe0ff */
[----:B------:R-:W-:Y:S01]  /*2a80*/  IMAD R235, R195, 0x4, R186 ;  /* 0x00000004c3eb7824 */ /* 0x000fe200078e02ba */
[-C--:B------:R-:W-:Y:S01]  /*2a90*/  @P1 ISETP.GE.AND P0, PT, R245, R216.reuse, PT ;  /* 0x000000d8f500120c */ /* 0x080fe20003f06270 */
[----:B------:R-:W-:Y:S01]  /*2aa0*/  IMAD.MOV.U32 R205, RZ, RZ, R203 ;  /* 0x000000ffffcd7224 */ /* 0x000fe200078e00cb */
[-C--:B------:R-:W-:Y:S01]  /*2ab0*/  @P1 ISETP.GE.AND P4, PT, R233, R216.reuse, PT ;  /* 0x000000d8e900120c */ /* 0x080fe20003f86270 */
[----:B------:R-:W-:Y:S01]  /*2ac0*/  FMUL.FTZ R234, R209, 1.4426950216293334961 ;  /* 0x3fb8aa3bd1ea7820 */ /* 0x000fe20000410000 */
[----:B------:R-:W-:Y:S01]  /*2ad0*/  @P1 IADD3 R233, R245, 0x9, RZ ;  /* 0x00000009f5e91810 */ /* 0x000fe20007ffe0ff */
[----:B------:R-:W-:Y:S01]  /*2ae0*/  UIADD3 UR21, UR23, -0x61c88647, URZ ;  /* 0x9e3779b917157890 */ /* 0x000fe2000fffe03f */
[----:B------:R-:W-:Y:S02]  /*2af0*/  LOP3.LUT R242, R229, UR22, R235, 0x96, !PT ;  /* 0x00000016e5f27c12 */ /* 0x000fe4000f8e96eb */
[----:B------:R-:W-:Y:S01]  /*2b00*/  @P1 IADD3 R235, R245, 0x10, RZ ;  /* 0x00000010f5eb1810 */ /* 0x000fe20007ffe0ff */
[----:B------:R-:W-:Y:S04]  /*2b10*/  DEPBAR.LE SB0, 0x0 ;  /* 0x000080000000791a */ /* 0x000fe80000000000 */
[----:B------:R-:W-:Y:S01]  /*2b20*/  BAR.SYNC.DEFER_BLOCKING 0x0 ;  /* 0x0000000000007b1d */ /* 0x000fe20000010000 */
[----:B------:R-:W-:Y:S05]  /*2b30*/  IMAD.WIDE.U32 R242, R242, -0x326172a9, RZ ;  /* 0xcd9e8d57f2f27825 */ /* 0x000fea00078e00ff */
[----:B------:R-:W-:Y:S01]  /*2b40*/  LOP3.LUT R237, R242, UR19, RZ, 0x3c, !PT ;  /* 0x00000013f2ed7c12 */ /* 0x000fe2000f8e3cff */
[----:B------:R-:W-:Y:S01]  /*2b50*/  UIADD3 UR19, UR22, 0x76cf5d0a, URZ ;  /* 0x76cf5d0a16137890 */ /* 0x000fe2000fffe03f */
[----:B------:R-:W-:Y:S08]  /*2b60*/  LDSM.16.M88.4 R100, [R178] ;  /* 0x00000000b264783b */ /* 0x000ff00000000200 */
[----:B------:R-:W1:Y:S08]  /*2b70*/  LDSM.16.M88.4 R104, [R179+0x6000] ;  /* 0x00600000b368783b */ /* 0x000e700000000200 */
[----:B------:R-:W2:Y:S08]  /*2b80*/  LDSM.16.M88.4 R108, [R178+0x1000] ;  /* 0x00100000b26c783b */ /* 0x000eb00000000200 */
[----:B------:R-:W4:Y:S08]  /*2b90*/  LDSM.16.M88.4 R112, [R179+0x6800] ;  /* 0x00680000b370783b */ /* 0x000f300000000200 */
[----:B------:R-:W-:Y:S08]  /*2ba0*/  LDSM.16.M88.4 R116, [R184] ;  /* 0x00000000b874783b */ /* 0x000ff00000000200 */
[----:B------:R-:W3:Y:S02]  /*2bb0*/  LDSM.16.M88.4 R120, [R174+0x6000] ;  /* 0x00600000ae78783b */ /* 0x000ee40000000200 */
[-C--:B-1-3--:R-:W-:Y:S06]  /*2bc0*/  HMMA.16816.F32 R4, R100, R104.reuse, RZ ;  /* 0x000000686404723c */ /* 0x08afec00000018ff */
[----:B------:R-:W1:Y:S02]  /*2bd0*/  LDSM.16.M88.4 R124, [R184+0x1000] ;  /* 0x00100000b87c783b */ /* 0x000e640000000200 */
[C---:B--2---:R-:W-:Y:S06]  /*2be0*/  HMMA.16816.F32 R8, R108.reuse, R104, RZ ;  /* 0x000000686c08723c */ /* 0x044fec00000018ff */
[----:B------:R-:W2:Y:S02]  /*2bf0*/  LDSM.16.M88.4 R128, [R174+0x6800] ;  /* 0x00680000ae80783b */ /* 0x000ea40000000200 */
[-C--:B------:R-:W-:Y:S06]  /*2c00*/  HMMA.16816.F32 R12, R108, R106.reuse, RZ ;  /* 0x0000006a6c0c723c */ /* 0x080fec00000018ff */
[----:B------:R-:W-:Y:S02]  /*2c10*/  LDSM.16.M88.4 R132, [R185] ;  /* 0x00000000b984783b */ /* 0x000fe40000000200 */
[C---:B------:R-:W-:Y:S06]  /*2c20*/  HMMA.16816.F32 R16, R100.reuse, R106, RZ ;  /* 0x0000006a6410723c */ /* 0x040fec00000018ff */
[----:B------:R-:W3:Y:S02]  /*2c30*/  LDSM.16.M88.4 R136, [R173+0x6000] ;  /* 0x00600000ad88783b */ /* 0x000ee40000000200 */
[-C--:B----4-:R-:W-:Y:S06]  /*2c40*/  HMMA.16816.F32 R20, R100, R112.reuse, RZ ;  /* 0x000000706414723c */ /* 0x090fec00000018ff */
[----:B------:R-:W-:Y:S02]  /*2c50*/  LDSM.16.M88.4 R104, [R173+0x6800] ;  /* 0x00680000ad68783b */ /* 0x000fe40000000200 */
[C---:B------:R-:W-:Y:S08]  /*2c60*/  HMMA.16816.F32 R24, R108.reuse, R112, RZ ;  /* 0x000000706c18723c */ /* 0x040ff000000018ff */
[-C--:B------:R-:W-:Y:S01]  /*2c70*/  HMMA.16816.F32 R28, R108, R114.reuse, RZ ;  /* 0x000000726c1c723c */ /* 0x080fe200000018ff */
[----:B------:R-:W-:Y:S07]  /*2c80*/  LDSM.16.M88.4 R108, [R183] ;  /* 0x00000000b76c783b */ /* 0x000fee0000000200 */
[----:B------:R-:W-:Y:S01]  /*2c90*/  HMMA.16816.F32 R32, R100, R114, RZ ;  /* 0x000000726420723c */ /* 0x000fe200000018ff */
[----:B------:R-:W4:Y:S07]  /*2ca0*/  LDSM.16.M88.4 R100, [R185+0x1000] ;  /* 0x00100000b964783b */ /* 0x000f2e0000000200 */
[-C--:B------:R-:W-:Y:S01]  /*2cb0*/  HMMA.16816.F32 R4, R116, R120.reuse, R4 ;  /* 0x000000787404723c */ /* 0x080fe20000001804 */
[----:B------:R-:W3:Y:S07]  /*2cc0*/  LDSM.16.M88.4 R112, [R172+0x6000] ;  /* 0x00600000ac70783b */ /* 0x000eee0000000200 */
[C---:B-1----:R-:W-:Y:S08]  /*2cd0*/  HMMA.16816.F32 R8, R124.reuse, R120, R8 ;  /* 0x000000787c08723c */ /* 0x042ff00000001808 */
[-C--:B------:R-:W-:Y:S08]  /*2ce0*/  HMMA.16816.F32 R12, R124, R122.reuse, R12 ;  /* 0x0000007a7c0c723c */ /* 0x080ff0000000180c */
[C---:B------:R-:W-:Y:S07]  /*2cf0*/  HMMA.16816.F32 R16, R116.reuse, R122, R16 ;  /* 0x0000007a7410723c */ /* 0x040fee0000001810 */
[----:B------:R-:W-:Y:S01]  /*2d00*/  FSEL R122, R232, RZ, P6 ;  /* 0x000000ffe87a7208 */ /* 0x000fe20003000000 */
[-C--:B--2---:R-:W-:Y:S01]  /*2d10*/  HMMA.16816.F32 R20, R116, R128.reuse, R20 ;  /* 0x000000807414723c */ /* 0x084fe20000001814 */
[-C--:B------:R-:W-:Y:S03]  /*2d20*/  @P1 ISETP.GE.AND P6, PT, R233, R216.reuse, PT ;  /* 0x000000d8e900120c */ /* 0x080fe60003fc6270 */
[----:B------:R-:W-:Y:S01]  /*2d30*/  FSEL R123, R221, RZ, P3 ;  /* 0x000000ffdd7b7208 */ /* 0x000fe20001800000 */
[----:B------:R-:W-:Y:S01]  /*2d40*/  IMAD R233, R214, 0x4, R187 ;  /* 0x00000004d6e97824 */ /* 0x000fe200078e02bb */
[----:B------:R-:W-:Y:S02]  /*2d50*/  @P1 IADD3 R221, R245, 0x1, RZ ;  /* 0x00000001f5dd1810 */ /* 0x000fe40007ffe0ff */
[C---:B------:R-:W-:Y:S01]  /*2d60*/  HMMA.16816.F32 R24, R124.reuse, R128, R24 ;  /* 0x000000807c18723c */ /* 0x040fe20000001818 */
[----:B------:R-:W-:Y:S01]  /*2d70*/  IMAD.WIDE.U32 R248, R233, -0x326172a9, RZ ;  /* 0xcd9e8d57e9f87825 */ /* 0x000fe200078e00ff */
[----:B------:R-:W-:Y:S02]  /*2d80*/  @P1 ISETP.GE.AND P3, PT, R221, R216, PT ;  /* 0x000000d8dd00120c */ /* 0x000fe40003f66270 */
[----:B------:R-:W-:Y:S01]  /*2d90*/  IADD3 R233, R233, 0x2, RZ ;  /* 0x00000002e9e97810 */ /* 0x000fe20007ffe0ff */
[----:B------:R-:W-:Y:S01]  /*2da0*/  FMUL.FTZ R221, R207, 1.4426950216293334961 ;  /* 0x3fb8aa3bcfdd7820 */ /* 0x000fe20000410000 */
[----:B------:R-:W-:Y:S02]  /*2db0*/  LOP3.LUT R250, R249, R236, RZ, 0x3c, !PT ;  /* 0x000000ecf9fa7212 */ /* 0x000fe400078e3cff */
[----:B------:R-:W-:Y:S01]  /*2dc0*/  LOP3.LUT R248, R243, UR21, R248, 0x96, !PT ;  /* 0x00000015f3f87c12 */ /* 0x000fe2000f8e96f8 */
[-C--:B------:R-:W-:Y:S03]  /*2dd0*/  HMMA.16816.F32 R28, R124, R130.reuse, R28 ;  /* 0x000000827c1c723c */ /* 0x080fe6000000181c */
[----:B------:R-:W-:Y:S04]  /*2de0*/  IMAD.WIDE.U32 R250, R250, -0x2daee0ad, RZ ;  /* 0xd2511f53fafa7825 */ /* 0x000fe800078e00ff */
[C---:B------:R-:W-:Y:S01]  /*2df0*/  LEA R126, P5, R192.reuse, R204, 0x2 ;  /* 0x000000ccc07e7211 */ /* 0x040fe200078a10ff */
[----:B------:R-:W-:Y:S01]  /*2e00*/  HMMA.16816.F32 R32, R116, R130, R32 ;  /* 0x000000827420723c */ /* 0x000fe20000001820 */
[----:B------:R-:W-:Y:S03]  /*2e10*/  IMAD.WIDE.U32 R238, R233, -0x326172a9, RZ ;  /* 0xcd9e8d57e9ee7825 */ /* 0x000fe600078e00ff */
[----:B------:R-:W-:Y:S01]  /*2e20*/  LEA.HI.X.SX32 R127, R192, R205, 0x2, P5 ;  /* 0x000000cdc07f7211 */ /* 0x000fe200028f16ff */
[----:B------:R-:W-:Y:S01]  /*2e30*/  IMAD.WIDE.U32 R248, R248, -0x2daee0ad, RZ ;  /* 0xd2511f53f8f87825 */ /* 0x000fe200078e00ff */
[----:B------:R-:W-:Y:S02]  /*2e40*/  FSETP.NEU.FTZ.AND P5, PT, R207, -INF , PT ;  /* 0xff800000cf00780b */ /* 0x000fe40003fbd000 */
[----:B------:R-:W-:Y:S01]  /*2e50*/  LOP3.LUT R236, R239, R236, RZ, 0x3c, !PT ;  /* 0x000000ecefec7212 */ /* 0x000fe200078e3cff */
[-C--:B---3--:R-:W-:Y:S03]  /*2e60*/  HMMA.16816.F32 R4, R132, R136.reuse, R4 ;  /* 0x000000888404723c */ /* 0x088fe60000001804 */
[----:B------:R-:W-:Y:S01]  /*2e70*/  LOP3.LUT R238, R243, UR21, R238, 0x96, !PT ;  /* 0x00000015f3ee7c12 */ /* 0x000fe2000f8e96ee */
[----:B------:R-:W-:Y:S01]  /*2e80*/  IMAD.WIDE.U32 R246, R236, -0x2daee0ad, RZ ;  /* 0xd2511f53ecf67825 */ /* 0x000fe200078e00ff */
[----:B------:R-:W-:Y:S01]  /*2e90*/  LOP3.LUT R239, R249, UR19, R250, 0x96, !PT ;  /* 0x00000013f9ef7c12 */ /* 0x000fe2000f8e96fa */
[----:B------:R-:W-:Y:S02]  /*2ea0*/  UIADD3 UR21, UR23, -0x255992d5, URZ ;  /* 0xdaa66d2b17157890 */ /* 0x000fe4000fffe03f */
[C---:B----4-:R-:W-:Y:S08]  /*2eb0*/  HMMA.16816.F32 R8, R100.reuse, R136, R8 ;  /* 0x000000886408723c */ /* 0x050ff00000001808 */
[-C--:B------:R-:W-:Y:S08]  /*2ec0*/  HMMA.16816.F32 R12, R100, R138.reuse, R12 ;  /* 0x0000008a640c723c */ /* 0x080ff0000000180c */
[C---:B------:R-:W-:Y:S08]  /*2ed0*/  HMMA.16816.F32 R16, R132.reuse, R138, R16 ;  /* 0x0000008a8410723c */ /* 0x040ff00000001810 */
[-C--:B------:R-:W-:Y:S08]  /*2ee0*/  HMMA.16816.F32 R20, R132, R104.reuse, R20 ;  /* 0x000000688414723c */ /* 0x080ff00000001814 */
[C---:B------:R-:W-:Y:S08]  /*2ef0*/  HMMA.16816.F32 R24, R100.reuse, R104, R24 ;  /* 0x000000686418723c */ /* 0x040ff00000001818 */
[-C--:B------:R-:W-:Y:S01]  /*2f00*/  HMMA.16816.F32 R28, R100, R106.reuse, R28 ;  /* 0x0000006a641c723c */ /* 0x080fe2000000181c */
[----:B------:R1:W2:Y:S07]  /*2f10*/  LDSM.16.M88.4 R100, [R183+0x1000] ;  /* 0x00100000b764783b */ /* 0x0002ae0000000200 */
[----:B------:R-:W-:Y:S01]  /*2f20*/  HMMA.16816.F32 R32, R132, R106, R32 ;  /* 0x0000006a8420723c */ /* 0x000fe20000001820 */
[----:B------:R-:W3:Y:S06]  /*2f30*/  LDSM.16.M88.4 R104, [R172+0x6800] ;  /* 0x00680000ac68783b */ /* 0x000eec0000000200 */
[----:B------:R-:W-:Y:S01]  /*2f40*/  FSEL R133, R221, RZ, P5 ;  /* 0x000000ffdd857208 */ /* 0x000fe20002800000 */
[-C--:B------:R-:W-:Y:S01]  /*2f50*/  HMMA.16816.F32 R4, R108, R112.reuse, R4 ;  /* 0x000000706c04723c */ /* 0x080fe20000001804 */
[----:B------:R-:W-:Y:S04]  /*2f60*/  FSETP.NEU.FTZ.AND P5, PT, R209, -INF , PT ;  /* 0xff800000d100780b */ /* 0x000fe80003fbd000 */
[----:B------:R-:W-:Y:S02]  /*2f70*/  FSEL R125, R234, RZ, P5 ;  /* 0x000000ffea7d7208 */ /* 0x000fe40002800000 */
[-C--:B------:R-:W-:Y:S02]  /*2f80*/  @P1 ISETP.GE.AND P5, PT, R235, R216.reuse, PT ;  /* 0x000000d8eb00120c */ /* 0x080fe40003fa6270 */
[----:B-1----:R-:W-:Y:S03]  /*2f90*/  SEL R183, R219, 0xffffffc0, !P2 ;  /* 0xffffffc0dbb77807 */ /* 0x002fe60005000000 */
[----:B------:R-:W-:Y:S01]  /*2fa0*/  LOP3.LUT R235, R228, UR20, RZ, 0x3c, !PT ;  /* 0x00000014e4eb7c12 */ /* 0x000fe2000f8e3cff */
[----:B------:R-:W-:Y:S01]  /*2fb0*/  UIADD3 UR20, UR22, 0x32370b8f, URZ ;  /* 0x32370b8f16147890 */ /* 0x000fe2000fffe03f */
[----:B------:R-:W-:Y:S02]  /*2fc0*/  IMAD.IADD R124, R183, 0x1, R3 ;  /* 0x00000001b77c7824 */ /* 0x000fe400078e0203 */
[C---:B------:R-:W-:Y:S01]  /*2fd0*/  LOP3.LUT R240, R235.reuse, R251, RZ, 0x3c, !PT ;  /* 0x000000fbebf07212 */ /* 0x040fe200078e3cff */
[----:B------:R-:W-:Y:S01]  /*2fe0*/  IMAD.WIDE.U32 R250, R238, -0x2daee0ad, RZ ;  /* 0xd2511f53eefa7825 */ /* 0x000fe200078e00ff */
[----:B------:R-:W-:Y:S03]  /*2ff0*/  LOP3.LUT R235, R235, R247, RZ, 0x3c, !PT ;  /* 0x000000f7ebeb7212 */ /* 0x000fe600078e3cff */
[----:B------:R-:W-:Y:S03]  /*3000*/  IMAD.WIDE.U32 R240, R240, -0x326172a9, RZ ;  /* 0xcd9e8d57f0f07825 */ /* 0x000fe600078e00ff */
[----:B------:R-:W-:Y:S01]  /*3010*/  @P1 FSEL R4, R4, -INF , !P0 ;  /* 0xff80000004041808 */ /* 0x000fe20004000000 */
[C---:B--2---:R-:W-:Y:S01]  /*3020*/  HMMA.16816.F32 R8, R100.reuse, R112, R8 ;  /* 0x000000706408723c */ /* 0x044fe20000001808 */
[----:B------:R-:W-:Y:S01]  /*3030*/  LOP3.LUT R241, R237, R241, RZ, 0x3c, !PT ;  /* 0x000000f1edf17212 */ /* 0x000fe200078e3cff */
[----:B------:R-:W-:Y:S01]  /*3040*/  IMAD.WIDE.U32 R134, R235, -0x326172a9, RZ ;  /* 0xcd9e8d57eb867825 */ /* 0x000fe200078e00ff */
[----:B------:R-:W-:Y:S02]  /*3050*/  @P1 FSEL R5, R5, -INF , !P3 ;  /* 0xff80000005051808 */ /* 0x000fe40005800000 */
[----:B------:R-:W-:Y:S01]  /*3060*/  @P1 FSEL R6, R6, -INF , !P0 ;  /* 0xff80000006061808 */ /* 0x000fe20004000000 */
[--C-:B------:R-:W-:Y:S01]  /*3070*/  FFMA.FTZ R205, R4, c[0x0][0x23c], -R123.reuse ;  /* 0x00008f0004cd7a23 */ /* 0x100fe2000001087b */
[----:B------:R-:W-:Y:S01]  /*3080*/  @P1 FSEL R7, R7, -INF , !P3 ;  /* 0xff80000007071808 */ /* 0x000fe20005800000 */
[-C--:B------:R-:W-:Y:S01]  /*3090*/  HMMA.16816.F32 R12, R100, R114.reuse, R12 ;  /* 0x00000072640c723c */ /* 0x080fe2000000180c */
[----:B------:R-:W-:Y:S03]  /*30a0*/  FFMA.FTZ R232, R5, c[0x0][0x23c], -R123 ;  /* 0x00008f0005e87a23 */ /* 0x000fe6000001087b */
[--C-:B------:R-:W-:Y:S01]  /*30b0*/  FFMA.FTZ R221, R6, c[0x0][0x23c], -R122.reuse ;  /* 0x00008f0006dd7a23 */ /* 0x100fe2000001087a */
[----:B------:R-:W1:Y:S01]  /*30c0*/  MUFU.EX2 R205, R205 ;  /* 0x000000cd00cd7308 */ /* 0x000e620000000800 */
[----:B------:R-:W-:Y:S02]  /*30d0*/  FFMA.FTZ R234, R7, c[0x0][0x23c], -R122 ;  /* 0x00008f0007ea7a23 */ /* 0x000fe4000001087a */
[C---:B------:R-:W-:Y:S01]  /*30e0*/  HMMA.16816.F32 R16, R108.reuse, R114, R16 ;  /* 0x000000726c10723c */ /* 0x040fe20000001810 */
[----:B------:R-:W-:Y:S05]  /*30f0*/  IMAD.WIDE.U32 R130, R241, -0x2daee0ad, RZ ;  /* 0xd2511f53f1827825 */ /* 0x000fea00078e00ff */
[----:B------:R-:W-:Y:S01]  /*3100*/  LOP3.LUT R248, R131, UR20, R248, 0x96, !PT ;  /* 0x0000001483f87c12 */ /* 0x000fe2000f8e96f8 */
[----:B------:R-:W2:Y:S01]  /*3110*/  MUFU.EX2 R232, R232 ;  /* 0x000000e800e87308 */ /* 0x000ea20000000800 */
[----:B------:R-:W-:Y:S01]  /*3120*/  @P1 FSEL R10, R10, -INF , !P0 ;  /* 0xff8000000a0a1808 */ /* 0x000fe20004000000 */
[-C--:B---3--:R-:W-:Y:S03]  /*3130*/  HMMA.16816.F32 R20, R108, R104.reuse, R20 ;  /* 0x000000686c14723c */ /* 0x088fe60000001814 */
[----:B------:R-:W-:Y:S01]  /*3140*/  @P1 FSEL R9, R9, -INF , !P3 ;  /* 0xff80000009091808 */ /* 0x000fe20005800000 */
[----:B------:R-:W-:Y:S01]  /*3150*/  FFMA.FTZ R244, R10, c[0x0][0x23c], -R125 ;  /* 0x00008f000af47a23 */ /* 0x000fe2000001087d */
[----:B------:R-:W-:Y:S01]  /*3160*/  @P1 FSEL R11, R11, -INF , !P3 ;  /* 0xff8000000b0b1808 */ /* 0x000fe20005800000 */
[----:B------:R-:W-:Y:S01]  /*3170*/  IMAD.WIDE.U32 R248, R248, -0x326172a9, RZ ;  /* 0xcd9e8d57f8f87825 */ /* 0x000fe200078e00ff */
[----:B------:R-:W-:Y:S01]  /*3180*/  @P1 FSEL R13, R13, -INF , !P6 ;  /* 0xff8000000d0d1808 */ /* 0x000fe20007000000 */
[----:B------:R3:W-:Y:S01]  /*3190*/  MUFU.EX2 R235, R244 ;  /* 0x000000f400eb7308 */ /* 0x0007e20000000800 */
[----:B------:R-:W-:Y:S01]  /*31a0*/  @P1 FSEL R14, R14, -INF , !P4 ;  /* 0xff8000000e0e1808 */ /* 0x000fe20006000000 */
[C---:B------:R-:W-:Y:S02]  /*31b0*/  HMMA.16816.F32 R24, R100.reuse, R104, R24 ;  /* 0x000000686418723c */ /* 0x040fe40000001818 */
[----:B------:R-:W-:Y:S01]  /*31c0*/  @P1 FSEL R15, R15, -INF , !P6 ;  /* 0xff8000000f0f1808 */ /* 0x000fe20007000000 */
[----:B------:R-:W-:Y:S01]  /*31d0*/  FFMA.FTZ R242, R9, c[0x0][0x23c], -R133 ;  /* 0x00008f0009f27a23 */ /* 0x000fe20000010885 */
[----:B------:R-:W-:Y:S01]  /*31e0*/  @P1 FSEL R8, R8, -INF , !P0 ;  /* 0xff80000008081808 */ /* 0x000fe20004000000 */
[----:B------:R-:W-:Y:S01]  /*31f0*/  FFMA.FTZ R238, R11, c[0x0][0x23c], -R125 ;  /* 0x00008f000bee7a23 */ /* 0x000fe2000001087d */
[----:B------:R-:W-:Y:S01]  /*3200*/  @P1 FSEL R18, R18, -INF , !P4 ;  /* 0xff80000012121808 */ /* 0x000fe20006000000 */
[----:B------:R-:W-:Y:S01]  /*3210*/  IMAD.WIDE.U32 R10, R239, -0x326172a9, RZ ;  /* 0xcd9e8d57ef0a7825 */ /* 0x000fe200078e00ff */
[----:B------:R-:W-:Y:S01]  /*3220*/  @P1 FSEL R12, R12, -INF , !P4 ;  /* 0xff8000000c0c1808 */ /* 0x000fe20006000000 */
[----:B------:R4:W-:Y:S01]  /*3230*/  MUFU.EX2 R236, R242 ;  /* 0x000000f200ec7308 */ /* 0x0009e20000000800 */
[-C--:B------:R-:W-:Y:S02]  /*3240*/  HMMA.16816.F32 R28, R100, R106.reuse, R28 ;  /* 0x0000006a641c723c */ /* 0x080fe4000000181c */
[----:B------:R-:W-:Y:S01]  /*3250*/  @P1 FSEL R19, R19, -INF , !P6 ;  /* 0xff80000013131808 */ /* 0x000fe20007000000 */
[----:B------:R-:W-:Y:S01]  /*3260*/  FFMA.FTZ R252, R18, c[0x0][0x23c], -R122 ;  /* 0x00008f0012fc7a23 */ /* 0x000fe2000001087a */
[----:B------:R-:W-:Y:S01]  /*3270*/  LOP3.LUT R241, R11, UR21, R240, 0x96, !PT ;  /* 0x000000150bf17c12 */ /* 0x000fe2000f8e96f0 */
[--C-:B------:R-:W-:Y:S01]  /*3280*/  FFMA.FTZ R233, R8, c[0x0][0x23c], -R133.reuse ;  /* 0x00008f0008e97a23 */ /* 0x100fe20000010885 */
[----:B------:R-:W-:Y:S02]  /*3290*/  @P1 FSEL R20, R20, -INF , !P5 ;  /* 0xff80000014141808 */ /* 0x000fe40006800000 */
[----:B------:R-:W-:Y:S01]  /*32a0*/  @P1 FSEL R16, R16, -INF , !P4 ;  /* 0xff80000010101808 */ /* 0x000fe20006000000 */
[----:B------:R-:W-:Y:S01]  /*32b0*/  HMMA.16816.F32 R32, R108, R106, R32 ;  /* 0x0000006a6c20723c */ /* 0x000fe20000001820 */
[----:B------:R-:W1:Y:S02]  /*32c0*/  MUFU.EX2 R221, R221 ;  /* 0x000000dd00dd7308 */ /* 0x000e640000000800 */
[----:B------:R-:W-:Y:S01]  /*32d0*/  @P1 FSEL R17, R17, -INF , !P6 ;  /* 0xff80000011111808 */ /* 0x000fe20007000000 */
[----:B---3--:R-:W-:Y:S01]  /*32e0*/  FFMA.FTZ R244, R13, c[0x0][0x23c], -R133 ;  /* 0x00008f000df47a23 */ /* 0x008fe20000010885 */
[----:B------:R-:W-:Y:S02]  /*32f0*/  @P1 FSEL R22, R22, -INF , !P5 ;  /* 0xff80000016161808 */ /* 0x000fe40006800000 */
[----:B------:R-:W-:Y:S02]  /*3300*/  @P1 FSEL R24, R24, -INF , !P5 ;  /* 0xff80000018181808 */ /* 0x000fe40006800000 */
[----:B------:R-:W-:Y:S02]  /*3310*/  @P1 FSEL R26, R26, -INF , !P5 ;  /* 0xff8000001a1a1808 */ /* 0x000fe40006800000 */
[----:B------:R-:W-:Y:S01]  /*3320*/  MUFU.EX2 R233, R233 ;  /* 0x000000e900e97308 */ /* 0x000fe20000000800 */
[----:B----4-:R-:W-:Y:S02]  /*3330*/  LOP3.LUT R242, R251, UR19, R246, 0x96, !PT ;  /* 0x00000013fbf27c12 */ /* 0x010fe4000f8e96f6 */
[----:B------:R-:W-:Y:S01]  /*3340*/  FFMA.FTZ R26, R26, c[0x0][0x23c], -R125 ;  /* 0x00008f001a1a7a23 */ /* 0x000fe2000001087d */
[----:B------:R-:W-:Y:S01]  /*3350*/  LOP3.LUT R246, R237, R135, RZ, 0x3c, !PT ;  /* 0x00000087edf67212 */ /* 0x000fe200078e3cff */
[----:B------:R-:W-:Y:S01]  /*3360*/  UIADD3 UR19, UR23, 0x78dde6e4, URZ ;  /* 0x78dde6e417137890 */ /* 0x000fe2000fffe03f */
[----:B------:R-:W-:Y:S02]  /*3370*/  FFMA.FTZ R237, R12, c[0x0][0x23c], -R133 ;  /* 0x00008f000ced7a23 */ /* 0x000fe40000010885 */
[----:B------:R-:W-:Y:S02]  /*3380*/  IMAD.WIDE.U32 R242, R242, -0x326172a9, RZ ;  /* 0xcd9e8d57f2f27825 */ /* 0x000fe400078e00ff */
[----:B------:R-:W-:Y:S01]  /*3390*/  MUFU.EX2 R129, R26 ;  /* 0x0000001a00817308 */ /* 0x000fe20000000800 */
[----:B------:R-:W-:Y:S01]  /*33a0*/  LOP3.LUT R240, R249, UR19, R10, 0x96, !PT ;  /* 0x00000013f9f07c12 */ /* 0x000fe2000f8e960a */
[----:B------:R-:W-:Y:S01]  /*33b0*/  IMAD.WIDE.U32 R246, R246, -0x2daee0ad, RZ ;  /* 0xd2511f53f6f67825 */ /* 0x000fe200078e00ff */
[----:B------:R-:W-:Y:S01]  /*33c0*/  LOP3.LUT R239, R243, UR21, R134, 0x96, !PT ;  /* 0x00000015f3ef7c12 */ /* 0x000fe2000f8e9686 */
[----:B------:R-:W-:Y:S02]  /*33d0*/  UIADD3 UR21, UR22, -0x126145ec, URZ ;  /* 0xed9eba1416157890 */ /* 0x000fe4000fffe03f */
[----:B------:R-:W-:Y:S01]  /*33e0*/  IMAD.WIDE.U32 R134, R240, -0x2daee0ad, RZ ;  /* 0xd2511f53f0867825 */ /* 0x000fe200078e00ff */
[----:B------:R-:W-:Y:S01]  /*33f0*/  LOP3.LUT R250, R247, UR20, R250, 0x96, !PT ;  /* 0x00000014f7fa7c12 */ /* 0x000fe2000f8e96fa */
[----:B------:R-:W-:Y:S02]  /*3400*/  UIADD3 UR20, UR22, -0x56f99767, URZ ;  /* 0xa906689916147890 */ /* 0x000fe4000fffe03f */
[----:B------:R3:W-:Y:S01]  /*3410*/  MUFU.EX2 R240, R244 ;  /* 0x000000f400f07308 */ /* 0x0007e20000000800 */
[----:B------:R-:W-:Y:S04]  /*3420*/  IMAD.WIDE.U32 R10, R241, -0x2daee0ad, RZ ;  /* 0xd2511f53f10a7825 */ /* 0x000fe800078e00ff */
[----:B------:R-:W-:Y:S01]  /*3430*/  IMAD.WIDE.U32 R250, R250, -0x326172a9, RZ ;  /* 0xcd9e8d57fafa7825 */ /* 0x000fe200078e00ff */
[----:B------:R-:W-:Y:S02]  /*3440*/  LOP3.LUT R243, R11, UR21, R130, 0x96, !PT ;  /* 0x000000150bf37c12 */ /* 0x000fe4000f8e9682 */
[----:B------:R-:W-:Y:S01]  /*3450*/  LOP3.LUT R241, R135, UR20, R10, 0x96, !PT ;  /* 0x0000001487f17c12 */ /* 0x000fe2000f8e960a */
[----:B------:R-:W-:Y:S01]  /*3460*/  IMAD.WIDE.U32 R118, R239, -0x2daee0ad, RZ ;  /* 0xd2511f53ef767825 */ /* 0x000fe200078e00ff */
[----:B------:R-:W-:Y:S01]  /*3470*/  LOP3.LUT R242, R251, UR19, R242, 0x96, !PT ;  /* 0x00000013fbf27c12 */ /* 0x000fe2000f8e96f2 */
[----:B------:R-:W-:Y:S01]  /*3480*/  UIADD3 UR19, UR23, -0x4ab325aa, URZ ;  /* 0xb54cda5617137890 */ /* 0x000fe2000fffe03f */
[----:B------:R-:W4:Y:S01]  /*3490*/  MUFU.EX2 R234, R234 ;  /* 0x000000ea00ea7308 */ /* 0x000f220000000800 */
[----:B------:R-:W-:Y:S01]  /*34a0*/  IMAD.WIDE.U32 R10, R241, -0x326172a9, RZ ;  /* 0xcd9e8d57f10a7825 */ /* 0x000fe200078e00ff */
[----:B------:R-:W-:Y:S03]  /*34b0*/  LOP3.LUT R241, R119, UR21, R246, 0x96, !PT ;  /* 0x0000001577f17c12 */ /* 0x000fe6000f8e96f6 */
[----:B------:R-:W-:Y:S04]  /*34c0*/  IMAD.WIDE.U32 R138, R243, -0x326172a9, RZ ;  /* 0xcd9e8d57f38a7825 */ /* 0x000fe800078e00ff */
[----:B------:R-:W-:Y:S01]  /*34d0*/  IMAD.WIDE.U32 R130, R242, -0x2daee0ad, RZ ;  /* 0xd2511f53f2827825 */ /* 0x000fe200078e00ff */
[----:B------:R-:W-:Y:S01]  /*34e0*/  LOP3.LUT R246, R11, UR19, R138, 0x96, !PT ;  /* 0x000000130bf67c12 */ /* 0x000fe2000f8e968a */
[----:B------:R-:W1:Y:S02]  /*34f0*/  MUFU.EX2 R238, R238 ;  /* 0x000000ee00ee7308 */ /* 0x000e640000000800 */
[--C-:B------:R-:W-:Y:S01]  /*3500*/  FFMA.FTZ R239, R14, c[0x0][0x23c], -R125.reuse ;  /* 0x00008f000eef7a23 */ /* 0x100fe2000001087d */
[----:B------:R-:W-:Y:S01]  /*3510*/  LOP3.LUT R247, R131, UR20, R118, 0x96, !PT ;  /* 0x0000001483f77c12 */ /* 0x000fe2000f8e9676 */
[----:B------:R-:W-:Y:S01]  /*3520*/  IMAD.WIDE.U32 R118, R241, -0x326172a9, RZ ;  /* 0xcd9e8d57f1767825 */ /* 0x000fe200078e00ff */
[C---:B------:R-:W-:Y:S01]  /*3530*/  LOP3.LUT R243, R246.reuse, 0xffff, RZ, 0xc0, !PT ;  /* 0x0000fffff6f37812 */ /* 0x040fe200078ec0ff */
[----:B------:R-:W-:Y:S01]  /*3540*/  ULDC.U8 UR20, c[0x0][0x2d8] ;  /* 0x0000b60000147ab9 */ /* 0x000fe20000000000 */
[----:B------:R-:W-:Y:S01]  /*3550*/  LOP3.LUT R241, R246, 0xff, RZ, 0xc0, !PT ;  /* 0x000000fff6f17812 */ /* 0x000fe200078ec0ff */
[----:B------:R-:W-:Y:S01]  /*3560*/  FFMA.FTZ R242, R15, c[0x0][0x23c], -R125 ;  /* 0x00008f000ff27a23 */ /* 0x000fe2000001087d */
[----:B------:R-:W-:Y:S01]  /*3570*/  SHF.R.U32.HI R243, RZ, 0x8, R243 ;  /* 0x00000008fff37819 */ /* 0x000fe200000116f3 */
[----:B------:R-:W-:Y:S01]  /*3580*/  IMAD.WIDE.U32 R14, R247, -0x326172a9, RZ ;  /* 0xcd9e8d57f70e7825 */ /* 0x000fe200078e00ff */
[----:B------:R-:W-:Y:S01]  /*3590*/  ISETP.LE.U32.AND P3, PT, R241, UR20, PT ;  /* 0x00000014f1007c0c */ /* 0x000fe2000bf63070 */
[----:B------:R-:W4:Y:S01]  /*35a0*/  MUFU.EX2 R237, R237 ;  /* 0x000000ed00ed7308 */ /* 0x000f220000000800 */
[----:B------:R-:W-:Y:S01]  /*35b0*/  LOP3.LUT R243, R243, 0xffff, RZ, 0xc0, !PT ;  /* 0x0000fffff3f37812 */ /* 0x000fe200078ec0ff */
[--C-:B------:R-:W-:Y:S01]  /*35c0*/  FFMA.FTZ R241, R16, c[0x0][0x23c], -R123.reuse ;  /* 0x00008f0010f17a23 */ /* 0x100fe2000001087b */
[----:B------:R-:W-:Y:S01]  /*35d0*/  LOP3.LUT R247, R15, UR19, R118, 0x96, !PT ;  /* 0x000000130ff77c12 */ /* 0x000fe2000f8e9676 */
[----:B------:R-:W-:Y:S01]  /*35e0*/  UIADD3 UR19, UR23, 0x1715609d, URZ ;  /* 0x1715609d17137890 */ /* 0x000fe2000fffe03f */
[--C-:B---3--:R-:W-:Y:S02]  /*35f0*/  SHF.R.U32.HI R244, RZ, 0x10, R246.reuse ;  /* 0x00000010fff47819 */ /* 0x108fe400000116f6 */
[----:B------:R-:W-:Y:S02]  /*3600*/  ISETP.LE.U32.AND P4, PT, R243, UR20, PT ;  /* 0x00000014f3007c0c */ /* 0x000fe4000bf83070 */
[----:B------:R-:W-:Y:S01]  /*3610*/  LOP3.LUT R244, R244, 0xff, RZ, 0xc0, !PT ;  /* 0x000000fff4f47812 */ /* 0x000fe200078ec0ff */
[----:B------:R-:W3:Y:S01]  /*3620*/  MUFU.EX2 R242, R242 ;  /* 0x000000f200f27308 */ /* 0x000ee20000000800 */
[----:B------:R-:W-:Y:S01]  /*3630*/  LOP3.LUT R243, R247, 0xffff, RZ, 0xc0, !PT ;  /* 0x0000fffff7f37812 */ /* 0x000fe200078ec0ff */
[----:B-1----:R-:W-:Y:S01]  /*3640*/  @!P3 FADD.FTZ R205, -R205, -RZ ;  /* 0x800000ffcdcdb221 */ /* 0x002fe20000010100 */
[----:B------:R-:W-:Y:S01]  /*3650*/  ISETP.LE.U32.AND P0, PT, R244, UR20, PT ;  /* 0x00000014f4007c0c */ /* 0x000fe2000bf03070 */
[----:B------:R-:W-:Y:S01]  /*3660*/  FFMA.FTZ R244, R17, c[0x0][0x23c], -R123 ;  /* 0x00008f0011f47a23 */ /* 0x000fe2000001087b */
[----:B------:R-:W-:Y:S02]  /*3670*/  SHF.R.U32.HI R246, RZ, 0x18, R246 ;  /* 0x00000018fff67819 */ /* 0x000fe400000116f6 */
[----:B------:R-:W-:Y:S02]  /*3680*/  SHF.R.U32.HI R243, RZ, 0x8, R243 ;  /* 0x00000008fff37819 */ /* 0x000fe400000116f3 */
[----:B------:R-:W-:Y:S01]  /*3690*/  LOP3.LUT R249, R247, 0xff, RZ, 0xc0, !PT ;  /* 0x000000fff7f97812 */ /* 0x000fe200078ec0ff */
[----:B--2---:R-:W-:Y:S01]  /*36a0*/  @!P4 FADD.FTZ R232, -R232, -RZ ;  /* 0x800000ffe8e8c221 */ /* 0x004fe20000010100 */
[----:B------:R-:W-:Y:S01]  /*36b0*/  ISETP.LE.U32.AND P6, PT, R246, UR20, PT ;  /* 0x00000014f6007c0c */ /* 0x000fe2000bfc3070 */
[----:B------:R-:W-:Y:S01]  /*36c0*/  MUFU.EX2 R241, R241 ;  /* 0x000000f100f17308 */ /* 0x000fe20000000800 */
[----:B------:R-:W-:Y:S02]  /*36d0*/  LOP3.LUT R246, R243, 0xffff, RZ, 0xc0, !PT ;  /* 0x0000fffff3f67812 */ /* 0x000fe400078ec0ff */
[----:B------:R-:W-:Y:S01]  /*36e0*/  ISETP.LE.U32.AND P3, PT, R249, UR20, PT ;  /* 0x00000014f9007c0c */ /* 0x000fe2000bf63070 */
[----:B------:R-:W-:Y:S01]  /*36f0*/  @!P0 FADD.FTZ R221, -R221, -RZ ;  /* 0x800000ffdddd8221 */ /* 0x000fe20000010100 */
[----:B------:R-:W-:Y:S01]  /*3700*/  ISETP.LE.U32.AND P4, PT, R246, UR20, PT ;  /* 0x00000014f6007c0c */ /* 0x000fe2000bf83070 */
[----:B------:R-:W-:Y:S01]  /*3710*/  FFMA.FTZ R246, R19, c[0x0][0x23c], -R122 ;  /* 0x00008f0013f67a23 */ /* 0x000fe2000001087a */
[----:B------:R-:W-:Y:S02]  /*3720*/  @P1 IADD3 R249, R245, 0x11, RZ ;  /* 0x00000011f5f91810 */ /* 0x000fe40007ffe0ff */
[----:B------:R-:W-:Y:S01]  /*3730*/  SHF.R.U32.HI R251, RZ, 0x10, R247 ;  /* 0x00000010fffb7819 */ /* 0x000fe200000116f7 */
[----:B------:R1:W-:Y:S01]  /*3740*/  MUFU.EX2 R243, R252 ;  /* 0x000000fc00f37308 */ /* 0x0003e20000000800 */
[-C--:B------:R-:W-:Y:S01]  /*3750*/  @P1 ISETP.GE.AND P0, PT, R249, R216.reuse, PT ;  /* 0x000000d8f900120c */ /* 0x080fe20003f06270 */
[----:B----4-:R-:W-:Y:S01]  /*3760*/  @!P6 FADD.FTZ R234, -R234, -RZ ;  /* 0x800000ffeaeae221 */ /* 0x010fe20000010100 */
[----:B------:R-:W-:Y:S02]  /*3770*/  @P1 IADD3 R249, R245, 0x18, RZ ;  /* 0x00000018f5f91810 */ /* 0x000fe40007ffe0ff */
[----:B------:R-:W-:Y:S01]  /*3780*/  @P1 FSEL R21, R21, -INF , !P0 ;  /* 0xff80000015151808 */ /* 0x000fe20004000000 */
[----:B------:R-:W-:Y:S01]  /*3790*/  @!P3 FADD.FTZ R233, -R233, -RZ ;  /* 0x800000ffe9e9b221 */ /* 0x000fe20000010100 */
[----:B------:R-:W-:Y:S01]  /*37a0*/  @P1 IADD3 R245, R245, 0x19, RZ ;  /* 0x00000019f5f51810 */ /* 0x000fe20007ffe0ff */
[----:B------:R-:W-:Y:S01]  /*37b0*/  @!P4 FADD.FTZ R236, -R236, -RZ ;  /* 0x800000ffececc221 */ /* 0x000fe20000010100 */
[----:B------:R-:W-:Y:S01]  /*37c0*/  @P1 FSEL R23, R23, -INF , !P0 ;  /* 0xff80000017171808 */ /* 0x000fe20004000000 */
[--C-:B------:R-:W-:Y:S01]  /*37d0*/  FFMA.FTZ R17, R21, c[0x0][0x23c], -R123.reuse ;  /* 0x00008f0015117a23 */ /* 0x100fe2000001087b */
[-C--:B------:R-:W-:Y:S01]  /*37e0*/  @P1 ISETP.GE.AND P3, PT, R249, R216.reuse, PT ;  /* 0x000000d8f900120c */ /* 0x080fe20003f66270 */
[----:B------:R-:W-:Y:S01]  /*37f0*/  FFMA.FTZ R249, R20, c[0x0][0x23c], -R123 ;  /* 0x00008f0014f97a23 */ /* 0x000fe2000001087b */
[----:B------:R-:W-:Y:S01]  /*3800*/  @P1 FSEL R25, R25, -INF , !P0 ;  /* 0xff80000019191808 */ /* 0x000fe20004000000 */
[----:B------:R-:W-:Y:S01]  /*3810*/  MUFU.EX2 R244, R244 ;  /* 0x000000f400f47308 */ /* 0x000fe20000000800 */
[----:B------:R-:W-:Y:S02]  /*3820*/  @P1 ISETP.GE.AND P4, PT, R245, R216, PT ;  /* 0x000000d8f500120c */ /* 0x000fe40003f86270 */
[----:B------:R-:W-:Y:S01]  /*3830*/  @P1 FSEL R27, R27, -INF , !P0 ;  /* 0xff8000001b1b1808 */ /* 0x000fe20004000000 */
[----:B------:R-:W-:Y:S01]  /*3840*/  FFMA.FTZ R25, R25, c[0x0][0x23c], -R133 ;  /* 0x00008f0019197a23 */ /* 0x000fe20000010885 */
[----:B------:R-:W-:Y:S02]  /*3850*/  LOP3.LUT R251, R251, 0xff, RZ, 0xc0, !PT ;  /* 0x000000fffbfb7812 */ /* 0x000fe400078ec0ff */
[----:B------:R-:W-:Y:S01]  /*3860*/  LOP3.LUT R21, R14, 0xff, RZ, 0xc0, !PT ;  /* 0x000000ff0e157812 */ /* 0x000fe200078ec0ff */
[----:B------:R-:W-:Y:S01]  /*3870*/  FFMA.FTZ R27, R27, c[0x0][0x23c], -R125 ;  /* 0x00008f001b1b7a23 */ /* 0x000fe2000001087d */
[----:B------:R-:W-:Y:S01]  /*3880*/  ISETP.LE.U32.AND P6, PT, R251, UR20, PT ;  /* 0x00000014fb007c0c */ /* 0x000fe2000bfc3070 */
[----:B------:R2:W-:Y:S01]  /*3890*/  MUFU.EX2 R245, R249 ;  /* 0x000000f900f57308 */ /* 0x0005e20000000800 */
[----:B------:R-:W-:Y:S01]  /*38a0*/  @P1 FSEL R28, R28, -INF , !P3 ;  /* 0xff8000001c1c1808 */ /* 0x000fe20005800000 */
[----:B-1----:R1:W4:Y:S01]  /*38b0*/  LDG.E R252, [R126.64+0xa0] ;  /* 0x0000a0187efc7981 */ /* 0x002322000c1e1900 */
[----:B------:R-:W-:Y:S02]  /*38c0*/  LOP3.LUT R251, R139, UR19, R248, 0x96, !PT ;  /* 0x000000138bfb7c12 */ /* 0x000fe4000f8e96f8 */
[----:B------:R-:W-:Y:S01]  /*38d0*/  @P1 FSEL R32, R32, -INF , !P3 ;  /* 0xff80000020201808 */ /* 0x000fe20005800000 */
[----:B------:R-:W-:Y:S01]  /*38e0*/  FFMA.FTZ R131, R28, c[0x0][0x23c], -R133 ;  /* 0x00008f001c837a23 */ /* 0x000fe20000010885 */
[----:B------:R-:W-:Y:S01]  /*38f0*/  SHF.R.U32.HI R248, RZ, 0x18, R247 ;  /* 0x00000018fff87819 */ /* 0x000fe200000116f7 */
[----:B------:R-:W-:Y:S01]  /*3900*/  IMAD.WIDE.U32 R138, R251, -0x2daee0ad, RZ ;  /* 0xd2511f53fb8a7825 */ /* 0x000fe200078e00ff */
[----:B------:R-:W-:Y:S01]  /*3910*/  @P1 FSEL R30, R30, -INF , !P3 ;  /* 0xff8000001e1e1808 */ /* 0x000fe20005800000 */
[----:B------:R-:W1:Y:S01]  /*3920*/  MUFU.EX2 R239, R239 ;  /* 0x000000ef00ef7308 */ /* 0x000e620000000800 */
[----:B------:R-:W-:Y:S01]  /*3930*/  LOP3.LUT R247, R119, UR19, R250, 0x96, !PT ;  /* 0x0000001377f77c12 */ /* 0x000fe2000f8e96fa */
[----:B------:R-:W-:Y:S01]  /*3940*/  @!P6 FADD.FTZ R235, -R235, -RZ ;  /* 0x800000ffebebe221 */ /* 0x000fe20000010100 */
[----:B------:R-:W-:Y:S01]  /*3950*/  ISETP.LE.U32.AND P6, PT, R248, UR20, PT ;  /* 0x00000014f8007c0c */ /* 0x000fe2000bfc3070 */
[----:B------:R1:W4:Y:S01]  /*3960*/  LDG.E R250, [R126.64] ;  /* 0x000000187efa7981 */ /* 0x000322000c1e1900 */
[----:B------:R-:W-:Y:S01]  /*3970*/  @P1 FSEL R34, R34, -INF , !P3 ;  /* 0xff80000022221808 */ /* 0x000fe20005800000 */
[----:B------:R-:W-:Y:S01]  /*3980*/  IMAD.WIDE.U32 R18, R247, -0x2daee0ad, RZ ;  /* 0xd2511f53f7127825 */ /* 0x000fe200078e00ff */
[----:B------:R-:W-:Y:S01]  /*3990*/  @P1 FSEL R33, R33, -INF , !P4 ;  /* 0xff80000021211808 */ /* 0x000fe20006000000 */
[----:B------:R1:W4:Y:S01]  /*39a0*/  LDG.E R247, [R126.64+0x80] ;  /* 0x000080187ef77981 */ /* 0x000322000c1e1900 */
[----:B------:R-:W-:Y:S01]  /*39b0*/  @P1 FSEL R29, R29, -INF , !P4 ;  /* 0xff8000001d1d1808 */ /* 0x000fe20006000000 */
[----:B------:R1:W-:Y:S01]  /*39c0*/  MUFU.EX2 R248, R17 ;  /* 0x0000001100f87308 */ /* 0x0003e20000000800 */
[----:B------:R-:W-:Y:S01]  /*39d0*/  @P1 FSEL R31, R31, -INF , !P4 ;  /* 0xff8000001f1f1808 */ /* 0x000fe20006000000 */
[--C-:B------:R-:W-:Y:S01]  /*39e0*/  FFMA.FTZ R251, R22, c[0x0][0x23c], -R122.reuse ;  /* 0x00008f0016fb7a23 */ /* 0x100fe2000001087a */
[----:B------:R-:W-:Y:S01]  /*39f0*/  @P1 FSEL R35, R35, -INF , !P4 ;  /* 0xff80000023231808 */ /* 0x000fe20006000000 */
[----:B--2---:R2:W4:Y:S01]  /*3a00*/  LDG.E R249, [R126.64+0x20] ;  /* 0x000020187ef97981 */ /* 0x004522000c1e1900 */
[--C-:B------:R-:W-:Y:S01]  /*3a10*/  FFMA.FTZ R22, R23, c[0x0][0x23c], -R122.reuse ;  /* 0x00008f0017167a23 */ /* 0x100fe2000001087a */
[----:B------:R-:W-:Y:S01]  /*3a20*/  UIADD3 UR19, UR22, 0x646e171e, URZ ;  /* 0x646e171e16137890 */ /* 0x000fe2000fffe03f */
[----:B------:R-:W-:Y:S01]  /*3a30*/  @!P6 FADD.FTZ R238, -R238, -RZ ;  /* 0x800000ffeeeee221 */ /* 0x000fe20000010100 */
[----:B------:R-:W-:Y:S01]  /*3a40*/  ISETP.LE.U32.AND P6, PT, R21, UR20, PT ;  /* 0x0000001415007c0c */ /* 0x000fe2000bfc3070 */
[--C-:B------:R-:W-:Y:S01]  /*3a50*/  FFMA.FTZ R34, R34, c[0x0][0x23c], -R122.reuse ;  /* 0x00008f0022227a23 */ /* 0x100fe2000001087a */
[----:B------:R-:W-:Y:S01]  /*3a60*/  LOP3.LUT R21, R10, 0xffff, RZ, 0xc0, !PT ;  /* 0x0000ffff0a157812 */ /* 0x000fe200078ec0ff */
[----:B------:R-:W-:Y:S01]  /*3a70*/  FFMA.FTZ R122, R35, c[0x0][0x23c], -R122 ;  /* 0x00008f00237a7a23 */ /* 0x000fe2000001087a */
[----:B------:R-:W-:Y:S01]  /*3a80*/  LOP3.LUT R13, R139, UR19, R134, 0x96, !PT ;  /* 0x000000138b0d7c12 */ /* 0x000fe2000f8e9686 */
[----:B------:R-:W-:Y:S01]  /*3a90*/  MUFU.EX2 R137, R34 ;  /* 0x0000002200897308 */ /* 0x000fe20000000800 */
[----:B------:R-:W-:Y:S01]  /*3aa0*/  LOP3.LUT R9, R19, UR19, R130, 0x96, !PT ;  /* 0x0000001313097c12 */ /* 0x000fe2000f8e9682 */
[--C-:B------:R-:W-:Y:S01]  /*3ab0*/  FFMA.FTZ R30, R30, c[0x0][0x23c], -R125.reuse ;  /* 0x00008f001e1e7a23 */ /* 0x100fe2000001087d */
[----:B------:R-:W-:Y:S01]  /*3ac0*/  SHF.R.U32.HI R11, RZ, 0x10, R138 ;  /* 0x00000010ff0b7819 */ /* 0x000fe2000001168a */
[----:B------:R-:W-:Y:S01]  /*3ad0*/  FFMA.FTZ R125, R31, c[0x0][0x23c], -R125 ;  /* 0x00008f001f7d7a23 */ /* 0x000fe2000001087d */
[----:B------:R-:W-:Y:S02]  /*3ae0*/  LOP3.LUT R23, R9, 0xff, RZ, 0xc0, !PT ;  /* 0x000000ff09177812 */ /* 0x000fe400078ec0ff */
[----:B------:R-:W-:Y:S01]  /*3af0*/  LOP3.LUT R11, R11, 0xff, RZ, 0xc0, !PT ;  /* 0x000000ff0b0b7812 */ /* 0x000fe200078ec0ff */
[----:B------:R-:W-:Y:S02]  /*3b00*/  @!P6 FADD.FTZ R237, -R237, -RZ ;  /* 0x800000ffedede221 */ /* 0x000fe40000010100 */
[----:B------:R-:W-:Y:S01]  /*3b10*/  MUFU.EX2 R185, R122 ;  /* 0x0000007a00b97308 */ /* 0x000fe20000000800 */
[----:B-1----:R-:W-:Y:S02]  /*3b20*/  LOP3.LUT R17, R14, 0xffff, RZ, 0xc0, !PT ;  /* 0x0000ffff0e117812 */ /* 0x002fe400078ec0ff */
[--C-:B------:R-:W-:Y:S02]  /*3b30*/  SHF.R.U32.HI R15, RZ, 0x18, R14.reuse ;  /* 0x00000018ff0f7819 */ /* 0x100fe4000001160e */
[----:B------:R-:W-:Y:S01]  /*3b40*/  SHF.R.U32.HI R17, RZ, 0x8, R17 ;  /* 0x00000008ff117819 */ /* 0x000fe20000011611 */
[--C-:B--2---:R-:W-:Y:S01]  /*3b50*/  FFMA.FTZ R127, R24, c[0x0][0x23c], -R133.reuse ;  /* 0x00008f00187f7a23 */ /* 0x104fe20000010885 */
[----:B------:R-:W-:Y:S01]  /*3b60*/  ISETP.LE.U32.AND P5, PT, R15, UR20, PT ;  /* 0x000000140f007c0c */ /* 0x000fe2000bfa3070 */
[----:B------:R-:W-:Y:S01]  /*3b70*/  FFMA.FTZ R133, R29, c[0x0][0x23c], -R133 ;  /* 0x00008f001d857a23 */ /* 0x000fe20000010885 */
[----:B------:R-:W-:Y:S01]  /*3b80*/  LOP3.LUT R17, R17, 0xffff, RZ, 0xc0, !PT ;  /* 0x0000ffff11117812 */ /* 0x000fe200078ec0ff */
[----:B------:R1:W-:Y:S01]  /*3b90*/  MUFU.EX2 R126, R22 ;  /* 0x00000016007e7308 */ /* 0x0003e20000000800 */
[----:B------:R-:W-:Y:S02]  /*3ba0*/  SHF.R.U32.HI R14, RZ, 0x10, R14 ;  /* 0x00000010ff0e7819 */ /* 0x000fe4000001160e */
[----:B------:R-:W-:Y:S02]  /*3bb0*/  ISETP.LE.U32.AND P0, PT, R17, UR20, PT ;  /* 0x0000001411007c0c */ /* 0x000fe4000bf03070 */
[----:B------:R-:W-:Y:S02]  /*3bc0*/  LOP3.LUT R14, R14, 0xff, RZ, 0xc0, !PT ;  /* 0x000000ff0e0e7812 */ /* 0x000fe400078ec0ff */
[----:B------:R-:W-:Y:S02]  /*3bd0*/  LOP3.LUT R15, R138, 0xffff, RZ, 0xc0, !PT ;  /* 0x0000ffff8a0f7812 */ /* 0x000fe400078ec0ff */
[----:B------:R-:W-:Y:S01]  /*3be0*/  ISETP.LE.U32.AND P6, PT, R14, UR20, PT ;  /* 0x000000140e007c0c */ /* 0x000fe2000bfc3070 */
[----:B---3--:R-:W-:Y:S01]  /*3bf0*/  @!P5 FADD.FTZ R242, -R242, -RZ ;  /* 0x800000fff2f2d221 */ /* 0x008fe20000010100 */
[----:B------:R-:W2:Y:S01]  /*3c00*/  MUFU.EX2 R246, R246 ;  /* 0x000000f600f67308 */ /* 0x000ea20000000800 */
[----:B------:R-:W-:Y:S02]  /*3c10*/  SHF.R.U32.HI R15, RZ, 0x8, R15 ;  /* 0x00000008ff0f7819 */ /* 0x000fe4000001160f */
[----:B------:R-:W-:Y:S02]  /*3c20*/  SHF.R.U32.HI R17, RZ, 0x18, R138 ;  /* 0x00000018ff117819 */ /* 0x000fe4000001168a */
[----:B------:R-:W-:Y:S01]  /*3c30*/  @!P0 FADD.FTZ R240, -R240, -RZ ;  /* 0x800000fff0f08221 */ /* 0x000fe20000010100 */
[----:B------:R-:W-:Y:S02]  /*3c40*/  LOP3.LUT R15, R15, 0xffff, RZ, 0xc0, !PT ;  /* 0x0000ffff0f0f7812 */ /* 0x000fe400078ec0ff */
[----:B------:R-:W-:Y:S02]  /*3c50*/  LOP3.LUT R14, R138, 0xff, RZ, 0xc0, !PT ;  /* 0x000000ff8a0e7812 */ /* 0x000fe400078ec0ff */
[----:B------:R-:W-:Y:S01]  /*3c60*/  MUFU.EX2 R251, R251 ;  /* 0x000000fb00fb7308 */ /* 0x000fe20000000800 */
[----:B------:R-:W-:Y:S01]  /*3c70*/  @!P6 FADD.FTZ R239, -R239, -RZ ;  /* 0x800000ffefefe221 */ /* 0x000fe20000010100 */
[----:B-1----:R-:W-:Y:S04]  /*3c80*/  LOP3.LUT R22, R10, 0xff, RZ, 0xc0, !PT ;  /* 0x000000ff0a167812 */ /* 0x002fe800078ec0ff */
[----:B------:R-:W-:Y:S02]  /*3c90*/  ISETP.LE.U32.AND P0, PT, R22, UR20, PT ;  /* 0x0000001416007c0c */ /* 0x000fe4000bf03070 */
[----:B------:R-:W-:Y:S02]  /*3ca0*/  SHF.R.U32.HI R22, RZ, 0x8, R21 ;  /* 0x00000008ff167819 */ /* 0x000fe40000011615 */
[----:B------:R-:W-:Y:S01]  /*3cb0*/  MUFU.EX2 R130, R25 ;  /* 0x0000001900827308 */ /* 0x000fe20000000800 */
[--C-:B------:R-:W-:Y:S02]  /*3cc0*/  SHF.R.U32.HI R21, RZ, 0x18, R10.reuse ;  /* 0x00000018ff157819 */ /* 0x100fe4000001160a */
[----:B------:R-:W-:Y:S02]  /*3cd0*/  LOP3.LUT R22, R22, 0xffff, RZ, 0xc0, !PT ;  /* 0x0000ffff16167812 */ /* 0x000fe400078ec0ff */
[----:B------:R-:W-:Y:S02]  /*3ce0*/  SHF.R.U32.HI R10, RZ, 0x10, R10 ;  /* 0x00000010ff0a7819 */ /* 0x000fe4000001160a */
[----:B------:R-:W-:Y:S02]  /*3cf0*/  ISETP.LE.U32.AND P5, PT, R22, UR20, PT ;  /* 0x0000001416007c0c */ /* 0x000fe4000bfa3070 */
[----:B------:R-:W-:Y:S01]  /*3d00*/  LOP3.LUT R10, R10, 0xff, RZ, 0xc0, !PT ;  /* 0x000000ff0a0a7812 */ /* 0x000fe200078ec0ff */
[----:B------:R-:W-:Y:S01]  /*3d10*/  @!P0 FADD.FTZ R241, -R241, -RZ ;  /* 0x800000fff1f18221 */ /* 0x000fe20000010100 */
[----:B------:R-:W-:Y:S01]  /*3d20*/  LOP3.LUT R22, R13, 0xff, RZ, 0xc0, !PT ;  /* 0x000000ff0d167812 */ /* 0x000fe200078ec0ff */
[----:B------:R-:W1:Y:S01]  /*3d30*/  MUFU.EX2 R127, R127 ;  /* 0x0000007f007f7308 */ /* 0x000e620000000800 */
[----:B------:R-:W-:Y:S02]  /*3d40*/  ISETP.LE.U32.AND P0, PT, R10, UR20, PT ;  /* 0x000000140a007c0c */ /* 0x000fe4000bf03070 */
[----:B------:R-:W-:Y:S02]  /*3d50*/  ISETP.LE.U32.AND P6, PT, R21, UR20, PT ;  /* 0x0000001415007c0c */ /* 0x000fe4000bfc3070 */
[C---:B------:R-:W-:Y:S02]  /*3d60*/  LOP3.LUT R21, R18.reuse, 0xff, RZ, 0xc0, !PT ;  /* 0x000000ff12157812 */ /* 0x040fe400078ec0ff */
[----:B------:R-:W-:Y:S01]  /*3d70*/  LOP3.LUT R10, R18, 0xffff, RZ, 0xc0, !PT ;  /* 0x0000ffff120a7812 */ /* 0x000fe200078ec0ff */
[----:B------:R-:W-:Y:S01]  /*3d80*/  @!P5 FADD.FTZ R244, -R244, -RZ ;  /* 0x800000fff4f4d221 */ /* 0x000fe20000010100 */
[----:B------:R-:W-:Y:S01]  /*3d90*/  ISETP.LE.U32.AND P5, PT, R22, UR20, PT ;  /* 0x0000001416007c0c */ /* 0x000fe2000bfa3070 */
[----:B------:R-:W-:Y:S01]  /*3da0*/  MUFU.EX2 R134, R27 ;  /* 0x0000001b00867308 */ /* 0x000fe20000000800 */
[--C-:B------:R-:W-:Y:S02]  /*3db0*/  SHF.R.U32.HI R22, RZ, 0x18, R13.reuse ;  /* 0x00000018ff167819 */ /* 0x100fe4000001160d */
[----:B------:R-:W-:Y:S01]  /*3dc0*/  F2FP.RELU.PACK_AB R26, R244, R241 ;  /* 0x000000f1f41a723e */ /* 0x000fe200000008ff */
[----:B------:R-:W-:Y:S01]  /*3dd0*/  @!P0 FADD.FTZ R243, -R243, -RZ ;  /* 0x800000fff3f38221 */ /* 0x000fe20000010100 */
[----:B------:R-:W-:Y:S01]  /*3de0*/  ISETP.LE.U32.AND P0, PT, R22, UR20, PT ;  /* 0x0000001416007c0c */ /* 0x000fe2000bf03070 */
[----:B--2---:R-:W-:Y:S01]  /*3df0*/  @!P6 FADD.FTZ R246, -R246, -RZ ;  /* 0x800000fff6f6e221 */ /* 0x004fe20000010100 */
[----:B------:R-:W-:Y:S02]  /*3e00*/  LOP3.LUT R22, R13, 0xffff, RZ, 0xc0, !PT ;  /* 0x0000ffff0d167812 */ /* 0x000fe400078ec0ff */
[----:B------:R-:W-:Y:S01]  /*3e10*/  SHF.R.U32.HI R13, RZ, 0x10, R13 ;  /* 0x00000010ff0d7819 */ /* 0x000fe2000001160d */
[----:B------:R-:W-:Y:S01]  /*3e20*/  MUFU.EX2 R138, R133 ;  /* 0x00000085008a7308 */ /* 0x000fe20000000800 */
[----:B------:R-:W-:Y:S01]  /*3e30*/  SHF.R.U32.HI R22, RZ, 0x8, R22 ;  /* 0x00000008ff167819 */ /* 0x000fe20000011616 */
[----:B------:R-:W-:Y:S01]  /*3e40*/  @!P5 FADD.FTZ R245, -R245, -RZ ;  /* 0x800000fff5f5d221 */ /* 0x000fe20000010100 */
[----:B------:R-:W-:Y:S02]  /*3e50*/  LOP3.LUT R13, R13, 0xff, RZ, 0xc0, !PT ;  /* 0x000000ff0d0d7812 */ /* 0x000fe400078ec0ff */
[----:B------:R-:W-:Y:S02]  /*3e60*/  LOP3.LUT R22, R22, 0xffff, RZ, 0xc0, !PT ;  /* 0x0000ffff16167812 */ /* 0x000fe400078ec0ff */
[----:B------:R-:W-:Y:S01]  /*3e70*/  ISETP.LE.U32.AND P6, PT, R23, UR20, PT ;  /* 0x0000001417007c0c */ /* 0x000fe2000bfc3070 */
[--C-:B------:R-:W-:Y:S01]  /*3e80*/  FFMA.FTZ R23, R32, c[0x0][0x23c], -R123.reuse ;  /* 0x00008f0020177a23 */ /* 0x100fe2000001087b */
[----:B------:R-:W-:Y:S01]  /*3e90*/  ISETP.LE.U32.AND P3, PT, R22, UR20, PT ;  /* 0x0000001416007c0c */ /* 0x000fe2000bf63070 */
[----:B------:R-:W-:Y:S01]  /*3ea0*/  FFMA.FTZ R123, R33, c[0x0][0x23c], -R123 ;  /* 0x00008f00217b7a23 */ /* 0x000fe2000001087b */
[----:B------:R-:W-:Y:S01]  /*3eb0*/  LOP3.LUT R22, R9, 0xffff, RZ, 0xc0, !PT ;  /* 0x0000ffff09167812 */ /* 0x000fe200078ec0ff */
[----:B------:R-:W-:Y:S01]  /*3ec0*/  MUFU.EX2 R133, R23 ;  /* 0x0000001700857308 */ /* 0x000fe20000000800 */
[----:B------:R-:W-:Y:S01]  /*3ed0*/  ISETP.LE.U32.AND P4, PT, R13, UR20, PT ;  /* 0x000000140d007c0c */ /* 0x000fe2000bf83070 */
[----:B------:R-:W-:Y:S01]  /*3ee0*/  @!P0 FADD.FTZ R126, -R126, -RZ ;  /* 0x800000ff7e7e8221 */ /* 0x000fe20000010100 */
[----:B------:R-:W-:Y:S02]  /*3ef0*/  SHF.R.U32.HI R22, RZ, 0x8, R22 ;  /* 0x00000008ff167819 */ /* 0x000fe40000011616 */
[--C-:B------:R-:W-:Y:S02]  /*3f00*/  SHF.R.U32.HI R13, RZ, 0x18, R9.reuse ;  /* 0x00000018ff0d7819 */ /* 0x100fe40000011609 */
[----:B------:R-:W-:Y:S01]  /*3f10*/  LOP3.LUT R22, R22, 0xffff, RZ, 0xc0, !PT ;  /* 0x0000ffff16167812 */ /* 0x000fe200078ec0ff */
[----:B-1----:R-:W-:Y:S01]  /*3f20*/  @!P6 FADD.FTZ R127, -R127, -RZ ;  /* 0x800000ff7f7fe221 */ /* 0x002fe20000010100 */
[----:B------:R-:W-:Y:S01]  /*3f30*/  SHF.R.U32.HI R9, RZ, 0x10, R9 ;  /* 0x00000010ff097819 */ /* 0x000fe20000011609 */
[----:B------:R-:W-:Y:S01]  /*3f40*/  @!P3 FADD.FTZ R248, -R248, -RZ ;  /* 0x800000fff8f8b221 */ /* 0x000fe20000010100 */
[----:B------:R-:W-:Y:S01]  /*3f50*/  ISETP.LE.U32.AND P3, PT, R22, UR20, PT ;  /* 0x0000001416007c0c */ /* 0x000fe2000bf63070 */
[----:B------:R-:W1:Y:S01]  /*3f60*/  MUFU.EX2 R135, R123 ;  /* 0x0000007b00877308 */ /* 0x000e620000000800 */
[----:B------:R-:W-:Y:S01]  /*3f70*/  LOP3.LUT R9, R9, 0xff, RZ, 0xc0, !PT ;  /* 0x000000ff09097812 */ /* 0x000fe200078ec0ff */
[----:B------:R-:W-:Y:S01]  /*3f80*/  @!P4 FADD.FTZ R251, -R251, -RZ ;  /* 0x800000fffbfbc221 */ /* 0x000fe20000010100 */
[----:B------:R-:W-:Y:S02]  /*3f90*/  ISETP.LE.U32.AND P6, PT, R17, UR20, PT ;  /* 0x0000001411007c0c */ /* 0x000fe4000bfc3070 */
[----:B------:R-:W-:Y:S02]  /*3fa0*/  ISETP.LE.U32.AND P4, PT, R9, UR20, PT ;  /* 0x0000001409007c0c */ /* 0x000fe4000bf83070 */
[----:B------:R-:W-:Y:S02]  /*3fb0*/  F2FP.RELU.PACK_AB R9, R232, R205 ;  /* 0x000000cde809723e */ /* 0x000fe400000008ff */
[----:B------:R-:W-:Y:S01]  /*3fc0*/  F2FP.RELU.PACK_AB R17, R234, R221 ;  /* 0x000000ddea11723e */ /* 0x000fe200000008ff */
[----:B------:R-:W2:Y:S01]  /*3fd0*/  MUFU.EX2 R139, R30 ;  /* 0x0000001e008b7308 */ /* 0x000ea20000000800 */
[--C-:B------:R-:W-:Y:S01]  /*3fe0*/  SHF.R.U32.HI R19, RZ, 0x18, R18.reuse ;  /* 0x00000018ff137819 */ /* 0x100fe20000011612 */
[----:B------:R-:W-:Y:S01]  /*3ff0*/  @!P3 FADD.FTZ R130, -R130, -RZ ;  /* 0x800000ff8282b221 */ /* 0x000fe20000010100 */
[----:B------:R-:W-:Y:S01]  /*4000*/  ISETP.LE.U32.AND P3, PT, R15, UR20, PT ;  /* 0x000000140f007c0c */ /* 0x000fe2000bf63070 */
[----:B------:R3:W-:Y:S01]  /*4010*/  STS [R196+0xe000], R9 ;  /* 0x00e00009c4007388 */ /* 0x0007e20000000800 */
[----:B------:R-:W-:Y:S01]  /*4020*/  ISETP.LE.U32.AND P0, PT, R14, UR20, PT ;  /* 0x000000140e007c0c */ /* 0x000fe2000bf03070 */
[----:B------:R-:W-:Y:S01]  /*4030*/  @!P6 FADD.FTZ R185, -R185, -RZ ;  /* 0x800000ffb9b9e221 */ /* 0x000fe20000010100 */
[----:B------:R-:W-:Y:S01]  /*4040*/  F2FP.RELU.PACK_AB R14, R246, R243 ;  /* 0x000000f3f60e723e */ /* 0x000fe200000008ff */
[----:B------:R-:W-:Y:S01]  /*4050*/  STS [R196+0xe400], R17 ;  /* 0x00e40011c4007388 */ /* 0x000fe20000000800 */
[----:B------:R-:W-:Y:S01]  /*4060*/  SHF.R.U32.HI R18, RZ, 0x10, R18 ;  /* 0x00000010ff127819 */ /* 0x000fe20000011612 */
[----:B------:R-:W-:Y:S01]  /*4070*/  @!P4 FADD.FTZ R129, -R129, -RZ ;  /* 0x800000ff8181c221 */ /* 0x000fe20000010100 */
[----:B------:R-:W-:Y:S01]  /*4080*/  F2FP.RELU.PACK_AB R15, R236, R233 ;  /* 0x000000e9ec0f723e */ /* 0x000fe200000008ff */
[----:B------:R-:W-:Y:S01]  /*4090*/  STS [R201+0xe000], R26 ;  /* 0x00e0001ac9007388 */ /* 0x000fe20000000800 */
[----:B------:R-:W-:Y:S01]  /*40a0*/  ISETP.LE.U32.AND P5, PT, R13, UR20, PT ;  /* 0x000000140d007c0c */ /* 0x000fe2000bfa3070 */
[----:B------:R3:W3:Y:S01]  /*40b0*/  MUFU.EX2 R128, R125 ;  /* 0x0000007d00807308 */ /* 0x0006e20000000800 */
[----:B------:R-:W-:Y:S01]  /*40c0*/  F2FP.RELU.PACK_AB R13, R238, R235 ;  /* 0x000000ebee0d723e */ /* 0x000fe200000008ff */
[----:B------:R3:W-:Y:S01]  /*40d0*/  STS [R201+0xe400], R14 ;  /* 0x00e4000ec9007388 */ /* 0x0007e20000000800 */
[----:B------:R-:W-:Y:S01]  /*40e0*/  LOP3.LUT R18, R18, 0xff, RZ, 0xc0, !PT ;  /* 0x000000ff12127812 */ /* 0x000fe200078ec0ff */
[----:B-1----:R-:W-:Y:S01]  /*40f0*/  @!P3 FADD.FTZ R135, -R135, -RZ ;  /* 0x800000ff8787b221 */ /* 0x002fe20000010100 */
[----:B------:R-:W-:Y:S01]  /*4100*/  ISETP.LE.U32.AND P4, PT, R11, UR20, PT ;  /* 0x000000140b007c0c */ /* 0x000fe2000bf83070 */
[----:B------:R-:W-:Y:S01]  /*4110*/  STS [R196+0xf000], R15 ;  /* 0x00f0000fc4007388 */ /* 0x000fe20000000800 */
[----:B------:R-:W-:Y:S01]  /*4120*/  F2FP.RELU.PACK_AB R22, R240, R237 ;  /* 0x000000edf016723e */ /* 0x000fe200000008ff */
[----:B------:R-:W-:Y:S01]  /*4130*/  @!P0 FADD.FTZ R133, -R133, -RZ ;  /* 0x800000ff85858221 */ /* 0x000fe20000010100 */
[----:B------:R-:W-:Y:S01]  /*4140*/  ISETP.LE.U32.AND P3, PT, R18, UR20, PT ;  /* 0x0000001412007c0c */ /* 0x000fe2000bf63070 */
[----:B------:R-:W-:Y:S01]  /*4150*/  STS [R196+0xf400], R13 ;  /* 0x00f4000dc4007388 */ /* 0x000fe20000000800 */
[----:B------:R-:W-:Y:S01]  /*4160*/  F2FP.RELU.PACK_AB R18, R242, R239 ;  /* 0x000000eff212723e */ /* 0x000fe200000008ff */
[----:B------:R-:W1:Y:S01]  /*4170*/  MUFU.EX2 R131, R131 ;  /* 0x0000008300837308 */ /* 0x000e620000000800 */
[----:B------:R-:W-:Y:S01]  /*4180*/  SHF.R.U32.HI R10, RZ, 0x8, R10 ;  /* 0x00000008ff0a7819 */ /* 0x000fe2000001160a */
[----:B------:R1:W-:Y:S01]  /*4190*/  STS [R201+0xf000], R22 ;  /* 0x00f00016c9007388 */ /* 0x0003e20000000800 */
[----:B------:R-:W-:Y:S01]  /*41a0*/  @!P5 FADD.FTZ R134, -R134, -RZ ;  /* 0x800000ff8686d221 */ /* 0x000fe20000010100 */
[----:B------:R-:W-:Y:S02]  /*41b0*/  ISETP.LE.U32.AND P5, PT, R21, UR20, PT ;  /* 0x0000001415007c0c */ /* 0x000fe4000bfa3070 */
[----:B------:R1:W-:Y:S01]  /*41c0*/  STS [R201+0xf400], R18 ;  /* 0x00f40012c9007388 */ /* 0x0003e20000000800 */
[----:B------:R-:W-:Y:S01]  /*41d0*/  LOP3.LUT R10, R10, 0xffff, RZ, 0xc0, !PT ;  /* 0x0000ffff0a0a7812 */ /* 0x000fe200078ec0ff */
[----:B------:R-:W-:Y:S01]  /*41e0*/  @!P4 FADD.FTZ R137, -R137, -RZ ;  /* 0x800000ff8989c221 */ /* 0x000fe20000010100 */
[----:B------:R-:W-:Y:S01]  /*41f0*/  ISETP.LE.U32.AND P0, PT, R19, UR20, PT ;  /* 0x0000001413007c0c */ /* 0x000fe2000bf03070 */
[----:B--2---:R-:W-:Y:S01]  /*4200*/  @!P3 FADD.FTZ R139, -R139, -RZ ;  /* 0x800000ff8b8bb221 */ /* 0x004fe20000010100 */
[----:B------:R-:W-:Y:S01]  /*4210*/  ISETP.LE.U32.AND P4, PT, R10, UR20, PT ;  /* 0x000000140a007c0c */ /* 0x000fe2000bf83070 */
[----:B---3--:R-:W-:Y:S01]  /*4220*/  IMAD.IADD R125, R0, 0x1, R183 ;  /* 0x00000001007d7824 */ /* 0x008fe200078e02b7 */
[----:B------:R-:W-:Y:S02]  /*4230*/  F2FP.RELU.PACK_AB R11, R248, R245 ;  /* 0x000000f5f80b723e */ /* 0x000fe400000008ff */
[----:B------:R-:W-:Y:S02]  /*4240*/  F2FP.RELU.PACK_AB R9, R126, R251 ;  /* 0x000000fb7e09723e */ /* 0x000fe400000008ff */
[----:B------:R-:W-:Y:S01]  /*4250*/  F2FP.RELU.PACK_AB R10, R135, R133 ;  /* 0x00000085870a723e */ /* 0x000fe200000008ff */
[----:B------:R-:W-:Y:S01]  /*4260*/  STS [R200+0xe000], R11 ;  /* 0x00e0000bc8007388 */ /* 0x000fe20000000800 */
[----:B------:R-:W-:Y:S02]  /*4270*/  F2FP.RELU.PACK_AB R14, R185, R137 ;  /* 0x00000089b90e723e */ /* 0x000fe400000008ff */
[----:B------:R-:W-:Y:S01]  /*4280*/  F2FP.RELU.PACK_AB R19, R130, R127 ;  /* 0x0000007f8213723e */ /* 0x000fe200000008ff */
[----:B------:R-:W-:Y:S01]  /*4290*/  STS [R200+0xe400], R9 ;  /* 0x00e40009c8007388 */ /* 0x000fe20000000800 */
[----:B------:R-:W-:Y:S01]  /*42a0*/  @!P0 FADD.FTZ R128, -R128, -RZ ;  /* 0x800000ff80808221 */ /* 0x000fe20000010100 */
[----:B------:R-:W-:Y:S01]  /*42b0*/  F2FP.RELU.PACK_AB R17, R134, R129 ;  /* 0x000000818611723e */ /* 0x000fe200000008ff */
[----:B-1----:R-:W-:Y:S01]  /*42c0*/  @!P5 FADD.FTZ R131, -R131, -RZ ;  /* 0x800000ff8383d221 */ /* 0x002fe20000010100 */
[----:B------:R-:W-:Y:S01]  /*42d0*/  STS [R217+0xe000], R10 ;  /* 0x00e0000ad9007388 */ /* 0x000fe20000000800 */
[----:B------:R-:W-:Y:S01]  /*42e0*/  @!P4 FADD.FTZ R138, -R138, -RZ ;  /* 0x800000ff8a8ac221 */ /* 0x000fe20000010100 */
[----:B------:R-:W-:Y:S02]  /*42f0*/  F2FP.RELU.PACK_AB R22, R128, R139 ;  /* 0x0000008b8016723e */ /* 0x000fe400000008ff */
[----:B------:R-:W-:Y:S01]  /*4300*/  STS [R217+0xe400], R14 ;  /* 0x00e4000ed9007388 */ /* 0x000fe20000000800 */
[----:B------:R-:W-:Y:S02]  /*4310*/  FSETP.GE.FTZ.AND P0, PT, R244, RZ, PT ;  /* 0x000000fff400720b */ /* 0x000fe40003f16000 */
[----:B------:R-:W-:Y:S01]  /*4320*/  F2FP.RELU.PACK_AB R18, R138, R131 ;  /* 0x000000838a12723e */ /* 0x000fe200000008ff */
[----:B------:R-:W-:Y:S01]  /*4330*/  STS [R200+0xf000], R19 ;  /* 0x00f00013c8007388 */ /* 0x000fe20000000800 */
[----:B------:R-:W-:Y:S02]  /*4340*/  FSETP.GE.FTZ.AND P5, PT, R205, RZ, PT ;  /* 0x000000ffcd00720b */ /* 0x000fe40003fb6000 */
[----:B------:R-:W-:Y:S01]  /*4350*/  FSETP.GE.FTZ.AND P3, PT, R241, RZ, PT ;  /* 0x000000fff100720b */ /* 0x000fe20003f76000 */
[----:B------:R-:W-:Y:S01]  /*4360*/  STS [R200+0xf400], R17 ;  /* 0x00f40011c8007388 */ /* 0x000fe20000000800 */
[----:B------:R-:W-:Y:S02]  /*4370*/  FSETP.GE.FTZ.AND P4, PT, R232, RZ, PT ;  /* 0x000000ffe800720b */ /* 0x000fe40003f96000 */
[----:B------:R-:W-:Y:S01]  /*4380*/  FSETP.GE.FTZ.AND P6, PT, R126, RZ, PT ;  /* 0x000000ff7e00720b */ /* 0x000fe20003fd6000 */
[----:B------:R-:W-:Y:S04]  /*4390*/  STS [R217+0xf000], R18 ;  /* 0x00f00012d9007388 */ /* 0x000fe80000000800 */
[----:B------:R-:W-:Y:S04]  /*43a0*/  STS [R217+0xf400], R22 ;  /* 0x00f40016d9007388 */ /* 0x000fe80000000800 */
[----:B------:R-:W1:Y:S08]  /*43b0*/  LDSM.16.M88.4 R100, [R0+0x4000] ;  /* 0x004000000064783b */ /* 0x000e700000000200 */
[----:B------:R-:W2:Y:S08]  /*43c0*/  LDSM.16.M88.4 R104, [R0+0x5000] ;  /* 0x005000000068783b */ /* 0x000eb00000000200 */
[----:B------:R-:W3:Y:S08]  /*43d0*/  LDSM.16.M88.4 R108, [R3+0x4000] ;  /* 0x00400000036c783b */ /* 0x000ef00000000200 */
[----:B------:R-:W3:Y:S08]  /*43e0*/  LDSM.16.M88.4 R112, [R3+0x5000] ;  /* 0x005000000370783b */ /* 0x000ef00000000200 */
[----:B------:R-:W3:Y:S01]  /*43f0*/  LDSM.16.M88.4 R116, [R125+0x4000] ;  /* 0x004000007d74783b */ /* 0x000ee20000000200 */
[-C--:B-1----:R-:W-:Y:S07]  /*4400*/  HMMA.16816.F32 R4, R100, R140.reuse, RZ ;  /* 0x0000008c6404723c */ /* 0x082fee00000018ff */
[----:B------:R-:W1:Y:S01]  /*4410*/  LDSM.16.M88.4 R120, [R125+0x5000] ;  /* 0x005000007d78783b */ /* 0x000e620000000200 */
[C---:B--2---:R-:W-:Y:S08]  /*4420*/  HMMA.16816.F32 R8, R104.reuse, R140, RZ ;  /* 0x0000008c6808723c */ /* 0x044ff000000018ff */
[-C--:B------:R-:W-:Y:S08]  /*4430*/  HMMA.16816.F32 R12, R104, R142.reuse, RZ ;  /* 0x0000008e680c723c */ /* 0x080ff000000018ff */
[C---:B------:R-:W-:Y:S08]  /*4440*/  HMMA.16816.F32 R16, R100.reuse, R142, RZ ;  /* 0x0000008e6410723c */ /* 0x040ff000000018ff */
[-C--:B------:R-:W-:Y:S08]  /*4450*/  HMMA.16816.F32 R20, R100, R144.reuse, RZ ;  /* 0x000000906414723c */ /* 0x080ff000000018ff */
[C---:B------:R-:W-:Y:S08]  /*4460*/  HMMA.16816.F32 R24, R104.reuse, R144, RZ ;  /* 0x000000906818723c */ /* 0x040ff000000018ff */
[-C--:B------:R-:W-:Y:S01]  /*4470*/  HMMA.16816.F32 R28, R104, R146.reuse, RZ ;  /* 0x00000092681c723c */ /* 0x080fe200000018ff */
[----:B------:R-:W-:Y:S07]  /*4480*/  LDSM.16.M88.4 R104, [R124+0x5000] ;  /* 0x005000007c68783b */ /* 0x000fee0000000200 */
        /* <DEDUP_REMOVED lines=11> */
[C---:B-1----:R-:W-:Y:S08]  /*4540*/  HMMA.16816.F32 R8, R120.reuse, R156, R8 ;  /* 0x0000009c7808723c */ /* 0x042ff00000001808 */
[-C--:B------:R-:W-:Y:S08]  /*4550*/  HMMA.16816.F32 R12, R120, R158.reuse, R12 ;  /* 0x0000009e780c723c */ /* 0x080ff0000000180c */
[C---:B------:R-:W-:Y:S08]  /*4560*/  HMMA.16816.F32 R16, R116.reuse, R158, R16 ;  /* 0x0000009e7410723c */ /* 0x040ff00000001810 */
[-C--:B------:R-:W-:Y:S08]  /*4570*/  HMMA.16816.F32 R20, R116, R160.reuse, R20 ;  /* 0x000000a07414723c */ /* 0x080ff00000001814 */
[C---:B------:R-:W-:Y:S08]  /*4580*/  HMMA.16816.F32 R24, R120.reuse, R160, R24 ;  /* 0x000000a07818723c */ /* 0x040ff00000001818 */
[-C--:B------:R-:W-:Y:S08]  /*4590*/  HMMA.16816.F32 R28, R120, R162.reuse, R28 ;  /* 0x000000a2781c723c */ /* 0x080ff0000000181c */
[----:B------:R-:W-:Y:S08]  /*45a0*/  HMMA.16816.F32 R32, R116, R162, R32 ;  /* 0x000000a27420723c */ /* 0x000ff00000001820 */
[-C--:B--2---:R-:W-:Y:S08]  /*45b0*/  HMMA.16816.F32 R4, R100, R164.reuse, R4 ;  /* 0x000000a46404723c */ /* 0x084ff00000001804 */
[C---:B------:R-:W-:Y:S08]  /*45c0*/  HMMA.16816.F32 R8, R104.reuse, R164, R8 ;  /* 0x000000a46808723c */ /* 0x040ff00000001808 */
[-C--:B------:R-:W-:Y:S08]  /*45d0*/  HMMA.16816.F32 R12, R104, R166.reuse, R12 ;  /* 0x000000a6680c723c */ /* 0x080ff0000000180c */
[C---:B----4-:R-:W-:Y:S01]  /*45e0*/  FADD.FTZ R123, -R250.reuse, R4 ;  /* 0x00000004fa7b7221 */ /* 0x050fe20000010100 */
[C---:B------:R-:W-:Y:S03]  /*45f0*/  HMMA.16816.F32 R16, R100.reuse, R166, R16 ;  /* 0x000000a66410723c */ /* 0x040fe60000001810 */
[----:B------:R-:W-:Y:S01]  /*4600*/  FADD.FTZ R125, -R250, R5 ;  /* 0x00000005fa7d7221 */ /* 0x000fe20000010100 */
[-C--:B------:R-:W-:Y:S02]  /*4610*/  FSEL R123, R123, R250.reuse, P5 ;  /* 0x000000fa7b7b7208 */ /* 0x080fe40002800000 */
[----:B------:R-:W-:Y:S01]  /*4620*/  FSETP.GE.FTZ.AND P5, PT, R248, RZ, PT ;  /* 0x000000fff800720b */ /* 0x000fe20003fb6000 */
[C---:B------:R-:W-:Y:S01]  /*4630*/  FADD.FTZ R11, -R252.reuse, R11 ;  /* 0x0000000bfc0b7221 */ /* 0x040fe20000010100 */
[-C--:B------:R-:W-:Y:S01]  /*4640*/  HMMA.16816.F32 R20, R100, R168.reuse, R20 ;  /* 0x000000a86414723c */ /* 0x080fe20000001814 */
[----:B------:R-:W-:Y:S03]  /*4650*/  FMUL.FTZ R205, R205, R123 ;  /* 0x0000007bcdcd7220 */ /* 0x000fe60000410000 */
[-C--:B------:R-:W-:Y:S02]  /*4660*/  FSEL R125, R125, R250.reuse, P4 ;  /* 0x000000fa7d7d7208 */ /* 0x080fe40002000000 */
[----:B------:R-:W-:Y:S01]  /*4670*/  FSETP.GE.FTZ.AND P4, PT, R133, RZ, PT ;  /* 0x000000ff8500720b */ /* 0x000fe20003f96000 */
[----:B------:R-:W-:Y:S01]  /*4680*/  FADD.FTZ R15, -R252, R15 ;  /* 0x0000000ffc0f7221 */ /* 0x000fe20000010100 */
[C---:B------:R-:W-:Y:S01]  /*4690*/  HMMA.16816.F32 R24, R104.reuse, R168, R24 ;  /* 0x000000a86818723c */ /* 0x040fe20000001818 */
[----:B------:R-:W-:Y:S07]  /*46a0*/  FMUL.FTZ R232, R232, R125 ;  /* 0x0000007de8e87220 */ /* 0x000fee0000410000 */
[C---:B------:R-:W-:Y:S01]  /*46b0*/  FADD.FTZ R17, -R250.reuse, R17 ;  /* 0x00000011fa117221 */ /* 0x040fe20000010100 */
[-C--:B------:R-:W-:Y:S03]  /*46c0*/  HMMA.16816.F32 R28, R104, R170.reuse, R28 ;  /* 0x000000aa681c723c */ /* 0x080fe6000000181c */
[C---:B------:R-:W-:Y:S01]  /*46d0*/  FADD.FTZ R122, -R250.reuse, R16 ;  /* 0x00000010fa7a7221 */ /* 0x040fe20000010100 */
[-C--:B------:R-:W-:Y:S01]  /*46e0*/  FSEL R17, R17, R250.reuse, P0 ;  /* 0x000000fa11117208 */ /* 0x080fe20000000000 */
[----:B------:R-:W-:Y:S01]  /*46f0*/  FADD.FTZ R18, -R249, R18 ;  /* 0x00000012f9127221 */ /* 0x000fe20000010100 */
[----:B------:R-:W-:Y:S01]  /*4700*/  FSETP.GE.FTZ.AND P0, PT, R245, RZ, PT ;  /* 0x000000fff500720b */ /* 0x000fe20003f16000 */
[----:B------:R-:W-:Y:S01]  /*4710*/  FADD.FTZ R21, -R250, R21 ;  /* 0x00000015fa157221 */ /* 0x000fe20000010100 */
[----:B------:R-:W-:Y:S01]  /*4720*/  HMMA.16816.F32 R32, R100, R170, R32 ;  /* 0x000000aa6420723c */ /* 0x000fe20000001820 */
[----:B------:R-:W-:Y:S03]  /*4730*/  FMUL.FTZ R244, R244, R17 ;  /* 0x00000011f4f47220 */ /* 0x000fe60000410000 */
[----:B------:R-:W-:Y:S01]  /*4740*/  FADD.FTZ R17, -R250, R20 ;  /* 0x00000014fa117221 */ /* 0x000fe20000010100 */
[-C--:B------:R-:W-:Y:S01]  /*4750*/  FSEL R122, R122, R250.reuse, P3 ;  /* 0x000000fa7a7a7208 */ /* 0x080fe20001800000 */
[----:B------:R-:W-:Y:S01]  /*4760*/  FADD.FTZ R22, -R249, R22 ;  /* 0x00000016f9167221 */ /* 0x000fe20000010100 */
[----:B------:R-:W-:Y:S01]  /*4770*/  FSETP.GE.FTZ.AND P3, PT, R135, RZ, PT ;  /* 0x000000ff8700720b */ /* 0x000fe20003f76000 */
[----:B------:R-:W-:Y:S01]  /*4780*/  FADD.FTZ R25, -R247, R25 ;  /* 0x00000019f7197221 */ /* 0x000fe20000010100 */
[----:B------:R-:W-:Y:S02]  /*4790*/  FSEL R21, R21, R250, P5 ;  /* 0x000000fa15157208 */ /* 0x000fe40002800000 */
[----:B------:R-:W-:Y:S01]  /*47a0*/  FSETP.GE.FTZ.AND P5, PT, R137, RZ, PT ;  /* 0x000000ff8900720b */ /* 0x000fe20003fb6000 */
[----:B------:R-:W-:Y:S01]  /*47b0*/  FMUL.FTZ R241, R241, R122 ;  /* 0x0000007af1f17220 */ /* 0x000fe20000410000 */
[----:B------:R-:W-:Y:S01]  /*47c0*/  FSEL R122, R17, R250, P0 ;  /* 0x000000fa117a7208 */ /* 0x000fe20000000000 */
[----:B------:R-:W-:Y:S01]  /*47d0*/  FADD.FTZ R17, -R249, R6 ;  /* 0x00000006f9117221 */ /* 0x000fe20000010100 */
[----:B------:R-:W-:Y:S01]  /*47e0*/  FSETP.GE.FTZ.AND P0, PT, R221, RZ, PT ;  /* 0x000000ffdd00720b */ /* 0x000fe20003f16000 */
[----:B------:R-:W-:Y:S02]  /*47f0*/  FADD.FTZ R27, -R252, R27 ;  /* 0x0000001bfc1b7221 */ /* 0x000fe40000010100 */
[----:B------:R-:W-:Y:S01]  /*4800*/  FMUL.FTZ R245, R245, R122 ;  /* 0x0000007af5f57220 */ /* 0x000fe20000410000 */
[----:B------:R-:W-:Y:S01]  /*4810*/  FSEL R122, R17, R249, P0 ;  /* 0x000000f9117a7208 */ /* 0x000fe20000000000 */
[----:B------:R-:W-:Y:S01]  /*4820*/  FADD.FTZ R17, -R249, R7 ;  /* 0x00000007f9117221 */ /* 0x000fe20000010100 */
[----:B------:R-:W-:Y:S01]  /*4830*/  FSETP.GE.FTZ.AND P0, PT, R234, RZ, PT ;  /* 0x000000ffea00720b */ /* 0x000fe20003f16000 */
[----:B------:R-:W-:Y:S02]  /*4840*/  FMUL.FTZ R248, R248, R21 ;  /* 0x00000015f8f87220 */ /* 0x000fe40000410000 */
[C---:B------:R-:W-:Y:S01]  /*4850*/  FADD.FTZ R123, -R250.reuse, R32 ;  /* 0x00000020fa7b7221 */ /* 0x040fe20000010100 */
[----:B------:R-:W-:Y:S01]  /*4860*/  FSEL R17, R17, R249, P0 ;  /* 0x000000f911117208 */ /* 0x000fe20000000000 */
[----:B------:R-:W-:Y:S01]  /*4870*/  FMUL.FTZ R221, R221, R122 ;  /* 0x0000007adddd7220 */ /* 0x000fe20000410000 */
[----:B------:R-:W-:Y:S01]  /*4880*/  FSETP.GE.FTZ.AND P0, PT, R251, RZ, PT ;  /* 0x000000fffb00720b */ /* 0x000fe20003f16000 */
[----:B------:R-:W-:Y:S01]  /*4890*/  FADD.FTZ R122, -R249, R19 ;  /* 0x00000013f97a7221 */ /* 0x000fe20000010100 */
[----:B------:R-:W-:Y:S01]  /*48a0*/  FSEL R123, R123, R250, P4 ;  /* 0x000000fa7b7b7208 */ /* 0x000fe20002000000 */
[----:B------:R-:W-:Y:S01]  /*48b0*/  @P3 FADD.FTZ R250, -R250, R33 ;  /* 0x00000021fafa3221 */ /* 0x000fe20000010100 */
[----:B------:R-:W-:Y:S01]  /*48c0*/  FSETP.GE.FTZ.AND P4, PT, R243, RZ, PT ;  /* 0x000000fff300720b */ /* 0x000fe20003f96000 */
[----:B------:R-:W-:Y:S01]  /*48d0*/  FMUL.FTZ R234, R234, R17 ;  /* 0x00000011eaea7220 */ /* 0x000fe20000410000 */
[----:B------:R-:W-:Y:S01]  /*48e0*/  FSETP.GE.FTZ.AND P3, PT, R246, RZ, PT ;  /* 0x000000fff600720b */ /* 0x000fe20003f76000 */
[----:B------:R-:W-:Y:S01]  /*48f0*/  FADD.FTZ R34, -R249, R34 ;  /* 0x00000022f9227221 */ /* 0x000fe20000010100 */
[----:B------:R-:W-:Y:S01]  /*4900*/  FSEL R18, R18, R249, P4 ;  /* 0x000000f912127208 */ /* 0x000fe20002000000 */
[----:B------:R-:W-:Y:S01]  /*4910*/  FMUL.FTZ R123, R133, R123 ;  /* 0x0000007b857b7220 */ /* 0x000fe20000410000 */
[-C--:B------:R-:W-:Y:S01]  /*4920*/  FSEL R17, R122, R249.reuse, P3 ;  /* 0x000000f97a117208 */ /* 0x080fe20001800000 */
[----:B------:R-:W-:Y:S01]  /*4930*/  FADD.FTZ R122, -R249, R23 ;  /* 0x00000017f97a7221 */ /* 0x000fe20000010100 */
[----:B------:R-:W-:Y:S01]  /*4940*/  FSETP.GE.FTZ.AND P3, PT, R233, RZ, PT ;  /* 0x000000ffe900720b */ /* 0x000fe20003f76000 */
[----:B------:R-:W-:Y:S01]  /*4950*/  FMUL.FTZ R243, R243, R18 ;  /* 0x00000012f3f37220 */ /* 0x000fe20000410000 */
[----:B------:R-:W-:Y:S01]  /*4960*/  FSEL R22, R22, R249, P0 ;  /* 0x000000f916167208 */ /* 0x000fe20000000000 */
[----:B------:R-:W-:Y:S01]  /*4970*/  FADD.FTZ R18, -R247, R8 ;  /* 0x00000008f7127221 */ /* 0x000fe20000010100 */
[----:B------:R-:W-:Y:S01]  /*4980*/  FSETP.GE.FTZ.AND P4, PT, R185, RZ, PT ;  /* 0x000000ffb900720b */ /* 0x000fe20003f96000 */
[----:B------:R-:W-:Y:S01]  /*4990*/  FMUL.FTZ R246, R246, R17 ;  /* 0x00000011f6f67220 */ /* 0x000fe20000410000 */
[----:B------:R-:W-:Y:S01]  /*49a0*/  FSETP.GE.FTZ.AND P0, PT, R236, RZ, PT ;  /* 0x000000ffec00720b */ /* 0x000fe20003f16000 */
[----:B------:R-:W-:Y:S01]  /*49b0*/  FMUL.FTZ R251, R251, R22 ;  /* 0x00000016fbfb7220 */ /* 0x000fe20000410000 */
[----:B------:R-:W-:Y:S01]  /*49c0*/  FSEL R18, R18, R247, P3 ;  /* 0x000000f712127208 */ /* 0x000fe20001800000 */
[----:B------:R-:W-:Y:S01]  /*49d0*/  FADD.FTZ R22, -R247, R9 ;  /* 0x00000009f7167221 */ /* 0x000fe20000010100 */
[----:B------:R-:W-:Y:S01]  /*49e0*/  FSETP.GE.FTZ.AND P3, PT, R237, RZ, PT ;  /* 0x000000ffed00720b */ /* 0x000fe20003f76000 */
[----:B------:R-:W-:Y:S01]  /*49f0*/  FMUL.FTZ R250, R135, R250 ;  /* 0x000000fa87fa7220 */ /* 0x000fe20000410000 */
[----:B------:R-:W-:Y:S01]  /*4a00*/  FSEL R9, R122, R249, P6 ;  /* 0x000000f97a097208 */ /* 0x000fe20003000000 */
[----:B------:R-:W-:Y:S01]  /*4a10*/  FMUL.FTZ R233, R233, R18 ;  /* 0x00000012e9e97220 */ /* 0x000fe20000410000 */
[----:B------:R-:W-:Y:S01]  /*4a20*/  FSEL R17, R22, R247, P0 ;  /* 0x000000f716117208 */ /* 0x000fe20000000000 */
[C---:B------:R-:W-:Y:S01]  /*4a30*/  FADD.FTZ R18, -R247.reuse, R12 ;  /* 0x0000000cf7127221 */ /* 0x040fe20000010100 */
[----:B------:R-:W-:Y:S01]  /*4a40*/  FSETP.GE.FTZ.AND P0, PT, R138, RZ, PT ;  /* 0x000000ff8a00720b */ /* 0x000fe20003f16000 */
[C---:B------:R-:W-:Y:S01]  /*4a50*/  FADD.FTZ R22, -R247.reuse, R13 ;  /* 0x0000000df7167221 */ /* 0x040fe20000010100 */
[----:B------:R-:W-:Y:S01]  /*4a60*/  FSEL R34, R34, R249, P5 ;  /* 0x000000f922227208 */ /* 0x000fe20002800000 */
[----:B------:R-:W-:Y:S01]  /*4a70*/  FADD.FTZ R122, -R247, R24 ;  /* 0x00000018f77a7221 */ /* 0x000fe20000010100 */
[-C--:B------:R-:W-:Y:S01]  /*4a80*/  FSEL R18, R18, R247.reuse, P3 ;  /* 0x000000f712127208 */ /* 0x080fe20001800000 */
[----:B------:R-:W-:Y:S01]  /*4a90*/  @P4 FADD.FTZ R249, -R249, R35 ;  /* 0x00000023f9f94221 */ /* 0x000fe20000010100 */
[----:B------:R-:W-:Y:S01]  /*4aa0*/  FSETP.GE.FTZ.AND P3, PT, R130, RZ, PT ;  /* 0x000000ff8200720b */ /* 0x000fe20003f76000 */
[----:B------:R-:W-:Y:S01]  /*4ab0*/  FADD.FTZ R13, -R252, R14 ;  /* 0x0000000efc0d7221 */ /* 0x000fe20000010100 */
[----:B------:R-:W-:Y:S01]  /*4ac0*/  FSETP.GE.FTZ.AND P5, PT, R240, RZ, PT ;  /* 0x000000fff000720b */ /* 0x000fe20003fb6000 */
[----:B------:R-:W-:Y:S01]  /*4ad0*/  FMUL.FTZ R237, R237, R18 ;  /* 0x00000012eded7220 */ /* 0x000fe20000410000 */
[----:B------:R-:W-:Y:S01]  /*4ae0*/  FSETP.GE.FTZ.AND P4, PT, R127, RZ, PT ;  /* 0x000000ff7f00720b */ /* 0x000fe20003f96000 */
[----:B------:R-:W-:Y:S01]  /*4af0*/  FADD.FTZ R18, -R247, R28 ;  /* 0x0000001cf7127221 */ /* 0x000fe20000010100 */
[----:B------:R-:W-:Y:S01]  /*4b00*/  FSEL R25, R25, R247, P3 ;  /* 0x000000f719197208 */ /* 0x000fe20001800000 */
[----:B------:R-:W-:Y:S01]  /*4b10*/  FMUL.FTZ R126, R126, R9 ;  /* 0x000000097e7e7220 */ /* 0x000fe20000410000 */
[----:B------:R-:W-:Y:S01]  /*4b20*/  FSETP.GE.FTZ.AND P3, PT, R131, RZ, PT ;  /* 0x000000ff8300720b */ /* 0x000fe20003f76000 */
[----:B------:R-:W-:Y:S01]  /*4b30*/  FMUL.FTZ R34, R137, R34 ;  /* 0x0000002289227220 */ /* 0x000fe20000410000 */
[----:B------:R-:W-:Y:S01]  /*4b40*/  FSEL R9, R22, R247, P5 ;  /* 0x000000f716097208 */ /* 0x000fe20002800000 */
[----:B------:R-:W-:Y:S01]  /*4b50*/  FMUL.FTZ R249, R185, R249 ;  /* 0x000000f9b9f97220 */ /* 0x000fe20000410000 */
[----:B------:R-:W-:Y:S01]  /*4b60*/  FSEL R122, R122, R247, P4 ;  /* 0x000000f77a7a7208 */ /* 0x000fe20002000000 */
[----:B------:R-:W-:Y:S01]  /*4b70*/  FMUL.FTZ R236, R236, R17 ;  /* 0x00000011ecec7220 */ /* 0x000fe20000410000 */
[----:B------:R-:W-:Y:S01]  /*4b80*/  FSEL R18, R18, R247, P3 ;  /* 0x000000f712127208 */ /* 0x000fe20001800000 */
[----:B------:R-:W-:Y:S01]  /*4b90*/  @P0 FADD.FTZ R247, -R247, R29 ;  /* 0x0000001df7f70221 */ /* 0x000fe20000010100 */
[----:B------:R-:W-:Y:S01]  /*4ba0*/  FSETP.GE.FTZ.AND P0, PT, R239, RZ, PT ;  /* 0x000000ffef00720b */ /* 0x000fe20003f16000 */
[----:B------:R-:W-:Y:S01]  /*4bb0*/  FMUL.FTZ R240, R240, R9 ;  /* 0x00000009f0f07220 */ /* 0x000fe20000410000 */
[----:B------:R-:W-:Y:S01]  /*4bc0*/  FSETP.GE.FTZ.AND P3, PT, R238, RZ, PT ;  /* 0x000000ffee00720b */ /* 0x000fe20003f76000 */
[----:B------:R-:W-:Y:S01]  /*4bd0*/  FADD.FTZ R9, -R252, R10 ;  /* 0x0000000afc097221 */ /* 0x000fe20000010100 */
[----:B------:R-:W-:Y:S01]  /*4be0*/  FSETP.GE.FTZ.AND P6, PT, R242, RZ, PT ;  /* 0x000000fff200720b */ /* 0x000fe20003fd6000 */
[----:B------:R-:W-:Y:S01]  /*4bf0*/  FMUL.FTZ R122, R127, R122 ;  /* 0x0000007a7f7a7220 */ /* 0x000fe20000410000 */
[----:B------:R-:W-:Y:S01]  /*4c00*/  FSEL R14, R13, R252, P0 ;  /* 0x000000fc0d0e7208 */ /* 0x000fe20000000000 */
[----:B------:R-:W-:Y:S01]  /*4c10*/  FMUL.FTZ R25, R130, R25 ;  /* 0x0000001982197220 */ /* 0x000fe20000410000 */
[----:B------:R-:W-:Y:S01]  /*4c20*/  FSETP.GE.FTZ.AND P0, PT, R128, RZ, PT ;  /* 0x000000ff8000720b */ /* 0x000fe20003f16000 */
[----:B------:R-:W-:Y:S01]  /*4c30*/  FMUL.FTZ R18, R131, R18 ;  /* 0x0000001283127220 */ /* 0x000fe20000410000 */
[----:B------:R-:W-:Y:S01]  /*4c40*/  FSEL R11, R11, R252, P3 ;  /* 0x000000fc0b0b7208 */ /* 0x000fe20001800000 */
[----:B------:R-:W-:Y:S01]  /*4c50*/  FMUL.FTZ R239, R239, R14 ;  /* 0x0000000eefef7220 */ /* 0x000fe20000410000 */
[-C--:B------:R-:W-:Y:S01]  /*4c60*/  FSEL R15, R15, R252.reuse, P6 ;  /* 0x000000fc0f0f7208 */ /* 0x080fe20003000000 */
[----:B------:R-:W-:Y:S01]  /*4c70*/  FMUL.FTZ R247, R138, R247 ;  /* 0x000000f78af77220 */ /* 0x000fe20000410000 */
[----:B------:R-:W-:Y:S01]  /*4c80*/  ISETP.GE.AND P6, PT, R214, 0x1, PT ;  /* 0x00000001d600780c */ /* 0x000fe20003fc6270 */
[----:B------:R-:W-:Y:S01]  /*4c90*/  FMUL.FTZ R238, R238, R11 ;  /* 0x0000000beeee7220 */ /* 0x000fe20000410000 */
[----:B------:R-:W-:Y:S01]  /*4ca0*/  FSETP.GE.FTZ.AND P4, PT, R235, RZ, PT ;  /* 0x000000ffeb00720b */ /* 0x000fe20003f96000 */
[----:B------:R-:W-:Y:S01]  /*4cb0*/  FADD.FTZ R11, -R252, R30 ;  /* 0x0000001efc0b7221 */ /* 0x000fe20000010100 */
[----:B------:R-:W-:Y:S01]  /*4cc0*/  FSETP.GE.FTZ.AND P5, PT, R129, RZ, PT ;  /* 0x000000ff8100720b */ /* 0x000fe20003fb6000 */
[----:B------:R-:W-:Y:S01]  /*4cd0*/  FMUL.FTZ R242, R242, R15 ;  /* 0x0000000ff2f27220 */ /* 0x000fe20000410000 */
[----:B------:R-:W-:Y:S01]  /*4ce0*/  FSEL R10, R9, R252, P4 ;  /* 0x000000fc090a7208 */ /* 0x000fe20002000000 */
[----:B------:R-:W-:Y:S01]  /*4cf0*/  FADD.FTZ R9, -R252, R26 ;  /* 0x0000001afc097221 */ /* 0x000fe20000010100 */
[----:B------:R-:W-:Y:S02]  /*4d00*/  FSETP.GE.FTZ.AND P4, PT, R134, RZ, PT ;  /* 0x000000ff8600720b */ /* 0x000fe40003f96000 */
[----:B------:R-:W-:Y:S01]  /*4d10*/  FSETP.GE.FTZ.AND P3, PT, R139, RZ, PT ;  /* 0x000000ff8b00720b */ /* 0x000fe20003f76000 */
[----:B------:R-:W-:Y:S01]  /*4d20*/  FMUL.FTZ R235, R235, R10 ;  /* 0x0000000aebeb7220 */ /* 0x000fe20000410000 */
[-C--:B------:R-:W-:Y:S02]  /*4d30*/  FSEL R10, R9, R252.reuse, P5 ;  /* 0x000000fc090a7208 */ /* 0x080fe40002800000 */
[-C--:B------:R-:W-:Y:S02]  /*4d40*/  FSEL R27, R27, R252.reuse, P4 ;  /* 0x000000fc1b1b7208 */ /* 0x080fe40002000000 */
[----:B------:R-:W-:Y:S01]  /*4d50*/  FSEL R14, R11, R252, P3 ;  /* 0x000000fc0b0e7208 */ /* 0x000fe20001800000 */
[----:B------:R-:W-:Y:S02]  /*4d60*/  @P0 FADD.FTZ R252, -R252, R31 ;  /* 0x0000001ffcfc0221 */ /* 0x000fe40000010100 */
        /* <DEDUP_REMOVED lines=11> */
[C---:B------:R-:W-:Y:S03]  /*4e20*/  LEA R224, P0, R5.reuse, R224, 0x1 ;  /* 0x000000e005e07211 */ /* 0x040fe600078008ff */
        /* <DEDUP_REMOVED lines=12> */
.L_x_821:
        /* <DEDUP_REMOVED lines=100> */
.L_x_822:
        /* <DEDUP_REMOVED lines=51> */
[----:B------:R-:W-:Y:S01]  /*5860*/  @P6 IADD3 R101, R192, -0x40, RZ ;  /* 0xffffffc0c0656810 */ /* 0x000fe20007ffe0ff */
[C---:B----4-:R-:W-:Y:S01]  /*5870*/  HMMA.16816.F32 R4, R28.reuse, R104, R4 ;  /* 0x000000681c04723c */ /* 0x050fe20000001804 */
[----:B------:R-:W-:Y:S06]  /*5880*/  IMAD.U32 R103, RZ, RZ, UR18 ;  /* 0x00000012ff677e24 */ /* 0x000fec000f8e00ff */
[----:B------:R-:W-:Y:S01]  /*5890*/  @P6 IMAD.WIDE R104, R101, 0x4, R226 ;  /* 0x0000000465686825 */ /* 0x000fe200078e02e2 */
[C---:B------:R-:W-:Y:S04]  /*58a0*/  HMMA.16816.F32 R8, R28.reuse, R106, R8 ;  /* 0x0000006a1c08723c */ /* 0x040fe80000001808 */
[----:B------:R4:W5:Y:S01]  /*58b0*/  @P6 LDG.E R210, [R104.64] ;  /* 0x0000001868d26981 */ /* 0x000962000c1e1900 */
[----:B------:R-:W-:Y:S02]  /*58c0*/  IMAD.U32 R101, RZ, RZ, UR17 ;  /* 0x00000011ff657e24 */ /* 0x000fe4000f8e00ff */
[----:B------:R-:W-:Y:S01]  /*58d0*/  IMAD.U32 R107, RZ, RZ, UR11 ;  /* 0x0000000bff6b7e24 */ /* 0x000fe2000f8e00ff */
[C---:B-1----:R-:W-:Y:S01]  /*58e0*/  HMMA.16816.F32 R12, R28.reuse, R20, R12 ;  /* 0x000000141c0c723c */ /* 0x042fe2000000180c */
[----:B------:R4:W5:Y:S04]  /*58f0*/  @P6 LDG.E R211, [R104.64+0x20] ;  /* 0x0000201868d36981 */ /* 0x000968000c1e1900 */
[----:B------:R4:W5:Y:S03]  /*5900*/  @P6 LDG.E R207, [R104.64+0x80] ;  /* 0x0000801868cf6981 */ /* 0x000966000c1e1900 */
[----:B------:R-:W-:Y:S01]  /*5910*/  HMMA.16816.F32 R16, R28, R22, R16 ;  /* 0x000000161c10723c */ /* 0x000fe20000001810 */
[----:B------:R-:W-:Y:S04]  /*5920*/  LDSM.16.MT88.4 R20, [R177+0xc000] ;  /* 0x00c00000b114783b */ /* 0x000fe80000004200 */
[----:B------:R4:W5:Y:S02]  /*5930*/  @P6 LDG.E R209, [R104.64+0xa0] ;  /* 0x0000a01868d16981 */ /* 0x000964000c1e1900 */
        /* <DEDUP_REMOVED lines=10> */
[C---:B---3--:R-:W-:Y:S04]  /*59e0*/  HMMA.16816.F32 R12, R32.reuse, R24, R12 ;  /* 0x00000018200c723c */ /* 0x048fe8000000180c */
[-C--:B------:R-:W-:Y:S01]  /*59f0*/  LEA.HI.X.SX32 R29, R29, R231.reuse, 0x2, P3 ;  /* 0x000000e71d1d7211 */ /* 0x080fe200018f16ff */
[----:B----4-:R-:W-:Y:S02]  /*5a00*/  IMAD.IADD R104, R183, 0x1, R176 ;  /* 0x00000001b7687824 */ /* 0x010fe400078e02b0 */
[-C--:B------:R-:W-:Y:S01]  /*5a10*/  LEA R24, P0, R31, R230.reuse, 0x2 ;  /* 0x000000e61f187211 */ /* 0x080fe200078010ff */
[----:B------:R-:W-:Y:S01]  /*5a20*/  HMMA.16816.F32 R16, R32, R26, R16 ;  /* 0x0000001a2010723c */ /* 0x000fe20000001810 */
[----:B------:R-:W-:Y:S01]  /*5a30*/  IMAD.U32 R25, RZ, RZ, UR18 ;  /* 0x00000012ff197e24 */ /* 0x000fe2000f8e00ff */
[----:B------:R-:W-:Y:S02]  /*5a40*/  RED.E.ADD.F32.FTZ.RN.STRONG.GPU [R230.64], R4 ;  /* 0x00000004e600798e */ /* 0x000fe4000c10e798 */
[----:B------:R-:W-:Y:S02]  /*5a50*/  IMAD.U32 R105, RZ, RZ, UR15 ;  /* 0x0000000fff697e24 */ /* 0x000fe4000f8e00ff */
[-C--:B------:R-:W-:Y:S01]  /*5a60*/  LEA R30, P4, R25, R230.reuse, 0x2 ;  /* 0x000000e6191e7211 */ /* 0x080fe200078810ff */
[----:B------:R-:W-:Y:S02]  /*5a70*/  IMAD.U32 R25, RZ, RZ, UR16 ;  /* 0x00000010ff197e24 */ /* 0x000fe4000f8e00ff */
[----:B------:R-:W-:Y:S03]  /*5a80*/  IMAD.U32 R27, RZ, RZ, UR15 ;  /* 0x0000000fff1b7e24 */ /* 0x000fe6000f8e00ff */
[-C--:B------:R-:W-:Y:S01]  /*5a90*/  LEA.HI.X.SX32 R31, R103, R231.reuse, 0x2, P4 ;  /* 0x000000e7671f7211 */ /* 0x080fe200020f16ff */
[----:B------:R-:W-:Y:S01]  /*5aa0*/  IMAD.U32 R103, RZ, RZ, UR14 ;  /* 0x0000000eff677e24 */ /* 0x000fe2000f8e00ff */
[-C--:B------:R-:W-:Y:S01]  /*5ab0*/  LEA.HI.X.SX32 R25, R25, R231.reuse, 0x2, P0 ;  /* 0x000000e719197211 */ /* 0x080fe200000f16ff */
[----:B------:R-:W-:Y:S01]  /*5ac0*/  IMAD.U32 R35, RZ, RZ, UR13 ;  /* 0x0000000dff237e24 */ /* 0x000fe2000f8e00ff */
[-C--:B------:R-:W-:Y:S01]  /*5ad0*/  LEA R34, P0, R27, R230.reuse, 0x2 ;  /* 0x000000e61b227211 */ /* 0x080fe200078010ff */
[----:B------:R1:W-:Y:S01]  /*5ae0*/  RED.E.ADD.F32.FTZ.RN.STRONG.GPU [R30.64], R5 ;  /* 0x000000051e00798e */ /* 0x0003e2000c10e798 */
[-C--:B------:R-:W-:Y:S01]  /*5af0*/  LEA R108, P4, R103, R230.reuse, 0x2 ;  /* 0x000000e6676c7211 */ /* 0x080fe200078810ff */
[----:B------:R-:W-:Y:S02]  /*5b00*/  IMAD.U32 R33, RZ, RZ, UR12 ;  /* 0x0000000cff217e24 */ /* 0x000fe4000f8e00ff */
[----:B------:R2:W-:Y:S01]  /*5b10*/  RED.E.ADD.F32.FTZ.RN.STRONG.GPU [R28.64], R6 ;  /* 0x000000061c00798e */ /* 0x0005e2000c10e798 */
[----:B------:R-:W-:Y:S01]  /*5b20*/  IMAD.U32 R27, RZ, RZ, UR13 ;  /* 0x0000000dff1b7e24 */ /* 0x000fe2000f8e00ff */
[-C--:B------:R-:W-:Y:S01]  /*5b30*/  LEA.HI.X.SX32 R109, R101, R231.reuse, 0x2, P4 ;  /* 0x000000e7656d7211 */ /* 0x080fe200020f16ff */
[----:B------:R-:W-:Y:S01]  /*5b40*/  IMAD.U32 R101, RZ, RZ, UR9 ;  /* 0x00000009ff657e24 */ /* 0x000fe2000f8e00ff */
[----:B------:R3:W-:Y:S01]  /*5b50*/  RED.E.ADD.F32.FTZ.RN.STRONG.GPU [R24.64], R7 ;  /* 0x000000071800798e */ /* 0x0007e2000c10e798 */
        /* <DEDUP_REMOVED lines=39> */
[----:B------:R-:W-:Y:S03]  /*5dd0*/  @P6 IADD3 R204, P3, R204, -0x100, RZ ;  /* 0xffffff00cccc6810 */ /* 0x000fe60007f7e0ff */
[----:B------:R-:W1:Y:S01]  /*5de0*/  LDSM.16.MT88.4 R4, [R177+0xa000] ;  /* 0x00a00000b104783b */ /* 0x000e620000004200 */
[----:B------:R-:W-:Y:S03]  /*5df0*/  @P6 IADD3.X R203, R203, -0x1, RZ, P3, !PT ;  /* 0xffffffffcbcb6810 */ /* 0x000fe60001ffe4ff */
        /* <DEDUP_REMOVED lines=41> */
[----:B------:R-:W-:Y:S02]  /*6090*/  @P6 IADD3 R5, P4, R226, -0x100, RZ ;  /* 0xffffff00e2056810 */ /* 0x000fe40007f9e0ff */
[----:B------:R-:W-:Y:S01]  /*60a0*/  IADD3 R214, R214, -0x1, RZ ;  /* 0xffffffffd6d67810 */ /* 0x000fe20007ffe0ff */
[----:B------:R-:W-:Y:S04]  /*60b0*/  HMMA.16816.F32 R96, R8, R6, R96 ;  /* 0x000000060860723c */ /* 0x000fe80000001860 */
[----:B------:R-:W-:Y:S01]  /*60c0*/  @P6 IMAD.MOV.U32 R226, RZ, RZ, R5 ;  /* 0x000000ffffe26224 */ /* 0x000fe200078e0005 */
[----:B------:R-:W-:Y:S02]  /*60d0*/  @P6 IADD3.X R4, R227, -0x1, RZ, P4, !PT ;  /* 0xffffffffe3046810 */ /* 0x000fe400027fe4ff */
[C---:B------:R-:W-:Y:S01]  /*60e0*/  IADD3 R6, R176.reuse, -0x2000, RZ ;  /* 0xffffe000b0067810 */ /* 0x040fe20007ffe0ff */
[-C--:B---3--:R-:W-:Y:S05]  /*60f0*/  HMMA.16816.F32 R68, R12, R24.reuse, R68 ;  /* 0x000000180c44723c */ /* 0x088fea0000001844 */
[----:B------:R-:W-:Y:S01]  /*6100*/  @P0 IADD3 R6, R176, 0x2000, RZ ;  /* 0x00002000b0060810 */ /* 0x000fe20007ffe0ff */
[----:B------:R-:W-:Y:S02]  /*6110*/  @P6 IMAD.MOV.U32 R227, RZ, RZ, R4 ;  /* 0x000000ffffe36224 */ /* 0x000fe400078e0004 */
        /* <DEDUP_REMOVED lines=11> */
[----:B------:R-:W-:Y:S01]  /*61d0*/  ISETP.NE.AND P0, PT, R218, -0x1, PT ;  /* 0xffffffffda00780c */ /* 0x000fe20003f05270 */
[----:B------:R-:W-:Y:S01]  /*61e0*/  FMUL.FTZ R69, R69, c[0x0][0x2e0] ;  /* 0x0000b80045457a20 */ /* 0x000fe20000410000 */
[----:B------:R-:W-:Y:S01]  /*61f0*/  SHF.R.S32.HI R3, RZ, 0x1f, R189 ;  /* 0x0000001fff037819 */ /* 0x000fe200000114bd */
        /* <DEDUP_REMOVED lines=9> */
[----:B------:R-:W-:Y:S01]  /*6290*/  FMUL.FTZ R72, R72, c[0x0][0x2e0] ;  /* 0x0000b80048487a20 */ /* 0x000fe20000410000 */
[----:B------:R-:W-:Y:S01]  /*62a0*/  @P0 IADD3 R32, R215, R218, RZ ;  /* 0x000000dad7200210 */ /* 0x000fe20007ffe0ff */
[----:B------:R-:W-:Y:S01]  /*62b0*/  FMUL.FTZ R73, R73, c[0x0][0x2e0] ;  /* 0x0000b80049497a20 */ /* 0x000fe20000410000 */
[----:B------:R-:W-:Y:S01]  /*62c0*/  F2FP.PACK_AB R83, R83, R82 ;  /* 0x000000525353723e */ /* 0x000fe200000000ff */
[----:B------:R-:W-:-:S02]  /*62d0*/  FMUL.FTZ R74, R74, c[0x0][0x2e0] ;  /* 0x0000b8004a4a7a20 */ /* 0x000fc40000410000 */
        /* <DEDUP_REMOVED lines=106> */
[C---:B------:R-:W-:Y:S01]  /*6980*/  @P0 IMAD.WIDE.U32 R34, R32.reuse, c[0x0][0x3a0], RZ ;  /* 0x0000e80020220a25 */ /* 0x040fe200078e00ff */
[----:B------:R1:W-:Y:S02]  /*6990*/  STS [R202+0x4000], R65 ;  /* 0x00400041ca007388 */ /* 0x0003e40000000800 */
[----:B------:R-:W-:Y:S01]  /*69a0*/  F2FP.PACK_AB R63, R63, R62 ;  /* 0x0000003e3f3f723e */ /* 0x000fe200000000ff */
[----:B------:R-:W-:Y:S01]  /*69b0*/  @P0 IMAD R32, R32, c[0x0][0x3a4], R35 ;  /* 0x0000e90020200a24 */ /* 0x000fe200078e0223 */
        /* <DEDUP_REMOVED lines=15> */
.L_x_824:
        /* <DEDUP_REMOVED lines=15> */
.L_x_825:
[----:B------:R-:W-:Y:S01]  /*6ba0*/  BAR.SYNC.DEFER_BLOCKING 0x0 ;  /* 0x0000000000007b1d */ /* 0x000fe20000010000 */
[C---:B-1----:R-:W-:Y:S01]  /*6bb0*/  SHF.L.U32 R37, R195.reuse, 0x7, RZ ;  /* 0x00000007c3257819 */ /* 0x042fe200000006ff */
[----:B------:R-:W-:Y:S01]  /*6bc0*/  IMAD R39, R195, -0x80, R216 ;  /* 0xffffff80c3277824 */ /* 0x000fe200078e02d8 */
[----:B------:R-:W-:Y:S02]  /*6bd0*/  SHF.R.S32.HI R45, RZ, 0x1f, R190 ;  /* 0x0000001fff2d7819 */ /* 0x000fe400000114be */
[----:B------:R-:W-:Y:S01]  /*6be0*/  SHF.R.S32.HI R3, RZ, 0x1f, R37 ;  /* 0x0000001fff037819 */ /* 0x000fe20000011425 */
[----:B------:R-:W-:Y:S01]  /*6bf0*/  BSSY B0, `(.L_x_826) ;  /* 0x000001f000007945 */ /* 0x000fe20003800000 */
[----:B------:R-:W-:Y:S02]  /*6c00*/  MOV R44, R190 ;  /* 0x000000be002c7202 */ /* 0x000fe40000000f00 */
[----:B------:R-:W-:Y:S01]  /*6c10*/  ISETP.GE.AND P4, PT, R188, R39, PT ;  /* 0x00000027bc00720c */ /* 0x000fe20003f86270 */
[----:B------:R-:W-:Y:S01]  /*6c20*/  IMAD R38, R3, c[0x0][0x3a0], RZ ;  /* 0x0000e80003267a24 */ /* 0x000fe200078e02ff */
[----:B------:R-:W-:Y:S01]  /*6c30*/  SHF.R.S32.HI R36, RZ, 0x1f, R208 ;  /* 0x0000001fff247819 */ /* 0x000fe200000114d0 */
[----:B------:R-:W-:-:S04]  /*6c40*/  IMAD.WIDE.U32 R40, R37, c[0x0][0x3a0], R44 ;  /* 0x0000e80025287a25 */ /* 0x000fc800078e002c */
[----:B------:R-:W-:Y:S01]  /*6c50*/  IMAD R33, R37, c[0x0][0x3a4], R38 ;  /* 0x0000e90025217a24 */ /* 0x000fe200078e0226 */
[----:B------:R-:W-:Y:S02]  /*6c60*/  IADD3 R46, P0, R34, R40, RZ ;  /* 0x00000028222e7210 */ /* 0x000fe40007f1e0ff */
[----:B------:R-:W-:Y:S02]  /*6c70*/  SHF.R.S32.HI R38, RZ, 0x1f, R188 ;  /* 0x0000001fff267819 */ /* 0x000fe400000114bc */
        /* <DEDUP_REMOVED lines=22> */
.L_x_827:
[----:B------:R-:W-:Y:S05]  /*6de0*/  BSYNC B0 ;  /* 0x0000000000007941 */ /* 0x000fea0003800000 */
.L_x_826:
        /* <DEDUP_REMOVED lines=14> */
.L_x_829:
[----:B------:R-:W-:Y:S05]  /*6ed0*/  BSYNC B0 ;  /* 0x0000000000007941 */ /* 0x000fea0003800000 */
.L_x_828:
        /* <DEDUP_REMOVED lines=14> */
.L_x_831:
[----:B------:R-:W-:Y:S05]  /*6fc0*/  BSYNC B0 ;  /* 0x0000000000007941 */ /* 0x000fea0003800000 */
.L_x_830:
        /* <DEDUP_REMOVED lines=14> */
.L_x_833:
[----:B------:R-:W-:Y:S05]  /*70b0*/  BSYNC B0 ;  /* 0x0000000000007941 */ /* 0x000fea0003800000 */
.L_x_832:
[----:B------:R-:W-:Y:S01]  /*70c0*/  IMAD.WIDE.U32 R44, R37, c[0x0][0x3a8], R44 ;  /* 0x0000ea00252c7a25 */ /* 0x000fe200078e002c */
[----:B------:R-:W-:Y:S03]  /*70d0*/  BSSY B0, `(.L_x_834) ;  /* 0x0000012000007945 */ /* 0x000fe60003800000 */
[----:B--2---:R-:W-:Y:S01]  /*70e0*/  IMAD R20, R3, c[0x0][0x3a8], RZ ;  /* 0x0000ea0003147a24 */ /* 0x004fe200078e02ff */
        /* <DEDUP_REMOVED lines=16> */
.L_x_835:
[----:B------:R-:W-:Y:S05]  /*71f0*/  BSYNC B0 ;  /* 0x0000000000007941 */ /* 0x000fea0003800000 */
.L_x_834:
[----:B------:R-:W-:Y:S01]  /*7200*/  BSSY B0, `(.L_x_836) ;  /* 0x000000d000007945 */ /* 0x000fe20003800000 */
        /* <DEDUP_REMOVED lines=12> */
.L_x_837:
[----:B------:R-:W-:Y:S05]  /*72d0*/  BSYNC B0 ;  /* 0x0000000000007941 */ /* 0x000fea0003800000 */
.L_x_836:
        /* <DEDUP_REMOVED lines=13> */
.L_x_839:
[----:B------:R-:W-:Y:S05]  /*73b0*/  BSYNC B0 ;  /* 0x0000000000007941 */ /* 0x000fea0003800000 */
.L_x_838:
        /* <DEDUP_REMOVED lines=10> */
[----:B------:R1:W-:Y:S01]  /*7460*/  STG.E.128 [R8.64], R4 ;  /* 0x0000000408007986 */ /* 0x0003e2000c101d18 */
[----:B------:R-:W-:Y:S05]  /*7470*/  BRA `(.L_x_840) ;  /* 0x000009e000007947 */ /* 0x000fea0003800000 */
.L_x_820:
        /* <DEDUP_REMOVED lines=15> */
.L_x_841:
        /* <DEDUP_REMOVED lines=15> */
.L_x_842:
        /* <DEDUP_REMOVED lines=25> */
.L_x_844:
[----:B------:R-:W-:Y:S05]  /*77f0*/  BSYNC B0 ;  /* 0x0000000000007941 */ /* 0x000fea0003800000 */
.L_x_843:
        /* <DEDUP_REMOVED lines=14> */
.L_x_846:
[----:B------:R-:W-:Y:S05]  /*78e0*/  BSYNC B0 ;  /* 0x0000000000007941 */ /* 0x000fea0003800000 */
.L_x_845:
        /* <DEDUP_REMOVED lines=14> */
.L_x_848:
[----:B------:R-:W-:Y:S05]  /*79d0*/  BSYNC B0 ;  /* 0x0000000000007941 */ /* 0x000fea0003800000 */
.L_x_847:
        /* <DEDUP_REMOVED lines=8> */
[----:B------:R-:W-:-:S04]  /*7a60*/  IMAD R7, R7, c[0x0][0x3a0], RZ ;  /* 0x0000e80007077a24 */ /* 0x000fc800078e02ff */
[----:B------:R-:W-:Y:S01]  /*7a70*/  IMAD R7, R8, c[0x0][0x3a4], R7 ;  /* 0x0000e90008077a24 */ /* 0x000fe200078e0207 */
[----:B------:R-:W-:-:S04]  /*7a80*/  LEA R8, P0, R10, c[0x0][0x340], 0x1 ;  /* 0x0000d0000a087a11 */ /* 0x000fc800078008ff */
[----:B------:R-:W-:-:S04]  /*7a90*/  IADD3 R7, R7, R11, RZ ;  /* 0x0000000b07077210 */ /* 0x000fc80007ffe0ff */
[----:B------:R-:W-:-:S05]  /*7aa0*/  LEA.HI.X R9, R10, c[0x0][0x344], R7, 0x1, P0 ;  /* 0x0000d1000a097a11 */ /* 0x000fca00000f0c07 */
[----:B------:R2:W-:Y:S02]  /*7ab0*/  STG.E.128 [R8.64], RZ ;  /* 0x000000ff08007986 */ /* 0x0005e4000c101d18 */
.L_x_850:
[----:B------:R-:W-:Y:S05]  /*7ac0*/  BSYNC B0 ;  /* 0x0000000000007941 */ /* 0x000fea0003800000 */
.L_x_849:
[----:B------:R-:W-:Y:S01]  /*7ad0*/  IMAD.WIDE.U32 R10, R5, c[0x0][0x3a8], R190 ;  /* 0x0000ea00050a7a25 */ /* 0x000fe200078e00be */
[----:B------:R-:W-:Y:S03]  /*7ae0*/  BSSY B0, `(.L_x_851) ;  /* 0x0000012000007945 */ /* 0x000fe60003800000 */
[----:B--2---:R-:W-:Y:S02]  /*7af0*/  IMAD R8, R3, c[0x0][0x3a8], RZ ;  /* 0x0000ea0003087a24 */ /* 0x004fe400078e02ff */
        /* <DEDUP_REMOVED lines=16> */
.L_x_852:
[----:B------:R-:W-:Y:S05]  /*7c00*/  BSYNC B0 ;  /* 0x0000000000007941 */ /* 0x000fea0003800000 */
.L_x_851:
        /* <DEDUP_REMOVED lines=12> */
.L_x_854:
[----:B------:R-:W-:Y:S05]  /*7cd0*/  BSYNC B0 ;  /* 0x0000000000007941 */ /* 0x000fea0003800000 */
.L_x_853:
        /* <DEDUP_REMOVED lines=12> */
.L_x_856:
[----:B------:R-:W-:Y:S05]  /*7da0*/  BSYNC B0 ;  /* 0x0000000000007941 */ /* 0x000fea0003800000 */
.L_x_855:
        /* <DEDUP_REMOVED lines=11> */
.L_x_840:
[----:B------:R-:W-:Y:S05]  /*7e60*/  BSYNC B1 ;  /* 0x0000000000017941 */ /* 0x000fea0003800000 */
.L_x_815:
        /* <DEDUP_REMOVED lines=9> */
.L_x_857:
[----:B------:R-:W-:Y:S05]  /*7f00*/  EXIT ;  /* 0x000000000000794d */ /* 0x000fea0003800000 */
.L_x_859:
        /* <DEDUP_REMOVED lines=15> */
.L_x_2466:


//--------------------- .text._ZN5flash44flash_bwd_dq_dk_dv_loop_seqk_parallel_kernelI23Flash_bwd_kernel_traitsILi64ELi64ELi128ELi8ELi2ELi4ELi4ELb1ELb0EN7cutlass6half_tE19Flash_kernel_traitsILi64ELi64ELi128ELi8ES3_EELb0ELb0ELb0ELb0ELb0ELb1ELb1EEEvNS_16Flash_bwd_paramsE --------------------------
	.section	.text._ZN5flash44flash_bwd_dq_dk_dv_loop_seqk_parallel_kernelI23Flash_bwd_kernel_traitsILi64ELi64ELi128ELi8ELi2ELi4ELi4ELb1ELb0EN7cutlass6half_tE19Flash_kernel_traitsILi64ELi64ELi128ELi8ES3_EELb0ELb0ELb0ELb0ELb0ELb1ELb1EEEvNS_16Flash_bwd_paramsE,"ax",@progbits
	.sectioninfo	@"SHI_REGISTERS=255"
	.align	128
        .global         _ZN5flash44flash_bwd_dq_dk_dv_loop_seqk_parallel_kernelI23Flash_bwd_kernel_traitsILi64ELi64ELi128ELi8ELi2ELi4ELi4ELb1ELb0EN7cutlass6half_tE19Flash_kernel_traitsILi64ELi64ELi128ELi8ES3_EELb0ELb0ELb0ELb0ELb0ELb1ELb1EEEvNS_16Flash_bwd_paramsE
        .type           _ZN5flash44flash_bwd_dq_dk_dv_loop_seqk_parallel_kernelI23Flash_bwd_kernel_traitsILi64ELi64ELi128ELi8ELi2ELi4ELi4ELb1ELb0EN7cutlass6half_tE19Flash_kernel_traitsILi64ELi64ELi128ELi8ES3_EELb0ELb0ELb0ELb0ELb0ELb1ELb1EEEvNS_16Flash_bwd_paramsE,@function
        .size           _ZN5flash44flash_bwd_dq_dk_dv_loop_seqk_parallel_kernelI23Flash_bwd_kernel_traitsILi64ELi64ELi128ELi8ELi2ELi4ELi4ELb1ELb0EN7cutlass6half_tE19Flash_kernel_traitsILi64ELi64ELi128ELi8ES3_EELb0ELb0ELb0ELb0ELb0ELb1ELb1EEEvNS_16Flash_bwd_paramsE,(.L_x_2467 - _ZN5flash44flash_bwd_dq_dk_dv_loop_seqk_parallel_kernelI23Flash_bwd_kernel_traitsILi64ELi64ELi128ELi8ELi2ELi4ELi4ELb1ELb0EN7cutlass6half_tE19Flash_kernel_traitsILi64ELi64ELi128ELi8ES3_EELb0ELb0ELb0ELb0ELb0ELb1ELb1EEEvNS_16Flash_bwd_paramsE)
        .other          _ZN5flash44flash_bwd_dq_dk_dv_loop_seqk_parallel_kernelI23Flash_bwd_kernel_traitsILi64ELi64ELi128ELi8ELi2ELi4ELi4ELb1ELb0EN7cutlass6half_tE19Flash_kernel_traitsILi64ELi64ELi128ELi8ES3_EELb0ELb0ELb0ELb0ELb0ELb1ELb1EEEvNS_16Flash_bwd_paramsE,@"STO_CUDA_ENTRY STV_DEFAULT"
_ZN5flash44flash_bwd_dq_dk_dv_loop_seqk_parallel_kernelI23Flash_bwd_kernel_traitsILi64ELi64ELi128ELi8ELi2ELi4ELi4ELb1ELb0EN7cutlass6half_tE19Flash_kernel_traitsILi64ELi64ELi128ELi8ES3_EELb0ELb0ELb0ELb0ELb0ELb1ELb1EEEvNS_16Flash_bwd_paramsE:
.text._ZN5flash44flash_bwd_dq_dk_dv_loop_seqk_parallel_kernelI23Flash_bwd_kernel_traitsILi64ELi64ELi128ELi8ELi2ELi4ELi4ELb1ELb0EN7cutlass6half_tE19Flash_kernel_traitsILi64ELi64ELi128ELi8ES3_EELb0ELb0ELb0ELb0ELb0ELb1ELb1EEEvNS_16Flash_bwd_paramsE:
        /* <DEDUP_REMOVED lines=13> */
[----:B------:R-:W-:Y:S01]  /*00d0*/  UMOV UR8, 0x80 ;  /* 0x0000008000087882 */ /* 0x000fe20000000000 */
[----:B------:R-:W-:Y:S01]  /*00e0*/  IMAD.MOV.U32 R185, RZ, RZ, -0x10 ;  /* 0xfffffff0ffb97424 */ /* 0x000fe200078e00ff */
[----:B------:R-:W-:Y:S02]  /*00f0*/  ULDC UR7, c[0x0][0x210] ;  /* 0x0000840000077ab9 */ /* 0x000fe40000000800 */
[----:B------:R-:W-:Y:S02]  /*0100*/  ULDC UR6, c[0x0][0x234] ;  /* 0x00008d0000067ab9 */ /* 0x000fe40000000800 */
[----:B------:R-:W-:Y:S01]  /*0110*/  UIMAD UR6, UR8, UR7, UR6 ;  /* 0x00000007080672a4 */ /* 0x000fe2000f8e0206 */
[----:B------:R-:W3:Y:S01]  /*0120*/  S2UR UR42, SR_CTAID.Y ;  /* 0x00000000002a79c3 */ /* 0x000ee20000002600 */
[----:B------:R-:W-:-:S02]  /*0130*/  ULDC UR13, c[0x0][0x1c8] ;  /* 0x00007200000d7ab9 */ /* 0x000fc40000000800 */
[----:B------:R-:W-:Y:S02]  /*0140*/  ULDC.U8 UR10, c[0x0][0x328] ;  /* 0x0000ca00000a7ab9 */ /* 0x000fe40000000000 */
[----:B------:R-:W-:Y:S01]  /*0150*/  IMAD.U32 R0, RZ, RZ, UR6 ;  /* 0x00000006ff007e24 */ /* 0x000fe2000f8e00ff */
[----:B------:R-:W-:Y:S02]  /*0160*/  UISETP.NE.AND UP1, UPT, UR10, URZ, UPT ;  /* 0x0000003f0a00728c */ /* 0x000fe4000bf25270 */
[----:B------:R-:W-:Y:S02]  /*0170*/  ULDC UR60, c[0x0][0x214] ;  /* 0x00008500003c7ab9 */ /* 0x000fe40000000800 */
[----:B------:R4:W-:Y:S01]  /*0180*/  STL [R1+0x14], R0 ;  /* 0x0000140001007387 */ /* 0x0009e20000100800 */
[----:B------:R-:W-:Y:S02]  /*0190*/  ULDC UR9, c[0x0][0x1c0] ;  /* 0x0000700000097ab9 */ /* 0x000fe40000000800 */
[----:B------:R-:W-:Y:S01]  /*01a0*/  ULDC UR16, c[0x0][0x224] ;  /* 0x0000890000107ab9 */ /* 0x000fe20000000800 */
[----:B-1----:R-:W-:Y:S01]  /*01b0*/  SHF.R.S32.HI R11, RZ, 0x1f, R13 ;  /* 0x0000001fff0b7819 */ /* 0x002fe2000001140d */
[----:B--2---:R-:W-:Y:S01]  /*01c0*/  ULOP3.LUT UR7, UR47, UR13, URZ, 0x3c, !UPT ;  /* 0x0000000d2f077292 */ /* 0x004fe2000f8e3c3f */
[----:B------:R-:W-:Y:S01]  /*01d0*/  IMAD.SHL.U32 R242, R13, 0x2, RZ ;  /* 0x000000020df27824 */ /* 0x000fe200078e00ff */
[----:B------:R-:W-:Y:S01]  /*01e0*/  USHF.R.S32.HI UR8, URZ, 0x1f, UR47 ;  /* 0x0000001f3f087899 */ /* 0x000fe2000801142f */
[CC--:B------:R-:W-:Y:S01]  /*01f0*/  LEA.HI R3, R11.reuse, R13.reuse, RZ, 0x4 ;  /* 0x0000000d0b037211 */ /* 0x0c0fe200078f20ff */
[----:B------:R-:W-:Y:S01]  /*0200*/  ULDC UR15, c[0x0][0x224] ;  /* 0x00008900000f7ab9 */ /* 0x000fe20000000800 */
[-C--:B------:R-:W-:Y:S01]  /*0210*/  LEA.HI R16, R11, R13.reuse, RZ, 0x2 ;  /* 0x0000000d0b107211 */ /* 0x080fe200078f10ff */
[----:B------:R-:W-:Y:S01]  /*0220*/  ULDC UR55, c[0x0][0x22c] ;  /* 0x00008b0000377ab9 */ /* 0x000fe20000000800 */
[----:B------:R-:W-:Y:S01]  /*0230*/  SHF.R.S32.HI R4, RZ, 0x4, R3 ;  /* 0x00000004ff047819 */ /* 0x000fe20000011403 */
[----:B---3--:R-:W-:Y:S01]  /*0240*/  @UP1 UIMAD UR10, UR42, UR60, URZ ;  /* 0x0000003c2a0a12a4 */ /* 0x008fe2000f8e023f */
[----:B------:R-:W-:Y:S01]  /*0250*/  SHF.R.S32.HI R5, RZ, 0x2, R16 ;  /* 0x00000002ff057819 */ /* 0x000fe20000011410 */
[----:B------:R-:W-:Y:S01]  /*0260*/  UIMAD UR6, UR42, UR9, UR47 ;  /* 0x000000092a0672a4 */ /* 0x000fe2000f8e022f */
[----:B------:R-:W-:Y:S01]  /*0270*/  LEA.HI R2, R3, R4, RZ, 0x1 ;  /* 0x0000000403027211 */ /* 0x000fe200078f08ff */
[----:B------:R-:W-:Y:S01]  /*0280*/  UIMAD UR58, UR47, UR55, URZ ;  /* 0x000000372f3a72a4 */ /* 0x000fe2000f8e023f */
[----:B------:R-:W-:Y:S01]  /*0290*/  LEA.HI R14, R11, R13, RZ, 0x3 ;  /* 0x0000000d0b0e7211 */ /* 0x000fe200078f18ff */
[----:B------:R-:W-:Y:S01]  /*02a0*/  UIMAD UR9, UR6, UR15, URZ ;  /* 0x0000000f060972a4 */ /* 0x000fe2000f8e023f */
[----:B------:R-:W-:Y:S01]  /*02b0*/  LOP3.LUT R2, R2, 0xfffffffe, RZ, 0xc0, !PT ;  /* 0xfffffffe02027812 */ /* 0x000fe200078ec0ff */
[----:B------:R-:W-:Y:S01]  /*02c0*/  ULDC UR48, c[0x0][0x1c0] ;  /* 0x0000700000307ab9 */ /* 0x000fe20000000800 */
[----:B------:R-:W-:Y:S01]  /*02d0*/  SHF.R.S32.HI R237, RZ, 0x3, R14 ;  /* 0x00000003ffed7819 */ /* 0x000fe2000001140e */
[----:B------:R-:W-:Y:S01]  /*02e0*/  ULDC UR12, c[0x0][0x1c0] ;  /* 0x00007000000c7ab9 */ /* 0x000fe20000000800 */
[----:B----4-:R-:W-:Y:S01]  /*02f0*/  SHF.R.S32.HI R0, RZ, 0x1f, R16 ;  /* 0x0000001fff007819 */ /* 0x010fe20000011410 */
[----:B------:R-:W-:Y:S01]  /*0300*/  IMAD.IADD R10, R4, 0x1, -R2 ;  /* 0x00000001040a7824 */ /* 0x000fe200078e0a02 */
[----:B------:R-:W-:Y:S01]  /*0310*/  LOP3.LUT R2, R3, 0xfffffff0, RZ, 0xc0, !PT ;  /* 0xfffffff003027812 */ /* 0x000fe200078ec0ff */
[----:B------:R-:W-:Y:S01]  /*0320*/  IMAD.U32 R4, RZ, RZ, UR8 ;  /* 0x00000008ff047e24 */ /* 0x000fe2000f8e00ff */
[----:B------:R-:W-:Y:S01]  /*0330*/  LEA.HI R0, R0, R5, RZ, 0x3 ;  /* 0x0000000500007211 */ /* 0x000fe200078f18ff */
[----:B------:R-:W-:Y:S01]  /*0340*/  IMAD.SHL.U32 R3, R237, 0x40, RZ ;  /* 0x00000040ed037824 */ /* 0x000fe200078e00ff */
[----:B------:R-:W-:Y:S01]  /*0350*/  LEA.HI R8, R11, R13, RZ, 0x5 ;  /* 0x0000000d0b087211 */ /* 0x000fe200078f28ff */
[----:B------:R-:W-:Y:S01]  /*0360*/  IMAD.IADD R2, R13, 0x1, -R2 ;  /* 0x000000010d027824 */ /* 0x000fe200078e0a02 */
[----:B------:R-:W-:Y:S01]  /*0370*/  LOP3.LUT R0, R0, 0xfffffff8, RZ, 0xc0, !PT ;  /* 0xfffffff800007812 */ /* 0x000fe200078ec0ff */
[----:B------:R-:W-:Y:S01]  /*0380*/  USHF.L.U32 UR8, UR42, 0x7, URZ ;  /* 0x000000072a087899 */ /* 0x000fe2000800063f */
[----:B------:R-:W-:Y:S01]  /*0390*/  LOP3.LUT R3, R3, 0x1c0, RZ, 0xc0, !PT ;  /* 0x000001c003037812 */ /* 0x000fe200078ec0ff */
[----:B------:R-:W-:Y:S01]  /*03a0*/  UIMAD.WIDE UR48, UR55, UR48, URZ ;  /* 0x00000030373072a5 */ /* 0x000fe2000f8e023f */
[----:B------:R-:W-:Y:S01]  /*03b0*/  SHF.R.S32.HI R4, RZ, 0x1f, R2 ;  /* 0x0000001fff047819 */ /* 0x000fe20000011402 */
[----:B------:R-:W-:Y:S01]  /*03c0*/  IMAD.IADD R7, R5, 0x1, -R0 ;  /* 0x0000000105077824 */ /* 0x000fe200078e0a00 */
[----:B------:R-:W-:Y:S01]  /*03d0*/  SHF.R.U32.HI R5, RZ, 0x3, R3 ;  /* 0x00000003ff057819 */ /* 0x000fe20000011603 */
[----:B------:R-:W-:Y:S01]  /*03e0*/  IMAD.U32 R0, RZ, RZ, UR7 ;  /* 0x00000007ff007e24 */ /* 0x000fe2000f8e00ff */
[----:B------:R-:W-:Y:S01]  /*03f0*/  LEA.HI R12, R4, R2, RZ, 0x3 ;  /* 0x00000002040c7211 */ /* 0x000fe200078f18ff */
[----:B------:R-:W-:Y:S01]  /*0400*/  USHF.R.S32.HI UR7, URZ, 0x1f, UR16 ;  /* 0x0000001f3f077899 */ /* 0x000fe20008011410 */
[--C-:B------:R-:W-:Y:S01]  /*0410*/  SHF.R.S32.HI R17, RZ, 0x5, R8.reuse ;  /* 0x00000005ff117819 */ /* 0x100fe20000011408 */
[----:B------:R-:W-:Y:S01]  /*0420*/  UIMAD UR55, UR55, UR12, URZ ;  /* 0x0000000c373772a4 */ /* 0x000fe2000f8e023f */
[----:B------:R1:W-:Y:S01]  /*0430*/  STL [R1+0x10], R0 ;  /* 0x0000100001007387 */ /* 0x0003e20000100800 */
[----:B------:R-:W-:Y:S01]  /*0440*/  LOP3.LUT R4, R12, 0xfffffff8, RZ, 0xc0, !PT ;  /* 0xfffffff80c047812 */ /* 0x000fe200078ec0ff */
[----:B------:R-:W-:Y:S01]  /*0450*/  UIMAD UR6, UR7, UR42, URZ ;  /* 0x0000002a070672a4 */ /* 0x000fe2000f8e023f */
[----:B------:R-:W-:Y:S01]  /*0460*/  SHF.R.S32.HI R6, RZ, 0x1f, R8 ;  /* 0x0000001fff067819 */ /* 0x000fe20000011408 */
[----:B------:R-:W-:-:S02]  /*0470*/  USHF.L.U32 UR19, UR55, 0x4, URZ ;  /* 0x0000000437137899 */ /* 0x000fc4000800063f */
[----:B------:R-:W-:Y:S01]  /*0480*/  IMAD.IADD R15, R2, 0x1, -R4 ;  /* 0x00000001020f7824 */ /* 0x000fe200078e0a04 */
[----:B------:R-:W-:Y:S01]  /*0490*/  LOP3.LUT R4, R7, 0x1, RZ, 0xc0, !PT ;  /* 0x0000000107047812 */ /* 0x000fe200078ec0ff */
[----:B------:R-:W-:Y:S01]  /*04a0*/  IMAD.U32 R2, RZ, RZ, UR8 ;  /* 0x00000008ff027e24 */ /* 0x000fe2000f8e00ff */
[----:B------:R-:W-:Y:S02]  /*04b0*/  USHF.R.S32.HI UR8, URZ, 0x1f, UR42 ;  /* 0x0000001f3f087899 */ /* 0x000fe4000801142a */
[----:B------:R-:W-:Y:S01]  /*04c0*/  ISETP.NE.U32.AND P0, PT, R4, 0x1, PT ;  /* 0x000000010400780c */ /* 0x000fe20003f05070 */
[----:B------:R-:W-:Y:S02]  /*04d0*/  USHF.L.U32 UR13, UR55, 0x3, URZ ;  /* 0x00000003370d7899 */ /* 0x000fe4000800063f */
[----:B------:R-:W-:Y:S01]  /*04e0*/  UIADD3 UR18, UR19, 0x20, URZ ;  /* 0x0000002013127890 */ /* 0x000fe2000fffe03f */
[----:B------:R-:W-:Y:S01]  /*04f0*/  SEL R185, R185, 0x10, !P0 ;  /* 0x00000010b9b97807 */ /* 0x000fe20004000000 */
[----:B------:R-:W-:-:S02]  /*0500*/  UIMAD.WIDE.U32 UR56, UR42, UR16, URZ ;  /* 0x000000102a3872a5 */ /* 0x000fc4000f8e003f */
[----:B------:R-:W-:Y:S02]  /*0510*/  UIADD3 UR17, UR13, UR18, URZ ;  /* 0x000000120d117290 */ /* 0x000fe4000fffe03f */
[----:B------:R-:W-:Y:S02]  /*0520*/  ULDC UR14, c[0x0][0x1c0] ;  /* 0x00007000000e7ab9 */ /* 0x000fe40000000800 */
[----:B------:R-:W-:Y:S02]  /*0530*/  UIADD3 UR16, UR13, UR17, URZ ;  /* 0x000000110d107290 */ /* 0x000fe4000fffe03f */
[----:B------:R-:W-:Y:S01]  /*0540*/  USHF.L.U32 UR54, UR55, 0x6, URZ ;  /* 0x0000000637367899 */ /* 0x000fe2000800063f */
[----:B-1----:R-:W-:Y:S01]  /*0550*/  LOP3.LUT R0, R14, 0xfffffff8, RZ, 0xc0, !PT ;  /* 0xfffffff80e007812 */ /* 0x002fe200078ec0ff */
[----:B------:R-:W-:Y:S02]  /*0560*/  UIADD3 UR15, UR13, UR16, URZ ;  /* 0x000000100d0f7290 */ /* 0x000fe4000fffe03f */
[----:B------:R-:W-:-:S02]  /*0570*/  ULDC.U8 UR11, c[0x0][0x3d0] ;  /* 0x0000f400000b7ab9 */ /* 0x000fc40000000000 */
[----:B------:R-:W-:Y:S01]  /*0580*/  IMAD.IADD R0, R13, 0x1, -R0 ;  /* 0x000000010d007824 */ /* 0x000fe200078e0a00 */
[----:B------:R-:W-:Y:S02]  /*0590*/  ULDC.64 UR4, c[0x0][0x118] ;  /* 0x0000460000047ab9 */ /* 0x000fe40000000a00 */
[----:B------:R-:W-:Y:S01]  /*05a0*/  UISETP.NE.AND UP2, UPT, UR11, URZ, UPT ;  /* 0x0000003f0b00728c */ /* 0x000fe2000bf45270 */
[C---:B------:R-:W-:Y:S01]  /*05b0*/  IMAD.SHL.U32 R244, R0.reuse, 0x8, RZ ;  /* 0x0000000800f47824 */ /* 0x040fe200078e00ff */
[C---:B------:R-:W-:Y:S01]  /*05c0*/  LOP3.LUT P4, RZ, R0.reuse, 0x2, RZ, 0xc0, !PT ;  /* 0x0000000200ff7812 */ /* 0x040fe2000788c0ff */
[----:B------:R-:W-:Y:S01]  /*05d0*/  UIMAD.WIDE.U32 UR52, UR48, UR56, URZ ;  /* 0x00000038303472a5 */ /* 0x000fe2000f8e003f */
[C---:B------:R-:W-:Y:S01]  /*05e0*/  LOP3.LUT P3, RZ, R0.reuse, 0x4, RZ, 0xc0, !PT ;  /* 0x0000000400ff7812 */ /* 0x040fe2000786c0ff */
[----:B------:R-:W-:Y:S01]  /*05f0*/  IMAD.SHL.U32 R0, R0, 0x40, RZ ;  /* 0x0000004000007824 */ /* 0x000fe200078e00ff */
[----:B------:R-:W-:Y:S01]  /*0600*/  LOP3.LUT R3, R3, 0x38, R244, 0xf8, !PT ;  /* 0x0000003803037812 */ /* 0x000fe200078ef8f4 */
[----:B------:R-:W-:Y:S01]  /*0610*/  UIMAD UR61, UR49, UR56, URZ ;  /* 0x00000038313d72a4 */ /* 0x000fe2000f8e023f */
[C---:B------:R-:W-:Y:S01]  /*0620*/  R2P PR, R7.reuse, 0x6 ;  /* 0x0000000607007804 */ /* 0x040fe20000000000 */
[----:B------:R-:W-:Y:S01]  /*0630*/  IMAD.SHL.U32 R7, R7, 0x40, RZ ;  /* 0x0000004007077824 */ /* 0x000fe200078e00ff */
[----:B------:R-:W-:Y:S01]  /*0640*/  LOP3.LUT R9, R3, R5, RZ, 0x3c, !PT ;  /* 0x0000000503097212 */ /* 0x000fe200078e3cff */
[----:B------:R-:W-:Y:S01]  /*0650*/  UIMAD UR25, UR55, 0x18, URZ ;  /* 0x00000018371978a4 */ /* 0x000fe2000f8e023f */
[----:B------:R-:W-:Y:S01]  /*0660*/  LEA.HI R3, R6, R17, RZ, 0x2 ;  /* 0x0000001106037211 */ /* 0x000fe200078f10ff */
[----:B------:R-:W-:Y:S01]  /*0670*/  USHF.L.U32 UR24, UR55, 0x5, URZ ;  /* 0x0000000537187899 */ /* 0x000fe2000800063f */
[----:B------:R-:W-:Y:S01]  /*0680*/  LOP3.LUT R0, R0, 0x1c0, RZ, 0xc0, !PT ;  /* 0x000001c000007812 */ /* 0x000fe200078ec0ff */
[----:B------:R-:W-:Y:S01]  /*0690*/  UIMAD UR23, UR55, 0x28, URZ ;  /* 0x00000028371778a4 */ /* 0x000fe2000f8e023f */
[----:B------:R-:W-:Y:S01]  /*06a0*/  LOP3.LUT R2, R3, 0xfffffffc, RZ, 0xc0, !PT ;  /* 0xfffffffc03027812 */ /* 0x000fe200078ec0ff */
[----:B------:R-:W-:Y:S01]  /*06b0*/  IMAD.U32 R3, RZ, RZ, UR8 ;  /* 0x00000008ff037e24 */ /* 0x000fe2000f8e00ff */
[----:B------:R-:W-:Y:S01]  /*06c0*/  USHF.R.S32.HI UR8, URZ, 0x1f, UR47 ;  /* 0x0000001f3f087899 */ /* 0x000fe2000801142f */
[----:B------:R-:W-:Y:S01]  /*06d0*/  LEA.HI R5, R11, R13, RZ, 0x6 ;  /* 0x0000000d0b057211 */ /* 0x000fe200078f30ff */
[----:B------:R-:W-:Y:S01]  /*06e0*/  UIMAD UR22, UR55, 0x30, URZ ;  /* 0x00000030371678a4 */ /* 0x000fe2000f8e023f */
[----:B------:R-:W-:Y:S01]  /*06f0*/  IMAD.IADD R175, R17, 0x1, -R2 ;  /* 0x0000000111af7824 */ /* 0x000fe200078e0a02 */
[----:B------:R-:W-:Y:S01]  /*0700*/  LOP3.LUT R178, R0, 0x8, R14, 0xf8, !PT ;  /* 0x0000000800b27812 */ /* 0x000fe200078ef80e */
[----:B------:R-:W-:Y:S01]  /*0710*/  UIMAD UR21, UR55, 0x38, URZ ;  /* 0x00000038371578a4 */ /* 0x000fe2000f8e023f */
[----:B------:R-:W-:Y:S01]  /*0720*/  IMAD.U32 R2, RZ, RZ, UR8 ;  /* 0x00000008ff027e24 */ /* 0x000fe2000f8e00ff */
[----:B------:R-:W-:Y:S01]  /*0730*/  USHF.R.S32.HI UR8, URZ, 0x1f, UR42 ;  /* 0x0000001f3f087899 */ /* 0x000fe2000801142a */
[----:B------:R-:W-:Y:S01]  /*0740*/  IMAD.SHL.U32 R2, R175, 0x10, RZ ;  /* 0x00000010af027824 */ /* 0x000fe200078e00ff */
[----:B------:R-:W-:Y:S01]  /*0750*/  SHF.R.S32.HI R5, RZ, 0x6, R5 ;  /* 0x00000006ff057819 */ /* 0x000fe20000011405 */
[----:B------:R-:W-:-:S02]  /*0760*/  USHF.R.S32.HI UR59, URZ, 0x1f, UR54 ;  /* 0x0000001f3f3b7899 */ /* 0x000fc40008011436 */
[----:B------:R-:W-:Y:S01]  /*0770*/  UMOV UR51, 0xffffe000 ;  /* 0xffffe00000337882 */ /* 0x000fe20000000000 */
[----:B------:R-:W-:Y:S01]  /*0780*/  LOP3.LUT R6, R0, 0x30, R2, 0xf8, !PT ;  /* 0x0000003000067812 */ /* 0x000fe200078ef802 */
[----:B------:R-:W-:Y:S01]  /*0790*/  IMAD.U32 R3, RZ, RZ, UR8 ;  /* 0x00000008ff037e24 */ /* 0x000fe2000f8e00ff */
[----:B------:R-:W-:Y:S01]  /*07a0*/  SHF.R.U32.HI R0, RZ, 0x3, R0 ;  /* 0x00000003ff007819 */ /* 0x000fe20000011600 */
[----:B------:R-:W-:Y:S01]  /*07b0*/  IMAD.SHL.U32 R3, R10, 0x200, RZ ;  /* 0x000002000a037824 */ /* 0x000fe200078e00ff */
[----:B------:R-:W-:Y:S01]  /*07c0*/  LOP3.LUT R4, R6, 0x8, R14, 0xf8, !PT ;  /* 0x0000000806047812 */ /* 0x000fe200078ef80e */
[----:B------:R-:W-:Y:S01]  /*07d0*/  IMAD.U32 R6, RZ, RZ, UR6 ;  /* 0x00000006ff067e24 */ /* 0x000fe2000f8e00ff */
[----:B------:R-:W-:Y:S01]  /*07e0*/  LOP3.LUT R178, R178, R0, RZ, 0x3c, !PT ;  /* 0x00000000b2b27212 */ /* 0x000fe200078e3cff */
[----:B------:R-:W-:Y:S01]  /*07f0*/  IMAD R2, R5, 0x800, R3 ;  /* 0x0000080005027824 */ /* 0x000fe200078e0203 */
[----:B------:R-:W-:Y:S01]  /*0800*/  LOP3.LUT R3, R3, R4, R0, 0xf6, !PT ;  /* 0x0000000403037212 */ /* 0x000fe200078ef600 */
[----:B------:R-:W-:Y:S01]  /*0810*/  USHF.R.S32.HI UR6, URZ, 0x1f, UR58 ;  /* 0x0000001f3f067899 */ /* 0x000fe2000801143a */
[----:B------:R-:W-:Y:S01]  /*0820*/  LOP3.LUT R0, R16, 0x7ffffffc, RZ, 0xc0, !PT ;  /* 0x7ffffffc10007812 */ /* 0x000fe200078ec0ff */
[----:B------:R-:W-:Y:S01]  /*0830*/  IMAD.IADD R178, R2, 0x1, R178 ;  /* 0x0000000102b27824 */ /* 0x000fe200078e02b2 */
[----:B------:R-:W-:Y:S01]  /*0840*/  LOP3.LUT R4, R8, 0xffffffe0, RZ, 0xc0, !PT ;  /* 0xffffffe008047812 */ /* 0x000fe200078ec0ff */
[----:B------:R-:W-:Y:S01]  /*0850*/  IMAD.U32 R2, RZ, RZ, UR10 ;  /* 0x0000000aff027e24 */ /* 0x000fe2000f8e00ff */
[----:B------:R-:W-:Y:S01]  /*0860*/  USHF.R.S32.HI UR8, URZ, 0x1f, UR47 ;  /* 0x0000001f3f087899 */ /* 0x000fe2000801142f */
[----:B------:R-:W-:-:S02]  /*0870*/  IMAD R251, R5, 0x200, R9 ;  /* 0x0000020005fb7824 */ /* 0x000fc400078e0209 */
[----:B------:R-:W-:Y:S01]  /*0880*/  IMAD.IADD R14, R13, 0x1, -R4 ;  /* 0x000000010d0e7824 */ /* 0x000fe200078e0a04 */
[----:B------:R1:W-:Y:S01]  /*0890*/  STL [R1+0x4], R2 ;  /* 0x0000040201007387 */ /* 0x0003e20000100800 */
[----:B------:R-:W-:Y:S02]  /*08a0*/  IMAD.SHL.U32 R4, R5, 0x20, RZ ;  /* 0x0000002005047824 */ /* 0x000fe400078e00ff */
[----:B------:R-:W-:Y:S02]  /*08b0*/  IMAD.SHL.U32 R178, R178, 0x2, RZ ;  /* 0x00000002b2b27824 */ /* 0x000fe400078e00ff */
[----:B------:R-:W-:Y:S01]  /*08c0*/  IMAD.U32 R18, RZ, RZ, UR8 ;  /* 0x00000008ff127e24 */ /* 0x000fe2000f8e00ff */
[----:B------:R-:W-:Y:S01]  /*08d0*/  LOP3.LUT R242, R4, 0x6, R242, 0xf8, !PT ;  /* 0x0000000604f27812 */ /* 0x000fe200078ef8f2 */
[----:B------:R-:W-:Y:S01]  /*08e0*/  @!UP1 UIMAD UR8, UR42, UR14, UR47 ;  /* 0x0000000e2a0892a4 */ /* 0x000fe2000f8e022f */
[----:B------:R-:W-:Y:S01]  /*08f0*/  IMAD.SHL.U32 R236, R251, 0x2, RZ ;  /* 0x00000002fbec7824 */ /* 0x000fe200078e00ff */
[----:B------:R-:W-:Y:S01]  /*0900*/  UIADD3 UR14, UR13, UR15, URZ ;  /* 0x0000000f0d0e7290 */ /* 0x000fe2000fffe03f */
[----:B------:R-:W-:Y:S01]  /*0910*/  IMAD.SHL.U32 R3, R3, 0x2, RZ ;  /* 0x0000000203037824 */ /* 0x000fe200078e00ff */
[----:B------:R-:W-:-:S02]  /*0920*/  @!UP1 UIMAD UR60, UR8, UR60, URZ ;  /* 0x0000003c083c92a4 */ /* 0x000fc4000f8e023f */
[----:B------:R-:W-:Y:S01]  /*0930*/  UIADD3 UR20, UR13, UR14, URZ ;  /* 0x0000000e0d147290 */ /* 0x000fe2000fffe03f */
[----:B-1----:R-:W-:-:S05]  /*0940*/  IMAD.U32 R2, RZ, RZ, UR9 ;  /* 0x00000009ff027e24 */ /* 0x002fca000f8e00ff */
[----:B------:R1:W-:Y:S04]  /*0950*/  STL [R1+0xc], R2 ;  /* 0x00000c0201007387 */ /* 0x0003e80000100800 */
[----:B------:R2:W-:Y:S04]  /*0960*/  STL [R1+0x8], R6 ;  /* 0x0000080601007387 */ /* 0x0005e80000100800 */
[----:B------:R3:W-:Y:S01]  /*0970*/  STL [R1], R14 ;  /* 0x0000000e01007387 */ /* 0x0007e20000100800 */
[----:B-1----:R-:W-:Y:S01]  /*0980*/  LEA.HI R2, R11, R13, RZ, 0x7 ;  /* 0x0000000d0b027211 */ /* 0x002fe200078f38ff */
[----:B--2---:R-:W-:-:S03]  /*0990*/  IMAD.IADD R6, R13, 0x1, -R0 ;  /* 0x000000010d067824 */ /* 0x004fc600078e0a00 */
[----:B------:R-:W-:Y:S01]  /*09a0*/  SHF.R.S32.HI R2, RZ, 0x7, R2 ;  /* 0x00000007ff027819 */ /* 0x000fe20000011402 */
[----:B------:R-:W-:Y:S01]  /*09b0*/  IMAD.U32 R0, RZ, RZ, UR6 ;  /* 0x00000006ff007e24 */ /* 0x000fe2000f8e00ff */
[----:B------:R-:W-:Y:S01]  /*09c0*/  LEA.HI R0, R8, R17, RZ, 0x1 ;  /* 0x0000001108007211 */ /* 0x000fe200078f08ff */
[----:B------:R-:W-:Y:S02]  /*09d0*/  IMAD.SHL.U32 R6, R6, 0x2, RZ ;  /* 0x0000000206067824 */ /* 0x000fe400078e00ff */
[----:B------:R-:W-:Y:S01]  /*09e0*/  IMAD.SHL.U32 R5, R2, 0x8, RZ ;  /* 0x0000000802057824 */ /* 0x000fe200078e00ff */
[----:B------:R-:W-:Y:S02]  /*09f0*/  LOP3.LUT R8, R0, 0xfffffffe, RZ, 0xc0, !PT ;  /* 0xfffffffe00087812 */ /* 0x000fe400078ec0ff */
[----:B------:R-:W-:Y:S02]  /*0a00*/  LOP3.LUT R0, R7, 0x1c0, RZ, 0xc0, !PT ;  /* 0x000001c007007812 */ /* 0x000fe400078ec0ff */
[----:B------:R-:W-:Y:S01]  /*0a10*/  LOP3.LUT R5, R5, 0x8, RZ, 0xc0, !PT ;  /* 0x0000000805057812 */ /* 0x000fe200078ec0ff */
[----:B------:R-:W-:Y:S01]  /*0a20*/  IMAD.IADD R184, R17, 0x1, -R8 ;  /* 0x0000000111b87824 */ /* 0x000fe200078e0a08 */
[----:B------:R-:W-:Y:S01]  /*0a30*/  LOP3.LUT R7, R0, 0x20, R4, 0xf8, !PT ;  /* 0x0000002000077812 */ /* 0x000fe200078ef804 */
[----:B------:R-:W-:-:S02]  /*0a40*/  IMAD.SHL.U32 R4, R10, 0x10, RZ ;  /* 0x000000100a047824 */ /* 0x000fc400078e00ff */
[----:B------:R-:W-:Y:S01]  /*0a50*/  IMAD R8, R2, 0x1000, R6 ;  /* 0x0000100002087824 */ /* 0x000fe200078e0206 */
[----:B------:R-:W-:Y:S02]  /*0a60*/  SHF.R.U32.HI R2, RZ, 0x3, R0 ;  /* 0x00000003ff027819 */ /* 0x000fe40000011600 */
[----:B------:R-:W-:Y:S01]  /*0a70*/  LOP3.LUT R9, R5, 0x10, R4, 0xf8, !PT ;  /* 0x0000001005097812 */ /* 0x000fe200078ef804 */
[----:B------:R-:W-:Y:S01]  /*0a80*/  IMAD R8, R184, 0x400, R8 ;  /* 0x00000400b8087824 */ /* 0x000fe200078e0208 */
[----:B------:R-:W-:Y:S01]  /*0a90*/  LOP3.LUT R5, R2, R0, R5, 0x1e, !PT ;  /* 0x0000000002057212 */ /* 0x000fe200078e1e05 */
[----:B------:R-:W-:Y:S01]  /*0aa0*/  IMAD R0, R175, 0x400, R6 ;  /* 0x00000400af007824 */ /* 0x000fe200078e0206 */
[----:B------:R-:W-:Y:S01]  /*0ab0*/  LOP3.LUT R7, R7, R2, RZ, 0x3c, !PT ;  /* 0x0000000207077212 */ /* 0x000fe200078e3cff */
[----:B------:R-:W-:Y:S02]  /*0ac0*/  IMAD.SHL.U32 R2, R15, 0x40, RZ ;  /* 0x000000400f027824 */ /* 0x000fe400078e00ff */
[----:B------:R-:W-:Y:S01]  /*0ad0*/  IMAD.IADD R243, R0, 0x1, R5 ;  /* 0x0000000100f37824 */ /* 0x000fe200078e0205 */
[----:B------:R-:W-:Y:S01]  /*0ae0*/  SHF.R.S32.HI R5, RZ, 0x1f, R14 ;  /* 0x0000001fff057819 */ /* 0x000fe2000001140e */
[----:B------:R-:W-:Y:S01]  /*0af0*/  IMAD.SHL.U32 R0, R10, 0x8, RZ ;  /* 0x000000080a007824 */ /* 0x000fe200078e00ff */
[----:B------:R-:W-:Y:S01]  /*0b00*/  LOP3.LUT R2, R2, 0x1c0, RZ, 0xc0, !PT ;  /* 0x000001c002027812 */ /* 0x000fe200078ec0ff */
[----:B------:R-:W-:Y:S01]  /*0b10*/  IMAD.SHL.U32 R6, R12, 0x40, RZ ;  /* 0x000000400c067824 */ /* 0x000fe200078e00ff */
[----:B------:R-:W-:Y:S01]  /*0b20*/  LEA.HI R5, R5, R14, RZ, 0x2 ;  /* 0x0000000e05057211 */ /* 0x000fe200078f10ff */
[----:B------:R-:W-:Y:S01]  /*0b30*/  IMAD.IADD R8, R7, 0x1, R8 ;  /* 0x0000000107087824 */ /* 0x000fe200078e0208 */
[----:B------:R-:W-:-:S02]  /*0b40*/  SHF.R.U32.HI R4, RZ, 0x3, R2 ;  /* 0x00000003ff047819 */ /* 0x000fc40000011602 */
[----:B------:R-:W-:Y:S01]  /*0b50*/  LOP3.LUT R7, R2, 0x8, R0, 0xf8, !PT ;  /* 0x0000000802077812 */ /* 0x000fe200078ef800 */
[----:B------:R-:W-:Y:S01]  /*0b60*/  IMAD.SHL.U32 R187, R8, 0x2, RZ ;  /* 0x0000000208bb7824 */ /* 0x000fe200078e00ff */
[----:B------:R-:W-:Y:S02]  /*0b70*/  SHF.R.S32.HI R5, RZ, 0x2, R5 ;  /* 0x00000002ff057819 */ /* 0x000fe40000011405 */
[----:B------:R-:W-:Y:S01]  /*0b80*/  LOP3.LUT R0, R6, 0xfffffe00, RZ, 0xc0, !PT ;  /* 0xfffffe0006007812 */ /* 0x000fe200078ec0ff */
[----:B------:R-:W-:Y:S01]  /*0b90*/  IMAD.IADD R188, R187, 0x1, R185 ;  /* 0x00000001bbbc7824 */ /* 0x000fe200078e02b9 */
[----:B------:R-:W-:Y:S01]  /*0ba0*/  LOP3.LUT R2, R4, R9, R2, 0x1e, !PT ;  /* 0x0000000904027212 */ /* 0x000fe200078e1e02 */
[C---:B------:R-:W-:Y:S01]  /*0bb0*/  IMAD R247, R184.reuse, 0x10, R5 ;  /* 0x00000010b8f77824 */ /* 0x040fe200078e0205 */
[----:B------:R-:W-:Y:S01]  /*0bc0*/  LOP3.LUT R4, R7, R4, RZ, 0x3c, !PT ;  /* 0x0000000407047212 */ /* 0x000fe200078e3cff */
[--C-:B------:R-:W-:Y:S01]  /*0bd0*/  IMAD R184, R184, 0x400, R0.reuse ;  /* 0x00000400b8b87824 */ /* 0x100fe200078e0200 */
[----:B------:R-:W-:Y:S01]  /*0be0*/  LOP3.LUT R183, R2, R0, RZ, 0xfc, !PT ;  /* 0x0000000002b77212 */ /* 0x000fe200078efcff */
[----:B------:R-:W-:Y:S01]  /*0bf0*/  IMAD R175, R175, 0x400, R0 ;  /* 0x00000400afaf7824 */ /* 0x000fe200078e0200 */
[----:B------:R-:W-:Y:S01]  /*0c00*/  LEA R243, R243, 0x6000, 0x1 ;  /* 0x00006000f3f37811 */ /* 0x000fe200078e08ff */
[----:B------:R-:W-:Y:S01]  /*0c10*/  IMAD.MOV.U32 R5, RZ, RZ, 0x20 ;  /* 0x00000020ff057424 */ /* 0x000fe200078e00ff */
[----:B------:R-:W-:Y:S01]  /*0c20*/  IADD3 R2, R247, -0x40, RZ ;  /* 0xffffffc0f7027810 */ /* 0x000fe20007ffe0ff */
[----:B------:R-:W-:Y:S01]  /*0c30*/  IMAD.MOV.U32 R0, RZ, RZ, 0x40 ;  /* 0x00000040ff007424 */ /* 0x000fe200078e00ff */
[----:B------:R-:W-:Y:S01]  /*0c40*/  IADD3 R246, R243, 0x40, RZ ;  /* 0x00000040f3f67810 */ /* 0x000fe20007ffe0ff */
[----:B------:R-:W-:Y:S01]  /*0c50*/  IMAD.IADD R184, R184, 0x1, R4 ;  /* 0x00000001b8b87824 */ /* 0x000fe200078e0204 */
[C---:B------:R-:W-:Y:S01]  /*0c60*/  SEL R180, R5.reuse, 0xffffffe0, !P4 ;  /* 0xffffffe005b47807 */ /* 0x040fe20006000000 */
[----:B------:R-:W-:Y:S01]  /*0c70*/  IMAD.IADD R175, R4, 0x1, R175 ;  /* 0x0000000104af7824 */ /* 0x000fe200078e02af */
[----:B------:R-:W-:Y:S01]  /*0c80*/  SEL R0, R0, 0xffffffc0, !P3 ;  /* 0xffffffc000007807 */ /* 0x000fe20005800000 */
[----:B------:R-:W-:Y:S01]  /*0c90*/  IMAD.SHL.U32 R240, R2, 0x4, RZ ;  /* 0x0000000402f07824 */ /* 0x000fe200078e00ff */
[----:B------:R-:W-:Y:S01]  /*0ca0*/  SEL R5, R5, 0xffffffe0, !P1 ;  /* 0xffffffe005057807 */ /* 0x000fe20004800000 */
[C---:B------:R-:W-:Y:S01]  /*0cb0*/  IMAD.IADD R181, R178.reuse, 0x1, R180 ;  /* 0x00000001b2b57824 */ /* 0x040fe200078e02b4 */
[----:B------:R-:W-:Y:S01]  /*0cc0*/  @P2 IADD3 R246, R243, -0x40, RZ ;  /* 0xffffffc0f3f62810 */ /* 0x000fe20007ffe0ff */
[----:B------:R-:W-:Y:S01]  /*0cd0*/  IMAD.IADD R179, R178, 0x1, R0 ;  /* 0x00000001b2b37824 */ /* 0x000fe200078e0200 */
[----:B------:R-:W-:Y:S01]  /*0ce0*/  SHF.R.S32.HI R4, RZ, 0x1f, R2 ;  /* 0x0000001fff047819 */ /* 0x000fe20000011402 */
[----:B------:R-:W-:Y:S01]  /*0cf0*/  IMAD.IADD R186, R187, 0x1, R5 ;  /* 0x00000001bbba7824 */ /* 0x000fe200078e0205 */
[----:B------:R-:W-:Y:S01]  /*0d00*/  IADD3 R252, R243, 0x420, RZ ;  /* 0x00000420f3fc7810 */ /* 0x000fe20007ffe0ff */
[----:B------:R-:W-:Y:S01]  /*0d10*/  IMAD.IADD R180, R180, 0x1, R179 ;  /* 0x00000001b4b47824 */ /* 0x000fe200078e02b3 */
[----:B------:R-:W-:Y:S01]  /*0d20*/  SHF.R.S32.HI R6, RZ, 0x1f, R247 ;  /* 0x0000001fff067819 */ /* 0x000fe200000114f7 */
[----:B------:R-:W-:Y:S01]  /*0d30*/  IMAD.IADD R249, R5, 0x1, R243 ;  /* 0x0000000105f97824 */ /* 0x000fe200078e02f3 */
[----:B------:R-:W-:Y:S01]  /*0d40*/  SHF.L.U64.HI R241, R2, 0x2, R4 ;  /* 0x0000000202f17819 */ /* 0x000fe20000010204 */
[----:B------:R-:W-:Y:S01]  /*0d50*/  IMAD.IADD R185, R185, 0x1, R186 ;  /* 0x00000001b9b97824 */ /* 0x000fe200078e02ba */
[----:B------:R-:W-:Y:S01]  /*0d60*/  LEA R175, R175, 0xa000, 0x1 ;  /* 0x0000a000afaf7811 */ /* 0x000fe200078e08ff */
[----:B------:R-:W-:Y:S01]  /*0d70*/  IMAD.IADD R248, R5, 0x1, R246 ;  /* 0x0000000105f87824 */ /* 0x000fe200078e02f6 */
[----:B---3--:R-:W-:-:S02]  /*0d80*/  @P1 IADD3 R252, R243, 0x3e0, RZ ;  /* 0x000003e0f3fc1810 */ /* 0x008fc40007ffe0ff */
.L_x_904:
[----:B------:R-:W-:Y:S02]  /*0d90*/  USHF.R.S32.HI UR30, URZ, 0x1f, UR42 ;  /* 0x0000001f3f1e7899 */ /* 0x000fe4000801142a */
[----:B------:R-:W-:-:S02]  /*0da0*/  USHF.L.U32 UR12, UR42, 0x2, URZ ;  /* 0x000000022a0c7899 */ /* 0x000fc4000800063f */
[----:B------:R-:W-:Y:S02]  /*0db0*/  ULDC.64 UR8, c[0x0][0x240] ;  /* 0x0000900000087ab9 */ /* 0x000fe40000000a00 */
[----:B------:R-:W-:Y:S02]  /*0dc0*/  UISETP.NE.U32.AND UP5, UPT, URZ, UR8, UPT ;  /* 0x000000083f00728c */ /* 0x000fe4000bfa5070 */
[----:B------:R-:W-:Y:S02]  /*0dd0*/  USHF.L.U64.HI UR6, UR42, 0x2, UR30 ;  /* 0x000000022a067899 */ /* 0x000fe4000801021e */
[----:B------:R-:W-:Y:S02]  /*0de0*/  UIADD3 UR8, UP0, UR12, UR8, URZ ;  /* 0x000000080c087290 */ /* 0x000fe4000ff1e03f */
[----:B------:R-:W-:Y:S02]  /*0df0*/  UISETP.NE.AND.EX UP5, UPT, URZ, UR9, UPT, UP5 ;  /* 0x000000093f00728c */ /* 0x000fe4000bfa5350 */
[----:B------:R-:W-:-:S02]  /*0e00*/  UIADD3.X UR9, UR6, UR9, URZ, UP0, !UPT ;  /* 0x0000000906097290 */ /* 0x000fc400087fe43f */
[----:B------:R-:W-:Y:S01]  /*0e10*/  IMAD.U32 R6, RZ, RZ, UR8 ;  /* 0x00000008ff067e24 */ /* 0x000fe2000f8e00ff */
[----:B------:R-:W-:Y:S01]  /*0e20*/  ULDC.U8 UR7, c[0x0][0x312] ;  /* 0x0000c48000077ab9 */ /* 0x000fe20000000000 */
[----:B------:R-:W-:Y:S01]  /*0e30*/  PLOP3.LUT P2, PT, PT, PT, UP5, 0x80, 0x0 ;  /* 0x000000000000781c */ /* 0x000fe20003f4f058 */
[----:B------:R-:W-:Y:S01]  /*0e40*/  UISETP.NE.AND UP4, UPT, UR7, URZ, UPT ;  /* 0x0000003f0700728c */ /* 0x000fe2000bf85270 */
[----:B------:R-:W-:Y:S01]  /*0e50*/  IMAD.U32 R7, RZ, RZ, UR9 ;  /* 0x00000009ff077e24 */ /* 0x000fe2000f8e00ff */
[----:B------:R-:W-:Y:S02]  /*0e60*/  ULDC.64 UR8, c[0x0][0x250] ;  /* 0x0000940000087ab9 */ /* 0x000fe40000000a00 */
[----:B------:R-:W-:-:S04]  /*0e70*/  UISETP.NE.U32.AND UP3, UPT, URZ, UR8, UPT ;  /* 0x000000083f00728c */ /* 0x000fc8000bf65070 */
[----:B------:R-:W-:-:S04]  /*0e80*/  UISETP.NE.AND.EX UP3, UPT, URZ, UR9, UPT, UP3 ;  /* 0x000000093f00728c */ /* 0x000fc8000bf65330 */
[----:B-12---:R1:W2:Y:S02]  /*0e90*/  @P2 LDG.E R2, [R6.64] ;  /* 0x0000000406022981 */ /* 0x0062a4000c1e1900 */
[----:B------:R-:W-:-:S05]  /*0ea0*/  PLOP3.LUT P0, PT, PT, PT, UP3, 0x80, 0x0 ;  /* 0x000000000000781c */ /* 0x000fca0003f0f038 */
[----:B------:R-:W-:-:S04]  /*0eb0*/  @UP3 UIADD3 UR8, UP0, UR12, UR8, URZ ;  /* 0x000000080c083290 */ /* 0x000fc8000ff1e03f */
[----:B------:R-:W-:Y:S02]  /*0ec0*/  @UP3 UIADD3.X UR9, UR6, UR9, URZ, UP0, !UPT ;  /* 0x0000000906093290 */ /* 0x000fe400087fe43f */
[----:B------:R-:W-:-:S04]  /*0ed0*/  IMAD.U32 R8, RZ, RZ, UR8 ;  /* 0x00000008ff087e24 */ /* 0x000fc8000f8e00ff */
[----:B------:R-:W-:Y:S01]  /*0ee0*/  MOV R9, UR9 ;  /* 0x0000000900097c02 */ /* 0x000fe20008000f00 */
[----:B------:R-:W-:Y:S02]  /*0ef0*/  ULDC.64 UR8, c[0x0][0x248] ;  /* 0x0000920000087ab9 */ /* 0x000fe40000000a00 */
[----:B------:R-:W-:Y:S02]  /*0f00*/  UISETP.EQ.U32.AND UP6, UPT, URZ, UR8, UPT ;  /* 0x000000083f00728c */ /* 0x000fe4000bfc2070 */
[----:B---3--:R-:W3:Y:S01]  /*0f10*/  @P0 LDG.E R8, [R8.64] ;  /* 0x0000000408080981 */ /* 0x008ee2000c1e1900 */
[----:B------:R-:W-:Y:S02]  /*0f20*/  UIADD3 UR8, UP0, UR12, UR8, URZ ;  /* 0x000000080c087290 */ /* 0x000fe4000ff1e03f */
[----:B------:R-:W-:Y:S01]  /*0f30*/  UISETP.EQ.OR.EX UP6, UPT, URZ, UR9, !UP4, UP6 ;  /* 0x000000093f00728c */ /* 0x000fe2000e7c2760 */
[----:B-1----:R-:W4:Y:S01]  /*0f40*/  @P2 LDG.E R6, [R6.64+0x4] ;  /* 0x0000040406062981 */ /* 0x002f22000c1e1900 */
[----:B------:R-:W-:-:S02]  /*0f50*/  UIADD3.X UR9, UR6, UR9, URZ, UP0, !UPT ;  /* 0x0000000906097290 */ /* 0x000fc400087fe43f */
[----:B------:R-:W-:Y:S02]  /*0f60*/  IMAD.U32 R4, RZ, RZ, UR8 ;  /* 0x00000008ff047e24 */ /* 0x000fe4000f8e00ff */
[----:B------:R-:W-:Y:S02]  /*0f70*/  PLOP3.LUT P1, PT, PT, PT, UP6, 0x80, 0x0 ;  /* 0x000000000000781c */ /* 0x000fe40003f2f068 */
[----:B------:R-:W-:-:S11]  /*0f80*/  MOV R5, UR9 ;  /* 0x0000000900057c02 */ /* 0x000fd60008000f00 */
[----:B-----5:R-:W5:Y:S01]  /*0f90*/  @!P1 LDG.E R0, [R4.64] ;  /* 0x0000000404009981 */ /* 0x020f62000c1e1900 */
[----:B------:R-:W-:Y:S02]  /*0fa0*/  UMOV UR7, 0xffffffff ;  /* 0xffffffff00077882 */ /* 0x000fe40000000000 */
[----:B------:R-:W-:Y:S02]  /*0fb0*/  UMOV UR26, URZ ;  /* 0x0000003f001a7c82 */ /* 0x000fe40008000000 */
[----:B------:R-:W-:Y:S01]  /*0fc0*/  UMOV UR32, 0xffffffff ;  /* 0xffffffff00207882 */ /* 0x000fe20000000000 */
[----:B--2---:R-:W1:Y:S08]  /*0fd0*/  @P2 R2UR UR7, R2 ;  /* 0x00000000020723c2 */ /* 0x004e7000000e0000 */
[----:B----4-:R-:W1:Y:S08]  /*0fe0*/  @P2 R2UR UR8, R6 ;  /* 0x00000000060823c2 */ /* 0x010e7000000e0000 */
[----:B---3--:R2:W3:Y:S01]  /*0ff0*/  @P0 R2UR UR26, R8 ;  /* 0x00000000081a03c2 */ /* 0x0084e200000e0000 */
[----:B------:R-:W-:-:S04]  /*1000*/  ISETP.NE.U32.AND P0, PT, RZ, c[0x0][0x248], PT ;  /* 0x00009200ff007a0c */ /* 0x000fc80003f05070 */
[----:B------:R-:W-:Y:S01]  /*1010*/  ISETP.NE.AND.EX P0, PT, RZ, c[0x0][0x24c], PT, P0 ;  /* 0x00009300ff007a0c */ /* 0x000fe20003f05300 */
[----:B-1----:R-:W-:Y:S02]  /*1020*/  @UP5 UIADD3 UR39, UR8, -UR7, URZ ;  /* 0x8000000708275290 */ /* 0x002fe4000fffe03f */
[----:B-----5:R2:W1:Y:S01]  /*1030*/  @!P1 R2UR UR32, R0 ;  /* 0x00000000002093c2 */ /* 0x02046200000e0000 */
[----:B------:R-:W-:-:S04]  /*1040*/  ULDC UR8, c[0x0][0x218] ;  /* 0x0000860000087ab9 */ /* 0x000fc80000000800 */
        /* <DEDUP_REMOVED lines=9> */
.L_x_860:
[----:B---3--:R-:W-:Y:S02]  /*10e0*/  ULDC.64 UR10, c[0x0][0x258] ;  /* 0x00009600000a7ab9 */ /* 0x008fe40000000a00 */
[----:B------:R-:W-:Y:S02]  /*10f0*/  UISETP.NE.U32.AND UP3, UPT, URZ, UR10, UPT ;  /* 0x0000000a3f00728c */ /* 0x000fe4000bf65070 */
[----:B------:R-:W-:Y:S02]  /*1100*/  ULDC UR9, c[0x0][0x21c] ;  /* 0x0000870000097ab9 */ /* 0x000fe40000000800 */
[----:B------:R-:W-:-:S06]  /*1110*/  UISETP.NE.AND.EX UP3, UPT, URZ, UR11, UPT, UP3 ;  /* 0x0000000b3f00728c */ /* 0x000fcc000bf65330 */
[----:B------:R-:W-:-:S05]  /*1120*/  PLOP3.LUT P0, PT, PT, PT, UP3, 0x80, 0x0 ;  /* 0x000000000000781c */ /* 0x000fca0003f0f038 */
[----:B------:R-:W-:-:S04]  /*1130*/  @UP3 UIADD3 UR10, UP0, UR12, UR10, URZ ;  /* 0x0000000a0c0a3290 */ /* 0x000fc8000ff1e03f */
[----:B------:R-:W-:Y:S02]  /*1140*/  @UP3 UIADD3.X UR11, UR6, UR11, URZ, UP0, !UPT ;  /* 0x0000000b060b3290 */ /* 0x000fe400087fe43f */
[----:B------:R-:W-:-:S04]  /*1150*/  IMAD.U32 R4, RZ, RZ, UR10 ;  /* 0x0000000aff047e24 */ /* 0x000fc8000f8e00ff */
[----:B------:R-:W-:Y:S01]  /*1160*/  IMAD.U32 R5, RZ, RZ, UR11 ;  /* 0x0000000bff057e24 */ /* 0x000fe2000f8e00ff */
[----:B------:R-:W-:Y:S02]  /*1170*/  ULDC.64 UR10, c[0x0][0x268] ;  /* 0x00009a00000a7ab9 */ /* 0x000fe40000000a00 */
[----:B------:R-:W-:Y:S02]  /*1180*/  @!UP3 UISETP.NE.U32.AND UP0, UPT, URZ, UR10, UPT ;  /* 0x0000000a3f00b28c */ /* 0x000fe4000bf05070 */
[----:B--2---:R-:W2:Y:S02]  /*1190*/  @P0 LDG.E R0, [R4.64] ;  /* 0x0000000404000981 */ /* 0x004ea4000c1e1900 */
[----:B------:R-:W-:-:S04]  /*11a0*/  @!UP3 UISETP.NE.AND.EX UP0, UPT, URZ, UR11, UPT, UP0 ;  /* 0x0000000b3f00b28c */ /* 0x000fc8000bf05300 */
[----:B------:R-:W-:Y:S02]  /*11b0*/  @!UP3 USEL UR9, URZ, UR9, !UP0 ;  /* 0x000000093f09b287 */ /* 0x000fe4000c000000 */
[----:B------:R-:W-:Y:S01]  /*11c0*/  USHF.L.U32 UR34, UR27, 0x7, URZ ;  /* 0x000000071b227899 */ /* 0x000fe2000800063f */
[----:B--2---:R-:W2:Y:S02]  /*11d0*/  @P0 R2UR UR6, R0 ;  /* 0x00000000000603c2 */ /* 0x004ea400000e0000 */
[----:B--2---:R-:W-:Y:S02]  /*11e0*/  @UP3 UIADD3 UR6, UR6, -UR26, URZ ;  /* 0x8000001a06063290 */ /* 0x004fe4000fffe03f */
[----:B------:R-:W-:-:S04]  /*11f0*/  @!UP3 UIADD3 UR6, UR9, UR8, -UR26 ;  /* 0x000000080906b290 */ /* 0x000fc8000fffe81a */
[----:B------:R-:W-:-:S06]  /*1200*/  UISETP.GT.AND UP0, UPT, UR6, UR34, UPT ;  /* 0x000000220600728c */ /* 0x000fcc000bf04270 */
[----:B------:R-:W-:-:S13]  /*1210*/  PLOP3.LUT P0, PT, PT, PT, UP0, 0x80, 0x0 ;  /* 0x000000000000781c */ /* 0x000fda0003f0f008 */
[----:B------:R-:W-:Y:S05]  /*1220*/  @!P0 BRA `(.L_x_861) ;  /* 0x000074a000008947 */ /* 0x000fea0003800000 */
[----:B------:R-:W-:Y:S02]  /*1230*/  ULDC.64 UR10, c[0x0][0x178] ;  /* 0x00005e00000a7ab9 */ /* 0x000fe40000000a00 */
[----:B------:R-:W-:Y:S02]  /*1240*/  UIMAD UR8, UR30, UR10, URZ ;  /* 0x0000000a1e0872a4 */ /* 0x000fe4000f8e023f */
[----:B------:R-:W-:Y:S02]  /*1250*/  UISETP.NE.AND UP3, UPT, UR7, -0x1, UPT ;  /* 0xffffffff0700788c */ /* 0x000fe4000bf65270 */
[----:B------:R-:W-:Y:S02]  /*1260*/  UIMAD UR8, UR42, UR11, UR8 ;  /* 0x0000000b2a0872a4 */ /* 0x000fe4000f8e0208 */
[----:B------:R-:W-:Y:S02]  /*1270*/  UIMAD.WIDE.U32 UR10, UR42, UR10, URZ ;  /* 0x0000000a2a0a72a5 */ /* 0x000fe4000f8e003f */
[----:B------:R-:W-:-:S02]  /*1280*/  ULDC.64 UR28, c[0x0][0x190] ;  /* 0x00006400001c7ab9 */ /* 0x000fc40000000a00 */
[----:B------:R-:W-:Y:S02]  /*1290*/  UIADD3 UR46, UR11, UR8, URZ ;  /* 0x000000080b2e7290 */ /* 0x000fe4000fffe03f */
[----:B------:R-:W-:Y:S02]  /*12a0*/  UIMAD.WIDE.U32 UR8, UR7, UR28, URZ ;  /* 0x0000001c070872a5 */ /* 0x000fe4000f8e003f */
[----:B-1----:R-:W-:Y:S02]  /*12b0*/  UISETP.NE.AND UP0, UPT, UR32, -0x1, UPT ;  /* 0xffffffff2000788c */ /* 0x002fe4000bf05270 */
[----:B------:R-:W-:Y:S02]  /*12c0*/  USEL UR50, UR10, UR8, !UP3 ;  /* 0x000000080a327287 */ /* 0x000fe4000d800000 */
[----:B------:R-:W-:Y:S02]  /*12d0*/  UIMAD UR8, UR7, UR29, URZ ;  /* 0x0000001d070872a4 */ /* 0x000fe4000f8e023f */
[----:B------:R-:W-:Y:S01]  /*12e0*/  PLOP3.LUT P0, PT, PT, PT, UP0, 0x80, 0x0 ;  /* 0x000000000000781c */ /* 0x000fe20003f0f008 */
[----:B------:R-:W-:-:S02]  /*12f0*/  ULDC.64 UR28, c[0x0][0x198] ;  /* 0x00006600001c7ab9 */ /* 0x000fc40000000a00 */
[----:B------:R-:W-:Y:S02]  /*1300*/  @UP3 UIADD3 UR46, UR9, UR8, URZ ;  /* 0x00000008092e3290 */ /* 0x000fe4000fffe03f */
[----:B------:R-:W-:Y:S02]  /*1310*/  UIADD3 UR8, UR39, 0x3f, URZ ;  /* 0x0000003f27087890 */ /* 0x000fe4000fffe03f */
[----:B------:R-:W-:Y:S02]  /*1320*/  @UP0 UIADD3 UR10, UR26, UR32, URZ ;  /* 0x000000201a0a0290 */ /* 0x000fe4000fffe03f */
[----:B------:R-:W-:-:S04]  /*1330*/  USHF.R.S32.HI UR9, URZ, 0x1f, UR8 ;  /* 0x0000001f3f097899 */ /* 0x000fc80008011408 */
[----:B------:R-:W-:Y:S02]  /*1340*/  ULEA.HI UR43, UR9, UR8, URZ, 0x6 ;  /* 0x00000008092b7291 */ /* 0x000fe4000f8f303f */
[----:B------:R-:W-:-:S04]  /*1350*/  @UP0 UIMAD.WIDE.U32 UR8, UR10, UR28, URZ ;  /* 0x0000001c0a0802a5 */ /* 0x000fc8000f8e003f */
[----:B------:R-:W-:-:S03]  /*1360*/  @UP0 UIMAD UR45, UR10, UR29, UR9 ;  /* 0x0000001d0a2d02a4 */ /* 0x000fc6000f8e0209 */
[----:B------:R-:W-:Y:S02]  /*1370*/  @UP0 UMOV UR44, UR8 ;  /* 0x00000008002c0c82 */ /* 0x000fe40008000000 */
[----:B------:R-:W-:-:S04]  /*1380*/  ULOP3.LUT UR8, UR43, 0xffffffc0, URZ, 0xc0, !UPT ;  /* 0xffffffc02b087892 */ /* 0x000fc8000f8ec03f */
[----:B------:R-:W-:-:S04]  /*1390*/  UIADD3 UR12, UR8, -0x40, URZ ;  /* 0xffffffc0080c7890 */ /* 0x000fc8000fffe03f */
[----:B------:R-:W-:Y:S01]  /*13a0*/  USHF.R.S32.HI UR38, URZ, 0x1f, UR12 ;  /* 0x0000001f3f267899 */ /* 0x000fe2000801140c */
[----:B------:R-:W-:Y:S05]  /*13b0*/  @P0 BRA `(.L_x_862) ;  /* 0x000000c000000947 */ /* 0x000fea0003800000 */
[----:B------:R-:W-:Y:S02]  /*13c0*/  USHF.R.S32.HI UR10, URZ, 0x1f, UR26 ;  /* 0x0000001f3f0a7899 */ /* 0x000fe4000801141a */
[----:B------:R-:W-:Y:S02]  /*13d0*/  ULDC.64 UR8, c[0x0][0x198] ;  /* 0x0000660000087ab9 */ /* 0x000fe40000000a00 */
[----:B------:R-:W-:-:S04]  /*13e0*/  UIMAD UR10, UR10, UR8, URZ ;  /* 0x000000080a0a72a4 */ /* 0x000fc8000f8e023f */
[----:B------:R-:W-:-:S03]  /*13f0*/  UIMAD UR28, UR26, UR9, UR10 ;  /* 0x000000091a1c72a4 */ /* 0x000fc6000f8e020a */
[----:B------:R-:W-:Y:S02]  /*1400*/  ULDC.64 UR10, c[0x0][0x180] ;  /* 0x00006000000a7ab9 */ /* 0x000fe40000000a00 */
[----:B------:R-:W-:-:S04]  /*1410*/  UIMAD UR9, UR30, UR10, URZ ;  /* 0x0000000a1e0972a4 */ /* 0x000fc8000f8e023f */
[----:B------:R-:W-:Y:S02]  /*1420*/  UIMAD UR11, UR42, UR11, UR9 ;  /* 0x0000000b2a0b72a4 */ /* 0x000fe4000f8e0209 */
[----:B------:R-:W-:-:S04]  /*1430*/  UIMAD.WIDE.U32 UR8, UR26, UR8, URZ ;  /* 0x000000081a0872a5 */ /* 0x000fc8000f8e003f */
[----:B------:R-:W-:-:S04]  /*1440*/  UIADD3 UR9, UR9, UR28, URZ ;  /* 0x0000001c09097290 */ /* 0x000fc8000fffe03f */
[----:B------:R-:W-:-:S04]  /*1450*/  UIMAD.WIDE.U32 UR8, UR42, UR10, UR8 ;  /* 0x0000000a2a0872a5 */ /* 0x000fc8000f8e0008 */
[----:B------:R-:W-:-:S03]  /*1460*/  UIADD3 UR45, UR9, UR11, URZ ;  /* 0x0000000b092d7290 */ /* 0x000fc6000fffe03f */
[----:B------:R-:W-:Y:S02]  /*1470*/  UMOV UR44, UR8 ;  /* 0x00000008002c7c82 */ /* 0x000fe40008000000 */
.L_x_862:
        /* <DEDUP_REMOVED lines=18> */
.L_x_863:
[----:B------:R-:W2:Y:S01]  /*15a0*/  LDL R4, [R1+0x8] ;  /* 0x0000080001047983 */ /* 0x000ea20000100800 */
[----:B------:R-:W-:-:S03]  /*15b0*/  ULDC.64 UR10, c[0x0][0x370] ;  /* 0x0000dc00000a7ab9 */ /* 0x000fc60000000a00 */
[----:B------:R-:W3:Y:S04]  /*15c0*/  LDL R0, [R1+0x4] ;  /* 0x0000040001007983 */ /* 0x000ee80000100800 */
[----:B------:R-:W4:Y:S01]  /*15d0*/  LDL R2, [R1+0x10] ;  /* 0x0000100001027983 */ /* 0x000f220000100800 */
[----:B------:R-:W-:Y:S01]  /*15e0*/  IABS R6, c[0x0][0x1c8] ;  /* 0x0000720000067a13 */ /* 0x000fe20000000000 */
[----:B------:R-:W-:-:S04]  /*15f0*/  @UP3 UIMAD.WIDE.U32 UR8, UR7, UR10, URZ ;  /* 0x0000000a070832a5 */ /* 0x000fc8000f8e003f */
[----:B------:R-:W-:-:S03]  /*1600*/  @UP3 UIMAD UR37, UR7, UR11, UR9 ;  /* 0x0000000b072532a4 */ /* 0x000fc6000f8e0209 */
[----:B------:R-:W-:Y:S02]  /*1610*/  @UP3 UMOV UR36, UR8 ;  /* 0x0000000800243c82 */ /* 0x000fe40008000000 */
[----:B------:R-:W-:Y:S02]  /*1620*/  ULDC.64 UR8, c[0x0][0x368] ;  /* 0x0000da0000087ab9 */ /* 0x000fe40000000a00 */
[----:B------:R-:W-:-:S04]  /*1630*/  @!UP3 UIMAD UR10, UR30, UR8, URZ ;  /* 0x000000081e0ab2a4 */ /* 0x000fc8000f8e023f */
[----:B------:R-:W-:Y:S02]  /*1640*/  @!UP3 UIMAD UR10, UR42, UR9, UR10 ;  /* 0x000000092a0ab2a4 */ /* 0x000fe4000f8e020a */
[----:B------:R-:W-:Y:S02]  /*1650*/  @!UP3 UIMAD.WIDE.U32 UR8, UR42, UR8, URZ ;  /* 0x000000082a08b2a5 */ /* 0x000fe4000f8e003f */
[----:B------:R-:W-:-:S05]  /*1660*/  ULDC UR28, c[0x0][0x224] ;  /* 0x00008900001c7ab9 */ /* 0x000fca0000000800 */
[----:B------:R-:W-:Y:S02]  /*1670*/  @!UP3 UMOV UR36, UR8 ;  /* 0x000000080024bc82 */ /* 0x000fe40008000000 */
[----:B------:R-:W-:Y:S02]  /*1680*/  @!UP3 UIADD3 UR37, UR9, UR10, URZ ;  /* 0x0000000a0925b290 */ /* 0x000fe4000fffe03f */
[----:B------:R-:W-:Y:S02]  /*1690*/  UIMAD UR10, UR49, UR7, URZ ;  /* 0x00000007310a72a4 */ /* 0x000fe4000f8e023f */
[----:B------:R-:W-:Y:S01]  /*16a0*/  USHF.L.U32 UR33, UR42, 0x7, URZ ;  /* 0x000000072a217899 */ /* 0x000fe2000800063f */
[----:B------:R-:W-:Y:S01]  /*16b0*/  ISETP.NE.AND P1, PT, RZ, c[0x0][0x1c8], PT ;  /* 0x00007200ff007a0c */ /* 0x000fe20003f25270 */
[----:B--2---:R1:W2:Y:S02]  /*16c0*/  R2UR UR29, R4 ;  /* 0x00000000041d73c2 */ /* 0x0042a400000e0000 */
[----:B-1----:R-:W1:Y:S01]  /*16d0*/  I2F.RP R4, R6 ;  /* 0x0000000600047306 */ /* 0x002e620000209400 */
[----:B--2---:R-:W-:-:S05]  /*16e0*/  UIMAD UR8, UR30, UR28, UR29 ;  /* 0x0000001c1e0872a4 */ /* 0x004fca000f8e021d */
[----:B------:R-:W2:Y:S02]  /*16f0*/  S2UR UR29, SR_CTAID.X ;  /* 0x00000000001d79c3 */ /* 0x000ea40000002500 */
[----:B-1----:R-:W1:Y:S01]  /*1700*/  MUFU.RCP R4, R4 ;  /* 0x0000000400047308 */ /* 0x002e620000001000 */
[----:B------:R-:W-:-:S04]  /*1710*/  UIADD3 UR8, UR57, UR8, URZ ;  /* 0x0000000839087290 */ /* 0x000fc8000fffe03f */
[----:B------:R-:W-:-:S04]  /*1720*/  UIMAD UR8, UR48, UR8, UR61 ;  /* 0x00000008300872a4 */ /* 0x000fc8000f8e023d */
[----:B------:R-:W-:Y:S01]  /*1730*/  UIADD3 UR28, UR53, UR8, URZ ;  /* 0x00000008351c7290 */ /* 0x000fe2000fffe03f */
[----:B-1----:R-:W-:Y:S01]  /*1740*/  IADD3 R4, R4, 0xffffffe, RZ ;  /* 0x0ffffffe04047810 */ /* 0x002fe20007ffe0ff */
[----:B------:R-:W-:-:S03]  /*1750*/  UIMAD.WIDE.U32 UR8, UR48, UR7, URZ ;  /* 0x00000007300872a5 */ /* 0x000fc6000f8e003f */
[----:B------:R1:W5:Y:S01]  /*1760*/  F2I.FTZ.U32.TRUNC.NTZ R5, R4 ;  /* 0x0000000400057305 */ /* 0x000362000021f000 */
[----:B------:R-:W-:Y:S02]  /*1770*/  @UP3 UIADD3 UR28, UR9, UR10, URZ ;  /* 0x0000000a091c3290 */ /* 0x000fe4000fffe03f */
[----:B------:R-:W-:Y:S02]  /*1780*/  USEL UR35, UR52, UR8, !UP3 ;  /* 0x0000000834237287 */ /* 0x000fe4000d800000 */
[----:B------:R-:W-:Y:S02]  /*1790*/  ULDC.64 UR10, c[0x0][0x3d8] ;  /* 0x0000f600000a7ab9 */ /* 0x000fe40000000a00 */
[----:B--2---:R-:W-:-:S04]  /*17a0*/  UIMAD.WIDE.U32 UR8, UR29, UR10, URZ ;  /* 0x0000000a1d0872a5 */ /* 0x004fc8000f8e003f */
[----:B------:R-:W-:Y:S02]  /*17b0*/  USEL UR31, UR8, URZ, UP2 ;  /* 0x0000003f081f7287 */ /* 0x000fe40009000000 */
[----:B------:R-:W-:Y:S01]  /*17c0*/  USHF.L.U64.HI UR8, UR42, 0x7, UR30 ;  /* 0x000000072a087899 */ /* 0x000fe2000801021e */
[----:B---3--:R5:W2:Y:S01]  /*17d0*/  R2UR UR30, R0 ;  /* 0x00000000001e73c2 */ /* 0x008aa200000e0000 */
[----:B-1----:R-:W-:Y:S01]  /*17e0*/  IMAD.MOV.U32 R4, RZ, RZ, RZ ;  /* 0x000000ffff047224 */ /* 0x002fe200078e00ff */
[----:B------:R-:W-:-:S06]  /*17f0*/  UIMAD UR11, UR29, UR11, UR9 ;  /* 0x0000000b1d0b72a4 */ /* 0x000fcc000f8e0209 */
[----:B----4-:R1:W3:Y:S01]  /*1800*/  R2UR UR29, R2 ;  /* 0x00000000021d73c2 */ /* 0x0102e200000e0000 */
[----:B-----5:R-:W-:-:S04]  /*1810*/  IMAD.MOV R0, RZ, RZ, -R5 ;  /* 0x000000ffff007224 */ /* 0x020fc800078e0a05 */
[----:B------:R-:W-:-:S04]  /*1820*/  IMAD R0, R0, R6, RZ ;  /* 0x0000000600007224 */ /* 0x000fc800078e02ff */
[----:B------:R-:W-:Y:S01]  /*1830*/  IMAD.HI.U32 R0, R5, R0, R4 ;  /* 0x0000000005007227 */ /* 0x000fe200078e0004 */
[----:B-1----:R-:W-:-:S05]  /*1840*/  IABS R2, UR47 ;  /* 0x0000002f00027c13 */ /* 0x002fca0008000000 */
[----:B------:R-:W-:-:S04]  /*1850*/  IMAD.HI.U32 R0, R0, R2, RZ ;  /* 0x0000000200007227 */ /* 0x000fc800078e00ff */
[----:B------:R-:W-:-:S04]  /*1860*/  IMAD.MOV R4, RZ, RZ, -R0 ;  /* 0x000000ffff047224 */ /* 0x000fc800078e0a00 */
[----:B------:R-:W-:-:S05]  /*1870*/  IMAD R2, R6, R4, R2 ;  /* 0x0000000406027224 */ /* 0x000fca00078e0202 */
[----:B------:R-:W-:-:S13]  /*1880*/  ISETP.GT.U32.AND P0, PT, R6, R2, PT ;  /* 0x000000020600720c */ /* 0x000fda0003f04070 */
[----:B------:R-:W-:-:S05]  /*1890*/  @!P0 IMAD.IADD R2, R2, 0x1, -R6 ;  /* 0x0000000102028824 */ /* 0x000fca00078e0a06 */
[----:B------:R-:W-:Y:S01]  /*18a0*/  ISETP.GE.U32.AND P2, PT, R2, R6, PT ;  /* 0x000000060200720c */ /* 0x000fe20003f46070 */
[----:B------:R-:W-:Y:S01]  /*18b0*/  USEL UR9, UR8, URZ, UP5 ;  /* 0x0000003f08097287 */ /* 0x000fe2000a800000 */
[----:B------:R-:W-:Y:S01]  /*18c0*/  @!P0 IADD3 R0, R0, 0x1, RZ ;  /* 0x0000000100008810 */ /* 0x000fe20007ffe0ff */
[----:B------:R-:W-:Y:S01]  /*18d0*/  USEL UR8, UR33, URZ, UP5 ;  /* 0x0000003f21087287 */ /* 0x000fe2000a800000 */
[----:B---3--:R-:W-:-:S03]  /*18e0*/  ISETP.LE.AND P0, PT, RZ, UR29, PT ;  /* 0x0000001dff007c0c */ /* 0x008fc6000bf03270 */
[----:B------:R-:W-:-:S06]  /*18f0*/  UIADD3 UR8, UP0, UR12, UR8, URZ ;  /* 0x000000080c087290 */ /* 0x000fcc000ff1e03f */
[----:B------:R-:W-:Y:S01]  /*1900*/  @P2 IADD3 R0, R0, 0x1, RZ ;  /* 0x0000000100002810 */ /* 0x000fe20007ffe0ff */
[----:B------:R-:W-:Y:S02]  /*1910*/  UIADD3.X UR10, UR38, UR9, URZ, UP0, !UPT ;  /* 0x00000009260a7290 */ /* 0x000fe400087fe43f */
[----:B------:R-:W-:Y:S02]  /*1920*/  UIMAD UR9, UR49, UR8, URZ ;  /* 0x00000008310972a4 */ /* 0x000fe4000f8e023f */
[----:B------:R-:W-:Y:S02]  /*1930*/  IMAD.MOV.U32 R2, RZ, RZ, R0 ;  /* 0x000000ffff027224 */ /* 0x000fe400078e0000 */
[----:B------:R-:W-:Y:S02]  /*1940*/  UIMAD UR10, UR48, UR10, UR9 ;  /* 0x0000000a300a72a4 */ /* 0x000fe4000f8e0209 */
[----:B------:R-:W-:Y:S01]  /*1950*/  @!P0 IMAD.MOV R2, RZ, RZ, -R2 ;  /* 0x000000ffff028224 */ /* 0x000fe200078e0a02 */
[----:B------:R-:W-:Y:S01]  /*1960*/  PLOP3.LUT P0, PT, PT, PT, UP1, 0x80, 0x0 ;  /* 0x000000000000781c */ /* 0x000fe20003f0f018 */
[----:B--2---:R-:W-:-:S02]  /*1970*/  @UP1 USEL UR9, UR30, UR7, !UP3 ;  /* 0x000000071e091287 */ /* 0x004fc4000d800000 */
[----:B------:R-:W-:Y:S02]  /*1980*/  ULDC UR29, c[0x0][0x234] ;  /* 0x00008d00001d7ab9 */ /* 0x000fe40000000800 */
[----:B------:R-:W-:Y:S02]  /*1990*/  @UP1 UIMAD UR29, UR47, UR29, UR9 ;  /* 0x0000001d2f1d12a4 */ /* 0x000fe4000f8e0209 */
[----:B------:R-:W-:Y:S01]  /*19a0*/  UIMAD.WIDE.U32 UR8, UR48, UR8, URZ ;  /* 0x00000008300872a5 */ /* 0x000fe2000f8e003f */
[----:B------:R-:W-:Y:S01]  /*19b0*/  @!P1 LOP3.LUT R2, RZ, c[0x0][0x1c8], RZ, 0x33, !PT ;  /* 0x00007200ff029a12 */ /* 0x000fe200078e33ff */
[----:B------:R-:W-:Y:S02]  /*19c0*/  USEL UR30, UR11, URZ, UP2 ;  /* 0x0000003f0b1e7287 */ /* 0x000fe40009000000 */
[----:B------:R-:W-:Y:S02]  /*19d0*/  UIADD3 UR11, UR9, UR10, URZ ;  /* 0x0000000a090b7290 */ /* 0x000fe4000fffe03f */
[----:B------:R-:W-:-:S02]  /*19e0*/  @!UP1 UMOV UR29, UR60 ;  /* 0x0000003c001d9c82 */ /* 0x000fc40008000000 */
[----:B------:R-:W-:Y:S01]  /*19f0*/  USHF.R.S32.HI UR33, URZ, 0x1f, UR34 ;  /* 0x0000001f3f217899 */ /* 0x000fe20008011422 */
[----:B------:R-:W-:Y:S01]  /*1a00*/  SHF.R.S32.HI R24, RZ, 0x1f, R2 ;  /* 0x0000001fff187819 */ /* 0x000fe20000011402 */
[----:B------:R-:W-:Y:S05]  /*1a10*/  @!P0 BRA `(.L_x_864) ;  /* 0x0000008000008947 */ /* 0x000fea0003800000 */
[----:B------:R-:W2:Y:S01]  /*1a20*/  LDL R7, [R1+0x14] ;  /* 0x0000140001077983 */ /* 0x000ea20000100800 */
[----:B------:R-:W-:Y:S02]  /*1a30*/  ULDC UR47, c[0x0][0x224] ;  /* 0x00008900002f7ab9 */ /* 0x000fe40000000800 */
[----:B------:R-:W-:Y:S02]  /*1a40*/  @!UP3 UIMAD UR7, UR42, UR47, URZ ;  /* 0x0000002f2a07b2a4 */ /* 0x000fe4000f8e023f */
[----:B------:R-:W1:Y:S02]  /*1a50*/  S2UR UR47, SR_CTAID.Z ;  /* 0x00000000002f79c3 */ /* 0x000e640000002700 */
[----:B------:R-:W-:-:S06]  /*1a60*/  ULEA UR7, UR42, UR7, 0x7 ;  /* 0x000000072a077291 */ /* 0x000fcc000f8e383f */
[----:B--2---:R-:W1:Y:S02]  /*1a70*/  R2UR UR10, R7 ;  /* 0x00000000070a73c2 */ /* 0x004e6400000e0000 */
[----:B-1----:R-:W-:Y:S01]  /*1a80*/  UIMAD UR10, UR10, UR47, UR7 ;  /* 0x0000002f0a0a72a4 */ /* 0x002fe2000f8e0207 */
[----:B------:R-:W-:Y:S05]  /*1a90*/  BRA `(.L_x_865) ;  /* 0x0000003000007947 */ /* 0x000fea0003800000 */
.L_x_864:
[----:B------:R-:W2:Y:S02]  /*1aa0*/  LDL R0, [R1+0xc] ;  /* 0x00000c0001007983 */ /* 0x000ea40000100800 */
[----:B--2---:R1:W2:Y:S01]  /*1ab0*/  R2UR UR10, R0 ;  /* 0x00000000000a73c2 */ /* 0x0042a200000e0000 */
[----:B------:R-:W-:-:S07]  /*1ac0*/  DEPBAR.LE SB1, 0x0, {2} ;  /* 0x000090040000791a */ /* 0x000fce0000000000 */
.L_x_865:
[----:B------:R-:W2:Y:S01]  /*1ad0*/  LDL R10, [R1] ;  /* 0x00000000010a7983 */ /* 0x000ea20000100800 */
[----:B------:R-:W-:Y:S01]  /*1ae0*/  USHF.R.S32.HI UR7, URZ, 0x1f, UR58 ;  /* 0x0000001f3f077899 */ /* 0x000fe2000801143a */
[----:B------:R-:W-:Y:S01]  /*1af0*/  SHF.R.S32.HI R26, RZ, 0x1f, R237 ;  /* 0x0000001fff1a7819 */ /* 0x000fe200000114ed */
[----:B------:R-:W-:Y:S01]  /*1b00*/  UIADD3 UR8, UP5, UP4, UR8, UR54, UR58 ;  /* 0x0000003608087290 */ /* 0x000fe2000fcbe03a */
[----:B------:R-:W1:Y:S01]  /*1b10*/  S2R R8, SR_TID.X ;  /* 0x0000000000087919 */ /* 0x000e620000002100 */
[----:B------:R-:W-:Y:S01]  /*1b20*/  IADD3 R0, P1, R237, UR12, RZ ;  /* 0x0000000ced007c10 */ /* 0x000fe2000ff3e0ff */
[----:B------:R-:W-:Y:S01]  /*1b30*/  BSSY B1, `(.L_x_861) ;  /* 0x00006b9000017945 */ /* 0x000fe20003800000 */
[----:B------:R-:W-:Y:S01]  /*1b40*/  UIADD3 UR35, UP3, UP0, UR31, UR8, UR35 ;  /* 0x000000081f237290 */ /* 0x000fe2000f87e023 */
[----:B------:R-:W3:Y:S01]  /*1b50*/  S2R R9, SR_TID.X ;  /* 0x0000000000097919 */ /* 0x000ee20000002100 */
[----:B------:R-:W-:Y:S01]  /*1b60*/  UIADD3.X UR7, UR11, UR59, UR7, UP5, UP4 ;  /* 0x0000003b0b077290 */ /* 0x000fe2000afe8407 */
[----:B------:R-:W-:Y:S01]  /*1b70*/  IADD3.X R5, R26, UR38, RZ, P1, !PT ;  /* 0x000000261a057c10 */ /* 0x000fe20008ffe4ff */
[----:B------:R-:W-:Y:S01]  /*1b80*/  USHF.R.S32.HI UR11, URZ, 0x1f, UR47 ;  /* 0x0000001f3f0b7899 */ /* 0x000fe2000801142f */
[--C-:B------:R-:W-:Y:S01]  /*1b90*/  SHF.R.S32.HI R245, RZ, 0x1f, R244.reuse ;  /* 0x0000001ffff57819 */ /* 0x100fe200000114f4 */
[----:B------:R-:W-:Y:S01]  /*1ba0*/  ULDC.64 UR8, c[0x0][0x1a8] ;  /* 0x00006a0000087ab9 */ /* 0x000fe20000000a00 */
[----:B------:R-:W-:Y:S01]  /*1bb0*/  IADD3 R4, P0, R244, UR36, RZ ;  /* 0x00000024f4047c10 */ /* 0x000fe2000ff1e0ff */
[----:B------:R-:W-:Y:S01]  /*1bc0*/  UIADD3.X UR31, UR30, UR7, UR28, UP3, UP0 ;  /* 0x000000071e1f7290 */ /* 0x000fe20009fe041c */
[----:B------:R-:W-:Y:S01]  /*1bd0*/  IMAD R5, R5, c[0x0][0x190], RZ ;  /* 0x0000640005057a24 */ /* 0x000fe200078e02ff */
[----:B------:R-:W-:Y:S01]  /*1be0*/  UIMAD UR7, UR11, UR8, URZ ;  /* 0x000000080b0772a4 */ /* 0x000fe2000f8e023f */
[----:B------:R-:W-:Y:S01]  /*1bf0*/  IMAD.WIDE.U32 R6, R0, c[0x0][0x190], R244 ;  /* 0x0000640000067a25 */ /* 0x000fe200078e00f4 */
[----:B------:R-:W-:-:S02]  /*1c00*/  UISETP.GE.AND UP0, UPT, UR39, 0x1, UPT ;  /* 0x000000012700788c */ /* 0x000fc4000bf06270 */
[----:B------:R-:W-:Y:S01]  /*1c10*/  UIMAD UR30, UR47, UR9, UR7 ;  /* 0x000000092f1e72a4 */ /* 0x000fe2000f8e0207 */
[----:B------:R-:W-:Y:S01]  /*1c20*/  IMAD R0, R0, c[0x0][0x194], R5 ;  /* 0x0000650000007a24 */ /* 0x000fe200078e0205 */
[----:B------:R-:W-:Y:S01]  /*1c30*/  IADD3 R6, P1, R6, UR50, RZ ;  /* 0x0000003206067c10 */ /* 0x000fe2000ff3e0ff */
[----:B------:R-:W-:Y:S01]  /*1c40*/  ULDC.64 UR8, c[0x0][0x378] ;  /* 0x0000de0000087ab9 */ /* 0x000fe20000000a00 */
[----:B------:R-:W-:Y:S01]  /*1c50*/  IADD3.X R5, R245, UR37, RZ, P0, !PT ;  /* 0x00000025f5057c10 */ /* 0x000fe200087fe4ff */
[----:B------:R-:W-:Y:S01]  /*1c60*/  UIMAD UR7, UR11, UR8, URZ ;  /* 0x000000080b0772a4 */ /* 0x000fe2000f8e023f */
[----:B------:R-:W-:Y:S01]  /*1c70*/  IADD3.X R7, R7, UR46, R0, P1, !PT ;  /* 0x0000002e07077c10 */ /* 0x000fe20008ffe400 */
[----:B------:R-:W-:Y:S01]  /*1c80*/  UIADD3 UR28, UR12, UR10, URZ ;  /* 0x0000000a0c1c7290 */ /* 0x000fe2000fffe03f */
[----:B-1----:R-:W-:Y:S01]  /*1c90*/  SHF.R.S32.HI R8, RZ, 0x1f, R8 ;  /* 0x0000001fff087819 */ /* 0x002fe20000011408 */
[----:B------:R-:W-:Y:S02]  /*1ca0*/  UIMAD UR11, UR47, UR9, UR7 ;  /* 0x000000092f0b72a4 */ /* 0x000fe4000f8e0207 */
[----:B------:R-:W-:Y:S01]  /*1cb0*/  UIADD3 UR10, UR12, UR29, URZ ;  /* 0x0000001d0c0a7290 */ /* 0x000fe2000fffe03f */
[----:B---3--:R-:W-:Y:S01]  /*1cc0*/  LEA.HI R8, R8, R9, RZ, 0x5 ;  /* 0x0000000908087211 */ /* 0x008fe200078f28ff */
[----:B------:R-:W-:-:S02]  /*1cd0*/  ULDC.64 UR8, c[0x0][0x370] ;  /* 0x0000dc0000087ab9 */ /* 0x000fc40000000a00 */
[----:B------:R-:W-:Y:S01]  /*1ce0*/  UIMAD UR7, UR38, UR8, URZ ;  /* 0x00000008260772a4 */ /* 0x000fe2000f8e023f */
[----:B------:R-:W-:Y:S01]  /*1cf0*/  SHF.R.S32.HI R8, RZ, 0x5, R8 ;  /* 0x00000005ff087819 */ /* 0x000fe20000011408 */
[----:B------:R-:W-:Y:S02]  /*1d00*/  UMOV UR36, 0x4 ;  /* 0x0000000400247882 */ /* 0x000fe40000000000 */
[----:B------:R-:W-:-:S03]  /*1d10*/  UIMAD UR7, UR12, UR9, UR7 ;  /* 0x000000090c0772a4 */ /* 0x000fc6000f8e0207 */
[----:B------:R-:W-:Y:S02]  /*1d20*/  ULDC.64 UR8, c[0x0][0x3c8] ;  /* 0x0000f20000087ab9 */ /* 0x000fe40000000a00 */
[----:B------:R-:W-:Y:S01]  /*1d30*/  UIMAD.WIDE UR28, UR28, UR36, UR8 ;  /* 0x000000241c1c72a5 */ /* 0x000fe2000f8e0208 */
[----:B--2---:R-:W-:Y:S02]  /*1d40*/  IMAD R0, R8, UR55, R10 ;  /* 0x0000003708007c24 */ /* 0x004fe4000f8e020a */
[----:B------:R-:W-:Y:S01]  /*1d50*/  IMAD.U32 R8, RZ, RZ, UR12 ;  /* 0x0000000cff087e24 */ /* 0x000fe2000f8e00ff */
[----:B------:R-:W-:Y:S02]  /*1d60*/  ULEA.HI.SX32 UR12, UR43, 0xffffffff, 0x1a ;  /* 0xffffffff2b0c7891 */ /* 0x000fe4000f8fd23f */
[----:B------:R-:W-:Y:S01]  /*1d70*/  IADD3 R9, P0, R0, UR35, RZ ;  /* 0x0000002300097c10 */ /* 0x000fe2000ff1e0ff */
[----:B------:R-:W-:-:S03]  /*1d80*/  IMAD.WIDE.U32 R4, R8, c[0x0][0x370], R4 ;  /* 0x0000dc0008047a25 */ /* 0x000fc600078e0004 */
[----:B------:R-:W-:Y:S01]  /*1d90*/  LEA.HI.X.SX32 R10, R0, UR31, 0x1, P0 ;  /* 0x0000001f000a7c11 */ /* 0x000fe200080f0eff */
[----:B------:R-:W-:Y:S01]  /*1da0*/  IMAD.U32 R0, RZ, RZ, UR47 ;  /* 0x0000002fff007e24 */ /* 0x000fe2000f8e00ff */
[----:B------:R-:W-:Y:S02]  /*1db0*/  IADD3 R5, R5, UR7, RZ ;  /* 0x0000000705057c10 */ /* 0x000fe4000fffe0ff */
[----:B------:R-:W-:Y:S01]  /*1dc0*/  LEA R194, P0, R9, c[0x0][0x350], 0x2 ;  /* 0x0000d40009c27a11 */ /* 0x000fe200078010ff */
[----:B------:R-:W-:-:S03]  /*1dd0*/  IMAD.WIDE.U32 R6, R0, c[0x0][0x1a8], R6 ;  /* 0x00006a0000067a25 */ /* 0x000fc600078e0006 */
[----:B------:R-:W-:Y:S01]  /*1de0*/  LEA.HI.X R189, R9, c[0x0][0x354], R10, 0x2, P0 ;  /* 0x0000d50009bd7a11 */ /* 0x000fe200000f140a */
[----:B------:R-:W-:Y:S01]  /*1df0*/  IMAD.WIDE.U32 R4, R0, c[0x0][0x378], R4 ;  /* 0x0000de0000047a25 */ /* 0x000fe200078e0004 */
[----:B------:R-:W-:Y:S02]  /*1e00*/  PLOP3.LUT P0, PT, PT, PT, UP0, 0x80, 0x0 ;  /* 0x000000000000781c */ /* 0x000fe40003f0f008 */
[----:B------:R-:W-:Y:S01]  /*1e10*/  IADD3 R7, R7, UR30, RZ ;  /* 0x0000001e07077c10 */ /* 0x000fe2000fffe0ff */
[----:B------:R-:W-:Y:S01]  /*1e20*/  IMAD R0, R26, c[0x0][0x370], RZ ;  /* 0x0000dc001a007a24 */ /* 0x000fe200078e02ff */
[----:B------:R-:W-:Y:S01]  /*1e30*/  IADD3 R5, R5, UR11, RZ ;  /* 0x0000000b05057c10 */ /* 0x000fe2000fffe0ff */
[----:B------:R-:W-:Y:S01]  /*1e40*/  ULDC.64 UR30, c[0x0][0x200] ;  /* 0x00008000001e7ab9 */ /* 0x000fe20000000a00 */
[C---:B------:R-:W-:Y:S01]  /*1e50*/  LEA R192, P2, R6.reuse, c[0x0][0x160], 0x1 ;  /* 0x0000580006c07a11 */ /* 0x040fe200078408ff */
[C---:B------:R-:W-:Y:S01]  /*1e60*/  IMAD R0, R237.reuse, c[0x0][0x374], R0 ;  /* 0x0000dd00ed007a24 */ /* 0x040fe200078e0200 */
[----:B------:R-:W-:Y:S01]  /*1e70*/  UIMAD.WIDE UR10, UR10, UR36, UR30 ;  /* 0x000000240a0a72a5 */ /* 0x000fe2000f8e021e */
[----:B------:R-:W-:Y:S01]  /*1e80*/  IMAD.WIDE.U32 R4, R237, c[0x0][0x370], R4 ;  /* 0x0000dc00ed047a25 */ /* 0x000fe200078e0004 */
[----:B------:R-:W-:-:S03]  /*1e90*/  LEA.HI.X R193, R6, c[0x0][0x164], R7, 0x1, P2 ;  /* 0x0000590006c17a11 */ /* 0x000fc600010f0c07 */
[----:B------:R-:W-:Y:S01]  /*1ea0*/  IMAD.IADD R0, R5, 0x1, R0 ;  /* 0x0000000105007824 */ /* 0x000fe200078e0200 */
[----:B------:R-:W-:-:S04]  /*1eb0*/  LEA R190, P1, R4, c[0x0][0x330], 0x1 ;  /* 0x0000cc0004be7a11 */ /* 0x000fc800078208ff */
[----:B------:R-:W-:Y:S01]  /*1ec0*/  LEA.HI.X R191, R4, c[0x0][0x334], R0, 0x1, P1 ;  /* 0x0000cd0004bf7a11 */ /* 0x000fe200008f0c00 */
[----:B------:R-:W-:Y:S05]  /*1ed0*/  @!P0 BRA `(.L_x_866) ;  /* 0x00005c6000008947 */ /* 0x000fea0003800000 */
[----:B------:R-:W-:Y:S01]  /*1ee0*/  ULDC.64 UR8, c[0x0][0x198] ;  /* 0x0000660000087ab9 */ /* 0x000fe20000000a00 */
[----:B------:R-:W-:Y:S01]  /*1ef0*/  IMAD.U32 R6, RZ, RZ, UR34 ;  /* 0x00000022ff067e24 */ /* 0x000fe2000f8e00ff */
[----:B------:R-:W-:Y:S01]  /*1f00*/  UIMAD UR7, UR33, UR8, URZ ;  /* 0x00000008210772a4 */ /* 0x000fe2000f8e023f */
[C---:B------:R-:W-:Y:S01]  /*1f10*/  IADD3 R25, R237.reuse, 0x20, RZ ;  /* 0x00000020ed197810 */ /* 0x040fe20007ffe0ff */
[----:B------:R-:W-:Y:S01]  /*1f20*/  ULDC.64 UR30, c[0x0][0x1a0] ;  /* 0x00006800001e7ab9 */ /* 0x000fe20000000a00 */
[C-C-:B------:R-:W-:Y:S01]  /*1f30*/  IMAD.WIDE.U32 R4, R6.reuse, c[0x0][0x1a0], R244.reuse ;  /* 0x0000680006047a25 */ /* 0x140fe200078e00f4 */
[----:B------:R-:W-:Y:S01]  /*1f40*/  UIMAD UR7, UR34, UR9, UR7 ;  /* 0x00000009220772a4 */ /* 0x000fe2000f8e0207 */
[----:B------:R-:W-:Y:S01]  /*1f50*/  MOV R128, 0x40 ;  /* 0x0000004000807802 */ /* 0x000fe20000000f00 */
[----:B------:R-:W-:Y:S01]  /*1f60*/  UIMAD UR30, UR33, UR30, URZ ;  /* 0x0000001e211e72a4 */ /* 0x000fe2000f8e023f */
[----:B------:R-:W-:Y:S01]  /*1f70*/  IMAD.WIDE.U32 R6, R6, c[0x0][0x198], R244 ;  /* 0x0000660006067a25 */ /* 0x000fe200078e00f4 */
[----:B------:R-:W-:Y:S01]  /*1f80*/  IADD3 R4, P1, R4, UR40, RZ ;  /* 0x0000002804047c10 */ /* 0x000fe2000ff3e0ff */
[----:B------:R-:W-:Y:S01]  /*1f90*/  UMOV UR9, UR10 ;  /* 0x0000000a00097c82 */ /* 0x000fe20008000000 */
[----:B------:R-:W-:Y:S01]  /*1fa0*/  SHF.R.S32.HI R27, RZ, 0x1f, R247 ;  /* 0x0000001fff1b7819 */ /* 0x000fe200000114f7 */
[----:B------:R-:W-:Y:S01]  /*1fb0*/  IMAD.U32 R0, RZ, RZ, UR7 ;  /* 0x00000007ff007e24 */ /* 0x000fe2000f8e00ff */
[----:B------:R-:W-:Y:S01]  /*1fc0*/  UIADD3 UR7, UR34, 0x80, URZ ;  /* 0x0000008022077890 */ /* 0x000fe2000fffe03f */
[----:B------:R-:W-:Y:S01]  /*1fd0*/  IADD3 R20, P0, R6, UR44, RZ ;  /* 0x0000002c06147c10 */ /* 0x000fe2000ff1e0ff */
[----:B------:R-:W-:Y:S01]  /*1fe0*/  UIMAD UR30, UR34, UR31, UR30 ;  /* 0x0000001f221e72a4 */ /* 0x000fe2000f8e021e */
[----:B------:R-:W-:Y:S01]  /*1ff0*/  IADD3 R6, R237, 0x40, RZ ;  /* 0x00000040ed067810 */ /* 0x000fe20007ffe0ff */
[----:B------:R-:W-:Y:S01]  /*2000*/  UISETP.GE.AND UP0, UPT, UR7, UR6, UPT ;  /* 0x000000060700728c */ /* 0x000fe2000bf06270 */
[----:B------:R-:W-:Y:S01]  /*2010*/  IADD3.X R21, R7, UR45, R0, P0, !PT ;  /* 0x0000002d07157c10 */ /* 0x000fe200087fe400 */
[----:B------:R-:W-:Y:S01]  /*2020*/  UIMAD UR7, UR27, -0x80, UR6 ;  /* 0xffffff801b0778a4 */ /* 0x000fe2000f8e0206 */
[----:B------:R-:W-:Y:S01]  /*2030*/  IADD3 R0, R237, 0x60, RZ ;  /* 0x00000060ed007810 */ /* 0x000fe20007ffe0ff */
[----:B------:R-:W-:Y:S01]  /*2040*/  IMAD.U32 R8, RZ, RZ, UR30 ;  /* 0x0000001eff087e24 */ /* 0x000fe2000f8e00ff */
[----:B------:R-:W-:Y:S01]  /*2050*/  UMOV UR8, UR11 ;  /* 0x0000000b00087c82 */ /* 0x000fe20008000000 */
[----:B------:R-:W-:Y:S01]  /*2060*/  IMAD.MOV.U32 R232, RZ, RZ, 0x7f800000 ;  /* 0x7f800000ffe87424 */ /* 0x000fe200078e00ff */
[----:B------:R-:W-:Y:S01]  /*2070*/  MOV R233, 0x7f800000 ;  /* 0x7f80000000e97802 */ /* 0x000fe20000000f00 */
[----:B------:R-:W-:Y:S01]  /*2080*/  IMAD.MOV.U32 R230, RZ, RZ, 0x7f800000 ;  /* 0x7f800000ffe67424 */ /* 0x000fe200078e00ff */
[----:B------:R-:W-:Y:S01]  /*2090*/  ISETP.GE.AND P4, PT, R25, UR7, PT ;  /* 0x0000000719007c0c */ /* 0x000fe2000bf86270 */
[----:B------:R-:W-:Y:S01]  /*20a0*/  IMAD.MOV.U32 R231, RZ, RZ, 0x7f800000 ;  /* 0x7f800000ffe77424 */ /* 0x000fe200078e00ff */
[----:B------:R-:W-:Y:S01]  /*20b0*/  ISETP.GE.AND P5, PT, R237, UR7, PT ;  /* 0x00000007ed007c0c */ /* 0x000fe2000bfa6270 */
[----:B------:R-:W-:Y:S01]  /*20c0*/  IMAD.MOV.U32 R182, RZ, RZ, 0x20 ;  /* 0x00000020ffb67424 */ /* 0x000fe200078e00ff */
[----:B------:R-:W-:Y:S01]  /*20d0*/  ISETP.GE.AND P3, PT, R6, UR7, PT ;  /* 0x0000000706007c0c */ /* 0x000fe2000bf66270 */
[----:B------:R-:W-:Y:S01]  /*20e0*/  IMAD.SHL.U32 R174, R184, 0x2, RZ ;  /* 0x00000002b8ae7824 */ /* 0x000fe200078e00ff */
[----:B------:R-:W-:Y:S01]  /*20f0*/  IADD3.X R5, R5, UR41, R8, P1, !PT ;  /* 0x0000002905057c10 */ /* 0x000fe20008ffe408 */
[----:B------:R-:W-:Y:S01]  /*2100*/  IMAD R250, RZ, RZ, -UR54 ;  /* 0x80000036fffa7e24 */ /* 0x000fe2000f8e02ff */
[----:B------:R-:W-:Y:S01]  /*2110*/  ISETP.GE.AND P2, PT, R0, UR7, PT ;  /* 0x0000000700007c0c */ /* 0x000fe2000bf46270 */
[----:B------:R-:W-:Y:S01]  /*2120*/  IMAD R0, R24, c[0x0][0x1b8], RZ ;  /* 0x00006e0018007a24 */ /* 0x000fe200078e02ff */
[----:B------:R-:W-:Y:S01]  /*2130*/  UMOV UR7, UR12 ;  /* 0x0000000c00077c82 */ /* 0x000fe20008000000 */
[C---:B------:R-:W-:Y:S01]  /*2140*/  IMAD.WIDE.U32 R4, R2.reuse, c[0x0][0x1b8], R4 ;  /* 0x00006e0002047a25 */ /* 0x040fe200078e0004 */
[----:B------:R-:W-:Y:S01]  /*2150*/  ULEA.HI UR12, UR7, UR7, URZ, 0x1 ;  /* 0x00000007070c7291 */ /* 0x000fe2000f8f083f */
[C---:B------:R-:W-:Y:S01]  /*2160*/  @!P4 IADD3 R10, P0, R237.reuse, 0x20, RZ ;  /* 0x00000020ed0ac810 */ /* 0x040fe20007f1e0ff */
[----:B------:R-:W-:Y:S01]  /*2170*/  CS2R R94, SRZ ;  /* 0x00000000005e7805 */ /* 0x000fe2000001ff00 */
[----:B------:R-:W-:Y:S01]  /*2180*/  IMAD R0, R2, c[0x0][0x1bc], R0 ;  /* 0x00006f0002007a24 */ /* 0x000fe200078e0200 */
[----:B------:R-:W-:Y:S01]  /*2190*/  ULOP3.LUT UR12, UR12, 0xfffffffe, URZ, 0xc0, !UPT ;  /* 0xfffffffe0c0c7892 */ /* 0x000fe2000f8ec03f */
[----:B------:R-:W-:Y:S01]  /*21a0*/  @!P3 IADD3 R8, P1, R237, 0x40, RZ ;  /* 0x00000040ed08b810 */ /* 0x000fe20007f3e0ff */
[----:B------:R-:W-:Y:S01]  /*21b0*/  @!P4 IMAD.X R9, RZ, RZ, R26, P0 ;  /* 0x000000ffff09c224 */ /* 0x000fe200000e061a */
[----:B------:R-:W-:Y:S01]  /*21c0*/  CS2R R92, SRZ ;  /* 0x00000000005c7805 */ /* 0x000fe2000001ff00 */
[----:B------:R-:W-:Y:S01]  /*21d0*/  IMAD.IADD R5, R5, 0x1, R0 ;  /* 0x0000000105057824 */ /* 0x000fe200078e0200 */
[----:B------:R-:W-:Y:S01]  /*21e0*/  @!P2 MOV R22, R4 ;  /* 0x000000040016a202 */ /* 0x000fe20000000f00 */
[----:B------:R-:W-:Y:S01]  /*21f0*/  @!P5 IMAD R0, R26, c[0x0][0x1a0], RZ ;  /* 0x000068001a00da24 */ /* 0x000fe200078e02ff */
[C---:B------:R-:W-:Y:S01]  /*2200*/  @!P2 IADD3 R15, P0, R237.reuse, 0x60, RZ ;  /* 0x00000060ed0fa810 */ /* 0x040fe20007f1e0ff */
[----:B------:R-:W-:Y:S01]  /*2210*/  @!P4 IMAD.MOV.U32 R6, RZ, RZ, R4 ;  /* 0x000000ffff06c224 */ /* 0x000fe200078e0004 */
[----:B------:R-:W-:Y:S01]  /*2220*/  UIADD3 UR12, UR7, -UR12, URZ ;  /* 0x8000000c070c7290 */ /* 0x000fe2000fffe03f */
[----:B------:R-:W-:Y:S01]  /*2230*/  @!P5 IMAD R14, R237, c[0x0][0x1a4], R0 ;  /* 0x00006900ed0eda24 */ /* 0x000fe200078e0200 */
[----:B------:R-:W-:Y:S01]  /*2240*/  CS2R R98, SRZ ;  /* 0x0000000000627805 */ /* 0x000fe2000001ff00 */
[----:B------:R-:W-:Y:S01]  /*2250*/  @!P4 IMAD R0, R9, c[0x0][0x1a0], RZ ;  /* 0x000068000900ca24 */ /* 0x000fe200078e02ff */
[----:B------:R-:W-:Y:S01]  /*2260*/  UISETP.NE.AND UP3, UPT, UR12, 0x1, UPT ;  /* 0x000000010c00788c */ /* 0x000fe2000bf65270 */
[--C-:B------:R-:W-:Y:S01]  /*2270*/  @!P4 IMAD.MOV.U32 R7, RZ, RZ, R5.reuse ;  /* 0x000000ffff07c224 */ /* 0x100fe200078e0005 */
[----:B------:R-:W-:Y:S01]  /*2280*/  UIMAD UR12, UR7, -0x40, UR39 ;  /* 0xffffffc0070c78a4 */ /* 0x000fe2000f8e0227 */
[----:B------:R-:W-:Y:S01]  /*2290*/  @!P3 IMAD.MOV.U32 R12, RZ, RZ, R4 ;  /* 0x000000ffff0cb224 */ /* 0x000fe200078e0004 */
[----:B------:R-:W-:Y:S01]  /*22a0*/  CS2R R96, SRZ ;  /* 0x0000000000607805 */ /* 0x000fe2000001ff00 */
[--C-:B------:R-:W-:Y:S01]  /*22b0*/  @!P3 IMAD.MOV.U32 R13, RZ, RZ, R5.reuse ;  /* 0x000000ffff0db224 */ /* 0x100fe200078e0005 */
[----:B------:R-:W-:Y:S01]  /*22c0*/  CS2R R90, SRZ ;  /* 0x00000000005a7805 */ /* 0x000fe2000001ff00 */
[--C-:B------:R-:W-:Y:S01]  /*22d0*/  @!P2 IMAD.MOV.U32 R23, RZ, RZ, R5.reuse ;  /* 0x000000ffff17a224 */ /* 0x100fe200078e0005 */
[----:B------:R-:W-:Y:S01]  /*22e0*/  CS2R R88, SRZ ;  /* 0x0000000000587805 */ /* 0x000fe2000001ff00 */
[----:B------:R-:W-:Y:S01]  /*22f0*/  @!P3 IMAD.X R9, RZ, RZ, R26, P1 ;  /* 0x000000ffff09b224 */ /* 0x000fe200008e061a */
[----:B------:R-:W-:Y:S01]  /*2300*/  CS2R R86, SRZ ;  /* 0x0000000000567805 */ /* 0x000fe2000001ff00 */
[----:B------:R-:W-:Y:S01]  /*2310*/  @!P5 IMAD.WIDE.U32 R4, R237, c[0x0][0x1a0], R4 ;  /* 0x00006800ed04da25 */ /* 0x000fe200078e0004 */
[----:B------:R-:W-:Y:S01]  /*2320*/  CS2R R84, SRZ ;  /* 0x0000000000547805 */ /* 0x000fe2000001ff00 */
[----:B------:R-:W-:Y:S01]  /*2330*/  CS2R R78, SRZ ;  /* 0x00000000004e7805 */ /* 0x000fe2000001ff00 */
[----:B------:R-:W-:Y:S01]  /*2340*/  CS2R R76, SRZ ;  /* 0x00000000004c7805 */ /* 0x000fe2000001ff00 */
[C---:B------:R-:W-:Y:S01]  /*2350*/  @!P4 IMAD R17, R10.reuse, c[0x0][0x1a4], R0 ;  /* 0x000069000a11ca24 */ /* 0x040fe200078e0200 */
[----:B------:R-:W-:Y:S01]  /*2360*/  CS2R R82, SRZ ;  /* 0x0000000000527805 */ /* 0x000fe2000001ff00 */
[----:B------:R-:W-:Y:S01]  /*2370*/  @!P4 IMAD.WIDE.U32 R10, R10, c[0x0][0x1a0], R6 ;  /* 0x000068000a0aca25 */ /* 0x000fe200078e0006 */
[----:B------:R-:W-:Y:S01]  /*2380*/  CS2R R80, SRZ ;  /* 0x0000000000507805 */ /* 0x000fe2000001ff00 */
[----:B------:R-:W-:Y:S01]  /*2390*/  CS2R R74, SRZ ;  /* 0x00000000004a7805 */ /* 0x000fe2000001ff00 */
[----:B------:R-:W-:Y:S01]  /*23a0*/  CS2R R72, SRZ ;  /* 0x0000000000487805 */ /* 0x000fe2000001ff00 */
[----:B------:R-:W-:Y:S01]  /*23b0*/  @!P2 IMAD.X R16, RZ, RZ, R26, P0 ;  /* 0x000000ffff10a224 */ /* 0x000fe200000e061a */
[----:B------:R-:W-:Y:S01]  /*23c0*/  @!P5 LEA R18, P0, R4, c[0x0][0x170], 0x1 ;  /* 0x00005c000412da11 */ /* 0x000fe200078008ff */
[----:B------:R-:W-:Y:S01]  /*23d0*/  @!P3 IMAD R0, R9, c[0x0][0x1a0], RZ ;  /* 0x000068000900ba24 */ /* 0x000fe200078e02ff */
[----:B------:R-:W-:Y:S01]  /*23e0*/  CS2R R70, SRZ ;  /* 0x0000000000467805 */ /* 0x000fe2000001ff00 */
[----:B------:R-:W-:Y:S01]  /*23f0*/  @!P5 IMAD.IADD R6, R5, 0x1, R14 ;  /* 0x000000010506d824 */ /* 0x000fe200078e020e */
[----:B------:R-:W-:Y:S01]  /*2400*/  CS2R R68, SRZ ;  /* 0x0000000000447805 */ /* 0x000fe2000001ff00 */
[----:B------:R-:W-:Y:S01]  /*2410*/  @!P3 IMAD R7, R8, c[0x0][0x1a4], R0 ;  /* 0x000069000807ba24 */ /* 0x000fe200078e0200 */
[----:B------:R-:W-:Y:S01]  /*2420*/  CS2R R62, SRZ ;  /* 0x00000000003e7805 */ /* 0x000fe2000001ff00 */
[----:B------:R-:W-:Y:S01]  /*2430*/  @!P2 IMAD R5, R16, c[0x0][0x1a0], RZ ;  /* 0x000068001005aa24 */ /* 0x000fe200078e02ff */
[----:B------:R-:W-:Y:S01]  /*2440*/  @!P5 LEA.HI.X R19, R4, c[0x0][0x174], R6, 0x1, P0 ;  /* 0x00005d000413da11 */ /* 0x000fe200000f0c06 */
[----:B------:R-:W-:Y:S01]  /*2450*/  @!P4 IMAD.IADD R0, R11, 0x1, R17 ;  /* 0x000000010b00c824 */ /* 0x000fe200078e0211 */
[----:B------:R-:W-:Y:S01]  /*2460*/  @!P4 LEA R16, P0, R10, c[0x0][0x170], 0x1 ;  /* 0x00005c000a10ca11 */ /* 0x000fe200078008ff */
[----:B------:R-:W-:Y:S01]  /*2470*/  @!P3 IMAD.WIDE.U32 R8, R8, c[0x0][0x1a0], R12 ;  /* 0x000068000808ba25 */ /* 0x000fe200078e000c */
[----:B------:R-:W-:Y:S01]  /*2480*/  CS2R R60, SRZ ;  /* 0x00000000003c7805 */ /* 0x000fe2000001ff00 */
[----:B------:R-:W-:Y:S01]  /*2490*/  CS2R R66, SRZ ;  /* 0x0000000000427805 */ /* 0x000fe2000001ff00 */
[----:B------:R-:W-:Y:S01]  /*24a0*/  @!P4 LEA.HI.X R17, R10, c[0x0][0x174], R0, 0x1, P0 ;  /* 0x00005d000a11ca11 */ /* 0x000fe200000f0c00 */
[----:B------:R-:W-:Y:S01]  /*24b0*/  @!P3 IMAD.IADD R4, R9, 0x1, R7 ;  /* 0x000000010904b824 */ /* 0x000fe200078e0207 */
[----:B------:R-:W-:Y:S01]  /*24c0*/  PLOP3.LUT P0, PT, PT, PT, UP2, 0x80, 0x0 ;  /* 0x000000000000781c */ /* 0x000fe20003f0f028 */
[C---:B------:R-:W-:Y:S01]  /*24d0*/  @!P2 IMAD R5, R15.reuse, c[0x0][0x1a4], R5 ;  /* 0x000069000f05aa24 */ /* 0x040fe200078e0205 */
[C---:B------:R-:W-:Y:S01]  /*24e0*/  @!P3 LEA R14, P1, R8.reuse, c[0x0][0x170], 0x1 ;  /* 0x00005c00080eba11 */ /* 0x040fe200078208ff */
[----:B------:R-:W-:Y:S01]  /*24f0*/  @!P2 IMAD.WIDE.U32 R6, R15, c[0x0][0x1a0], R22 ;  /* 0x000068000f06aa25 */ /* 0x000fe200078e0016 */
[----:B------:R-:W-:Y:S01]  /*2500*/  CS2R R64, SRZ ;  /* 0x0000000000407805 */ /* 0x000fe2000001ff00 */
[----:B------:R-:W-:Y:S01]  /*2510*/  CS2R R58, SRZ ;  /* 0x00000000003a7805 */ /* 0x000fe2000001ff00 */
[----:B------:R-:W-:Y:S01]  /*2520*/  @!P3 LEA.HI.X R15, R8, c[0x0][0x174], R4, 0x1, P1 ;  /* 0x00005d00080fba11 */ /* 0x000fe200008f0c04 */
[----:B------:R-:W-:Y:S01]  /*2530*/  @!P2 IMAD.IADD R7, R7, 0x1, R5 ;  /* 0x000000010707a824 */ /* 0x000fe200078e0205 */
[----:B------:R-:W-:Y:S01]  /*2540*/  ISETP.GE.AND P1, PT, R25, UR12, PT ;  /* 0x0000000c19007c0c */ /* 0x000fe2000bf26270 */
[----:B------:R-:W-:Y:S01]  /*2550*/  IMAD R0, R24, c[0x0][0x1b0], RZ ;  /* 0x00006c0018007a24 */ /* 0x000fe200078e02ff */
[----:B------:R-:W-:Y:S01]  /*2560*/  @!P2 LEA R8, P6, R6, c[0x0][0x170], 0x1 ;  /* 0x00005c000608aa11 */ /* 0x000fe200078c08ff */
[----:B------:R-:W-:Y:S01]  /*2570*/  IMAD.WIDE.U32 R4, R2, c[0x0][0x1b0], R20 ;  /* 0x00006c0002047a25 */ /* 0x000fe200078e0014 */
[----:B------:R-:W-:Y:S01]  /*2580*/  CS2R R56, SRZ ;  /* 0x0000000000387805 */ /* 0x000fe2000001ff00 */
[----:B------:R-:W-:Y:S01]  /*2590*/  @P0 BAR.SYNC.DEFER_BLOCKING 0x0 ;  /* 0x0000000000000b1d */ /* 0x000fe20000010000 */
[----:B------:R-:W-:Y:S01]  /*25a0*/  @!P2 LEA.HI.X R9, R6, c[0x0][0x174], R7, 0x1, P6 ;  /* 0x00005d000609aa11 */ /* 0x000fe200030f0c07 */
[----:B------:R-:W-:Y:S01]  /*25b0*/  IMAD.WIDE.U32 R12, R128, c[0x0][0x370], RZ ;  /* 0x0000dc00800c7a25 */ /* 0x000fe200078e00ff */
[----:B------:R-:W-:-:S03]  /*25c0*/  @!P4 IADD3 R6, P0, R237, 0x20, RZ ;  /* 0x00000020ed06c810 */ /* 0x000fc60007f1e0ff */
[----:B------:R-:W-:Y:S01]  /*25d0*/  IMAD R11, R2, c[0x0][0x1b4], R0 ;  /* 0x00006d00020b7a24 */ /* 0x000fe200078e0200 */
[----:B------:R-:W-:Y:S01]  /*25e0*/  IADD3 R2, R247, 0x8, RZ ;  /* 0x00000008f7027810 */ /* 0x000fe20007ffe0ff */
[----:B------:R-:W-:Y:S01]  /*25f0*/  IMAD.WIDE.U32 R20, R128, c[0x0][0x190], RZ ;  /* 0x0000640080147a25 */ /* 0x000fe200078e00ff */
[----:B------:R-:W-:Y:S01]  /*2600*/  @!P1 IADD3 R10, P6, R190, R12, RZ ;  /* 0x0000000cbe0a9210 */ /* 0x000fe20007fde0ff */
[----:B------:R-:W-:Y:S01]  /*2610*/  CS2R R54, SRZ ;  /* 0x0000000000367805 */ /* 0x000fe2000001ff00 */
[----:B------:R-:W-:Y:S01]  /*2620*/  CS2R R52, SRZ ;  /* 0x0000000000347805 */ /* 0x000fe2000001ff00 */
[----:B------:R-:W-:Y:S01]  /*2630*/  @!P4 IMAD.X R0, RZ, RZ, R26, P0 ;  /* 0x000000ffff00c224 */ /* 0x000fe200000e061a */
[----:B------:R-:W-:Y:S01]  /*2640*/  @!P1 IADD3 R12, P0, R192, R20, RZ ;  /* 0x00000014c00c9210 */ /* 0x000fe20007f1e0ff */
[C---:B------:R-:W-:Y:S01]  /*2650*/  IMAD R22, R128.reuse, c[0x0][0x374], RZ ;  /* 0x0000dd0080167a24 */ /* 0x040fe200078e02ff */
[----:B------:R-:W-:Y:S01]  /*2660*/  CS2R R46, SRZ ;  /* 0x00000000002e7805 */ /* 0x000fe2000001ff00 */
[----:B------:R-:W-:Y:S01]  /*2670*/  IMAD R7, R128, c[0x0][0x194], RZ ;  /* 0x0000650080077a24 */ /* 0x000fe200078e02ff */
[----:B------:R-:W-:Y:S01]  /*2680*/  CS2R R44, SRZ ;  /* 0x00000000002c7805 */ /* 0x000fe2000001ff00 */
[----:B------:R-:W-:Y:S01]  /*2690*/  @!P4 IMAD R0, R0, c[0x0][0x198], RZ ;  /* 0x000066000000ca24 */ /* 0x000fe200078e02ff */
[----:B------:R-:W-:Y:S01]  /*26a0*/  CS2R R50, SRZ ;  /* 0x0000000000327805 */ /* 0x000fe2000001ff00 */
[----:B------:R-:W-:Y:S01]  /*26b0*/  IMAD.IADD R5, R5, 0x1, R11 ;  /* 0x0000000105057824 */ /* 0x000fe200078e020b */
[----:B------:R-:W-:Y:S01]  /*26c0*/  @!P1 IADD3.X R11, R191, R13, R22, P6, !PT ;  /* 0x0000000dbf0b9210 */ /* 0x000fe200037fe416 */
[C---:B------:R-:W-:Y:S01]  /*26d0*/  @!P4 IMAD R20, R6.reuse, c[0x0][0x19c], R0 ;  /* 0x000067000614ca24 */ /* 0x040fe200078e0200 */
[----:B------:R-:W-:Y:S01]  /*26e0*/  @!P1 IADD3.X R13, R193, R21, R7, P0, !PT ;  /* 0x00000015c10d9210 */ /* 0x000fe200007fe407 */
[----:B------:R1:W-:Y:S01]  /*26f0*/  @P5 STS.128 [R236+0xa000], RZ ;  /* 0x00a000ffec005388 */ /* 0x0003e20000000c00 */
[----:B------:R-:W-:Y:S01]  /*2700*/  IADD3 R0, R251, 0x1000, RZ ;  /* 0x00001000fb007810 */ /* 0x000fe20007ffe0ff */
[----:B------:R-:W-:Y:S01]  /*2710*/  @!P4 IMAD.WIDE.U32 R6, R6, c[0x0][0x198], R4 ;  /* 0x000066000606ca25 */ /* 0x000fe200078e0004 */
[----:B------:R-:W-:Y:S01]  /*2720*/  PLOP3.LUT P0, PT, PT, PT, UP3, 0x40, 0x0 ;  /* 0x000000000000781c */ /* 0x000fe20003f0e838 */
[----:B------:R-:W-:Y:S01]  /*2730*/  @!PT LDS RZ, [RZ] ;  /* 0x00000000fffff984 */ /* 0x000fe20000000800 */
[----:B------:R-:W-:Y:S01]  /*2740*/  @!PT LDS RZ, [RZ] ;  /* 0x00000000fffff984 */ /* 0x000fe20000000800 */
[----:B------:R-:W-:Y:S01]  /*2750*/  @!PT LDS RZ, [RZ] ;  /* 0x00000000fffff984 */ /* 0x000fe20000000800 */
[----:B------:R1:W-:Y:S01]  /*2760*/  @!P5 LDGSTS.E.BYPASS.LTC128B.128 [R236+0xa000], [R18.64] ;  /* 0x0a00000012ecdfae */ /* 0x0003e2000b901d44 */
[----:B------:R-:W-:Y:S01]  /*2770*/  ISETP.GE.AND P6, PT, R2, UR12, PT ;  /* 0x0000000c02007c0c */ /* 0x000fe2000bfc6270 */
[----:B------:R-:W-:Y:S01]  /*2780*/  CS2R R48, SRZ ;  /* 0x0000000000307805 */ /* 0x000fe2000001ff00 */
[----:B------:R-:W-:Y:S01]  /*2790*/  SEL R2, R0, R251, P0 ;  /* 0x000000fb00027207 */ /* 0x000fe20000000000 */
[----:B------:R1:W-:Y:S01]  /*27a0*/  @P4 STS.128 [R236+0xb000], RZ ;  /* 0x00b000ffec004388 */ /* 0x0003e20000000c00 */
[C---:B------:R-:W-:Y:S01]  /*27b0*/  ISETP.GE.AND P0, PT, R237.reuse, UR12, PT ;  /* 0x0000000ced007c0c */ /* 0x040fe2000bf06270 */
[----:B------:R-:W-:Y:S01]  /*27c0*/  @!P5 IMAD R0, R26, c[0x0][0x198], RZ ;  /* 0x000066001a00da24 */ /* 0x000fe200078e02ff */
[----:B------:R-:W-:Y:S01]  /*27d0*/  CS2R R42, SRZ ;  /* 0x00000000002a7805 */ /* 0x000fe2000001ff00 */
[----:B------:R-:W-:Y:S01]  /*27e0*/  @!PT LDS RZ, [RZ] ;  /* 0x00000000fffff984 */ /* 0x000fe20000000800 */
[----:B------:R-:W-:Y:S01]  /*27f0*/  @!PT LDS RZ, [RZ] ;  /* 0x00000000fffff984 */ /* 0x000fe20000000800 */
[----:B------:R-:W-:Y:S01]  /*2800*/  @!PT LDS RZ, [RZ] ;  /* 0x00000000fffff984 */ /* 0x000fe20000000800 */
[----:B------:R1:W-:Y:S01]  /*2810*/  @!P4 LDGSTS.E.BYPASS.LTC128B.128 [R236+0xb000], [R16.64] ;  /* 0x0b00000010eccfae */ /* 0x0003e2000b901d44 */
[----:B------:R-:W-:Y:S01]  /*2820*/  IMAD.SHL.U32 R195, R2, 0x2, RZ ;  /* 0x0000000202c37824 */ /* 0x000fe200078e00ff */
[----:B------:R-:W-:Y:S01]  /*2830*/  CS2R R40, SRZ ;  /* 0x0000000000287805 */ /* 0x000fe2000001ff00 */
[----:B------:R-:W-:Y:S01]  /*2840*/  @!P5 IMAD R0, R237, c[0x0][0x19c], R0 ;  /* 0x00006700ed00da24 */ /* 0x000fe200078e0200 */
[----:B------:R1:W-:Y:S01]  /*2850*/  @P3 STS.128 [R236+0xc000], RZ ;  /* 0x00c000ffec003388 */ /* 0x0003e20000000c00 */
[----:B------:R-:W-:Y:S01]  /*2860*/  @!P4 IMAD.IADD R2, R7, 0x1, R20 ;  /* 0x000000010702c824 */ /* 0x000fe200078e0214 */
[----:B------:R-:W-:Y:S01]  /*2870*/  CS2R R38, SRZ ;  /* 0x0000000000267805 */ /* 0x000fe2000001ff00 */
[----:B------:R-:W-:Y:S01]  /*2880*/  CS2R R36, SRZ ;  /* 0x0000000000247805 */ /* 0x000fe2000001ff00 */
[----:B------:R-:W-:Y:S01]  /*2890*/  @!PT LDS RZ, [RZ] ;  /* 0x00000000fffff984 */ /* 0x000fe20000000800 */
[----:B------:R-:W-:Y:S01]  /*28a0*/  @!PT LDS RZ, [RZ] ;  /* 0x00000000fffff984 */ /* 0x000fe20000000800 */
[----:B------:R-:W-:Y:S01]  /*28b0*/  @!PT LDS RZ, [RZ] ;  /* 0x00000000fffff984 */ /* 0x000fe20000000800 */
[----:B------:R1:W-:Y:S01]  /*28c0*/  @!P3 LDGSTS.E.BYPASS.LTC128B.128 [R236+0xc000], [R14.64] ;  /* 0x0c0000000eecbfae */ /* 0x0003e2000b901d44 */
[C---:B------:R-:W-:Y:S01]  /*28d0*/  IMAD.SHL.U32 R239, R247.reuse, 0x4, RZ ;  /* 0x00000004f7ef7824 */ /* 0x040fe200078e00ff */
[----:B------:R-:W-:Y:S01]  /*28e0*/  SHF.L.U64.HI R238, R247, 0x2, R27 ;  /* 0x00000002f7ee7819 */ /* 0x000fe2000001021b */
[----:B------:R-:W-:Y:S01]  /*28f0*/  UMOV UR11, UR28 ;  /* 0x0000001c000b7c82 */ /* 0x000fe20008000000 */
[----:B------:R1:W-:Y:S01]  /*2900*/  @P2 STS.128 [R236+0xd000], RZ ;  /* 0x00d000ffec002388 */ /* 0x0003e20000000c00 */
[----:B------:R-:W-:-:S03]  /*2910*/  UMOV UR10, UR29 ;  /* 0x0000001d000a7c82 */ /* 0x000fc60008000000 */
[----:B------:R-:W-:Y:S01]  /*2920*/  @!PT LDS RZ, [RZ] ;  /* 0x00000000fffff984 */ /* 0x000fe20000000800 */
[----:B------:R-:W-:Y:S01]  /*2930*/  @!PT LDS RZ, [RZ] ;  /* 0x00000000fffff984 */ /* 0x000fe20000000800 */
[----:B------:R-:W-:Y:S01]  /*2940*/  @!PT LDS RZ, [RZ] ;  /* 0x00000000fffff984 */ /* 0x000fe20000000800 */
[----:B------:R2:W-:Y:S04]  /*2950*/  @!P2 LDGSTS.E.BYPASS.LTC128B.128 [R236+0xd000], [R8.64] ;  /* 0x0d00000008ecafae */ /* 0x0005e8000b901d44 */
[----:B------:R-:W0:Y:S04]  /*2960*/  LDGDEPBAR ;  /* 0x00000000000079af */ /* 0x000e280000000000 */
[----:B------:R1:W-:Y:S04]  /*2970*/  @P0 STS.128 [R236+0x4000], RZ ;  /* 0x004000ffec000388 */ /* 0x0003e80000000c00 */
[----:B------:R-:W-:Y:S01]  /*2980*/  @!PT LDS RZ, [RZ] ;  /* 0x00000000fffff984 */ /* 0x000fe20000000800 */
[----:B------:R-:W-:Y:S01]  /*2990*/  @!PT LDS RZ, [RZ] ;  /* 0x00000000fffff984 */ /* 0x000fe20000000800 */
[----:B------:R-:W-:Y:S01]  /*29a0*/  @!PT LDS RZ, [RZ] ;  /* 0x00000000fffff984 */ /* 0x000fe20000000800 */
[----:B------:R1:W-:Y:S04]  /*29b0*/  @!P0 LDGSTS.E.BYPASS.LTC128B.128 [R236+0x4000], [R190.64] ;  /* 0x04000000beec8fae */ /* 0x0003e8000b901d44 */
[----:B------:R1:W-:Y:S04]  /*29c0*/  @P1 STS.128 [R236+0x5000], RZ ;  /* 0x005000ffec001388 */ /* 0x0003e80000000c00 */
[----:B------:R-:W-:Y:S01]  /*29d0*/  @!PT LDS RZ, [RZ] ;  /* 0x00000000fffff984 */ /* 0x000fe20000000800 */
[----:B------:R-:W-:Y:S01]  /*29e0*/  @!PT LDS RZ, [RZ] ;  /* 0x00000000fffff984 */ /* 0x000fe20000000800 */
[----:B------:R-:W-:Y:S01]  /*29f0*/  @!PT LDS RZ, [RZ] ;  /* 0x00000000fffff984 */ /* 0x000fe20000000800 */
[----:B------:R3:W-:Y:S04]  /*2a00*/  @!P1 LDGSTS.E.BYPASS.LTC128B.128 [R236+0x5000], [R10.64] ;  /* 0x050000000aec9fae */ /* 0x0007e8000b901d44 */
[----:B------:R1:W-:Y:S01]  /*2a10*/  @P0 STS [R195], RZ ;  /* 0x000000ffc3000388 */ /* 0x0003e20000000800 */
[----:B--2---:R-:W-:-:S03]  /*2a20*/  @!P5 IMAD.MOV.U32 R8, RZ, RZ, R4 ;  /* 0x000000ffff08d224 */ /* 0x004fc600078e0004 */
[----:B------:R1:W-:Y:S01]  /*2a30*/  @P0 STS [R195+0x4], RZ ;  /* 0x000004ffc3000388 */ /* 0x0003e20000000800 */
[----:B------:R-:W-:-:S03]  /*2a40*/  @!P5 IMAD.MOV.U32 R9, RZ, RZ, R5 ;  /* 0x000000ffff09d224 */ /* 0x000fc600078e0005 */
[----:B------:R1:W-:Y:S01]  /*2a50*/  @P0 STS [R195+0x8], RZ ;  /* 0x000008ffc3000388 */ /* 0x0003e20000000800 */
[----:B------:R-:W-:-:S03]  /*2a60*/  @!P5 IMAD.WIDE.U32 R8, R237, c[0x0][0x198], R8 ;  /* 0x00006600ed08da25 */ /* 0x000fc600078e0008 */
[----:B------:R1:W-:Y:S01]  /*2a70*/  @P0 STS [R195+0xc], RZ ;  /* 0x00000cffc3000388 */ /* 0x0003e20000000800 */
[----:B------:R-:W-:-:S03]  /*2a80*/  @!P5 IMAD.IADD R0, R9, 0x1, R0 ;  /* 0x000000010900d824 */ /* 0x000fc600078e0200 */
[----:B------:R-:W-:Y:S01]  /*2a90*/  @!PT LDS RZ, [RZ] ;  /* 0x00000000fffff984 */ /* 0x000fe20000000800 */
[----:B------:R-:W-:Y:S01]  /*2aa0*/  @!PT LDS RZ, [RZ] ;  /* 0x00000000fffff984 */ /* 0x000fe20000000800 */
[----:B------:R-:W-:Y:S01]  /*2ab0*/  @!PT LDS RZ, [RZ] ;  /* 0x00000000fffff984 */ /* 0x000fe20000000800 */
[----:B------:R1:W-:Y:S04]  /*2ac0*/  @!P0 LDGSTS.E.BYPASS.LTC128B.128 [R195], [R192.64] ;  /* 0x00000000c0c38fae */ /* 0x0003e8000b901d44 */
[----:B------:R1:W-:Y:S01]  /*2ad0*/  @P1 STS [R195+0x1000], RZ ;  /* 0x001000ffc3001388 */ /* 0x0003e20000000800 */
[----:B---3--:R-:W-:-:S03]  /*2ae0*/  @!P5 LEA R10, P0, R8, c[0x0][0x168], 0x1 ;  /* 0x00005a00080ada11 */ /* 0x008fc600078008ff */
[----:B------:R1:W-:Y:S01]  /*2af0*/  @P1 STS [R195+0x1004], RZ ;  /* 0x001004ffc3001388 */ /* 0x0003e20000000800 */
[----:B------:R-:W-:-:S03]  /*2b00*/  @!P5 LEA.HI.X R11, R8, c[0x0][0x16c], R0, 0x1, P0 ;  /* 0x00005b00080bda11 */ /* 0x000fc600000f0c00 */
[----:B------:R1:W-:Y:S01]  /*2b10*/  @P1 STS [R195+0x1008], RZ ;  /* 0x001008ffc3001388 */ /* 0x0003e20000000800 */
[----:B------:R-:W-:Y:S02]  /*2b20*/  @!P3 IADD3 R8, P0, R237, 0x40, RZ ;  /* 0x00000040ed08b810 */ /* 0x000fe40007f1e0ff */
[C---:B------:R-:W-:Y:S01]  /*2b30*/  IADD3 R0, R247.reuse, 0x20, RZ ;  /* 0x00000020f7007810 */ /* 0x040fe20007ffe0ff */
[----:B------:R1:W-:Y:S01]  /*2b40*/  @P1 STS [R195+0x100c], RZ ;  /* 0x00100cffc3001388 */ /* 0x0003e20000000800 */
[----:B------:R-:W-:Y:S02]  /*2b50*/  @!P3 IADD3.X R7, RZ, R26, RZ, P0, !PT ;  /* 0x0000001aff07b210 */ /* 0x000fe400007fe4ff */
[----:B------:R-:W-:Y:S01]  /*2b60*/  ISETP.GE.AND P0, PT, R0, UR12, PT ;  /* 0x0000000c00007c0c */ /* 0x000fe2000bf06270 */
[----:B------:R-:W-:Y:S01]  /*2b70*/  @!PT LDS RZ, [RZ] ;  /* 0x00000000fffff984 */ /* 0x000fe20000000800 */
[----:B------:R-:W-:Y:S01]  /*2b80*/  @!PT LDS RZ, [RZ] ;  /* 0x00000000fffff984 */ /* 0x000fe20000000800 */
[----:B------:R-:W-:Y:S01]  /*2b90*/  @!PT LDS RZ, [RZ] ;  /* 0x00000000fffff984 */ /* 0x000fe20000000800 */
[----:B------:R2:W-:Y:S01]  /*2ba0*/  @!P1 LDGSTS.E.BYPASS.LTC128B.128 [R195+0x1000], [R12.64] ;  /* 0x010000000cc39fae */ /* 0x0005e2000b901d44 */
[----:B------:R-:W-:Y:S01]  /*2bb0*/  IADD3 R0, R247, 0x28, RZ ;  /* 0x00000028f7007810 */ /* 0x000fe20007ffe0ff */
[----:B------:R-:W-:-:S02]  /*2bc0*/  @!P3 IMAD R9, R7, c[0x0][0x198], RZ ;  /* 0x000066000709ba24 */ /* 0x000fc400078e02ff */
[----:B------:R1:W-:Y:S01]  /*2bd0*/  @P5 STS.128 [R236+0x6000], RZ ;  /* 0x006000ffec005388 */ /* 0x0003e20000000c00 */
[----:B------:R-:W-:Y:S02]  /*2be0*/  @!P3 IMAD.MOV.U32 R7, RZ, RZ, R5 ;  /* 0x000000ffff07b224 */ /* 0x000fe400078e0005 */
[----:B------:R-:W-:Y:S01]  /*2bf0*/  @!P3 IMAD R9, R8, c[0x0][0x19c], R9 ;  /* 0x000067000809ba24 */ /* 0x000fe200078e0209 */
[----:B------:R-:W-:Y:S01]  /*2c00*/  @!PT LDS RZ, [RZ] ;  /* 0x00000000fffff984 */ /* 0x000fe20000000800 */
[----:B------:R-:W-:Y:S01]  /*2c10*/  @!PT LDS RZ, [RZ] ;  /* 0x00000000fffff984 */ /* 0x000fe20000000800 */
[----:B------:R-:W-:Y:S01]  /*2c20*/  @!PT LDS RZ, [RZ] ;  /* 0x00000000fffff984 */ /* 0x000fe20000000800 */
[----:B------:R3:W-:Y:S01]  /*2c30*/  @!P5 LDGSTS.E.BYPASS.LTC128B.128 [R236+0x6000], [R10.64] ;  /* 0x060000000aecdfae */ /* 0x0007e2000b901d44 */
[----:B------:R-:W-:-:S03]  /*2c40*/  ISETP.GE.AND P5, PT, R247, UR12, PT ;  /* 0x0000000cf7007c0c */ /* 0x000fc6000bfa6270 */
[----:B------:R1:W-:Y:S01]  /*2c50*/  @P4 STS.128 [R236+0x7000], RZ ;  /* 0x007000ffec004388 */ /* 0x0003e20000000c00 */
[----:B--2---:R-:W-:-:S04]  /*2c60*/  @!P4 LEA R12, P1, R6, c[0x0][0x168], 0x1 ;  /* 0x00005a00060cca11 */ /* 0x004fc800078208ff */
[----:B------:R-:W-:Y:S02]  /*2c70*/  @!P4 LEA.HI.X R13, R6, c[0x0][0x16c], R2, 0x1, P1 ;  /* 0x00005b00060dca11 */ /* 0x000fe400008f0c02 */
[----:B------:R-:W-:-:S03]  /*2c80*/  @!P2 IADD3 R2, P1, R237, 0x60, RZ ;  /* 0x00000060ed02a810 */ /* 0x000fc60007f3e0ff */
[----:B------:R-:W-:Y:S01]  /*2c90*/  @!PT LDS RZ, [RZ] ;  /* 0x00000000fffff984 */ /* 0x000fe20000000800 */
[----:B------:R-:W-:Y:S01]  /*2ca0*/  @!PT LDS RZ, [RZ] ;  /* 0x00000000fffff984 */ /* 0x000fe20000000800 */
[----:B------:R-:W-:Y:S01]  /*2cb0*/  @!PT LDS RZ, [RZ] ;  /* 0x00000000fffff984 */ /* 0x000fe20000000800 */
[----:B------:R1:W-:Y:S02]  /*2cc0*/  @!P4 LDGSTS.E.BYPASS.LTC128B.128 [R236+0x7000], [R12.64] ;  /* 0x070000000ceccfae */ /* 0x0003e4000b901d44 */
[----:B------:R-:W-:Y:S01]  /*2cd0*/  @!P2 IMAD.X R6, RZ, RZ, R26, P1 ;  /* 0x000000ffff06a224 */ /* 0x000fe200008e061a */
[----:B------:R-:W-:Y:S01]  /*2ce0*/  ISETP.GE.AND P1, PT, R0, UR12, PT ;  /* 0x0000000c00007c0c */ /* 0x000fe2000bf26270 */
[----:B------:R1:W-:Y:S02]  /*2cf0*/  @P3 STS.128 [R236+0x8000], RZ ;  /* 0x008000ffec003388 */ /* 0x0003e40000000c00 */
[----:B---3--:R-:W-:Y:S02]  /*2d00*/  @!P2 IMAD R10, R6, c[0x0][0x198], RZ ;  /* 0x00006600060aaa24 */ /* 0x008fe400078e02ff */
[--C-:B------:R-:W-:Y:S02]  /*2d10*/  @!P3 IMAD.MOV.U32 R6, RZ, RZ, R4.reuse ;  /* 0x000000ffff06b224 */ /* 0x100fe400078e0004 */
[----:B------:R-:W-:-:S04]  /*2d20*/  @!P2 IMAD.WIDE.U32 R4, R2, c[0x0][0x198], R4 ;  /* 0x000066000204aa25 */ /* 0x000fc800078e0004 */
[----:B------:R-:W-:-:S04]  /*2d30*/  @!P3 IMAD.WIDE.U32 R6, R8, c[0x0][0x198], R6 ;  /* 0x000066000806ba25 */ /* 0x000fc800078e0006 */
[----:B------:R-:W-:Y:S01]  /*2d40*/  @!P2 IMAD R8, R2, c[0x0][0x19c], R10 ;  /* 0x000067000208aa24 */ /* 0x000fe200078e020a */
[----:B------:R-:W-:Y:S01]  /*2d50*/  @!P3 LEA R10, P4, R6, c[0x0][0x168], 0x1 ;  /* 0x00005a00060aba11 */ /* 0x000fe200078808ff */
[----:B------:R-:W-:-:S05]  /*2d60*/  @!P3 IMAD.IADD R2, R7, 0x1, R9 ;  /* 0x000000010702b824 */ /* 0x000fca00078e0209 */
[----:B------:R-:W-:Y:S01]  /*2d70*/  @!P3 LEA.HI.X R11, R6, c[0x0][0x16c], R2, 0x1, P4 ;  /* 0x00005b00060bba11 */ /* 0x000fe200020f0c02 */
[----:B------:R-:W-:Y:S01]  /*2d80*/  @!P2 IMAD.IADD R2, R5, 0x1, R8 ;  /* 0x000000010502a824 */ /* 0x000fe200078e0208 */
[----:B------:R-:W-:-:S03]  /*2d90*/  @!P2 LEA R8, P4, R4, c[0x0][0x168], 0x1 ;  /* 0x00005a000408aa11 */ /* 0x000fc600078808ff */
[----:B------:R-:W-:Y:S01]  /*2da0*/  @!PT LDS RZ, [RZ] ;  /* 0x00000000fffff984 */ /* 0x000fe20000000800 */
[----:B------:R-:W-:Y:S01]  /*2db0*/  @!PT LDS RZ, [RZ] ;  /* 0x00000000fffff984 */ /* 0x000fe20000000800 */
[----:B------:R-:W-:Y:S01]  /*2dc0*/  @!PT LDS RZ, [RZ] ;  /* 0x00000000fffff984 */ /* 0x000fe20000000800 */
[----:B------:R1:W-:Y:S01]  /*2dd0*/  @!P3 LDGSTS.E.BYPASS.LTC128B.128 [R236+0x8000], [R10.64] ;  /* 0x080000000aecbfae */ /* 0x0003e2000b901d44 */
[----:B------:R-:W-:Y:S01]  /*2de0*/  @!P2 LEA.HI.X R9, R4, c[0x0][0x16c], R2, 0x1, P4 ;  /* 0x00005b000409aa11 */ /* 0x000fe200020f0c02 */
[C---:B------:R-:W-:Y:S01]  /*2df0*/  IMAD.SHL.U32 R4, R247.reuse, 0x4, RZ ;  /* 0x00000004f7047824 */ /* 0x040fe200078e00ff */
[----:B------:R-:W-:Y:S01]  /*2e00*/  SHF.R.S32.HI R2, RZ, 0x1f, R0 ;  /* 0x0000001fff027819 */ /* 0x000fe20000011400 */
[----:B------:R1:W-:Y:S01]  /*2e10*/  @P2 STS.128 [R236+0x9000], RZ ;  /* 0x009000ffec002388 */ /* 0x0003e20000000c00 */
[----:B------:R-:W-:Y:S02]  /*2e20*/  @!P1 LEA R6, P4, R0, UR9, 0x2 ;  /* 0x0000000900069c11 */ /* 0x000fe4000f8810ff */
[----:B------:R-:W-:Y:S01]  /*2e30*/  IADD3 R4, P3, R4, UR9, RZ ;  /* 0x0000000904047c10 */ /* 0x000fe2000ff7e0ff */
[----:B------:R-:W-:Y:S01]  /*2e40*/  @!PT LDS RZ, [RZ] ;  /* 0x00000000fffff984 */ /* 0x000fe20000000800 */
[----:B------:R-:W-:Y:S01]  /*2e50*/  @!PT LDS RZ, [RZ] ;  /* 0x00000000fffff984 */ /* 0x000fe20000000800 */
[----:B------:R-:W-:Y:S01]  /*2e60*/  @!PT LDS RZ, [RZ] ;  /* 0x00000000fffff984 */ /* 0x000fe20000000800 */
[----:B------:R1:W-:Y:S01]  /*2e70*/  @!P2 LDGSTS.E.BYPASS.LTC128B.128 [R236+0x9000], [R8.64] ;  /* 0x0900000008ecafae */ /* 0x0003e2000b901d44 */
[----:B------:R-:W-:Y:S02]  /*2e80*/  @!P1 LEA.HI.X R7, R0, UR8, R2, 0x2, P4 ;  /* 0x0000000800079c11 */ /* 0x000fe4000a0f1402 */
[----:B------:R-:W-:Y:S01]  /*2e90*/  SHF.L.U64.HI R0, R247, 0x2, R27 ;  /* 0x00000002f7007819 */ /* 0x000fe2000001021b */
[----:B------:R-:W0:Y:S03]  /*2ea0*/  LDGDEPBAR ;  /* 0x00000000000079af */ /* 0x000e260000000000 */
[----:B------:R-:W-:Y:S01]  /*2eb0*/  IADD3.X R5, R0, UR8, RZ, P3, !PT ;  /* 0x0000000800057c10 */ /* 0x000fe20009ffe4ff */
[----:B------:R-:W2:Y:S04]  /*2ec0*/  S2R R2, SR_TID.X ;  /* 0x0000000000027919 */ /* 0x000ea80000002100 */
[----:B------:R1:W5:Y:S04]  /*2ed0*/  @!P5 LDG.E R232, [R4.64] ;  /* 0x0000000404e8d981 */ /* 0x000368000c1e1900 */
[----:B------:R1:W5:Y:S04]  /*2ee0*/  @!P6 LDG.E R233, [R4.64+0x20] ;  /* 0x0000200404e9e981 */ /* 0x000368000c1e1900 */
[----:B------:R1:W5:Y:S04]  /*2ef0*/  @!P0 LDG.E R230, [R4.64+0x80] ;  /* 0x0000800404e68981 */ /* 0x000368000c1e1900 */
[----:B------:R1:W5:Y:S01]  /*2f00*/  @!P1 LDG.E R231, [R6.64] ;  /* 0x0000000406e79981 */ /* 0x000362000c1e1900 */
[----:B------:R-:W-:-:S02]  /*2f10*/  PLOP3.LUT P2, PT, PT, PT, UP3, 0x40, 0x0 ;  /* 0x000000000000781c */ /* 0x000fc40003f4e838 */
[----:B------:R-:W-:Y:S01]  /*2f20*/  PLOP3.LUT P3, PT, PT, PT, UP3, 0x40, 0x0 ;  /* 0x000000000000781c */ /* 0x000fe20003f6e838 */
[----:B------:R-:W-:-:S04]  /*2f30*/  DEPBAR.LE SB0, 0x1 ;  /* 0x000080400000791a */ /* 0x000fc80000000000 */
[----:B------:R-:W-:Y:S01]  /*2f40*/  BAR.SYNC.DEFER_BLOCKING 0x0 ;  /* 0x0000000000007b1d */ /* 0x000fe20000010000 */
[----:B--2---:R-:W-:-:S04]  /*2f50*/  SHF.R.S32.HI R0, RZ, 0x1f, R2 ;  /* 0x0000001fff007819 */ /* 0x004fc80000011402 */
[----:B------:R-:W-:-:S04]  /*2f60*/  LEA.HI R0, R0, R2, RZ, 0x4 ;  /* 0x0000000200007211 */ /* 0x000fc800078f20ff */
[----:B------:R-:W-:-:S05]  /*2f70*/  LOP3.LUT R0, R0, 0xfffffff0, RZ, 0xc0, !PT ;  /* 0xfffffff000007812 */ /* 0x000fca00078ec0ff */
[----:B------:R-:W-:-:S05]  /*2f80*/  IMAD.IADD R0, R2, 0x1, -R0 ;  /* 0x0000000102007824 */ /* 0x000fca00078e0a00 */
[----:B------:R-:W-:-:S04]  /*2f90*/  SHF.R.S32.HI R2, RZ, 0x1f, R0 ;  /* 0x0000001fff027819 */ /* 0x000fc80000011400 */
[----:B------:R-:W-:Y:S01]  /*2fa0*/  LEA.HI R2, R2, R0, RZ, 0x3 ;  /* 0x0000000002027211 */ /* 0x000fe200078f18ff */
[----:B------:R1:W2:Y:S03]  /*2fb0*/  LDSM.16.M88.4 R140, [R178+0xa000] ;  /* 0x00a00000b28c783b */ /* 0x0002a60000000200 */
[----:B------:R-:W-:Y:S01]  /*2fc0*/  LOP3.LUT R2, R2, 0xfffffff8, RZ, 0xc0, !PT ;  /* 0xfffffff802027812 */ /* 0x000fe200078ec0ff */
[----:B------:R1:W3:Y:S04]  /*2fd0*/  LDSM.16.M88.4 R144, [R178+0xa800] ;  /* 0x00a80000b290783b */ /* 0x0002e80000000200 */
[----:B------:R1:W4:Y:S01]  /*2fe0*/  LDSM.16.M88.4 R148, [R181+0xa000] ;  /* 0x00a00000b594783b */ /* 0x0003220000000200 */
[----:B------:R-:W-:Y:S01]  /*2ff0*/  IMAD.IADD R0, R0, 0x1, -R2 ;  /* 0x0000000100007824 */ /* 0x000fe200078e0a02 */
[----:B------:R-:W-:-:S02]  /*3000*/  IADD3 R2, R184, 0x1000, RZ ;  /* 0x00001000b8027810 */ /* 0x000fc40007ffe0ff */
[----:B------:R1:W1:Y:S02]  /*3010*/  LDSM.16.M88.4 R152, [R181+0xa800] ;  /* 0x00a80000b598783b */ /* 0x0002640000000200 */
[C---:B------:R-:W-:Y:S02]  /*3020*/  LOP3.LUT P0, RZ, R0.reuse, 0x2, RZ, 0xc0, !PT ;  /* 0x0000000200ff7812 */ /* 0x040fe4000780c0ff */
[----:B------:R1:W1:Y:S01]  /*3030*/  LDSM.16.M88.4 R156, [R179+0xa000] ;  /* 0x00a00000b39c783b */ /* 0x0002620000000200 */
[----:B------:R-:W-:Y:S02]  /*3040*/  LOP3.LUT P1, RZ, R0, 0x4, RZ, 0xc0, !PT ;  /* 0x0000000400ff7812 */ /* 0x000fe4000782c0ff */
[----:B------:R-:W-:Y:S01]  /*3050*/  IADD3 R0, R183, 0x1000, RZ ;  /* 0x00001000b7007810 */ /* 0x000fe20007ffe0ff */
[----:B------:R1:W1:Y:S01]  /*3060*/  LDSM.16.M88.4 R160, [R179+0xa800] ;  /* 0x00a80000b3a0783b */ /* 0x0002620000000200 */
[----:B------:R-:W-:Y:S02]  /*3070*/  SEL R182, R182, 0xffffffe0, !P0 ;  /* 0xffffffe0b6b67807 */ /* 0x000fe40004000000 */
[----:B------:R-:W-:Y:S01]  /*3080*/  SEL R0, R0, R183, P2 ;  /* 0x000000b700007207 */ /* 0x000fe20001000000 */
[----:B------:R1:W1:Y:S01]  /*3090*/  LDSM.16.M88.4 R164, [R180+0xa000] ;  /* 0x00a00000b4a4783b */ /* 0x0002620000000200 */
[----:B------:R-:W-:Y:S01]  /*30a0*/  SEL R2, R2, R184, P3 ;  /* 0x000000b802027207 */ /* 0x000fe20001800000 */
[----:B------:R-:W-:Y:S01]  /*30b0*/  IMAD.IADD R176, R175, 0x1, R182 ;  /* 0x00000001afb07824 */ /* 0x000fe200078e02b6 */
[----:B------:R-:W-:Y:S01]  /*30c0*/  SEL R128, R128, 0xffffffc0, !P1 ;  /* 0xffffffc080807807 */ /* 0x000fe20004800000 */
[----:B------:R1:W1:Y:S01]  /*30d0*/  LDSM.16.M88.4 R168, [R180+0xa800] ;  /* 0x00a80000b4a8783b */ /* 0x0002620000000200 */
[----:B------:R-:W-:Y:S01]  /*30e0*/  SHF.L.U32 R173, R2, 0x1, RZ ;  /* 0x0000000102ad7819 */ /* 0x000fe200000006ff */
[----:B------:R-:W-:-:S02]  /*30f0*/  IMAD.SHL.U32 R172, R0, 0x2, RZ ;  /* 0x0000000200ac7824 */ /* 0x000fc400078e00ff */
[----:B------:R-:W-:Y:S02]  /*3100*/  IMAD.IADD R177, R182, 0x1, R174 ;  /* 0x00000001b6b17824 */ /* 0x000fe400078e02ae */
.L_x_869:
[----:B------:R-:W0:Y:S01]  /*3110*/  LDGDEPBAR ;  /* 0x00000000000079af */ /* 0x000e220000000000 */
[C---:B------:R-:W-:Y:S01]  /*3120*/  IADD3 R0, R173.reuse, R182, RZ ;  /* 0x000000b6ad007210 */ /* 0x040fe20007ffe0ff */
[----:B------:R-:W-:Y:S01]  /*3130*/  UISETP.GE.AND UP5, UPT, UR7, 0x1, UPT ;  /* 0x000000010700788c */ /* 0x000fe2000bfa6270 */
[-C--:B------:R-:W-:Y:S02]  /*3140*/  IADD3 R2, R173, R128.reuse, RZ ;  /* 0x00000080ad027210 */ /* 0x080fe40007ffe0ff */
[----:B------:R-:W-:Y:S02]  /*3150*/  PLOP3.LUT P2, PT, PT, PT, UP0, 0x80, 0x0 ;  /* 0x000000000000781c */ /* 0x000fe40003f4f008 */
[----:B------:R-:W-:Y:S02]  /*3160*/  PLOP3.LUT P4, PT, PT, PT, UP0, 0x80, 0x0 ;  /* 0x000000000000781c */ /* 0x000fe40003f8f008 */
[----:B------:R-:W-:Y:S02]  /*3170*/  PLOP3.LUT P0, PT, PT, PT, UP0, 0x80, 0x0 ;  /* 0x000000000000781c */ /* 0x000fe40003f0f008 */
[----:B------:R-:W-:Y:S02]  /*3180*/  PLOP3.LUT P5, PT, PT, PT, UP0, 0x80, 0x0 ;  /* 0x000000000000781c */ /* 0x000fe40003faf008 */
[----:B-----5:R-:W-:Y:S02]  /*3190*/  FSETP.NEU.FTZ.AND P3, PT, R232, -INF , PT ;  /* 0xff800000e800780b */ /* 0x020fe40003f7d000 */
[----:B------:R-:W-:Y:S01]  /*31a0*/  PLOP3.LUT P6, PT, PT, PT, UP0, 0x80, 0x0 ;  /* 0x000000000000781c */ /* 0x000fe20003fcf008 */
[----:B------:R-:W-:Y:S04]  /*31b0*/  DEPBAR.LE SB0, 0x0 ;  /* 0x000080000000791a */ /* 0x000fe80000000000 */
[----:B------:R-:W-:Y:S08]  /*31c0*/  BAR.SYNC.DEFER_BLOCKING 0x0 ;  /* 0x0000000000007b1d */ /* 0x000ff00000010000 */
[----:B------:R-:W-:Y:S08]  /*31d0*/  LDSM.16.M88.4 R32, [R173] ;  /* 0x00000000ad20783b */ /* 0x000ff00000000200 */
[----:B-1----:R-:W1:Y:S08]  /*31e0*/  LDSM.16.M88.4 R16, [R178+0x6000] ;  /* 0x00600000b210783b */ /* 0x002e700000000200 */
[----:B------:R-:W4:Y:S08]  /*31f0*/  LDSM.16.M88.4 R28, [R173+0x1000] ;  /* 0x00100000ad1c783b */ /* 0x000f300000000200 */
[----:B------:R-:W3:Y:S08]  /*3200*/  LDSM.16.M88.4 R100, [R178+0x6800] ;  /* 0x00680000b264783b */ /* 0x000ef00000000200 */
[----:B------:R-:W-:Y:S08]  /*3210*/  LDSM.16.M88.4 R104, [R0] ;  /* 0x000000000068783b */ /* 0x000ff00000000200 */
[----:B------:R-:W2:Y:S01]  /*3220*/  LDSM.16.M88.4 R108, [R181+0x6000] ;  /* 0x00600000b56c783b */ /* 0x000ea20000000200 */
[-C--:B-1----:R-:W-:Y:S07]  /*3230*/  HMMA.16816.F32 R4, R32, R16.reuse, RZ ;  /* 0x000000102004723c */ /* 0x082fee00000018ff */
[----:B------:R1:W2:Y:S01]  /*3240*/  LDSM.16.M88.4 R112, [R0+0x1000] ;  /* 0x001000000070783b */ /* 0x0002a20000000200 */
[C---:B----4-:R-:W-:Y:S07]  /*3250*/  HMMA.16816.F32 R8, R28.reuse, R16, RZ ;  /* 0x000000101c08723c */ /* 0x050fee00000018ff */
[----:B------:R-:W4:Y:S01]  /*3260*/  LDSM.16.M88.4 R116, [R181+0x6800] ;  /* 0x00680000b574783b */ /* 0x000f220000000200 */
[-C--:B------:R-:W-:Y:S07]  /*3270*/  HMMA.16816.F32 R12, R28, R18.reuse, RZ ;  /* 0x000000121c0c723c */ /* 0x080fee00000018ff */
[----:B------:R-:W-:Y:S01]  /*3280*/  LDSM.16.M88.4 R120, [R2] ;  /* 0x000000000278783b */ /* 0x000fe20000000200 */
[C---:B------:R-:W-:Y:S07]  /*3290*/  HMMA.16816.F32 R16, R32.reuse, R18, RZ ;  /* 0x000000122010723c */ /* 0x040fee00000018ff */
[----:B------:R-:W4:Y:S01]  /*32a0*/  LDSM.16.M88.4 R124, [R179+0x6000] ;  /* 0x00600000b37c783b */ /* 0x000f220000000200 */
[----:B-1----:R-:W-:Y:S01]  /*32b0*/  IADD3 R0, R0, R128, RZ ;  /* 0x0000008000007210 */ /* 0x002fe20007ffe0ff */
[-C--:B---3--:R-:W-:Y:S06]  /*32c0*/  HMMA.16816.F32 R20, R32, R100.reuse, RZ ;  /* 0x000000642014723c */ /* 0x088fec00000018ff */
[----:B------:R-:W-:Y:S02]  /*32d0*/  LDSM.16.M88.4 R128, [R179+0x6800] ;  /* 0x00680000b380783b */ /* 0x000fe40000000200 */
[C---:B------:R-:W-:Y:S06]  /*32e0*/  HMMA.16816.F32 R24, R28.reuse, R100, RZ ;  /* 0x000000641c18723c */ /* 0x040fec00000018ff */
[----:B------:R-:W-:Y:S02]  /*32f0*/  LDSM.16.M88.4 R132, [R0] ;  /* 0x000000000084783b */ /* 0x000fe40000000200 */
[-C--:B------:R-:W-:Y:S06]  /*3300*/  HMMA.16816.F32 R28, R28, R102.reuse, RZ ;  /* 0x000000661c1c723c */ /* 0x080fec00000018ff */
[----:B------:R-:W-:Y:S02]  /*3310*/  LDSM.16.M88.4 R136, [R180+0x6000] ;  /* 0x00600000b488783b */ /* 0x000fe40000000200 */
[----:B------:R-:W-:Y:S06]  /*3320*/  HMMA.16816.F32 R32, R32, R102, RZ ;  /* 0x000000662020723c */ /* 0x000fec00000018ff */
[----:B------:R-:W1:Y:S02]  /*3330*/  LDSM.16.M88.4 R100, [R2+0x1000] ;  /* 0x001000000264783b */ /* 0x000e640000000200 */
[-C--:B--2---:R-:W-:Y:S08]  /*3340*/  HMMA.16816.F32 R4, R104, R108.reuse, R4 ;  /* 0x0000006c6804723c */ /* 0x084ff00000001804 */
[C---:B------:R-:W-:Y:S07]  /*3350*/  HMMA.16816.F32 R8, R112.reuse, R108, R8 ;  /* 0x0000006c7008723c */ /* 0x040fee0000001808 */
[----:B------:R-:W-:Y:S01]  /*3360*/  MOV R108, 0x40 ;  /* 0x00000040006c7802 */ /* 0x000fe20000000f00 */
[-C--:B------:R-:W-:Y:S08]  /*3370*/  HMMA.16816.F32 R12, R112, R110.reuse, R12 ;  /* 0x0000006e700c723c */ /* 0x080ff0000000180c */
[C---:B------:R-:W-:Y:S08]  /*3380*/  HMMA.16816.F32 R16, R104.reuse, R110, R16 ;  /* 0x0000006e6810723c */ /* 0x040ff00000001810 */
[-C--:B----4-:R-:W-:Y:S08]  /*3390*/  HMMA.16816.F32 R20, R104, R116.reuse, R20 ;  /* 0x000000746814723c */ /* 0x090ff00000001814 */
[C---:B------:R-:W-:Y:S08]  /*33a0*/  HMMA.16816.F32 R24, R112.reuse, R116, R24 ;  /* 0x000000747018723c */ /* 0x040ff00000001818 */
[-C--:B------:R-:W-:Y:S08]  /*33b0*/  HMMA.16816.F32 R28, R112, R118.reuse, R28 ;  /* 0x00000076701c723c */ /* 0x080ff0000000181c */
[----:B------:R-:W-:Y:S01]  /*33c0*/  HMMA.16816.F32 R32, R104, R118, R32 ;  /* 0x000000766820723c */ /* 0x000fe20000001820 */
[----:B------:R-:W2:Y:S07]  /*33d0*/  LDSM.16.M88.4 R104, [R0+0x1000] ;  /* 0x001000000068783b */ /* 0x000eae0000000200 */
[-C--:B------:R-:W-:Y:S08]  /*33e0*/  HMMA.16816.F32 R4, R120, R124.reuse, R4 ;  /* 0x0000007c7804723c */ /* 0x080ff00000001804 */
[C---:B-1----:R-:W-:Y:S08]  /*33f0*/  HMMA.16816.F32 R8, R100.reuse, R124, R8 ;  /* 0x0000007c6408723c */ /* 0x042ff00000001808 */
[-C--:B------:R-:W-:Y:S08]  /*3400*/  HMMA.16816.F32 R12, R100, R126.reuse, R12 ;  /* 0x0000007e640c723c */ /* 0x080ff0000000180c */
[C---:B------:R-:W-:Y:S08]  /*3410*/  HMMA.16816.F32 R16, R120.reuse, R126, R16 ;  /* 0x0000007e7810723c */ /* 0x040ff00000001810 */
[-C--:B------:R-:W-:Y:S08]  /*3420*/  HMMA.16816.F32 R20, R120, R128.reuse, R20 ;  /* 0x000000807814723c */ /* 0x080ff00000001814 */
[C---:B------:R-:W-:Y:S07]  /*3430*/  HMMA.16816.F32 R24, R100.reuse, R128, R24 ;  /* 0x000000806418723c */ /* 0x040fee0000001818 */
[----:B------:R-:W-:Y:S01]  /*3440*/  SEL R128, R108, 0xffffffc0, !P1 ;  /* 0xffffffc06c807807 */ /* 0x000fe20004800000 */
[-C--:B------:R-:W-:Y:S08]  /*3450*/  HMMA.16816.F32 R28, R100, R130.reuse, R28 ;  /* 0x00000082641c723c */ /* 0x080ff0000000181c */
[----:B------:R-:W-:Y:S08]  /*3460*/  HMMA.16816.F32 R32, R120, R130, R32 ;  /* 0x000000827820723c */ /* 0x000ff00000001820 */
[-C--:B------:R-:W-:Y:S08]  /*3470*/  HMMA.16816.F32 R4, R132, R136.reuse, R4 ;  /* 0x000000888404723c */ /* 0x080ff00000001804 */
[C---:B--2---:R-:W-:Y:S08]  /*3480*/  HMMA.16816.F32 R8, R104.reuse, R136, R8 ;  /* 0x000000886808723c */ /* 0x044ff00000001808 */
[-C--:B------:R-:W-:Y:S08]  /*3490*/  HMMA.16816.F32 R12, R104, R138.reuse, R12 ;  /* 0x0000008a680c723c */ /* 0x080ff0000000180c */
[----:B------:R-:W-:Y:S01]  /*34a0*/  FMUL.FTZ R4, R4, c[0x0][0x2ec] ;  /* 0x0000bb0004047a20 */ /* 0x000fe20000410000 */
[C---:B------:R-:W-:Y:S03]  /*34b0*/  HMMA.16816.F32 R16, R132.reuse, R138, R16 ;  /* 0x0000008a8410723c */ /* 0x040fe60000001810 */
[----:B------:R-:W1:Y:S01]  /*34c0*/  MUFU.TANH R112, R4 ;  /* 0x0000000400707308 */ /* 0x000e620000002400 */
[----:B------:R-:W-:Y:S02]  /*34d0*/  FMUL.FTZ R5, R5, c[0x0][0x2ec] ;  /* 0x0000bb0005057a20 */ /* 0x000fe40000410000 */
[----:B------:R-:W-:Y:S02]  /*34e0*/  FMUL.FTZ R6, R6, c[0x0][0x2ec] ;  /* 0x0000bb0006067a20 */ /* 0x000fe40000410000 */
[----:B------:R-:W-:Y:S04]  /*34f0*/  FMUL.FTZ R9, R9, c[0x0][0x2ec] ;  /* 0x0000bb0009097a20 */ /* 0x000fe80000410000 */
[----:B------:R-:W-:Y:S01]  /*3500*/  FMUL.FTZ R7, R7, c[0x0][0x2ec] ;  /* 0x0000bb0007077a20 */ /* 0x000fe20000410000 */
[----:B------:R2:W-:Y:S01]  /*3510*/  MUFU.TANH R211, R9 ;  /* 0x0000000900d37308 */ /* 0x0005e20000002400 */
[----:B------:R-:W-:Y:S02]  /*3520*/  FMUL.FTZ R8, R8, c[0x0][0x2ec] ;  /* 0x0000bb0008087a20 */ /* 0x000fe40000410000 */
[----:B------:R-:W-:Y:S02]  /*3530*/  FMUL.FTZ R12, R12, c[0x0][0x2ec] ;  /* 0x0000bb000c0c7a20 */ /* 0x000fe40000410000 */
[----:B------:R-:W-:Y:S02]  /*3540*/  FMUL.FTZ R13, R13, c[0x0][0x2ec] ;  /* 0x0000bb000d0d7a20 */ /* 0x000fe40000410000 */
[----:B------:R-:W-:Y:S02]  /*3550*/  FMUL.FTZ R14, R14, c[0x0][0x2ec] ;  /* 0x0000bb000e0e7a20 */ /* 0x000fe40000410000 */
[----:B------:R-:W-:Y:S01]  /*3560*/  FMUL.FTZ R15, R15, c[0x0][0x2ec] ;  /* 0x0000bb000f0f7a20 */ /* 0x000fe20000410000 */
[----:B------:R3:W-:Y:S01]  /*3570*/  MUFU.TANH R214, R8 ;  /* 0x0000000800d67308 */ /* 0x0007e20000002400 */
[----:B------:R-:W-:Y:S02]  /*3580*/  FMUL.FTZ R16, R16, c[0x0][0x2ec] ;  /* 0x0000bb0010107a20 */ /* 0x000fe40000410000 */
[----:B------:R-:W-:Y:S02]  /*3590*/  FMUL.FTZ R17, R17, c[0x0][0x2ec] ;  /* 0x0000bb0011117a20 */ /* 0x000fe40000410000 */
[----:B------:R-:W-:Y:S02]  /*35a0*/  FMUL.FTZ R18, R18, c[0x0][0x2ec] ;  /* 0x0000bb0012127a20 */ /* 0x000fe40000410000 */
[----:B------:R-:W-:Y:S02]  /*35b0*/  FMUL.FTZ R19, R19, c[0x0][0x2ec] ;  /* 0x0000bb0013137a20 */ /* 0x000fe40000410000 */
[----:B------:R-:W-:Y:S01]  /*35c0*/  FMUL.FTZ R11, R11, c[0x0][0x2ec] ;  /* 0x0000bb000b0b7a20 */ /* 0x000fe20000410000 */
[----:B------:R-:W4:Y:S01]  /*35d0*/  MUFU.TANH R109, R5 ;  /* 0x00000005006d7308 */ /* 0x000f220000002400 */
[----:B------:R-:W-:Y:S01]  /*35e0*/  FMUL.FTZ R10, R10, c[0x0][0x2ec] ;  /* 0x0000bb000a0a7a20 */ /* 0x000fe20000410000 */
[----:B--2---:R-:W-:Y:S04]  /*35f0*/  MOV R9, UR27 ;  /* 0x0000001b00097c02 */ /* 0x004fe80008000f00 */
[----:B------:R-:W-:Y:S04]  /*3600*/  @P2 LEA R9, R9, R242, 0x7 ;  /* 0x000000f209092211 */ /* 0x000fe800078e38ff */
[----:B------:R-:W2:Y:S01]  /*3610*/  MUFU.TANH R202, R6 ;  /* 0x0000000600ca7308 */ /* 0x000ea20000002400 */
[----:B------:R-:W-:Y:S02]  /*3620*/  PLOP3.LUT P2, PT, PT, PT, UP0, 0x80, 0x0 ;  /* 0x000000000000781c */ /* 0x000fe40003f4f008 */
[C---:B------:R-:W-:Y:S01]  /*3630*/  @P4 ISETP.GE.AND P4, PT, R9.reuse, UR6, PT ;  /* 0x0000000609004c0c */ /* 0x040fe2000bf86270 */
[----:B---3--:R-:W-:Y:S01]  /*3640*/  FMUL.FTZ R8, R232, 1.4426950216293334961 ;  /* 0x3fb8aa3be8087820 */ /* 0x008fe20000410000 */
[----:B------:R-:W-:Y:S02]  /*3650*/  @P0 IADD3 R0, R9, 0x1, RZ ;  /* 0x0000000109000810 */ /* 0x000fe40007ffe0ff */
[----:B------:R-:W-:Y:S02]  /*3660*/  PLOP3.LUT P0, PT, PT, PT, UP0, 0x80, 0x0 ;  /* 0x000000000000781c */ /* 0x000fe40003f0f008 */
[----:B------:R-:W-:Y:S01]  /*3670*/  FSEL R8, R8, RZ, P3 ;  /* 0x000000ff08087208 */ /* 0x000fe20001800000 */
[----:B------:R3:W2:Y:S01]  /*3680*/  MUFU.TANH R201, R7 ;  /* 0x0000000700c97308 */ /* 0x0006a20000002400 */
[----:B------:R-:W-:Y:S02]  /*3690*/  @P5 ISETP.GE.AND P5, PT, R0, UR6, PT ;  /* 0x0000000600005c0c */ /* 0x000fe4000bfa6270 */
[----:B-1----:R-:W-:Y:S02]  /*36a0*/  MOV R0, R112 ;  /* 0x0000007000007202 */ /* 0x002fe40000000f00 */
[----:B------:R-:W-:Y:S02]  /*36b0*/  FSETP.NEU.FTZ.AND P3, PT, R233, -INF , PT ;  /* 0xff800000e900780b */ /* 0x000fe40003f7d000 */
[----:B------:R-:W-:Y:S02]  /*36c0*/  @P2 FSEL R0, R112, -INF , !P4 ;  /* 0xff80000070002808 */ /* 0x000fe40006000000 */
[----:B------:R-:W-:Y:S01]  /*36d0*/  PLOP3.LUT P2, PT, PT, PT, UP0, 0x80, 0x0 ;  /* 0x000000000000781c */ /* 0x000fe20003f4f008 */
[----:B------:R1:W1:Y:S02]  /*36e0*/  MUFU.TANH R221, R10 ;  /* 0x0000000a00dd7308 */ /* 0x0002640000002400 */
[--C-:B------:R-:W-:Y:S01]  /*36f0*/  FFMA.FTZ R2, R0, c[0x0][0x23c], -R8.reuse ;  /* 0x00008f0000027a23 */ /* 0x100fe20000010808 */
[----:B----4-:R-:W-:Y:S02]  /*3700*/  MOV R0, R109 ;  /* 0x0000006d00007202 */ /* 0x010fe40000000f00 */
[----:B------:R-:W-:Y:S02]  /*3710*/  @P0 FSEL R0, R109, -INF , !P5 ;  /* 0xff8000006d000808 */ /* 0x000fe40006800000 */
[----:B------:R-:W-:Y:S03]  /*3720*/  PLOP3.LUT P0, PT, PT, PT, UP0, 0x80, 0x0 ;  /* 0x000000000000781c */ /* 0x000fe60003f0f008 */
[----:B------:R4:W-:Y:S01]  /*3730*/  MUFU.EX2 R114, R2 ;  /* 0x0000000200727308 */ /* 0x0009e20000000800 */
[----:B---3--:R-:W3:Y:S09]  /*3740*/  LDSM.16.M88.4 R4, [R180+0x6800] ;  /* 0x00680000b404783b */ /* 0x008ef20000000200 */
[----:B------:R-:W3:Y:S01]  /*3750*/  MUFU.TANH R220, R11 ;  /* 0x0000000b00dc7308 */ /* 0x000ee20000002400 */
[----:B-1----:R-:W-:Y:S09]  /*3760*/  FMUL.FTZ R10, R231, 1.4426950216293334961 ;  /* 0x3fb8aa3be70a7820 */ /* 0x002ff20000410000 */
[----:B------:R-:W1:Y:S01]  /*3770*/  MUFU.TANH R209, R12 ;  /* 0x0000000c00d17308 */ /* 0x000e620000002400 */
[----:B----4-:R-:W-:Y:S01]  /*3780*/  FFMA.FTZ R2, R0, c[0x0][0x23c], -R8 ;  /* 0x00008f0000027a23 */ /* 0x010fe20000010808 */
[----:B--2---:R-:W-:Y:S02]  /*3790*/  MOV R0, R202 ;  /* 0x000000ca00007202 */ /* 0x004fe40000000f00 */
[----:B------:R-:W-:Y:S02]  /*37a0*/  @P2 FSEL R0, R202, -INF , !P4 ;  /* 0xff800000ca002808 */ /* 0x000fe40006000000 */
[----:B------:R-:W-:Y:S04]  /*37b0*/  PLOP3.LUT P2, PT, PT, PT, UP0, 0x80, 0x0 ;  /* 0x000000000000781c */ /* 0x000fe80003f4f008 */
[----:B------:R2:W-:Y:S10]  /*37c0*/  MUFU.EX2 R113, R2 ;  /* 0x0000000200717308 */ /* 0x0005f40000000800 */
[----:B------:R-:W4:Y:S01]  /*37d0*/  MUFU.TANH R205, R13 ;  /* 0x0000000d00cd7308 */ /* 0x000f220000002400 */
[-C--:B---3--:R-:W-:Y:S09]  /*37e0*/  HMMA.16816.F32 R20, R132, R4.reuse, R20 ;  /* 0x000000048414723c */ /* 0x088ff20000001814 */
[----:B------:R-:W3:Y:S01]  /*37f0*/  MUFU.TANH R218, R14 ;  /* 0x0000000e00da7308 */ /* 0x000ee20000002400 */
[C---:B------:R-:W-:Y:S07]  /*3800*/  HMMA.16816.F32 R24, R104.reuse, R4, R24 ;  /* 0x000000046818723c */ /* 0x040fee0000001818 */
[----:B------:R-:W-:Y:S02]  /*3810*/  FMUL.FTZ R4, R233, 1.4426950216293334961 ;  /* 0x3fb8aa3be9047820 */ /* 0x000fe40000410000 */
[----:B------:R-:W1:Y:S01]  /*3820*/  MUFU.TANH R216, R15 ;  /* 0x0000000f00d87308 */ /* 0x000e620000002400 */
[-C--:B------:R-:W-:Y:S02]  /*3830*/  HMMA.16816.F32 R28, R104, R6.reuse, R28 ;  /* 0x00000006681c723c */ /* 0x080fe4000000181c */
[----:B------:R-:W-:Y:S02]  /*3840*/  FSEL R4, R4, RZ, P3 ;  /* 0x000000ff04047208 */ /* 0x000fe40001800000 */
[----:B------:R-:W-:Y:S01]  /*3850*/  FSETP.NEU.FTZ.AND P3, PT, R230, -INF , PT ;  /* 0xff800000e600780b */ /* 0x000fe20003f7d000 */
[----:B------:R-:W-:Y:S03]  /*3860*/  FMUL.FTZ R20, R20, c[0x0][0x2ec] ;  /* 0x0000bb0014147a20 */ /* 0x000fe60000410000 */
[----:B------:R-:W-:Y:S01]  /*3870*/  HMMA.16816.F32 R32, R132, R6, R32 ;  /* 0x000000068420723c */ /* 0x000fe20000001820 */
[----:B------:R-:W1:Y:S03]  /*3880*/  MUFU.TANH R125, R16 ;  /* 0x00000010007d7308 */ /* 0x000e660000002400 */
[--C-:B--2---:R-:W-:Y:S01]  /*3890*/  FFMA.FTZ R2, R0, c[0x0][0x23c], -R4.reuse ;  /* 0x00008f0000027a23 */ /* 0x104fe20000010804 */
[----:B------:R-:W-:Y:S01]  /*38a0*/  MOV R0, R201 ;  /* 0x000000c900007202 */ /* 0x000fe20000000f00 */
[----:B------:R-:W-:Y:S01]  /*38b0*/  FMUL.FTZ R21, R21, c[0x0][0x2ec] ;  /* 0x0000bb0015157a20 */ /* 0x000fe20000410000 */
[----:B------:R-:W-:Y:S01]  /*38c0*/  @P0 FSEL R0, R201, -INF , !P5 ;  /* 0xff800000c9000808 */ /* 0x000fe20006800000 */
[----:B------:R-:W-:Y:S01]  /*38d0*/  FMUL.FTZ R22, R22, c[0x0][0x2ec] ;  /* 0x0000bb0016167a20 */ /* 0x000fe20000410000 */
[----:B------:R-:W-:Y:S02]  /*38e0*/  PLOP3.LUT P0, PT, PT, PT, UP0, 0x80, 0x0 ;  /* 0x000000000000781c */ /* 0x000fe40003f0f008 */
[----:B------:R2:W-:Y:S01]  /*38f0*/  MUFU.EX2 R198, R2 ;  /* 0x0000000200c67308 */ /* 0x0005e20000000800 */
[----:B------:R-:W-:Y:S02]  /*3900*/  FFMA.FTZ R0, R0, c[0x0][0x23c], -R4 ;  /* 0x00008f0000007a23 */ /* 0x000fe40000010804 */
[----:B------:R-:W-:Y:S02]  /*3910*/  FMUL.FTZ R23, R23, c[0x0][0x2ec] ;  /* 0x0000bb0017177a20 */ /* 0x000fe40000410000 */
[----:B------:R-:W-:Y:S02]  /*3920*/  FMUL.FTZ R28, R28, c[0x0][0x2ec] ;  /* 0x0000bb001c1c7a20 */ /* 0x000fe40000410000 */
[----:B------:R-:W-:Y:S02]  /*3930*/  FMUL.FTZ R29, R29, c[0x0][0x2ec] ;  /* 0x0000bb001d1d7a20 */ /* 0x000fe40000410000 */
[----:B------:R-:W-:Y:S01]  /*3940*/  FMUL.FTZ R30, R30, c[0x0][0x2ec] ;  /* 0x0000bb001e1e7a20 */ /* 0x000fe20000410000 */
[----:B------:R1:W-:Y:S01]  /*3950*/  MUFU.EX2 R219, R0 ;  /* 0x0000000000db7308 */ /* 0x0003e20000000800 */
[----:B------:R-:W-:Y:S02]  /*3960*/  FMUL.FTZ R31, R31, c[0x0][0x2ec] ;  /* 0x0000bb001f1f7a20 */ /* 0x000fe40000410000 */
[----:B------:R-:W-:Y:S02]  /*3970*/  FMUL.FTZ R32, R32, c[0x0][0x2ec] ;  /* 0x0000bb0020207a20 */ /* 0x000fe40000410000 */
[----:B------:R-:W-:Y:S02]  /*3980*/  FMUL.FTZ R33, R33, c[0x0][0x2ec] ;  /* 0x0000bb0021217a20 */ /* 0x000fe40000410000 */
[----:B------:R-:W-:Y:S02]  /*3990*/  FMUL.FTZ R34, R34, c[0x0][0x2ec] ;  /* 0x0000bb0022227a20 */ /* 0x000fe40000410000 */
[----:B------:R-:W-:Y:S01]  /*39a0*/  FMUL.FTZ R35, R35, c[0x0][0x2ec] ;  /* 0x0000bb0023237a20 */ /* 0x000fe20000410000 */
[----:B------:R-:W3:Y:S01]  /*39b0*/  MUFU.TANH R124, R17 ;  /* 0x00000011007c7308 */ /* 0x000ee20000002400 */
[----:B------:R-:W-:Y:S02]  /*39c0*/  FMUL.FTZ R24, R24, c[0x0][0x2ec] ;  /* 0x0000bb0018187a20 */ /* 0x000fe40000410000 */
[----:B------:R-:W-:Y:S02]  /*39d0*/  FMUL.FTZ R25, R25, c[0x0][0x2ec] ;  /* 0x0000bb0019197a20 */ /* 0x000fe40000410000 */
[----:B--2---:R-:W-:Y:S02]  /*39e0*/  FMUL.FTZ R2, R230, 1.4426950216293334961 ;  /* 0x3fb8aa3be6027820 */ /* 0x004fe40000410000 */
[----:B------:R-:W-:Y:S02]  /*39f0*/  FMUL.FTZ R26, R26, c[0x0][0x2ec] ;  /* 0x0000bb001a1a7a20 */ /* 0x000fe40000410000 */
[----:B------:R-:W-:Y:S01]  /*3a00*/  FMUL.FTZ R27, R27, c[0x0][0x2ec] ;  /* 0x0000bb001b1b7a20 */ /* 0x000fe20000410000 */
[----:B------:R-:W2:Y:S01]  /*3a10*/  MUFU.TANH R196, R18 ;  /* 0x0000001200c47308 */ /* 0x000ea20000002400 */
[----:B------:R-:W-:Y:S02]  /*3a20*/  FSEL R2, R2, RZ, P3 ;  /* 0x000000ff02027208 */ /* 0x000fe40001800000 */
[----:B------:R-:W-:Y:S02]  /*3a30*/  FSETP.NEU.FTZ.AND P3, PT, R231, -INF , PT ;  /* 0xff800000e700780b */ /* 0x000fe40003f7d000 */
[----:B-1----:R-:W-:Y:S02]  /*3a40*/  MOV R0, R214 ;  /* 0x000000d600007202 */ /* 0x002fe40000000f00 */
[----:B------:R-:W-:Y:S02]  /*3a50*/  @P2 FSEL R0, R214, -INF , !P4 ;  /* 0xff800000d6002808 */ /* 0x000fe40006000000 */
[----:B------:R-:W-:Y:S01]  /*3a60*/  PLOP3.LUT P2, PT, PT, PT, UP0, 0x80, 0x0 ;  /* 0x000000000000781c */ /* 0x000fe20003f4f008 */
[----:B------:R-:W1:Y:S02]  /*3a70*/  MUFU.TANH R138, R19 ;  /* 0x00000013008a7308 */ /* 0x000e640000002400 */
[--C-:B------:R-:W-:Y:S01]  /*3a80*/  FFMA.FTZ R5, R0, c[0x0][0x23c], -R2.reuse ;  /* 0x00008f0000057a23 */ /* 0x100fe20000010802 */
[----:B------:R-:W-:Y:S02]  /*3a90*/  MOV R0, R211 ;  /* 0x000000d300007202 */ /* 0x000fe40000000f00 */
[----:B------:R-:W-:Y:S02]  /*3aa0*/  @P0 FSEL R0, R211, -INF , !P5 ;  /* 0xff800000d3000808 */ /* 0x000fe40006800000 */
[----:B------:R-:W-:Y:S03]  /*3ab0*/  PLOP3.LUT P0, PT, PT, PT, UP0, 0x80, 0x0 ;  /* 0x000000000000781c */ /* 0x000fe60003f0f008 */
[----:B------:R1:W-:Y:S01]  /*3ac0*/  MUFU.EX2 R228, R5 ;  /* 0x0000000500e47308 */ /* 0x0003e20000000800 */
[----:B------:R-:W-:Y:S01]  /*3ad0*/  FFMA.FTZ R11, R0, c[0x0][0x23c], -R2 ;  /* 0x00008f00000b7a23 */ /* 0x000fe20000010802 */
[----:B------:R-:W-:Y:S02]  /*3ae0*/  FSEL R0, R10, RZ, P3 ;  /* 0x000000ff0a007208 */ /* 0x000fe40001800000 */
[----:B------:R-:W-:Y:S06]  /*3af0*/  PLOP3.LUT P3, PT, PT, PT, UP0, 0x80, 0x0 ;  /* 0x000000000000781c */ /* 0x000fec0003f6f008 */
[----:B------:R-:W2:Y:S10]  /*3b00*/  MUFU.TANH R122, R20 ;  /* 0x00000014007a7308 */ /* 0x000eb40000002400 */
[----:B------:R-:W2:Y:S01]  /*3b10*/  MUFU.TANH R127, R21 ;  /* 0x00000015007f7308 */ /* 0x000ea20000002400 */
[----:B-1----:R-:W-:Y:S02]  /*3b20*/  MOV R5, R221 ;  /* 0x000000dd00057202 */ /* 0x002fe40000000f00 */
[----:B------:R-:W-:Y:S02]  /*3b30*/  @P2 FSEL R5, R221, -INF , !P4 ;  /* 0xff800000dd052808 */ /* 0x000fe40006000000 */
[----:B------:R-:W-:Y:S05]  /*3b40*/  PLOP3.LUT P2, PT, PT, PT, UP0, 0x80, 0x0 ;  /* 0x000000000000781c */ /* 0x000fea0003f4f008 */
[----:B------:R-:W1:Y:S01]  /*3b50*/  MUFU.TANH R197, R22 ;  /* 0x0000001600c57308 */ /* 0x000e620000002400 */
[--C-:B------:R-:W-:Y:S01]  /*3b60*/  FFMA.FTZ R10, R5, c[0x0][0x23c], -R0.reuse ;  /* 0x00008f00050a7a23 */ /* 0x100fe20000010800 */
[----:B------:R-:W-:Y:S02]  /*3b70*/  MOV R5, R220 ;  /* 0x000000dc00057202 */ /* 0x000fe40000000f00 */
[----:B------:R-:W-:Y:S02]  /*3b80*/  @P0 FSEL R5, R220, -INF , !P5 ;  /* 0xff800000dc050808 */ /* 0x000fe40006800000 */
[----:B------:R-:W-:Y:S02]  /*3b90*/  PLOP3.LUT P5, PT, PT, PT, UP0, 0x80, 0x0 ;  /* 0x000000000000781c */ /* 0x000fe40003faf008 */
[----:B------:R-:W-:Y:S01]  /*3ba0*/  PLOP3.LUT P0, PT, PT, PT, UP0, 0x80, 0x0 ;  /* 0x000000000000781c */ /* 0x000fe20003f0f008 */
[----:B------:R-:W-:Y:S01]  /*3bb0*/  FFMA.FTZ R5, R5, c[0x0][0x23c], -R0 ;  /* 0x00008f0005057a23 */ /* 0x000fe20000010800 */
[----:B------:R-:W-:Y:S01]  /*3bc0*/  MUFU.EX2 R235, R10 ;  /* 0x0000000a00eb7308 */ /* 0x000fe20000000800 */
[----:B------:R-:W-:Y:S09]  /*3bd0*/  PLOP3.LUT P4, PT, PT, PT, UP0, 0x80, 0x0 ;  /* 0x000000000000781c */ /* 0x000ff20003f8f008 */
[----:B------:R1:W-:Y:S10]  /*3be0*/  MUFU.EX2 R234, R5 ;  /* 0x0000000500ea7308 */ /* 0x0003f40000000800 */
[----:B------:R-:W2:Y:S10]  /*3bf0*/  MUFU.TANH R139, R23 ;  /* 0x00000017008b7308 */ /* 0x000eb40000002400 */
[----:B------:R-:W2:Y:S01]  /*3c00*/  MUFU.TANH R200, R24 ;  /* 0x0000001800c87308 */ /* 0x000ea20000002400 */
[----:B-1----:R-:W-:Y:S02]  /*3c10*/  @P2 IADD3 R5, R9, 0x8, RZ ;  /* 0x0000000809052810 */ /* 0x002fe40007ffe0ff */
[----:B------:R-:W-:Y:S02]  /*3c20*/  PLOP3.LUT P2, PT, PT, PT, UP0, 0x80, 0x0 ;  /* 0x000000000000781c */ /* 0x000fe40003f4f008 */
[----:B------:R-:W-:Y:S02]  /*3c30*/  @P5 ISETP.GE.AND P5, PT, R5, UR6, PT ;  /* 0x0000000605005c0c */ /* 0x000fe4000bfa6270 */
[----:B------:R-:W-:Y:S03]  /*3c40*/  @P0 IADD3 R5, R9, 0x9, RZ ;  /* 0x0000000909050810 */ /* 0x000fe60007ffe0ff */
[----:B------:R-:W1:Y:S01]  /*3c50*/  MUFU.TANH R199, R25 ;  /* 0x0000001900c77308 */ /* 0x000e620000002400 */
[----:B------:R-:W-:Y:S02]  /*3c60*/  PLOP3.LUT P0, PT, PT, PT, UP0, 0x80, 0x0 ;  /* 0x000000000000781c */ /* 0x000fe40003f0f008 */
[----:B------:R-:W-:Y:S02]  /*3c70*/  @P6 ISETP.GE.AND P6, PT, R5, UR6, PT ;  /* 0x0000000605006c0c */ /* 0x000fe4000bfc6270 */
[----:B------:R-:W-:Y:S03]  /*3c80*/  MOV R5, R209 ;  /* 0x000000d100057202 */ /* 0x000fe60000000f00 */
[----:B------:R-:W-:Y:S02]  /*3c90*/  @P2 FSEL R5, R209, -INF , !P5 ;  /* 0xff800000d1052808 */ /* 0x000fe40006800000 */
[----:B------:R-:W-:Y:S01]  /*3ca0*/  MUFU.TANH R137, R28 ;  /* 0x0000001c00897308 */ /* 0x000fe20000002400 */
[----:B------:R-:W-:Y:S02]  /*3cb0*/  PLOP3.LUT P2, PT, PT, PT, UP0, 0x80, 0x0 ;  /* 0x000000000000781c */ /* 0x000fe40003f4f008 */
[--C-:B------:R-:W-:Y:S01]  /*3cc0*/  FFMA.FTZ R10, R5, c[0x0][0x23c], -R2.reuse ;  /* 0x00008f00050a7a23 */ /* 0x100fe20000010802 */
[----:B----4-:R-:W-:Y:S02]  /*3cd0*/  MOV R5, R205 ;  /* 0x000000cd00057202 */ /* 0x010fe40000000f00 */
[----:B------:R-:W-:Y:S02]  /*3ce0*/  @P0 FSEL R5, R205, -INF , !P6 ;  /* 0xff800000cd050808 */ /* 0x000fe40007000000 */
[----:B------:R-:W-:Y:S02]  /*3cf0*/  PLOP3.LUT P0, PT, PT, PT, UP0, 0x80, 0x0 ;  /* 0x000000000000781c */ /* 0x000fe40003f0f008 */
[----:B------:R-:W-:Y:S01]  /*3d00*/  MUFU.TANH R136, R29 ;  /* 0x0000001d00887308 */ /* 0x000fe20000002400 */
[----:B------:R-:W-:Y:S01]  /*3d10*/  FFMA.FTZ R6, R5, c[0x0][0x23c], -R2 ;  /* 0x00008f0005067a23 */ /* 0x000fe20000010802 */
[----:B---3--:R-:W-:Y:S02]  /*3d20*/  MOV R5, R218 ;  /* 0x000000da00057202 */ /* 0x008fe40000000f00 */
[----:B------:R-:W-:Y:S02]  /*3d30*/  @P2 FSEL R5, R218, -INF , !P5 ;  /* 0xff800000da052808 */ /* 0x000fe40006800000 */
[----:B------:R-:W-:Y:S04]  /*3d40*/  PLOP3.LUT P2, PT, PT, PT, UP0, 0x80, 0x0 ;  /* 0x000000000000781c */ /* 0x000fe80003f4f008 */
[----:B------:R3:W-:Y:S10]  /*3d50*/  MUFU.EX2 R217, R6 ;  /* 0x0000000600d97308 */ /* 0x0007f40000000800 */
[----:B------:R-:W-:Y:S10]  /*3d60*/  MUFU.TANH R204, R30 ;  /* 0x0000001e00cc7308 */ /* 0x000ff40000002400 */
[----:B------:R-:W-:Y:S01]  /*3d70*/  MUFU.TANH R115, R32 ;  /* 0x0000002000737308 */ /* 0x000fe20000002400 */
[--C-:B---3--:R-:W-:Y:S01]  /*3d80*/  FFMA.FTZ R6, R5, c[0x0][0x23c], -R0.reuse ;  /* 0x00008f0005067a23 */ /* 0x108fe20000010800 */
[----:B------:R-:W-:Y:S02]  /*3d90*/  MOV R5, R216 ;  /* 0x000000d800057202 */ /* 0x000fe40000000f00 */
[----:B------:R-:W-:Y:S02]  /*3da0*/  @P0 FSEL R5, R216, -INF , !P6 ;  /* 0xff800000d8050808 */ /* 0x000fe40007000000 */
[----:B------:R-:W-:Y:S04]  /*3db0*/  PLOP3.LUT P0, PT, PT, PT, UP0, 0x80, 0x0 ;  /* 0x000000000000781c */ /* 0x000fe80003f0f008 */
[----:B------:R-:W-:Y:S01]  /*3dc0*/  MUFU.TANH R116, R33 ;  /* 0x0000002100747308 */ /* 0x000fe20000002400 */
[----:B------:R-:W-:Y:S09]  /*3dd0*/  FFMA.FTZ R5, R5, c[0x0][0x23c], -R0 ;  /* 0x00008f0005057a23 */ /* 0x000ff20000010800 */
[----:B------:R3:W-:Y:S10]  /*3de0*/  MUFU.EX2 R227, R5 ;  /* 0x0000000500e37308 */ /* 0x0007f40000000800 */
[----:B------:R4:W-:Y:S10]  /*3df0*/  MUFU.EX2 R229, R6 ;  /* 0x0000000600e57308 */ /* 0x0009f40000000800 */
[----:B------:R-:W1:Y:S01]  /*3e00*/  MUFU.TANH R210, R26 ;  /* 0x0000001a00d27308 */ /* 0x000e620000002400 */
[----:B---3--:R-:W-:Y:S02]  /*3e10*/  MOV R5, R125 ;  /* 0x0000007d00057202 */ /* 0x008fe40000000f00 */
[----:B------:R-:W-:Y:S02]  /*3e20*/  @P0 FSEL R5, R125, -INF , !P5 ;  /* 0xff8000007d050808 */ /* 0x000fe40006800000 */
[----:B------:R-:W-:Y:S05]  /*3e30*/  PLOP3.LUT P0, PT, PT, PT, UP0, 0x80, 0x0 ;  /* 0x000000000000781c */ /* 0x000fea0003f0f008 */
[----:B------:R-:W-:Y:S01]  /*3e40*/  MUFU.TANH R118, R34 ;  /* 0x0000002200767308 */ /* 0x000fe20000002400 */
[--C-:B----4-:R-:W-:Y:S01]  /*3e50*/  FFMA.FTZ R6, R5, c[0x0][0x23c], -R8.reuse ;  /* 0x00008f0005067a23 */ /* 0x110fe20000010808 */
[----:B------:R-:W-:Y:S02]  /*3e60*/  MOV R5, R124 ;  /* 0x0000007c00057202 */ /* 0x000fe40000000f00 */
[----:B------:R-:W-:Y:S02]  /*3e70*/  @P3 FSEL R5, R124, -INF , !P6 ;  /* 0xff8000007c053808 */ /* 0x000fe40007000000 */
[----:B------:R-:W-:Y:S04]  /*3e80*/  PLOP3.LUT P3, PT, PT, PT, UP0, 0x80, 0x0 ;  /* 0x000000000000781c */ /* 0x000fe80003f6f008 */
[----:B------:R3:W-:Y:S01]  /*3e90*/  MUFU.EX2 R129, R6 ;  /* 0x0000000600817308 */ /* 0x0007e20000000800 */
[----:B------:R-:W-:Y:S02]  /*3ea0*/  @P0 IADD3 R7, R9, 0x10, RZ ;  /* 0x0000001009070810 */ /* 0x000fe40007ffe0ff */
[----:B------:R-:W-:Y:S07]  /*3eb0*/  PLOP3.LUT P0, PT, PT, PT, UP0, 0x80, 0x0 ;  /* 0x000000000000781c */ /* 0x000fee0003f0f008 */
[----:B------:R-:W-:Y:S10]  /*3ec0*/  MUFU.TANH R117, R35 ;  /* 0x0000002300757308 */ /* 0x000ff40000002400 */
[----:B------:R-:W-:Y:S01]  /*3ed0*/  MUFU.TANH R203, R31 ;  /* 0x0000001f00cb7308 */ /* 0x000fe20000002400 */
[----:B---3--:R-:W-:Y:S01]  /*3ee0*/  FFMA.FTZ R6, R5, c[0x0][0x23c], -R8 ;  /* 0x00008f0005067a23 */ /* 0x008fe20000010808 */
[----:B--2---:R-:W-:Y:S02]  /*3ef0*/  MOV R5, R196 ;  /* 0x000000c400057202 */ /* 0x004fe40000000f00 */
[----:B------:R-:W-:Y:S02]  /*3f00*/  @P2 FSEL R5, R196, -INF , !P5 ;  /* 0xff800000c4052808 */ /* 0x000fe40006800000 */
[----:B------:R-:W-:Y:S04]  /*3f10*/  @P3 ISETP.GE.AND P5, PT, R7, UR6, PT ;  /* 0x0000000607003c0c */ /* 0x000fe8000bfa6270 */
[----:B------:R2:W-:Y:S01]  /*3f20*/  MUFU.EX2 R126, R6 ;  /* 0x00000006007e7308 */ /* 0x0005e20000000800 */
[----:B------:R-:W-:Y:S02]  /*3f30*/  @P4 IADD3 R7, R9, 0x11, RZ ;  /* 0x0000001109074810 */ /* 0x000fe40007ffe0ff */
[----:B------:R-:W-:Y:S02]  /*3f40*/  PLOP3.LUT P3, PT, PT, PT, UP0, 0x80, 0x0 ;  /* 0x000000000000781c */ /* 0x000fe40003f6f008 */
[----:B------:R-:W-:Y:S02]  /*3f50*/  PLOP3.LUT P2, PT, PT, PT, UP0, 0x80, 0x0 ;  /* 0x000000000000781c */ /* 0x000fe40003f4f008 */
[----:B------:R-:W-:Y:S03]  /*3f60*/  PLOP3.LUT P4, PT, PT, PT, UP0, 0x80, 0x0 ;  /* 0x000000000000781c */ /* 0x000fe60003f8f008 */
[----:B------:R-:W-:Y:S08]  /*3f70*/  MUFU.EX2 R226, R11 ;  /* 0x0000000b00e27308 */ /* 0x000ff00000000800 */
[----:B------:R-:W-:Y:S02]  /*3f80*/  @P2 ISETP.GE.AND P2, PT, R7, UR6, PT ;  /* 0x0000000607002c0c */ /* 0x000fe4000bf46270 */
[----:B------:R-:W-:Y:S01]  /*3f90*/  MUFU.EX2 R223, R10 ;  /* 0x0000000a00df7308 */ /* 0x000fe20000000800 */
[--C-:B--2---:R-:W-:Y:S01]  /*3fa0*/  FFMA.FTZ R6, R5, c[0x0][0x23c], -R4.reuse ;  /* 0x00008f0005067a23 */ /* 0x104fe20000010804 */
[----:B------:R-:W-:Y:S02]  /*3fb0*/  MOV R5, R138 ;  /* 0x0000008a00057202 */ /* 0x000fe40000000f00 */
[----:B------:R-:W-:Y:S02]  /*3fc0*/  @P0 FSEL R5, R138, -INF , !P6 ;  /* 0xff8000008a050808 */ /* 0x000fe40007000000 */
[----:B------:R-:W-:Y:S04]  /*3fd0*/  PLOP3.LUT P0, PT, PT, PT, UP0, 0x80, 0x0 ;  /* 0x000000000000781c */ /* 0x000fe80003f0f008 */
[----:B------:R2:W-:Y:S01]  /*3fe0*/  MUFU.EX2 R135, R6 ;  /* 0x0000000600877308 */ /* 0x0005e20000000800 */
[----:B------:R-:W-:Y:S09]  /*3ff0*/  PLOP3.LUT P6, PT, PT, PT, UP0, 0x80, 0x0 ;  /* 0x000000000000781c */ /* 0x000ff20003fcf008 */
[----:B------:R-:W3:Y:S01]  /*4000*/  MUFU.TANH R208, R27 ;  /* 0x0000001b00d07308 */ /* 0x000ee20000002400 */
[----:B--2---:R-:W-:Y:S01]  /*4010*/  FFMA.FTZ R6, R5, c[0x0][0x23c], -R4 ;  /* 0x00008f0005067a23 */ /* 0x004fe20000010804 */
[----:B------:R-:W-:Y:S02]  /*4020*/  MOV R5, R122 ;  /* 0x0000007a00057202 */ /* 0x000fe40000000f00 */
[----:B------:R-:W-:Y:S06]  /*4030*/  @P3 FSEL R5, R122, -INF , !P5 ;  /* 0xff8000007a053808 */ /* 0x000fec0006800000 */
[----:B------:R2:W4:Y:S01]  /*4040*/  MUFU.EX2 R134, R6 ;  /* 0x0000000600867308 */ /* 0x0005220000000800 */
[----:B------:R-:W-:Y:S01]  /*4050*/  PLOP3.LUT P3, PT, PT, PT, UP0, 0x80, 0x0 ;  /* 0x000000000000781c */ /* 0x000fe20003f6f008 */
[--C-:B--2---:R-:W-:Y:S01]  /*4060*/  FFMA.FTZ R6, R5, c[0x0][0x23c], -R8.reuse ;  /* 0x00008f0005067a23 */ /* 0x104fe20000010808 */
[----:B------:R-:W-:Y:S02]  /*4070*/  MOV R5, R127 ;  /* 0x0000007f00057202 */ /* 0x000fe40000000f00 */
[----:B------:R-:W-:Y:S05]  /*4080*/  @P0 FSEL R5, R127, -INF , !P2 ;  /* 0xff8000007f050808 */ /* 0x000fea0005000000 */
[----:B------:R2:W-:Y:S01]  /*4090*/  MUFU.EX2 R121, R6 ;  /* 0x0000000600797308 */ /* 0x0005e20000000800 */
[----:B------:R-:W-:Y:S01]  /*40a0*/  PLOP3.LUT P0, PT, PT, PT, UP0, 0x80, 0x0 ;  /* 0x000000000000781c */ /* 0x000fe20003f0f008 */
[----:B--2---:R-:W-:Y:S01]  /*40b0*/  FFMA.FTZ R6, R5, c[0x0][0x23c], -R8 ;  /* 0x00008f0005067a23 */ /* 0x004fe20000010808 */
[----:B------:R-:W-:Y:S02]  /*40c0*/  MOV R5, R197 ;  /* 0x000000c500057202 */ /* 0x000fe40000000f00 */
[----:B------:R-:W-:Y:S05]  /*40d0*/  @P3 FSEL R5, R197, -INF , !P5 ;  /* 0xff800000c5053808 */ /* 0x000fea0006800000 */
[----:B------:R2:W-:Y:S01]  /*40e0*/  MUFU.EX2 R123, R6 ;  /* 0x00000006007b7308 */ /* 0x0005e20000000800 */
[----:B------:R-:W-:Y:S01]  /*40f0*/  PLOP3.LUT P3, PT, PT, PT, UP0, 0x80, 0x0 ;  /* 0x000000000000781c */ /* 0x000fe20003f6f008 */
[--C-:B--2---:R-:W-:Y:S01]  /*4100*/  FFMA.FTZ R6, R5, c[0x0][0x23c], -R4.reuse ;  /* 0x00008f0005067a23 */ /* 0x104fe20000010804 */
[----:B------:R-:W-:Y:S02]  /*4110*/  MOV R5, R139 ;  /* 0x0000008b00057202 */ /* 0x000fe40000000f00 */
[----:B------:R-:W-:Y:S05]  /*4120*/  @P0 FSEL R5, R139, -INF , !P2 ;  /* 0xff8000008b050808 */ /* 0x000fea0005000000 */
[----:B------:R2:W-:Y:S01]  /*4130*/  MUFU.EX2 R133, R6 ;  /* 0x0000000600857308 */ /* 0x0005e20000000800 */
[----:B------:R-:W-:Y:S11]  /*4140*/  PLOP3.LUT P0, PT, PT, PT, UP0, 0x80, 0x0 ;  /* 0x000000000000781c */ /* 0x000ff60003f0f008 */
[----:B------:R-:W-:Y:S02]  /*4150*/  @!UPT UIADD3 URZ, URZ, URZ, URZ ;  /* 0x0000003f3f3ff290 */ /* 0x000fe4000fffe03f */
[C---:B------:R-:W-:Y:S02]  /*4160*/  @P0 IADD3 R7, R9.reuse, 0x18, RZ ;  /* 0x0000001809070810 */ /* 0x040fe40007ffe0ff */
[----:B------:R-:W-:Y:S02]  /*4170*/  @P6 IADD3 R9, R9, 0x19, RZ ;  /* 0x0000001909096810 */ /* 0x000fe40007ffe0ff */
[----:B------:R-:W-:Y:S01]  /*4180*/  PLOP3.LUT P0, PT, PT, PT, UP0, 0x80, 0x0 ;  /* 0x000000000000781c */ /* 0x000fe20003f0f008 */
[----:B--2---:R-:W-:Y:S01]  /*4190*/  FFMA.FTZ R6, R5, c[0x0][0x23c], -R4 ;  /* 0x00008f0005067a23 */ /* 0x004fe20000010804 */
[----:B------:R-:W-:Y:S02]  /*41a0*/  MOV R5, R200 ;  /* 0x000000c800057202 */ /* 0x000fe40000000f00 */
[----:B------:R-:W-:Y:S01]  /*41b0*/  @P3 FSEL R5, R200, -INF , !P5 ;  /* 0xff800000c8053808 */ /* 0x000fe20006800000 */
[----:B------:R2:W1:Y:S01]  /*41c0*/  MUFU.EX2 R132, R6 ;  /* 0x0000000600847308 */ /* 0x0004620000000800 */
[----:B------:R-:W-:Y:S03]  /*41d0*/  PLOP3.LUT P3, PT, PT, PT, UP0, 0x80, 0x0 ;  /* 0x000000000000781c */ /* 0x000fe60003f6f008 */
[--C-:B--2---:R-:W-:Y:S01]  /*41e0*/  FFMA.FTZ R6, R5, c[0x0][0x23c], -R2.reuse ;  /* 0x00008f0005067a23 */ /* 0x104fe20000010802 */
[----:B-1----:R-:W-:Y:S02]  /*41f0*/  MOV R5, R199 ;  /* 0x000000c700057202 */ /* 0x002fe40000000f00 */
[----:B------:R-:W-:Y:S03]  /*4200*/  @P4 FSEL R5, R199, -INF , !P2 ;  /* 0xff800000c7054808 */ /* 0x000fe60005000000 */
[----:B------:R1:W-:Y:S01]  /*4210*/  MUFU.EX2 R213, R6 ;  /* 0x0000000600d57308 */ /* 0x0003e20000000800 */
[----:B------:R-:W-:Y:S01]  /*4220*/  PLOP3.LUT P4, PT, PT, PT, UP0, 0x80, 0x0 ;  /* 0x000000000000781c */ /* 0x000fe20003f8f008 */
[----:B-1----:R-:W-:Y:S01]  /*4230*/  FFMA.FTZ R6, R5, c[0x0][0x23c], -R2 ;  /* 0x00008f0005067a23 */ /* 0x002fe20000010802 */
[----:B------:R-:W-:Y:S02]  /*4240*/  MOV R5, R210 ;  /* 0x000000d200057202 */ /* 0x000fe40000000f00 */
[----:B------:R-:W-:Y:S05]  /*4250*/  @P3 FSEL R5, R210, -INF , !P5 ;  /* 0xff800000d2053808 */ /* 0x000fea0006800000 */
[----:B------:R1:W-:Y:S04]  /*4260*/  MUFU.EX2 R212, R6 ;  /* 0x0000000600d47308 */ /* 0x0003e80000000800 */
[----:B------:R-:W-:Y:S02]  /*4270*/  @P4 ISETP.GE.AND P5, PT, R7, UR6, PT ;  /* 0x0000000607004c0c */ /* 0x000fe4000bfa6270 */
[----:B------:R-:W-:Y:S02]  /*4280*/  PLOP3.LUT P3, PT, PT, PT, UP0, 0x80, 0x0 ;  /* 0x000000000000781c */ /* 0x000fe40003f6f008 */
[----:B------:R-:W-:Y:S11]  /*4290*/  PLOP3.LUT P4, PT, PT, PT, UP0, 0x80, 0x0 ;  /* 0x000000000000781c */ /* 0x000ff60003f8f008 */
[----:B------:R-:W-:Y:S01]  /*42a0*/  @P3 ISETP.GE.AND P3, PT, R9, UR6, PT ;  /* 0x0000000609003c0c */ /* 0x000fe2000bf66270 */
[--C-:B-1----:R-:W-:Y:S01]  /*42b0*/  FFMA.FTZ R6, R5, c[0x0][0x23c], -R0.reuse ;  /* 0x00008f0005067a23 */ /* 0x102fe20000010800 */
[----:B---3--:R-:W-:Y:S02]  /*42c0*/  MOV R5, R208 ;  /* 0x000000d000057202 */ /* 0x008fe40000000f00 */
[----:B------:R-:W-:Y:S01]  /*42d0*/  @P0 FSEL R5, R208, -INF , !P2 ;  /* 0xff800000d0050808 */ /* 0x000fe20005000000 */
[----:B------:R1:W-:Y:S01]  /*42e0*/  MUFU.EX2 R225, R6 ;  /* 0x0000000600e17308 */ /* 0x0003e20000000800 */
[----:B------:R-:W-:Y:S02]  /*42f0*/  PLOP3.LUT P0, PT, PT, PT, UP0, 0x80, 0x0 ;  /* 0x000000000000781c */ /* 0x000fe40003f0f008 */
[----:B------:R-:W-:Y:S01]  /*4300*/  PLOP3.LUT P2, PT, PT, PT, UP0, 0x80, 0x0 ;  /* 0x000000000000781c */ /* 0x000fe20003f4f008 */
[----:B-1----:R-:W-:Y:S01]  /*4310*/  FFMA.FTZ R6, R5, c[0x0][0x23c], -R0 ;  /* 0x00008f0005067a23 */ /* 0x002fe20000010800 */
[----:B------:R-:W-:Y:S02]  /*4320*/  MOV R5, R137 ;  /* 0x0000008900057202 */ /* 0x000fe40000000f00 */
[----:B------:R-:W-:Y:S03]  /*4330*/  @P4 FSEL R5, R137, -INF , !P5 ;  /* 0xff80000089054808 */ /* 0x000fe60006800000 */
[----:B------:R1:W-:Y:S02]  /*4340*/  MUFU.EX2 R224, R6 ;  /* 0x0000000600e07308 */ /* 0x0003e40000000800 */
[--C-:B-1----:R-:W-:Y:S01]  /*4350*/  FFMA.FTZ R6, R5, c[0x0][0x23c], -R2.reuse ;  /* 0x00008f0005067a23 */ /* 0x102fe20000010802 */
[----:B------:R-:W-:Y:S02]  /*4360*/  MOV R5, R136 ;  /* 0x0000008800057202 */ /* 0x000fe40000000f00 */
[----:B------:R-:W-:Y:S05]  /*4370*/  @P0 FSEL R5, R136, -INF , !P3 ;  /* 0xff80000088050808 */ /* 0x000fea0005800000 */
[----:B------:R1:W-:Y:S01]  /*4380*/  MUFU.EX2 R207, R6 ;  /* 0x0000000600cf7308 */ /* 0x0003e20000000800 */
[----:B------:R-:W-:Y:S01]  /*4390*/  PLOP3.LUT P0, PT, PT, PT, UP0, 0x80, 0x0 ;  /* 0x000000000000781c */ /* 0x000fe20003f0f008 */
[----:B------:R-:W-:Y:S01]  /*43a0*/  FFMA.FTZ R2, R5, c[0x0][0x23c], -R2 ;  /* 0x00008f0005027a23 */ /* 0x000fe20000010802 */
[----:B------:R-:W-:Y:S02]  /*43b0*/  MOV R5, R204 ;  /* 0x000000cc00057202 */ /* 0x000fe40000000f00 */
[----:B------:R-:W-:Y:S02]  /*43c0*/  @P2 FSEL R5, R204, -INF , !P5 ;  /* 0xff800000cc052808 */ /* 0x000fe40006800000 */
[----:B------:R-:W-:Y:S03]  /*43d0*/  PLOP3.LUT P2, PT, PT, PT, UP0, 0x80, 0x0 ;  /* 0x000000000000781c */ /* 0x000fe60003f4f008 */
[----:B------:R2:W-:Y:S01]  /*43e0*/  MUFU.EX2 R206, R2 ;  /* 0x0000000200ce7308 */ /* 0x0005e20000000800 */
[----:B------:R-:W-:Y:S09]  /*43f0*/  FFMA.FTZ R5, R5, c[0x0][0x23c], -R0 ;  /* 0x00008f0005057a23 */ /* 0x000ff20000010800 */
[----:B------:R3:W-:Y:S01]  /*4400*/  MUFU.EX2 R222, R5 ;  /* 0x0000000500de7308 */ /* 0x0007e20000000800 */
[----:B-1----:R-:W-:Y:S05]  /*4410*/  F2FP.PACK_AB R6, R219, R198 ;  /* 0x000000c6db06723e */ /* 0x002fea00000000ff */
[----:B------:R1:W-:Y:S01]  /*4420*/  STS [R187+0xe400], R6 ;  /* 0x00e40006bb007388 */ /* 0x0003e20000000800 */
[----:B--2---:R-:W-:Y:S02]  /*4430*/  MOV R2, R115 ;  /* 0x0000007300027202 */ /* 0x004fe40000000f00 */
[----:B------:R-:W-:Y:S02]  /*4440*/  @P0 FSEL R2, R115, -INF , !P5 ;  /* 0xff80000073020808 */ /* 0x000fe40006800000 */
[----:B------:R-:W-:Y:S03]  /*4450*/  PLOP3.LUT P0, PT, PT, PT, UP0, 0x80, 0x0 ;  /* 0x000000000000781c */ /* 0x000fe60003f0f008 */
[--C-:B---3--:R-:W-:Y:S01]  /*4460*/  FFMA.FTZ R5, R2, c[0x0][0x23c], -R8.reuse ;  /* 0x00008f0002057a23 */ /* 0x108fe20000010808 */
[----:B------:R-:W-:Y:S02]  /*4470*/  MOV R2, R116 ;  /* 0x0000007400027202 */ /* 0x000fe40000000f00 */
[----:B------:R-:W-:Y:S01]  /*4480*/  @P2 FSEL R2, R116, -INF , !P3 ;  /* 0xff80000074022808 */ /* 0x000fe20005800000 */
[----:B------:R2:W-:Y:S01]  /*4490*/  MUFU.EX2 R119, R5 ;  /* 0x0000000500777308 */ /* 0x0005e20000000800 */
[----:B------:R-:W-:Y:S03]  /*44a0*/  PLOP3.LUT P2, PT, PT, PT, UP0, 0x80, 0x0 ;  /* 0x000000000000781c */ /* 0x000fe60003f4f008 */
[----:B------:R-:W-:Y:S01]  /*44b0*/  FFMA.FTZ R8, R2, c[0x0][0x23c], -R8 ;  /* 0x00008f0002087a23 */ /* 0x000fe20000010808 */
[----:B------:R-:W-:Y:S02]  /*44c0*/  MOV R2, R118 ;  /* 0x0000007600027202 */ /* 0x000fe40000000f00 */
[----:B------:R-:W-:Y:S02]  /*44d0*/  @P0 FSEL R2, R118, -INF , !P5 ;  /* 0xff80000076020808 */ /* 0x000fe40006800000 */
[----:B-1----:R-:W-:Y:S01]  /*44e0*/  F2FP.PACK_AB R6, R217, R223 ;  /* 0x000000dfd906723e */ /* 0x002fe200000000ff */
[----:B------:R-:W1:Y:S01]  /*44f0*/  MUFU.EX2 R120, R8 ;  /* 0x0000000800787308 */ /* 0x000e620000000800 */
[----:B------:R-:W-:Y:S01]  /*4500*/  PLOP3.LUT P0, PT, PT, PT, UP0, 0x80, 0x0 ;  /* 0x000000000000781c */ /* 0x000fe20003f0f008 */
[--C-:B--2---:R-:W-:Y:S01]  /*4510*/  FFMA.FTZ R5, R2, c[0x0][0x23c], -R4.reuse ;  /* 0x00008f0002057a23 */ /* 0x104fe20000010804 */
[----:B------:R-:W-:Y:S02]  /*4520*/  MOV R2, R117 ;  /* 0x0000007500027202 */ /* 0x000fe40000000f00 */
[----:B------:R-:W-:Y:S05]  /*4530*/  @P2 FSEL R2, R117, -INF , !P3 ;  /* 0xff80000075022808 */ /* 0x000fea0005800000 */
[----:B------:R2:W-:Y:S01]  /*4540*/  MUFU.EX2 R131, R5 ;  /* 0x0000000500837308 */ /* 0x0005e20000000800 */
[----:B------:R-:W-:Y:S01]  /*4550*/  PLOP3.LUT P2, PT, PT, PT, UP5, 0x80, 0x0 ;  /* 0x000000000000781c */ /* 0x000fe20003f4f058 */
[----:B------:R-:W-:Y:S01]  /*4560*/  FFMA.FTZ R4, R2, c[0x0][0x23c], -R4 ;  /* 0x00008f0002047a23 */ /* 0x000fe20000010804 */
[----:B------:R-:W-:Y:S05]  /*4570*/  F2FP.PACK_AB R2, R113, R114 ;  /* 0x000000727102723e */ /* 0x000fea00000000ff */
[----:B------:R3:W-:Y:S02]  /*4580*/  STS [R187+0xe000], R2 ;  /* 0x00e00002bb007388 */ /* 0x0007e40000000800 */
[----:B------:R1:W1:Y:S01]  /*4590*/  MUFU.EX2 R130, R4 ;  /* 0x0000000400827308 */ /* 0x0002620000000800 */
[----:B--2---:R-:W-:Y:S02]  /*45a0*/  MOV R5, R203 ;  /* 0x000000cb00057202 */ /* 0x004fe40000000f00 */
[----:B------:R-:W-:Y:S02]  /*45b0*/  @P0 FSEL R5, R203, -INF , !P3 ;  /* 0xff800000cb050808 */ /* 0x000fe40005800000 */
[----:B------:R-:W-:Y:S03]  /*45c0*/  IADD3 R110, P0, R239, UR11, RZ ;  /* 0x0000000bef6e7c10 */ /* 0x000fe6000ff1e0ff */
[----:B------:R-:W-:Y:S01]  /*45d0*/  FFMA.FTZ R0, R5, c[0x0][0x23c], -R0 ;  /* 0x00008f0005007a23 */ /* 0x000fe20000010800 */
[----:B------:R-:W-:Y:S02]  /*45e0*/  F2FP.PACK_AB R5, R226, R228 ;  /* 0x000000e4e205723e */ /* 0x000fe400000000ff */
[----:B------:R-:W-:Y:S01]  /*45f0*/  IADD3.X R111, R238, UR10, RZ, P0, !PT ;  /* 0x0000000aee6f7c10 */ /* 0x000fe200087fe4ff */
[----:B------:R4:W2:Y:S01]  /*4600*/  MUFU.EX2 R215, R0 ;  /* 0x0000000000d77308 */ /* 0x0008a20000000800 */
[----:B---3--:R-:W-:Y:S02]  /*4610*/  F2FP.PACK_AB R2, R126, R129 ;  /* 0x000000817e02723e */ /* 0x008fe400000000ff */
[----:B-1----:R-:W-:Y:S01]  /*4620*/  F2FP.PACK_AB R4, R234, R235 ;  /* 0x000000ebea04723e */ /* 0x002fe200000000ff */
[----:B------:R-:W3:Y:S04]  /*4630*/  LDG.E R108, [R110.64] ;  /* 0x000000046e6c7981 */ /* 0x000ee8000c1e1900 */
[----:B------:R1:W-:Y:S01]  /*4640*/  STS [R188+0xe000], R2 ;  /* 0x00e00002bc007388 */ /* 0x0003e20000000800 */
[----:B----4-:R-:W-:Y:S05]  /*4650*/  F2FP.PACK_AB R0, R134, R135 ;  /* 0x000000878600723e */ /* 0x010fea00000000ff */
[----:B------:R4:W-:Y:S04]  /*4660*/  STS [R188+0xe400], R0 ;  /* 0x00e40000bc007388 */ /* 0x0009e80000000800 */
[----:B------:R2:W-:Y:S01]  /*4670*/  STS [R187+0xf000], R5 ;  /* 0x00f00005bb007388 */ /* 0x0005e20000000800 */
[----:B-1----:R-:W-:Y:S03]  /*4680*/  F2FP.PACK_AB R2, R132, R133 ;  /* 0x000000858402723e */ /* 0x002fe600000000ff */
[----:B------:R1:W-:Y:S04]  /*4690*/  STS [R187+0xf400], R4 ;  /* 0x00f40004bb007388 */ /* 0x0003e80000000800 */
[----:B------:R1:W-:Y:S01]  /*46a0*/  STS [R188+0xf000], R6 ;  /* 0x00f00006bc007388 */ /* 0x0003e20000000800 */
[----:B----4-:R-:W-:Y:S02]  /*46b0*/  F2FP.PACK_AB R0, R120, R119 ;  /* 0x000000777800723e */ /* 0x010fe400000000ff */
[----:B--2---:R-:W-:Y:S02]  /*46c0*/  F2FP.PACK_AB R5, R227, R229 ;  /* 0x000000e5e305723e */ /* 0x004fe400000000ff */
[----:B-1----:R-:W-:Y:S03]  /*46d0*/  F2FP.PACK_AB R4, R123, R121 ;  /* 0x000000797b04723e */ /* 0x002fe600000000ff */
[----:B------:R1:W-:Y:S01]  /*46e0*/  STS [R188+0xf400], R5 ;  /* 0x00f40005bc007388 */ /* 0x0003e20000000800 */
[----:B------:R-:W-:Y:S03]  /*46f0*/  F2FP.PACK_AB R6, R212, R213 ;  /* 0x000000d5d406723e */ /* 0x000fe600000000ff */
[----:B------:R2:W-:Y:S04]  /*4700*/  STS [R186+0xe000], R4 ;  /* 0x00e00004ba007388 */ /* 0x0005e80000000800 */
[----:B------:R4:W-:Y:S04]  /*4710*/  STS [R186+0xe400], R2 ;  /* 0x00e40002ba007388 */ /* 0x0009e80000000800 */
[----:B------:R4:W-:Y:S01]  /*4720*/  STS [R185+0xe000], R0 ;  /* 0x00e00000b9007388 */ /* 0x0009e20000000800 */
[----:B-1----:R-:W-:Y:S02]  /*4730*/  F2FP.PACK_AB R5, R224, R225 ;  /* 0x000000e1e005723e */ /* 0x002fe400000000ff */
[----:B--2---:R-:W-:Y:S02]  /*4740*/  F2FP.PACK_AB R4, R130, R131 ;  /* 0x000000838204723e */ /* 0x004fe400000000ff */
[----:B----4-:R-:W-:Y:S03]  /*4750*/  F2FP.PACK_AB R2, R206, R207 ;  /* 0x000000cfce02723e */ /* 0x010fe600000000ff */
[----:B------:R-:W-:Y:S01]  /*4760*/  STS [R185+0xe400], R4 ;  /* 0x00e40004b9007388 */ /* 0x000fe20000000800 */
[----:B------:R-:W-:Y:S03]  /*4770*/  F2FP.PACK_AB R0, R215, R222 ;  /* 0x000000ded700723e */ /* 0x000fe600000000ff */
[----:B------:R-:W-:Y:S04]  /*4780*/  STS [R186+0xf000], R6 ;  /* 0x00f00006ba007388 */ /* 0x000fe80000000800 */
[----:B------:R-:W-:Y:S04]  /*4790*/  STS [R186+0xf400], R5 ;  /* 0x00f40005ba007388 */ /* 0x000fe80000000800 */
[----:B------:R1:W-:Y:S04]  /*47a0*/  STS [R185+0xf000], R2 ;  /* 0x00f00002b9007388 */ /* 0x0003e80000000800 */
[----:B------:R2:W-:Y:S04]  /*47b0*/  STS [R185+0xf400], R0 ;  /* 0x00f40000b9007388 */ /* 0x0005e80000000800 */
[----:B------:R-:W4:Y:S08]  /*47c0*/  LDSM.16.M88.4 R32, [R174+0x4000] ;  /* 0x00400000ae20783b */ /* 0x000f300000000200 */
[----:B------:R-:W4:Y:S08]  /*47d0*/  LDSM.16.M88.4 R28, [R174+0x5000] ;  /* 0x00500000ae1c783b */ /* 0x000f300000000200 */
[----:B------:R-:W4:Y:S01]  /*47e0*/  LDSM.16.M88.4 R100, [R177+0x4000] ;  /* 0x00400000b164783b */ /* 0x000f220000000200 */
[----:B-1----:R-:W-:Y:S04]  /*47f0*/  FFMA.FTZ R2, -R112, R112, 1 ;  /* 0x3f80000070027423 */ /* 0x002fe80000010170 */
[----:B------:R-:W-:Y:S02]  /*4800*/  FMUL.FTZ R2, R2, c[0x0][0x2ec] ;  /* 0x0000bb0002027a20 */ /* 0x000fe40000410000 */
[----:B--2---:R-:W-:Y:S01]  /*4810*/  FFMA.FTZ R0, -R109, R109, 1 ;  /* 0x3f8000006d007423 */ /* 0x004fe2000001016d */
[----:B------:R-:W1:Y:S03]  /*4820*/  LDSM.16.M88.4 R104, [R177+0x5000] ;  /* 0x00500000b168783b */ /* 0x000e660000000200 */
[----:B------:R-:W-:Y:S01]  /*4830*/  FMUL.FTZ R0, R0, c[0x0][0x2ec] ;  /* 0x0000bb0000007a20 */ /* 0x000fe20000410000 */
[-C--:B----4-:R-:W-:Y:S08]  /*4840*/  HMMA.16816.F32 R4, R32, R140.reuse, RZ ;  /* 0x0000008c2004723c */ /* 0x090ff000000018ff */
[C---:B------:R-:W-:Y:S08]  /*4850*/  HMMA.16816.F32 R8, R28.reuse, R140, RZ ;  /* 0x0000008c1c08723c */ /* 0x040ff000000018ff */
[-C--:B------:R-:W-:Y:S08]  /*4860*/  HMMA.16816.F32 R12, R28, R142.reuse, RZ ;  /* 0x0000008e1c0c723c */ /* 0x080ff000000018ff */
[C---:B------:R-:W-:Y:S08]  /*4870*/  HMMA.16816.F32 R16, R32.reuse, R142, RZ ;  /* 0x0000008e2010723c */ /* 0x040ff000000018ff */
[-C--:B------:R-:W-:Y:S08]  /*4880*/  HMMA.16816.F32 R20, R32, R144.reuse, RZ ;  /* 0x000000902014723c */ /* 0x080ff000000018ff */
[C---:B------:R-:W-:Y:S08]  /*4890*/  HMMA.16816.F32 R24, R28.reuse, R144, RZ ;  /* 0x000000901c18723c */ /* 0x040ff000000018ff */
[-C--:B------:R-:W-:Y:S08]  /*48a0*/  HMMA.16816.F32 R28, R28, R146.reuse, RZ ;  /* 0x000000921c1c723c */ /* 0x080ff000000018ff */
[----:B------:R-:W-:Y:S08]  /*48b0*/  HMMA.16816.F32 R32, R32, R146, RZ ;  /* 0x000000922020723c */ /* 0x000ff000000018ff */
[-C--:B------:R-:W-:Y:S08]  /*48c0*/  HMMA.16816.F32 R4, R100, R148.reuse, R4 ;  /* 0x000000946404723c */ /* 0x080ff00000001804 */
[C---:B-1----:R-:W-:Y:S08]  /*48d0*/  HMMA.16816.F32 R8, R104.reuse, R148, R8 ;  /* 0x000000946808723c */ /* 0x042ff00000001808 */
[-C--:B------:R-:W-:Y:S08]  /*48e0*/  HMMA.16816.F32 R12, R104, R150.reuse, R12 ;  /* 0x00000096680c723c */ /* 0x080ff0000000180c */
[C---:B------:R-:W-:Y:S08]  /*48f0*/  HMMA.16816.F32 R16, R100.reuse, R150, R16 ;  /* 0x000000966410723c */ /* 0x040ff00000001810 */
[-C--:B------:R-:W-:Y:S08]  /*4900*/  HMMA.16816.F32 R20, R100, R152.reuse, R20 ;  /* 0x000000986414723c */ /* 0x080ff00000001814 */
[C---:B------:R-:W-:Y:S08]  /*4910*/  HMMA.16816.F32 R24, R104.reuse, R152, R24 ;  /* 0x000000986818723c */ /* 0x040ff00000001818 */
[-C--:B------:R-:W-:Y:S07]  /*4920*/  HMMA.16816.F32 R28, R104, R154.reuse, R28 ;  /* 0x0000009a681c723c */ /* 0x080fee000000181c */
[C---:B------:R-:W-:Y:S01]  /*4930*/  IADD3 R104, R128.reuse, R174, RZ ;  /* 0x000000ae80687210 */ /* 0x040fe20007ffe0ff */
[----:B------:R-:W-:Y:S04]  /*4940*/  HMMA.16816.F32 R32, R100, R154, R32 ;  /* 0x0000009a6420723c */ /* 0x000fe80000001820 */
[----:B------:R-:W1:Y:S08]  /*4950*/  LDSM.16.M88.4 R100, [R104+0x4000] ;  /* 0x004000006864783b */ /* 0x000e700000000200 */
[----:B------:R-:W2:Y:S01]  /*4960*/  LDSM.16.M88.4 R104, [R104+0x5000] ;  /* 0x005000006868783b */ /* 0x000ea20000000200 */
[-C--:B-1----:R-:W-:Y:S08]  /*4970*/  HMMA.16816.F32 R4, R100, R156.reuse, R4 ;  /* 0x0000009c6404723c */ /* 0x082ff00000001804 */
[C---:B--2---:R-:W-:Y:S08]  /*4980*/  HMMA.16816.F32 R8, R104.reuse, R156, R8 ;  /* 0x0000009c6808723c */ /* 0x044ff00000001808 */
[-C--:B------:R-:W-:Y:S08]  /*4990*/  HMMA.16816.F32 R12, R104, R158.reuse, R12 ;  /* 0x0000009e680c723c */ /* 0x080ff0000000180c */
[C---:B------:R-:W-:Y:S08]  /*49a0*/  HMMA.16816.F32 R16, R100.reuse, R158, R16 ;  /* 0x0000009e6410723c */ /* 0x040ff00000001810 */
[-C--:B------:R-:W-:Y:S08]  /*49b0*/  HMMA.16816.F32 R20, R100, R160.reuse, R20 ;  /* 0x000000a06414723c */ /* 0x080ff00000001814 */
[C---:B------:R-:W-:Y:S08]  /*49c0*/  HMMA.16816.F32 R24, R104.reuse, R160, R24 ;  /* 0x000000a06818723c */ /* 0x040ff00000001818 */
[-C--:B------:R-:W-:Y:S07]  /*49d0*/  HMMA.16816.F32 R28, R104, R162.reuse, R28 ;  /* 0x000000a2681c723c */ /* 0x080fee000000181c */
[----:B------:R-:W-:Y:S01]  /*49e0*/  IADD3 R104, R128, R177, RZ ;  /* 0x000000b180687210 */ /* 0x000fe20007ffe0ff */
[----:B------:R-:W-:Y:S04]  /*49f0*/  HMMA.16816.F32 R32, R100, R162, R32 ;  /* 0x000000a26420723c */ /* 0x000fe80000001820 */
[----:B------:R-:W1:Y:S04]  /*4a00*/  LDSM.16.M88.4 R100, [R104+0x4000] ;  /* 0x004000006864783b */ /* 0x000e680000000200 */
[-C--:B-1----:R-:W-:Y:S11]  /*4a10*/  HMMA.16816.F32 R4, R100, R164.reuse, R4 ;  /* 0x000000a46404723c */ /* 0x082ff60000001804 */
[----:B------:R-:W-:Y:S11]  /*4a20*/  @!UPT UIADD3 URZ, URZ, URZ, URZ ;  /* 0x0000003f3f3ff290 */ /* 0x000ff6000fffe03f */
[----:B------:R-:W-:Y:S02]  /*4a30*/  @!UPT UIADD3 URZ, URZ, URZ, URZ ;  /* 0x0000003f3f3ff290 */ /* 0x000fe4000fffe03f */
[C---:B---3--:R-:W-:Y:S02]  /*4a40*/  FADD.FTZ R4, -R108.reuse, R4 ;  /* 0x000000046c047221 */ /* 0x048fe40000010100 */
[----:B------:R-:W-:Y:S02]  /*4a50*/  FADD.FTZ R5, -R108, R5 ;  /* 0x000000056c057221 */ /* 0x000fe40000010100 */
[----:B------:R-:W-:Y:S02]  /*4a60*/  FMUL.FTZ R105, R114, R4 ;  /* 0x0000000472697220 */ /* 0x000fe40000410000 */
[----:B------:R-:W-:Y:S01]  /*4a70*/  FMUL.FTZ R5, R113, R5 ;  /* 0x0000000571057220 */ /* 0x000fe20000410000 */
[----:B------:R1:W2:Y:S01]  /*4a80*/  LDG.E R4, [R110.64+0x20] ;  /* 0x000020046e047981 */ /* 0x0002a2000c1e1900 */
[----:B------:R-:W-:Y:S02]  /*4a90*/  FMUL.FTZ R114, R105, R2 ;  /* 0x0000000269727220 */ /* 0x000fe40000410000 */
[----:B------:R-:W-:Y:S01]  /*4aa0*/  FMUL.FTZ R113, R5, R0 ;  /* 0x0000000005717220 */ /* 0x000fe20000410000 */
[----:B------:R1:W3:Y:S04]  /*4ab0*/  LDG.E R2, [R110.64+0x80] ;  /* 0x000080046e027981 */ /* 0x0002e8000c1e1900 */
[----:B------:R1:W4:Y:S04]  /*4ac0*/  LDG.E R0, [R110.64+0xa0] ;  /* 0x0000a0046e007981 */ /* 0x000328000c1e1900 */
[----:B------:R-:W1:Y:S02]  /*4ad0*/  LDSM.16.M88.4 R104, [R104+0x5000] ;  /* 0x005000006868783b */ /* 0x000e640000000200 */
[C---:B-1----:R-:W-:Y:S08]  /*4ae0*/  HMMA.16816.F32 R8, R104.reuse, R164, R8 ;  /* 0x000000a46808723c */ /* 0x042ff00000001808 */
[-C--:B------:R-:W-:Y:S08]  /*4af0*/  HMMA.16816.F32 R12, R104, R166.reuse, R12 ;  /* 0x000000a6680c723c */ /* 0x080ff0000000180c */
[C---:B------:R-:W-:Y:S08]  /*4b00*/  HMMA.16816.F32 R16, R100.reuse, R166, R16 ;  /* 0x000000a66410723c */ /* 0x040ff00000001810 */
[-C--:B------:R-:W-:Y:S08]  /*4b10*/  HMMA.16816.F32 R20, R100, R168.reuse, R20 ;  /* 0x000000a86414723c */ /* 0x080ff00000001814 */
[C---:B------:R-:W-:Y:S08]  /*4b20*/  HMMA.16816.F32 R24, R104.reuse, R168, R24 ;  /* 0x000000a86818723c */ /* 0x040ff00000001818 */
[C---:B------:R-:W-:Y:S01]  /*4b30*/  FADD.FTZ R5, -R108.reuse, R17 ;  /* 0x000000116c057221 */ /* 0x040fe20000010100 */
[-C--:B------:R-:W-:Y:S03]  /*4b40*/  HMMA.16816.F32 R28, R104, R170.reuse, R28 ;  /* 0x000000aa681c723c */ /* 0x080fe6000000181c */
[C---:B------:R-:W-:Y:S04]  /*4b50*/  FADD.FTZ R16, -R108.reuse, R16 ;  /* 0x000000106c107221 */ /* 0x040fe80000010100 */
[----:B------:R-:W-:Y:S01]  /*4b60*/  FADD.FTZ R17, -R108, R20 ;  /* 0x000000146c117221 */ /* 0x000fe20000010100 */
[----:B------:R-:W-:Y:S01]  /*4b70*/  HMMA.16816.F32 R32, R100, R170, R32 ;  /* 0x000000aa6420723c */ /* 0x000fe20000001820 */
[----:B------:R-:W-:Y:S03]  /*4b80*/  FMUL.FTZ R20, R126, R5 ;  /* 0x000000057e147220 */ /* 0x000fe60000410000 */
[----:B------:R-:W-:Y:S02]  /*4b90*/  FFMA.FTZ R5, -R122, R122, 1 ;  /* 0x3f8000007a057423 */ /* 0x000fe4000001017a */
[----:B------:R-:W-:Y:S02]  /*4ba0*/  FMUL.FTZ R17, R121, R17 ;  /* 0x0000001179117220 */ /* 0x000fe40000410000 */
[----:B------:R-:W-:Y:S04]  /*4bb0*/  FMUL.FTZ R100, R129, R16 ;  /* 0x0000001081647220 */ /* 0x000fe80000410000 */
[----:B------:R-:W-:Y:S02]  /*4bc0*/  FFMA.FTZ R16, -R125, R125, 1 ;  /* 0x3f8000007d107423 */ /* 0x000fe4000001017d */
[----:B------:R-:W-:Y:S02]  /*4bd0*/  FMUL.FTZ R5, R5, c[0x0][0x2ec] ;  /* 0x0000bb0005057a20 */ /* 0x000fe40000410000 */
[----:B------:R-:W-:Y:S02]  /*4be0*/  FADD.FTZ R21, -R108, R21 ;  /* 0x000000156c157221 */ /* 0x000fe40000010100 */
[----:B------:R-:W-:Y:S02]  /*4bf0*/  FMUL.FTZ R16, R16, c[0x0][0x2ec] ;  /* 0x0000bb0010107a20 */ /* 0x000fe40000410000 */
[----:B------:R-:W-:Y:S02]  /*4c00*/  FMUL.FTZ R110, R17, R5 ;  /* 0x00000005116e7220 */ /* 0x000fe40000410000 */
[----:B------:R-:W-:Y:S02]  /*4c10*/  FFMA.FTZ R5, -R115, R115, 1 ;  /* 0x3f80000073057423 */ /* 0x000fe40000010173 */
[----:B------:R-:W-:Y:S02]  /*4c20*/  FADD.FTZ R17, -R108, R32 ;  /* 0x000000206c117221 */ /* 0x000fe40000010100 */
[----:B------:R-:W-:Y:S02]  /*4c30*/  FMUL.FTZ R21, R123, R21 ;  /* 0x000000157b157220 */ /* 0x000fe40000410000 */
[----:B------:R-:W-:Y:S02]  /*4c40*/  FMUL.FTZ R109, R100, R16 ;  /* 0x00000010646d7220 */ /* 0x000fe40000410000 */
[----:B------:R-:W-:Y:S02]  /*4c50*/  FMUL.FTZ R17, R119, R17 ;  /* 0x0000001177117220 */ /* 0x000fe40000410000 */
[----:B------:R-:W-:Y:S02]  /*4c60*/  FMUL.FTZ R5, R5, c[0x0][0x2ec] ;  /* 0x0000bb0005057a20 */ /* 0x000fe40000410000 */
[----:B------:R-:W-:Y:S01]  /*4c70*/  FFMA.FTZ R16, -R116, R116, 1 ;  /* 0x3f80000074107423 */ /* 0x000fe20000010174 */
[----:B------:R-:W-:Y:S01]  /*4c80*/  MOV R116, R194 ;  /* 0x000000c200747202 */ /* 0x000fe20000000f00 */
[----:B------:R-:W-:Y:S02]  /*4c90*/  FMUL.FTZ R105, R17, R5 ;  /* 0x0000000511697220 */ /* 0x000fe40000410000 */
[----:B------:R-:W-:Y:S02]  /*4ca0*/  FMUL.FTZ R5, R16, c[0x0][0x2ec] ;  /* 0x0000bb0010057a20 */ /* 0x000fe40000410000 */
[C---:B--2---:R-:W-:Y:S02]  /*4cb0*/  FADD.FTZ R6, -R4.reuse, R6 ;  /* 0x0000000604067221 */ /* 0x044fe40000010100 */
[----:B------:R-:W-:Y:S02]  /*4cc0*/  FADD.FTZ R16, -R4, R7 ;  /* 0x0000000704107221 */ /* 0x000fe40000010100 */
[----:B------:R-:W-:Y:S02]  /*4cd0*/  FMUL.FTZ R112, R198, R6 ;  /* 0x00000006c6707220 */ /* 0x000fe40000410000 */
[----:B------:R-:W-:Y:S02]  /*4ce0*/  FFMA.FTZ R6, -R124, R124, 1 ;  /* 0x3f8000007c067423 */ /* 0x000fe4000001017c */
[----:B------:R-:W-:Y:S02]  /*4cf0*/  FFMA.FTZ R7, -R201, R201, 1 ;  /* 0x3f800000c9077423 */ /* 0x000fe400000101c9 */
[----:B------:R-:W-:Y:S02]  /*4d00*/  FMUL.FTZ R6, R6, c[0x0][0x2ec] ;  /* 0x0000bb0006067a20 */ /* 0x000fe40000410000 */
[----:B------:R-:W-:Y:S02]  /*4d10*/  FMUL.FTZ R16, R219, R16 ;  /* 0x00000010db107220 */ /* 0x000fe40000410000 */
[----:B------:R-:W-:Y:S02]  /*4d20*/  FMUL.FTZ R107, R20, R6 ;  /* 0x00000006146b7220 */ /* 0x000fe40000410000 */
[----:B------:R-:W-:Y:S02]  /*4d30*/  FFMA.FTZ R6, -R127, R127, 1 ;  /* 0x3f8000007f067423 */ /* 0x000fe4000001017f */
[----:B------:R-:W-:Y:S02]  /*4d40*/  FADD.FTZ R20, -R108, R33 ;  /* 0x000000216c147221 */ /* 0x000fe40000010100 */
[----:B------:R-:W-:Y:S02]  /*4d50*/  FMUL.FTZ R6, R6, c[0x0][0x2ec] ;  /* 0x0000bb0006067a20 */ /* 0x000fe40000410000 */
[----:B------:R-:W-:Y:S02]  /*4d60*/  FMUL.FTZ R20, R120, R20 ;  /* 0x0000001478147220 */ /* 0x000fe40000410000 */
[----:B------:R-:W-:Y:S02]  /*4d70*/  FMUL.FTZ R106, R21, R6 ;  /* 0x00000006156a7220 */ /* 0x000fe40000410000 */
[----:B------:R-:W-:Y:S02]  /*4d80*/  FFMA.FTZ R6, -R202, R202, 1 ;  /* 0x3f800000ca067423 */ /* 0x000fe400000101ca */
[----:B------:R-:W-:Y:S02]  /*4d90*/  FMUL.FTZ R104, R20, R5 ;  /* 0x0000000514687220 */ /* 0x000fe40000410000 */
[----:B------:R-:W-:Y:S02]  /*4da0*/  FMUL.FTZ R6, R6, c[0x0][0x2ec] ;  /* 0x0000bb0006067a20 */ /* 0x000fe40000410000 */
[----:B------:R-:W-:Y:S02]  /*4db0*/  FMUL.FTZ R5, R7, c[0x0][0x2ec] ;  /* 0x0000bb0007057a20 */ /* 0x000fe40000410000 */
[C---:B------:R-:W-:Y:S02]  /*4dc0*/  FADD.FTZ R18, -R4.reuse, R18 ;  /* 0x0000001204127221 */ /* 0x040fe40000010100 */
[----:B------:R-:W-:Y:S02]  /*4dd0*/  FADD.FTZ R7, -R4, R19 ;  /* 0x0000001304077221 */ /* 0x000fe40000010100 */
[----:B------:R-:W-:Y:S02]  /*4de0*/  FMUL.FTZ R103, R112, R6 ;  /* 0x0000000670677220 */ /* 0x000fe40000410000 */
[----:B------:R-:W-:Y:S02]  /*4df0*/  FMUL.FTZ R102, R16, R5 ;  /* 0x0000000510667220 */ /* 0x000fe40000410000 */
[----:B------:R-:W-:Y:S02]  /*4e00*/  FFMA.FTZ R6, -R196, R196, 1 ;  /* 0x3f800000c4067423 */ /* 0x000fe400000101c4 */
[----:B------:R-:W-:Y:S02]  /*4e10*/  FFMA.FTZ R5, -R138, R138, 1 ;  /* 0x3f8000008a057423 */ /* 0x000fe4000001018a */
[----:B------:R-:W-:Y:S02]  /*4e20*/  FMUL.FTZ R16, R135, R18 ;  /* 0x0000001287107220 */ /* 0x000fe40000410000 */
[----:B------:R-:W-:Y:S02]  /*4e30*/  FMUL.FTZ R7, R134, R7 ;  /* 0x0000000786077220 */ /* 0x000fe40000410000 */
[----:B------:R-:W-:Y:S02]  /*4e40*/  FMUL.FTZ R6, R6, c[0x0][0x2ec] ;  /* 0x0000bb0006067a20 */ /* 0x000fe40000410000 */
[----:B------:R-:W-:Y:S02]  /*4e50*/  FMUL.FTZ R5, R5, c[0x0][0x2ec] ;  /* 0x0000bb0005057a20 */ /* 0x000fe40000410000 */
[C---:B------:R-:W-:Y:S02]  /*4e60*/  FADD.FTZ R19, -R4.reuse, R22 ;  /* 0x0000001604137221 */ /* 0x040fe40000010100 */
[C---:B------:R-:W-:Y:S02]  /*4e70*/  FADD.FTZ R18, -R4.reuse, R23 ;  /* 0x0000001704127221 */ /* 0x040fe40000010100 */
[C---:B------:R-:W-:Y:S02]  /*4e80*/  FADD.FTZ R17, -R4.reuse, R34 ;  /* 0x0000002204117221 */ /* 0x040fe40000010100 */
[----:B------:R-:W-:Y:S02]  /*4e90*/  FADD.FTZ R35, -R4, R35 ;  /* 0x0000002304237221 */ /* 0x000fe40000010100 */
[----:B------:R-:W-:Y:S02]  /*4ea0*/  FMUL.FTZ R101, R16, R6 ;  /* 0x0000000610657220 */ /* 0x000fe40000410000 */
[----:B------:R-:W-:Y:S02]  /*4eb0*/  FMUL.FTZ R100, R7, R5 ;  /* 0x0000000507647220 */ /* 0x000fe40000410000 */
[----:B------:R-:W-:Y:S02]  /*4ec0*/  FFMA.FTZ R6, -R139, R139, 1 ;  /* 0x3f8000008b067423 */ /* 0x000fe4000001018b */
[----:B------:R-:W-:Y:S02]  /*4ed0*/  FFMA.FTZ R5, -R118, R118, 1 ;  /* 0x3f80000076057423 */ /* 0x000fe40000010176 */
[----:B------:R-:W-:Y:S01]  /*4ee0*/  FFMA.FTZ R4, -R117, R117, 1 ;  /* 0x3f80000075047423 */ /* 0x000fe20000010175 */
[----:B------:R-:W-:Y:S01]  /*4ef0*/  MOV R117, R189 ;  /* 0x000000bd00757202 */ /* 0x000fe20000000f00 */
[----:B------:R-:W-:Y:S02]  /*4f00*/  FMUL.FTZ R18, R132, R18 ;  /* 0x0000001284127220 */ /* 0x000fe40000410000 */
[----:B------:R-:W-:Y:S02]  /*4f10*/  FMUL.FTZ R17, R131, R17 ;  /* 0x0000001183117220 */ /* 0x000fe40000410000 */
[----:B------:R-:W-:Y:S02]  /*4f20*/  FMUL.FTZ R16, R130, R35 ;  /* 0x0000002382107220 */ /* 0x000fe40000410000 */
[----:B------:R-:W-:Y:S02]  /*4f30*/  FMUL.FTZ R6, R6, c[0x0][0x2ec] ;  /* 0x0000bb0006067a20 */ /* 0x000fe40000410000 */
[----:B------:R-:W-:Y:S02]  /*4f40*/  FMUL.FTZ R5, R5, c[0x0][0x2ec] ;  /* 0x0000bb0005057a20 */ /* 0x000fe40000410000 */
[----:B------:R-:W-:Y:S02]  /*4f50*/  FMUL.FTZ R4, R4, c[0x0][0x2ec] ;  /* 0x0000bb0004047a20 */ /* 0x000fe40000410000 */
[----:B------:R-:W-:Y:S02]  /*4f60*/  FFMA.FTZ R7, -R197, R197, 1 ;  /* 0x3f800000c5077423 */ /* 0x000fe400000101c5 */
[----:B------:R-:W-:Y:S02]  /*4f70*/  FMUL.FTZ R34, R18, R6 ;  /* 0x0000000612227220 */ /* 0x000fe40000410000 */
[----:B------:R-:W-:Y:S02]  /*4f80*/  FMUL.FTZ R33, R17, R5 ;  /* 0x0000000511217220 */ /* 0x000fe40000410000 */
[----:B------:R-:W-:Y:S02]  /*4f90*/  FMUL.FTZ R32, R16, R4 ;  /* 0x0000000410207220 */ /* 0x000fe40000410000 */
[C---:B---3--:R-:W-:Y:S02]  /*4fa0*/  FADD.FTZ R4, -R2.reuse, R8 ;  /* 0x0000000802047221 */ /* 0x048fe40000010100 */
[C---:B------:R-:W-:Y:S02]  /*4fb0*/  FADD.FTZ R5, -R2.reuse, R9 ;  /* 0x0000000902057221 */ /* 0x040fe40000010100 */
[----:B------:R-:W-:Y:S02]  /*4fc0*/  FADD.FTZ R6, -R2, R12 ;  /* 0x0000000c02067221 */ /* 0x000fe40000010100 */
[----:B------:R-:W-:Y:S02]  /*4fd0*/  FFMA.FTZ R9, -R214, R214, 1 ;  /* 0x3f800000d6097423 */ /* 0x000fe400000101d6 */
[----:B------:R-:W-:Y:S02]  /*4fe0*/  FFMA.FTZ R17, -R211, R211, 1 ;  /* 0x3f800000d3117423 */ /* 0x000fe400000101d3 */
[----:B------:R-:W-:Y:S02]  /*4ff0*/  FFMA.FTZ R23, -R209, R209, 1 ;  /* 0x3f800000d1177423 */ /* 0x000fe400000101d1 */
[----:B------:R-:W-:Y:S02]  /*5000*/  FMUL.FTZ R19, R133, R19 ;  /* 0x0000001385137220 */ /* 0x000fe40000410000 */
[----:B------:R-:W-:Y:S02]  /*5010*/  FMUL.FTZ R7, R7, c[0x0][0x2ec] ;  /* 0x0000bb0007077a20 */ /* 0x000fe40000410000 */
[----:B------:R-:W-:Y:S02]  /*5020*/  FMUL.FTZ R4, R228, R4 ;  /* 0x00000004e4047220 */ /* 0x000fe40000410000 */
[----:B------:R-:W-:Y:S02]  /*5030*/  FMUL.FTZ R5, R226, R5 ;  /* 0x00000005e2057220 */ /* 0x000fe40000410000 */
[----:B------:R-:W-:Y:S02]  /*5040*/  FMUL.FTZ R6, R223, R6 ;  /* 0x00000006df067220 */ /* 0x000fe40000410000 */
[----:B------:R-:W-:Y:S02]  /*5050*/  FMUL.FTZ R9, R9, c[0x0][0x2ec] ;  /* 0x0000bb0009097a20 */ /* 0x000fe40000410000 */
[----:B------:R-:W-:Y:S02]  /*5060*/  FMUL.FTZ R17, R17, c[0x0][0x2ec] ;  /* 0x0000bb0011117a20 */ /* 0x000fe40000410000 */
[----:B------:R-:W-:Y:S02]  /*5070*/  FMUL.FTZ R23, R23, c[0x0][0x2ec] ;  /* 0x0000bb0017177a20 */ /* 0x000fe40000410000 */
[C---:B------:R-:W-:Y:S02]  /*5080*/  FADD.FTZ R24, -R2.reuse, R24 ;  /* 0x0000001802187221 */ /* 0x040fe40000010100 */
[----:B------:R-:W-:Y:S02]  /*5090*/  FMUL.FTZ R35, R19, R7 ;  /* 0x0000000713237220 */ /* 0x000fe40000410000 */
[----:B------:R-:W-:Y:S02]  /*50a0*/  FADD.FTZ R7, -R2, R13 ;  /* 0x0000000d02077221 */ /* 0x000fe40000010100 */
[----:B------:R-:W-:Y:S02]  /*50b0*/  FFMA.FTZ R13, -R205, R205, 1 ;  /* 0x3f800000cd0d7423 */ /* 0x000fe400000101cd */
[----:B------:R-:W-:Y:S02]  /*50c0*/  FMUL.FTZ R9, R4, R9 ;  /* 0x0000000904097220 */ /* 0x000fe40000410000 */
[----:B------:R-:W-:Y:S02]  /*50d0*/  FMUL.FTZ R17, R5, R17 ;  /* 0x0000001105117220 */ /* 0x000fe40000410000 */
[----:B------:R-:W-:Y:S02]  /*50e0*/  FMUL.FTZ R23, R6, R23 ;  /* 0x0000001706177220 */ /* 0x000fe40000410000 */
[C---:B------:R-:W-:Y:S02]  /*50f0*/  FADD.FTZ R4, -R2.reuse, R25 ;  /* 0x0000001902047221 */ /* 0x040fe40000010100 */
[C---:B------:R-:W-:Y:S02]  /*5100*/  FADD.FTZ R5, -R2.reuse, R28 ;  /* 0x0000001c02057221 */ /* 0x040fe40000010100 */
[----:B------:R-:W-:Y:S02]  /*5110*/  FADD.FTZ R6, -R2, R29 ;  /* 0x0000001d02067221 */ /* 0x000fe40000010100 */
[----:B------:R-:W-:Y:S02]  /*5120*/  FMUL.FTZ R2, R213, R24 ;  /* 0x00000018d5027220 */ /* 0x000fe40000410000 */
[----:B------:R-:W-:Y:S02]  /*5130*/  FFMA.FTZ R25, -R200, R200, 1 ;  /* 0x3f800000c8197423 */ /* 0x000fe400000101c8 */
        /* <DEDUP_REMOVED lines=11> */
[----:B------:R-:W-:Y:S02]  /*51f0*/  FMUL.FTZ R28, R28, c[0x0][0x2ec] ;  /* 0x0000bb001c1c7a20 */ /* 0x000fe40000410000 */
[----:B------:R-:W-:Y:S02]  /*5200*/  FMUL.FTZ R13, R7, R13 ;  /* 0x0000000d070d7220 */ /* 0x000fe40000410000 */
[----:B------:R-:W-:Y:S02]  /*5210*/  FMUL.FTZ R25, R2, R25 ;  /* 0x0000001902197220 */ /* 0x000fe40000410000 */
[----:B------:R-:W-:Y:S02]  /*5220*/  FMUL.FTZ R24, R4, R24 ;  /* 0x0000001804187220 */ /* 0x000fe40000410000 */
[----:B------:R-:W-:Y:S02]  /*5230*/  FMUL.FTZ R29, R5, R29 ;  /* 0x0000001d051d7220 */ /* 0x000fe40000410000 */
[----:B------:R-:W-:Y:S02]  /*5240*/  FMUL.FTZ R28, R6, R28 ;  /* 0x0000001c061c7220 */ /* 0x000fe40000410000 */
[C---:B----4-:R-:W-:Y:S02]  /*5250*/  FADD.FTZ R2, -R0.reuse, R10 ;  /* 0x0000000a00027221 */ /* 0x050fe40000010100 */
[C---:B------:R-:W-:Y:S02]  /*5260*/  FADD.FTZ R4, -R0.reuse, R11 ;  /* 0x0000000b00047221 */ /* 0x040fe40000010100 */
[C---:B------:R-:W-:Y:S02]  /*5270*/  FADD.FTZ R5, -R0.reuse, R14 ;  /* 0x0000000e00057221 */ /* 0x040fe40000010100 */
[----:B------:R-:W-:Y:S02]  /*5280*/  FADD.FTZ R8, -R0, R15 ;  /* 0x0000000f00087221 */ /* 0x000fe40000010100 */
[----:B------:R-:W-:Y:S02]  /*5290*/  FFMA.FTZ R6, -R221, R221, 1 ;  /* 0x3f800000dd067423 */ /* 0x000fe400000101dd */
[----:B------:R-:W-:Y:S02]  /*52a0*/  FFMA.FTZ R16, -R220, R220, 1 ;  /* 0x3f800000dc107423 */ /* 0x000fe400000101dc */
[----:B------:R-:W-:Y:S02]  /*52b0*/  FFMA.FTZ R7, -R218, R218, 1 ;  /* 0x3f800000da077423 */ /* 0x000fe400000101da */
[----:B------:R-:W-:Y:S02]  /*52c0*/  FFMA.FTZ R12, -R216, R216, 1 ;  /* 0x3f800000d80c7423 */ /* 0x000fe400000101d8 */
[----:B------:R-:W-:Y:S02]  /*52d0*/  FMUL.FTZ R2, R235, R2 ;  /* 0x00000002eb027220 */ /* 0x000fe40000410000 */
        /* <DEDUP_REMOVED lines=11> */
[C---:B------:R-:W-:Y:S02]  /*5390*/  FADD.FTZ R26, -R0.reuse, R26 ;  /* 0x0000001a001a7221 */ /* 0x040fe40000010100 */
        /* <DEDUP_REMOVED lines=18> */
[----:B------:R-:W-:Y:S01]  /*54c0*/  FMUL.FTZ R21, R5, R21 ;  /* 0x0000001505157220 */ /* 0x000fe20000410000 */
[----:B------:R-:W-:-:S05]  /*54d0*/  @!P2 BRA `(.L_x_867) ;  /* 0x000001400000a947 */ /* 0x000fca0003800000 */
[----:B------:R-:W-:Y:S01]  /*54e0*/  IMAD.MOV.U32 R5, RZ, RZ, c[0x0][0x190] ;  /* 0x00006400ff057624 */ /* 0x000fe200078e00ff */
[----:B------:R-:W-:Y:S01]  /*54f0*/  ULOP3.LUT UR12, UR7, 0x1, URZ, 0xc0, !UPT ;  /* 0x00000001070c7892 */ /* 0x000fe2000f8ec03f */
[----:B------:R-:W-:Y:S02]  /*5500*/  IMAD.MOV.U32 R10, RZ, RZ, c[0x0][0x194] ;  /* 0x00006500ff0a7624 */ /* 0x000fe400078e00ff */
[----:B------:R-:W-:Y:S01]  /*5510*/  IMAD.U32 R0, R5, -0x40, RZ ;  /* 0xffffffc005007824 */ /* 0x000fe200078e00ff */
[----:B------:R-:W-:Y:S04]  /*5520*/  UISETP.NE.U32.AND UP3, UPT, UR12, 0x1, UPT ;  /* 0x000000010c00788c */ /* 0x000fe8000bf65070 */
[C---:B------:R-:W-:Y:S01]  /*5530*/  LEA R2, P0, R0.reuse, R192, 0x1 ;  /* 0x000000c000027211 */ /* 0x040fe200078008ff */
[----:B------:R-:W-:Y:S03]  /*5540*/  USEL UR12, UR51, 0x2000, !UP3 ;  /* 0x00002000330c7887 */ /* 0x000fe6000d800000 */
[----:B------:R-:W-:Y:S01]  /*5550*/  LEA.HI.X.SX32 R0, R0, R193, 0x1, P0 ;  /* 0x000000c100007211 */ /* 0x000fe200000f0eff */
[----:B------:R-:W-:Y:S02]  /*5560*/  IMAD.MOV.U32 R192, RZ, RZ, R2 ;  /* 0x000000ffffc07224 */ /* 0x000fe400078e0002 */
[----:B------:R-:W-:Y:S02]  /*5570*/  IADD3 R195, R195, UR12, RZ ;  /* 0x0000000cc3c37c10 */ /* 0x000fe4000fffe0ff */
[----:B------:R-:W-:Y:S01]  /*5580*/  IMAD.MOV.U32 R193, RZ, RZ, R0 ;  /* 0x000000ffffc17224 */ /* 0x000fe200078e0000 */
[----:B------:R-:W-:Y:S02]  /*5590*/  LEA R4, P0, R5, R192, 0x6 ;  /* 0x000000c005047211 */ /* 0x000fe400078030ff */
[----:B------:R-:W-:Y:S02]  /*55a0*/  IADD3 R173, R173, UR12, RZ ;  /* 0x0000000cadad7c10 */ /* 0x000fe4000fffe0ff */
[----:B------:R-:W-:Y:S01]  /*55b0*/  @!PT LDS RZ, [RZ] ;  /* 0x00000000fffff984 */ /* 0x000fe20000000800 */
[----:B------:R-:W-:Y:S01]  /*55c0*/  @!PT LDS RZ, [RZ] ;  /* 0x00000000fffff984 */ /* 0x000fe20000000800 */
[----:B------:R-:W-:Y:S01]  /*55d0*/  @!PT LDS RZ, [RZ] ;  /* 0x00000000fffff984 */ /* 0x000fe20000000800 */
[----:B------:R1:W-:Y:S01]  /*55e0*/  LDGSTS.E.BYPASS.LTC128B.128 [R195], [R192.64] ;  /* 0x00000000c0c37fae */ /* 0x0003e2000b901d44 */
[----:B------:R-:W-:Y:S05]  /*55f0*/  LEA.HI.X R5, R5, R193, R10, 0x6, P0 ;  /* 0x000000c105057211 */ /* 0x000fea00000f340a */
[----:B------:R1:W-:Y:S04]  /*5600*/  LDGSTS.E.BYPASS.LTC128B.128 [R195+0x1000], [R4.64] ;  /* 0x0100000004c37fae */ /* 0x0003e8000b901d44 */
[----:B------:R-:W0:Y:S02]  /*5610*/  LDGDEPBAR ;  /* 0x00000000000079af */ /* 0x000e240000000000 */
.L_x_867:
        /* <DEDUP_REMOVED lines=88> */
[----:B------:R-:W-:Y:S03]  /*5ba0*/  MOV R6, c[0x0][0x374] ;  /* 0x0000dd0000067a02 */ /* 0x000fe60000000f00 */
[C---:B------:R-:W-:Y:S05]  /*5bb0*/  IMAD.U32 R2, R5.reuse, -0x40, RZ ;  /* 0xffffffc005027824 */ /* 0x040fea00078e00ff */
[C---:B------:R-:W-:Y:S04]  /*5bc0*/  LEA R4, P0, R2.reuse, R190, 0x1 ;  /* 0x000000be02047211 */ /* 0x040fe800078008ff */
[----:B------:R-:W-:Y:S01]  /*5bd0*/  LEA.HI.X.SX32 R2, R2, R191, 0x1, P0 ;  /* 0x000000bf02027211 */ /* 0x000fe200000f0eff */
[----:B------:R-:W-:Y:S03]  /*5be0*/  IMAD.MOV.U32 R190, RZ, RZ, R4 ;  /* 0x000000ffffbe7224 */ /* 0x000fe600078e0004 */
[----:B------:R-:W-:Y:S02]  /*5bf0*/  MOV R191, R2 ;  /* 0x0000000200bf7202 */ /* 0x000fe40000000f00 */
        /* <DEDUP_REMOVED lines=8> */
.L_x_868:
[----:B------:R-:W-:Y:S01]  /*5c80*/  LDSM.16.M88.4 R16, [R175] ;  /* 0x00000000af10783b */ /* 0x000fe20000000200 */
[--C-:B------:R-:W-:Y:S01]  /*5c90*/  IMAD.IADD R2, R0, 0x1, R128.reuse ;  /* 0x0000000100027824 */ /* 0x100fe200078e0280 */
[----:B------:R-:W-:Y:S01]  /*5ca0*/  LEA R194, P0, R250, R116, 0x2 ;  /* 0x00000074fac27211 */ /* 0x000fe200078010ff */
[----:B------:R-:W-:Y:S01]  /*5cb0*/  IMAD.IADD R112, R175, 0x1, R128 ;  /* 0x00000001af707824 */ /* 0x000fe200078e0280 */
[----:B------:R-:W2:Y:S01]  /*5cc0*/  LDSM.16.MT88.4 R8, [R0+0x6000] ;  /* 0x006000000008783b */ /* 0x000ea20000004200 */
[----:B------:R-:W-:Y:S01]  /*5cd0*/  IMAD.IADD R113, R128, 0x1, R176 ;  /* 0x0000000180717824 */ /* 0x000fe200078e02b0 */
[----:B------:R-:W-:Y:S01]  /*5ce0*/  LEA.HI.X.SX32 R189, R250, R117, 0x2, P0 ;  /* 0x00000075fabd7211 */ /* 0x000fe200000f16ff */
[----:B------:R-:W-:Y:S01]  /*5cf0*/  ULOP3.LUT UR12, UR7, 0x1, URZ, 0xc0, !UPT ;  /* 0x00000001070c7892 */ /* 0x000fe2000f8ec03f */
[----:B------:R-:W3:Y:S03]  /*5d00*/  LDSM.16.MT88.4 R20, [R2+0x6000] ;  /* 0x006000000214783b */ /* 0x000ee60000004200 */
[----:B------:R-:W-:Y:S01]  /*5d10*/  UISETP.NE.U32.AND UP3, UPT, UR12, 0x1, UPT ;  /* 0x000000010c00788c */ /* 0x000fe2000bf65070 */
        /* <DEDUP_REMOVED lines=41> */
[----:B------:R2:W1:Y:S07]  /*5fb0*/  LDSM.16.MT88.4 R108, [R0+0x9800] ;  /* 0x00980000006c783b */ /* 0x00046e0000004200 */
[C---:B---3--:R-:W-:Y:S08]  /*5fc0*/  HMMA.16816.F32 R12, R100.reuse, R24, R12 ;  /* 0x00000018640c723c */ /* 0x048ff0000000180c */
[----:B------:R-:W-:Y:S01]  /*5fd0*/  HMMA.16816.F32 R16, R100, R26, R16 ;  /* 0x0000001a6410723c */ /* 0x000fe20000001810 */
[----:B------:R3:W1:Y:S07]  /*5fe0*/  LDSM.16.MT88.4 R24, [R2+0x9800] ;  /* 0x009800000218783b */ /* 0x00066e0000004200 */
[C---:B----4-:R-:W-:Y:S01]  /*5ff0*/  HMMA.16816.F32 R4, R28.reuse, R104, R4 ;  /* 0x000000681c04723c */ /* 0x050fe20000001804 */
[----:B--2---:R-:W-:Y:S07]  /*6000*/  IMAD.U32 R0, RZ, RZ, UR13 ;  /* 0x0000000dff007e24 */ /* 0x004fee000f8e00ff */
[C---:B------:R-:W-:Y:S08]  /*6010*/  HMMA.16816.F32 R8, R28.reuse, R106, R8 ;  /* 0x0000006a1c08723c */ /* 0x040ff00000001808 */
[C---:B-1----:R-:W-:Y:S01]  /*6020*/  HMMA.16816.F32 R12, R28.reuse, R20, R12 ;  /* 0x000000141c0c723c */ /* 0x042fe2000000180c */
[----:B---3--:R-:W-:Y:S06]  /*6030*/  IMAD.U32 R2, RZ, RZ, UR25 ;  /* 0x00000019ff027e24 */ /* 0x008fec000f8e00ff */
[----:B------:R-:W-:Y:S01]  /*6040*/  @P2 IADD3 R20, P3, R240, UR9, RZ ;  /* 0x00000009f0142c10 */ /* 0x000fe2000ff7e0ff */
[----:B------:R-:W-:Y:S01]  /*6050*/  HMMA.16816.F32 R16, R28, R22, R16 ;  /* 0x000000161c10723c */ /* 0x000fe20000001810 */
[----:B------:R-:W-:Y:S03]  /*6060*/  @UP5 UIADD3 UR9, UP4, UR9, -0x100, URZ ;  /* 0xffffff0009095890 */ /* 0x000fe6000ff9e03f */
[----:B------:R-:W-:Y:S01]  /*6070*/  @P2 IADD3.X R21, R241, UR8, RZ, P3, !PT ;  /* 0x00000008f1152c10 */ /* 0x000fe20009ffe4ff */
[----:B------:R-:W-:Y:S02]  /*6080*/  @UP5 UIADD3.X UR8, UR8, -0x1, URZ, UP4, !UPT ;  /* 0xffffffff08085890 */ /* 0x000fe4000a7fe43f */
[----:B------:R-:W-:Y:S01]  /*6090*/  IMAD.U32 R22, RZ, RZ, UR13 ;  /* 0x0000000dff167e24 */ /* 0x000fe2000f8e00ff */
[C---:B------:R-:W-:Y:S01]  /*60a0*/  HMMA.16816.F32 R4, R32.reuse, R108, R4 ;  /* 0x0000006c2004723c */ /* 0x040fe20000001804 */
[----:B------:R1:W5:Y:S03]  /*60b0*/  @P2 LDG.E R232, [R20.64] ;  /* 0x0000000414e82981 */ /* 0x000366000c1e1900 */
[----:B------:R-:W-:Y:S01]  /*60c0*/  IMAD.U32 R28, RZ, RZ, UR19 ;  /* 0x00000013ff1c7e24 */ /* 0x000fe2000f8e00ff */
[----:B------:R1:W5:Y:S03]  /*60d0*/  @P2 LDG.E R233, [R20.64+0x20] ;  /* 0x0000200414e92981 */ /* 0x000366000c1e1900 */
[C---:B------:R-:W-:Y:S01]  /*60e0*/  HMMA.16816.F32 R8, R32.reuse, R110, R8 ;  /* 0x0000006e2008723c */ /* 0x040fe20000001808 */
[----:B------:R1:W5:Y:S04]  /*60f0*/  @P2 LDG.E R230, [R20.64+0x80] ;  /* 0x0000800414e62981 */ /* 0x000368000c1e1900 */
[----:B------:R1:W5:Y:S03]  /*6100*/  @P2 LDG.E R231, [R20.64+0xa0] ;  /* 0x0000a00414e72981 */ /* 0x000366000c1e1900 */
[C---:B------:R-:W-:Y:S07]  /*6110*/  HMMA.16816.F32 R12, R32.reuse, R24, R12 ;  /* 0x00000018200c723c */ /* 0x040fee000000180c */
[----:B------:R-:W-:Y:S01]  /*6120*/  IMAD.U32 R24, RZ, RZ, UR25 ;  /* 0x00000019ff187e24 */ /* 0x000fe2000f8e00ff */
[----:B------:R-:W-:Y:S01]  /*6130*/  HMMA.16816.F32 R16, R32, R26, R16 ;  /* 0x0000001a2010723c */ /* 0x000fe20000001810 */
[----:B------:R-:W-:Y:S01]  /*6140*/  IMAD.U32 R25, RZ, RZ, UR19 ;  /* 0x00000013ff197e24 */ /* 0x000fe2000f8e00ff */
[----:B------:R-:W-:Y:S05]  /*6150*/  LDSM.16.MT88.4 R32, [R3+0xc800] ;  /* 0x00c800000320783b */ /* 0x000fea0000004200 */
[----:B------:R-:W-:Y:S02]  /*6160*/  IMAD.U32 R26, RZ, RZ, UR24 ;  /* 0x00000018ff1a7e24 */ /* 0x000fe4000f8e00ff */
[----:B-1----:R-:W-:Y:S03]  /*6170*/  IMAD.MOV.U32 R20, RZ, RZ, R194 ;  /* 0x000000ffff147224 */ /* 0x002fe600078e00c2 */
[----:B------:R-:W-:Y:S02]  /*6180*/  IMAD.MOV.U32 R21, RZ, RZ, R189 ;  /* 0x000000ffff157224 */ /* 0x000fe400078e00bd */
[-C--:B------:R-:W-:Y:S02]  /*6190*/  LEA R22, P3, R22, R20.reuse, 0x2 ;  /* 0x0000001416167211 */ /* 0x080fe400078610ff */
[-C--:B------:R-:W-:Y:S01]  /*61a0*/  LEA R28, P2, R28, R20.reuse, 0x2 ;  /* 0x000000141c1c7211 */ /* 0x080fe200078410ff */
[----:B------:R1:W-:Y:S01]  /*61b0*/  RED.E.ADD.F32.FTZ.RN.STRONG.GPU [R20.64], R4 ;  /* 0x000000041400798e */ /* 0x0003e2000c10e784 */
[-C--:B------:R-:W-:Y:S01]  /*61c0*/  LEA.HI.X.SX32 R23, R0, R21.reuse, 0x2, P3 ;  /* 0x0000001500177211 */ /* 0x080fe200018f16ff */
[----:B------:R-:W-:Y:S01]  /*61d0*/  IMAD.U32 R0, RZ, RZ, UR24 ;  /* 0x00000018ff007e24 */ /* 0x000fe2000f8e00ff */
[-C--:B------:R-:W-:Y:S02]  /*61e0*/  LEA R24, P0, R24, R20.reuse, 0x2 ;  /* 0x0000001418187211 */ /* 0x080fe400078010ff */
[-C--:B------:R-:W-:Y:S01]  /*61f0*/  LEA.HI.X.SX32 R29, R25, R21.reuse, 0x2, P2 ;  /* 0x00000015191d7211 */ /* 0x080fe200010f16ff */
[----:B------:R2:W-:Y:S01]  /*6200*/  RED.E.ADD.F32.FTZ.RN.STRONG.GPU [R22.64], R5 ;  /* 0x000000051600798e */ /* 0x0005e2000c10e784 */
[-C--:B------:R-:W-:Y:S01]  /*6210*/  LEA.HI.X.SX32 R25, R2, R21.reuse, 0x2, P0 ;  /* 0x0000001502197211 */ /* 0x080fe200000f16ff */
[----:B------:R-:W-:Y:S01]  /*6220*/  IMAD.U32 R2, RZ, RZ, UR22 ;  /* 0x00000016ff027e24 */ /* 0x000fe2000f8e00ff */
[-C--:B------:R-:W-:Y:S01]  /*6230*/  LEA R26, P0, R26, R20.reuse, 0x2 ;  /* 0x000000141a1a7211 */ /* 0x080fe200078010ff */
[----:B------:R3:W-:Y:S03]  /*6240*/  RED.E.ADD.F32.FTZ.RN.STRONG.GPU [R28.64], R6 ;  /* 0x000000061c00798e */ /* 0x0007e6000c10e784 */
[-C--:B------:R-:W-:Y:S01]  /*6250*/  LEA.HI.X.SX32 R27, R0, R21.reuse, 0x2, P0 ;  /* 0x00000015001b7211 */ /* 0x080fe200000f16ff */
[----:B------:R4:W-:Y:S01]  /*6260*/  RED.E.ADD.F32.FTZ.RN.STRONG.GPU [R24.64], R7 ;  /* 0x000000071800798e */ /* 0x0009e2000c10e784 */
[----:B------:R-:W-:Y:S03]  /*6270*/  IMAD.U32 R0, RZ, RZ, UR21 ;  /* 0x00000015ff007e24 */ /* 0x000fe6000f8e00ff */
[----:B------:R4:W-:Y:S04]  /*6280*/  RED.E.ADD.F32.FTZ.RN.STRONG.GPU [R26.64], R8 ;  /* 0x000000081a00798e */ /* 0x0009e8000c10e784 */
[----:B------:R-:W-:Y:S01]  /*6290*/  LDSM.16.MT88.4 R28, [R3+0xa800] ;  /* 0x00a80000031c783b */ /* 0x000fe20000004200 */
[----:B-1----:R-:W-:Y:S05]  /*62a0*/  IMAD.U32 R4, RZ, RZ, UR21 ;  /* 0x00000015ff047e24 */ /* 0x002fea000f8e00ff */
[-C--:B------:R-:W-:Y:S01]  /*62b0*/  LEA R4, P0, R4, R20.reuse, 0x2 ;  /* 0x0000001404047211 */ /* 0x080fe200078010ff */
[----:B--2---:R-:W-:Y:S02]  /*62c0*/  IMAD.U32 R5, RZ, RZ, UR23 ;  /* 0x00000017ff057e24 */ /* 0x004fe4000f8e00ff */
[----:B---3--:R-:W-:Y:S02]  /*62d0*/  IMAD.U32 R6, RZ, RZ, UR22 ;  /* 0x00000016ff067e24 */ /* 0x008fe4000f8e00ff */
[----:B----4-:R-:W-:Y:S03]  /*62e0*/  IMAD.U32 R24, RZ, RZ, UR23 ;  /* 0x00000017ff187e24 */ /* 0x010fe6000f8e00ff */
[-C--:B------:R-:W-:Y:S01]  /*62f0*/  LEA R6, P2, R6, R20.reuse, 0x2 ;  /* 0x0000001406067211 */ /* 0x080fe200078410ff */
[----:B------:R-:W-:Y:S01]  /*6300*/  IMAD.U32 R26, RZ, RZ, UR18 ;  /* 0x00000012ff1a7e24 */ /* 0x000fe2000f8e00ff */
[-C--:B------:R-:W-:Y:S01]  /*6310*/  LEA R24, P3, R24, R20.reuse, 0x2 ;  /* 0x0000001418187211 */ /* 0x080fe200078610ff */
[----:B------:R-:W-:Y:S01]  /*6320*/  IMAD.U32 R8, RZ, RZ, UR15 ;  /* 0x0000000fff087e24 */ /* 0x000fe2000f8e00ff */
[-C--:B------:R-:W-:Y:S01]  /*6330*/  LEA.HI.X.SX32 R7, R2, R21.reuse, 0x2, P2 ;  /* 0x0000001502077211 */ /* 0x080fe200010f16ff */
[----:B------:R-:W-:Y:S01]  /*6340*/  IMAD.U32 R2, RZ, RZ, UR14 ;  /* 0x0000000eff027e24 */ /* 0x000fe2000f8e00ff */
[-C--:B------:R-:W-:Y:S02]  /*6350*/  LEA.HI.X.SX32 R25, R5, R21.reuse, 0x2, P3 ;  /* 0x0000001505197211 */ /* 0x080fe400018f16ff */
[-C--:B------:R-:W-:Y:S01]  /*6360*/  LEA.HI.X.SX32 R5, R0, R21.reuse, 0x2, P0 ;  /* 0x0000001500057211 */ /* 0x080fe200000f16ff */
[----:B------:R-:W-:Y:S01]  /*6370*/  IMAD.U32 R0, RZ, RZ, UR20 ;  /* 0x00000014ff007e24 */ /* 0x000fe2000f8e00ff */
[-C--:B------:R-:W-:Y:S01]  /*6380*/  LEA R26, P6, R26, R20.reuse, 0x2 ;  /* 0x000000141a1a7211 */ /* 0x080fe200078c10ff */
[----:B------:R1:W-:Y:S01]  /*6390*/  RED.E.ADD.F32.FTZ.RN.STRONG.GPU [R24.64], R9 ;  /* 0x000000091800798e */ /* 0x0003e2000c10e784 */
[-C--:B------:R-:W-:Y:S03]  /*63a0*/  LEA R8, P3, R8, R20.reuse, 0x2 ;  /* 0x0000001408087211 */ /* 0x080fe600078610ff */
[----:B------:R2:W-:Y:S04]  /*63b0*/  RED.E.ADD.F32.FTZ.RN.STRONG.GPU [R6.64], R10 ;  /* 0x0000000a0600798e */ /* 0x0005e8000c10e784 */
[----:B------:R3:W-:Y:S04]  /*63c0*/  RED.E.ADD.F32.FTZ.RN.STRONG.GPU [R4.64], R11 ;  /* 0x0000000b0400798e */ /* 0x0007e8000c10e784 */
[----:B------:R-:W-:Y:S04]  /*63d0*/  RED.E.ADD.F32.FTZ.RN.STRONG.GPU [R20.64+0x80], R12 ;  /* 0x0000800c1400798e */ /* 0x000fe8000c10e784 */
[----:B------:R-:W-:Y:S01]  /*63e0*/  RED.E.ADD.F32.FTZ.RN.STRONG.GPU [R22.64+0x80], R13 ;  /* 0x0000800d1600798e */ /* 0x000fe2000c10e784 */
[----:B-1----:R-:W-:Y:S02]  /*63f0*/  IMAD.U32 R24, RZ, RZ, UR17 ;  /* 0x00000011ff187e24 */ /* 0x002fe4000f8e00ff */
[----:B------:R-:W-:Y:S02]  /*6400*/  IMAD.U32 R9, RZ, RZ, UR17 ;  /* 0x00000011ff097e24 */ /* 0x000fe4000f8e00ff */
[----:B--2---:R-:W-:Y:S01]  /*6410*/  IMAD.U32 R10, RZ, RZ, UR16 ;  /* 0x00000010ff0a7e24 */ /* 0x004fe2000f8e00ff */
[-C--:B------:R-:W-:Y:S01]  /*6420*/  LEA R24, P5, R24, R20.reuse, 0x2 ;  /* 0x0000001418187211 */ /* 0x080fe200078a10ff */
[----:B------:R-:W-:Y:S02]  /*6430*/  IMAD.U32 R7, RZ, RZ, UR16 ;  /* 0x00000010ff077e24 */ /* 0x000fe4000f8e00ff */
[----:B---3--:R-:W-:Y:S01]  /*6440*/  IMAD.U32 R11, RZ, RZ, UR18 ;  /* 0x00000012ff0b7e24 */ /* 0x008fe2000f8e00ff */
[-C--:B------:R-:W-:Y:S01]  /*6450*/  LEA R10, P4, R10, R20.reuse, 0x2 ;  /* 0x000000140a0a7211 */ /* 0x080fe200078810ff */
[----:B------:R-:W-:Y:S01]  /*6460*/  IMAD.U32 R6, RZ, RZ, UR14 ;  /* 0x0000000eff067e24 */ /* 0x000fe2000f8e00ff */
[-C--:B------:R-:W-:Y:S01]  /*6470*/  LEA.HI.X.SX32 R25, R9, R21.reuse, 0x2, P5 ;  /* 0x0000001509197211 */ /* 0x080fe200028f16ff */
[----:B------:R-:W-:Y:S01]  /*6480*/  IMAD.U32 R5, RZ, RZ, UR15 ;  /* 0x0000000fff057e24 */ /* 0x000fe2000f8e00ff */
[-C--:B------:R-:W-:Y:S01]  /*6490*/  LEA.HI.X.SX32 R27, R11, R21.reuse, 0x2, P6 ;  /* 0x000000150b1b7211 */ /* 0x080fe200030f16ff */
[----:B------:R-:W-:Y:S01]  /*64a0*/  IMAD.U32 R4, RZ, RZ, UR20 ;  /* 0x00000014ff047e24 */ /* 0x000fe2000f8e00ff */
[-C--:B------:R-:W-:Y:S02]  /*64b0*/  LEA.HI.X.SX32 R11, R7, R21.reuse, 0x2, P4 ;  /* 0x00000015070b7211 */ /* 0x080fe400020f16ff */
[-C--:B------:R-:W-:Y:S01]  /*64c0*/  LEA R6, P2, R6, R20.reuse, 0x2 ;  /* 0x0000001406067211 */ /* 0x080fe200078410ff */
[----:B------:R-:W-:Y:S01]  /*64d0*/  RED.E.ADD.F32.FTZ.RN.STRONG.GPU [R26.64], R14 ;  /* 0x0000000e1a00798e */ /* 0x000fe2000c10e784 */
[-C--:B------:R-:W-:Y:S02]  /*64e0*/  LEA.HI.X.SX32 R9, R5, R21.reuse, 0x2, P3 ;  /* 0x0000001505097211 */ /* 0x080fe400018f16ff */
[----:B------:R-:W-:Y:S01]  /*64f0*/  LEA R4, P0, R4, R20, 0x2 ;  /* 0x0000001404047211 */ /* 0x000fe200078010ff */
[----:B------:R-:W-:Y:S01]  /*6500*/  RED.E.ADD.F32.FTZ.RN.STRONG.GPU [R24.64], R15 ;  /* 0x0000000f1800798e */ /* 0x000fe2000c10e784 */
[-C--:B------:R-:W-:Y:S02]  /*6510*/  LEA.HI.X.SX32 R7, R2, R21.reuse, 0x2, P2 ;  /* 0x0000001502077211 */ /* 0x080fe400010f16ff */
[----:B------:R-:W-:Y:S01]  /*6520*/  LEA.HI.X.SX32 R5, R0, R21, 0x2, P0 ;  /* 0x0000001500057211 */ /* 0x000fe200000f16ff */
[----:B------:R-:W-:Y:S01]  /*6530*/  RED.E.ADD.F32.FTZ.RN.STRONG.GPU [R10.64], R16 ;  /* 0x000000100a00798e */ /* 0x000fe2000c10e784 */
[----:B------:R-:W-:Y:S01]  /*6540*/  IMAD.IADD R0, R128, 0x1, R172 ;  /* 0x0000000180007824 */ /* 0x000fe200078e02ac */
[----:B------:R-:W-:Y:S01]  /*6550*/  PLOP3.LUT P0, PT, PT, PT, UP3, 0x80, 0x0 ;  /* 0x000000000000781c */ /* 0x000fe20003f0f038 */
[----:B------:R-:W-:Y:S01]  /*6560*/  @UP5 UIADD3 UR11, UP3, UR11, -0x100, URZ ;  /* 0xffffff000b0b5890 */ /* 0x000fe2000ff7e03f */
[----:B------:R-:W-:Y:S01]  /*6570*/  RED.E.ADD.F32.FTZ.RN.STRONG.GPU [R8.64], R17 ;  /* 0x000000110800798e */ /* 0x000fe2000c10e784 */
[----:B------:R-:W-:Y:S01]  /*6580*/  ISETP.LT.AND P2, PT, RZ, UR7, PT ;  /* 0x00000007ff007c0c */ /* 0x000fe2000bf41270 */
[----:B------:R-:W-:Y:S02]  /*6590*/  UIADD3 UR7, UR7, -0x1, URZ ;  /* 0xffffffff07077890 */ /* 0x000fe4000fffe03f */
[----:B------:R-:W-:Y:S01]  /*65a0*/  RED.E.ADD.F32.FTZ.RN.STRONG.GPU [R6.64], R18 ;  /* 0x000000120600798e */ /* 0x000fe2000c10e784 */
[----:B------:R-:W-:Y:S03]  /*65b0*/  @UP5 UIADD3.X UR10, UR10, -0x1, URZ, UP3, !UPT ;  /* 0xffffffff0a0a5890 */ /* 0x000fe60009ffe43f */
        /* <DEDUP_REMOVED lines=20> */
[C---:B------:R-:W-:Y:S08]  /*6700*/  HMMA.16816.F32 R72, R32.reuse, R12, R72 ;  /* 0x0000000c2048723c */ /* 0x040ff00000001848 */
[-C--:B------:R-:W-:Y:S08]  /*6710*/  HMMA.16816.F32 R76, R32, R14.reuse, R76 ;  /* 0x0000000e204c723c */ /* 0x080ff0000000184c */
[C---:B------:R-:W-:Y:S01]  /*6720*/  HMMA.16816.F32 R80, R28.reuse, R14, R80 ;  /* 0x0000000e1c50723c */ /* 0x040fe20000001850 */
[----:B------:R-:W-:Y:S07]  /*6730*/  LDSM.16.MT88.4 R12, [R3+0xb800] ;  /* 0x00b80000030c783b */ /* 0x000fee0000004200 */
[-C--:B------:R-:W-:Y:S08]  /*6740*/  HMMA.16816.F32 R84, R28, R16.reuse, R84 ;  /* 0x000000101c54723c */ /* 0x080ff00000001854 */
[C---:B------:R-:W-:Y:S08]  /*6750*/  HMMA.16816.F32 R88, R32.reuse, R16, R88 ;  /* 0x000000102058723c */ /* 0x040ff00000001858 */
[-C--:B------:R-:W-:Y:S01]  /*6760*/  HMMA.16816.F32 R92, R32, R18.reuse, R92 ;  /* 0x00000012205c723c */ /* 0x080fe2000000185c */
[----:B------:R3:W-:Y:S07]  /*6770*/  LDSM.16.MT88.4 R32, [R0+0x1800] ;  /* 0x001800000020783b */ /* 0x0007ee0000004200 */
[----:B------:R-:W-:Y:S01]  /*6780*/  HMMA.16816.F32 R96, R28, R18, R96 ;  /* 0x000000121c60723c */ /* 0x000fe20000001860 */
[----:B------:R4:W2:Y:S04]  /*6790*/  LDSM.16.MT88.4 R16, [R172+0x1800] ;  /* 0x00180000ac10783b */ /* 0x0008a80000004200 */
[----:B------:R-:W2:Y:S03]  /*67a0*/  LDSM.16.MT88.4 R28, [R3+0xd800] ;  /* 0x00d80000031c783b */ /* 0x000ea60000004200 */
[-C--:B-1----:R-:W-:Y:S08]  /*67b0*/  HMMA.16816.F32 R68, R4, R8.reuse, R68 ;  /* 0x000000080444723c */ /* 0x082ff00000001844 */
[C---:B------:R-:W-:Y:S04]  /*67c0*/  HMMA.16816.F32 R72, R20.reuse, R8, R72 ;  /* 0x000000081448723c */ /* 0x040fe80000001848 */
[C---:B---3--:R-:W-:Y:S02]  /*67d0*/  IADD3 R0, R172.reuse, -0x2000, RZ ;  /* 0xffffe000ac007810 */ /* 0x048fe40007ffe0ff */
[----:B------:R-:W-:Y:S02]  /*67e0*/  @P0 IADD3 R0, R172, 0x2000, RZ ;  /* 0x00002000ac000810 */ /* 0x000fe40007ffe0ff */
[-C--:B------:R-:W-:Y:S04]  /*67f0*/  HMMA.16816.F32 R76, R20, R10.reuse, R76 ;  /* 0x0000000a144c723c */ /* 0x080fe8000000184c */
[----:B----4-:R-:W-:Y:S04]  /*6800*/  IMAD.MOV.U32 R172, RZ, RZ, R0 ;  /* 0x000000ffffac7224 */ /* 0x010fe800078e0000 */
[C---:B------:R-:W-:Y:S08]  /*6810*/  HMMA.16816.F32 R80, R4.reuse, R10, R80 ;  /* 0x0000000a0450723c */ /* 0x040ff00000001850 */
[-C--:B--2---:R-:W-:Y:S08]  /*6820*/  HMMA.16816.F32 R84, R4, R24.reuse, R84 ;  /* 0x000000180454723c */ /* 0x084ff00000001854 */
[C---:B------:R-:W-:Y:S08]  /*6830*/  HMMA.16816.F32 R88, R20.reuse, R24, R88 ;  /* 0x000000181458723c */ /* 0x040ff00000001858 */
[-C--:B------:R-:W-:Y:S08]  /*6840*/  HMMA.16816.F32 R92, R20, R26.reuse, R92 ;  /* 0x0000001a145c723c */ /* 0x080ff0000000185c */
[----:B------:R-:W-:Y:S08]  /*6850*/  HMMA.16816.F32 R96, R4, R26, R96 ;  /* 0x0000001a0460723c */ /* 0x000ff00000001860 */
        /* <DEDUP_REMOVED lines=74> */
[----:B------:R-:W-:Y:S01]  /*6d00*/  UISETP.NE.AND UP0, UPT, UR32, -0x1, UPT ;  /* 0xffffffff2000788c */ /* 0x000fe2000bf05270 */
[----:B------:R1:W-:Y:S01]  /*6d10*/  STS [R248], R5 ;  /* 0x00000005f8007388 */ /* 0x0003e20000000800 */
[----:B------:R-:W-:Y:S01]  /*6d20*/  F2FP.PACK_AB R46, R47, R46 ;  /* 0x0000002e2f2e723e */ /* 0x000fe200000000ff */
[----:B------:R-:W-:Y:S01]  /*6d30*/  ULDC.64 UR10, c[0x0][0x3a0] ;  /* 0x0000e800000a7ab9 */ /* 0x000fe20000000a00 */
[----:B------:R-:W-:Y:S01]  /*6d40*/  F2FP.PACK_AB R0, R0, R94 ;  /* 0x0000005e0000723e */ /* 0x000fe200000000ff */
[----:B------:R1:W-:Y:S01]  /*6d50*/  STS [R248+0x400], R4 ;  /* 0x00040004f8007388 */ /* 0x0003e20000000800 */
[----:B------:R-:W-:-:S02]  /*6d60*/  F2FP.PACK_AB R52, R53, R52 ;  /* 0x000000343534723e */ /* 0x000fc400000000ff */
[----:B------:R-:W-:Y:S01]  /*6d70*/  F2FP.PACK_AB R54, R55, R54 ;  /* 0x000000363736723e */ /* 0x000fe200000000ff */
[----:B------:R1:W-:Y:S01]  /*6d80*/  STS [R246+0x2000], R7 ;  /* 0x00200007f6007388 */ /* 0x0003e20000000800 */
[----:B------:R-:W-:Y:S01]  /*6d90*/  F2FP.PACK_AB R64, R65, R64 ;  /* 0x000000404140723e */ /* 0x000fe200000000ff */
[----:B------:R-:W-:Y:S01]  /*6da0*/  @UP0 UIADD3 UR7, UR26, UR32, URZ ;  /* 0x000000201a070290 */ /* 0x000fe2000fffe03f */
[----:B------:R-:W-:Y:S01]  /*6db0*/  F2FP.PACK_AB R66, R67, R66 ;  /* 0x000000424342723e */ /* 0x000fe200000000ff */
[----:B------:R1:W-:Y:S01]  /*6dc0*/  STS [R246+0x2400], R6 ;  /* 0x00240006f6007388 */ /* 0x0003e20000000800 */
[----:B------:R-:W-:Y:S01]  /*6dd0*/  F2FP.PACK_AB R56, R57, R56 ;  /* 0x000000383938723e */ /* 0x000fe200000000ff */
[----:B------:R-:W-:Y:S01]  /*6de0*/  @UP0 UIMAD.WIDE.U32 UR8, UR7, UR10, URZ ;  /* 0x0000000a070802a5 */ /* 0x000fe2000f8e003f */
[----:B------:R-:W-:Y:S01]  /*6df0*/  F2FP.PACK_AB R58, R59, R58 ;  /* 0x0000003a3b3a723e */ /* 0x000fe200000000ff */
[----:B------:R1:W-:Y:S01]  /*6e00*/  STS [R248+0x2000], R2 ;  /* 0x00200002f8007388 */ /* 0x0003e20000000800 */
[----:B------:R-:W-:Y:S01]  /*6e10*/  F2FP.PACK_AB R60, R61, R60 ;  /* 0x0000003c3d3c723e */ /* 0x000fe200000000ff */
[----:B------:R-:W-:Y:S01]  /*6e20*/  @UP0 UIMAD UR31, UR7, UR11, UR9 ;  /* 0x0000000b071f02a4 */ /* 0x000fe2000f8e0209 */
[----:B------:R-:W-:Y:S01]  /*6e30*/  F2FP.PACK_AB R62, R63, R62 ;  /* 0x0000003e3f3e723e */ /* 0x000fe200000000ff */
[----:B------:R1:W-:Y:S01]  /*6e40*/  STS [R248+0x2400], R0 ;  /* 0x00240000f8007388 */ /* 0x0003e20000000800 */
[----:B------:R-:W-:Y:S01]  /*6e50*/  PLOP3.LUT P0, PT, PT, PT, UP0, 0x80, 0x0 ;  /* 0x000000000000781c */ /* 0x000fe20003f0f008 */
[----:B------:R-:W-:-:S02]  /*6e60*/  @UP0 UMOV UR30, UR8 ;  /* 0x00000008001e0c82 */ /* 0x000fc40008000000 */
        /* <DEDUP_REMOVED lines=20> */
[----:B------:R-:W-:Y:S02]  /*6fb0*/  USHF.R.S32.HI UR28, URZ, 0x1f, UR42 ;  /* 0x0000001f3f1c7899 */ /* 0x000fe4000801142a */
[----:B------:R-:W-:Y:S02]  /*6fc0*/  UIMAD UR12, UR26, UR9, UR7 ;  /* 0x000000091a0c72a4 */ /* 0x000fe4000f8e0207 */
[----:B------:R-:W-:Y:S02]  /*6fd0*/  UIMAD.WIDE.U32 UR8, UR26, UR8, URZ ;  /* 0x000000081a0872a5 */ /* 0x000fe4000f8e003f */
[----:B------:R-:W-:Y:S02]  /*6fe0*/  ULDC.64 UR10, c[0x0][0x388] ;  /* 0x0000e200000a7ab9 */ /* 0x000fe40000000a00 */
[----:B------:R-:W-:-:S02]  /*6ff0*/  UIADD3 UR9, UR9, UR12, URZ ;  /* 0x0000000c09097290 */ /* 0x000fc4000fffe03f */
[----:B------:R-:W-:Y:S02]  /*7000*/  UIMAD UR7, UR28, UR10, URZ ;  /* 0x0000000a1c0772a4 */ /* 0x000fe4000f8e023f */
[----:B------:R-:W-:Y:S02]  /*7010*/  UIMAD.WIDE.U32 UR8, UR42, UR10, UR8 ;  /* 0x0000000a2a0872a5 */ /* 0x000fe4000f8e0008 */
[----:B------:R-:W-:-:S04]  /*7020*/  UIMAD UR7, UR42, UR11, UR7 ;  /* 0x0000000b2a0772a4 */ /* 0x000fc8000f8e0207 */
[----:B------:R-:W-:Y:S02]  /*7030*/  UIADD3 UR31, UR9, UR7, URZ ;  /* 0x00000007091f7290 */ /* 0x000fe4000fffe03f */
[----:B------:R-:W-:Y:S02]  /*7040*/  UMOV UR30, UR8 ;  /* 0x00000008001e7c82 */ /* 0x000fe40008000000 */
.L_x_870:
        /* <DEDUP_REMOVED lines=9> */
[----:B------:R-:W-:Y:S02]  /*70e0*/  USHF.R.S32.HI UR28, URZ, 0x1f, UR42 ;  /* 0x0000001f3f1c7899 */ /* 0x000fe4000801142a */
[----:B------:R-:W-:Y:S02]  /*70f0*/  UIMAD UR12, UR26, UR9, UR7 ;  /* 0x000000091a0c72a4 */ /* 0x000fe4000f8e0207 */
[----:B------:R-:W-:-:S02]  /*7100*/  UIMAD.WIDE.U32 UR8, UR26, UR8, URZ ;  /* 0x000000081a0872a5 */ /* 0x000fc4000f8e003f */
[----:B------:R-:W-:Y:S02]  /*7110*/  ULDC.64 UR10, c[0x0][0x390] ;  /* 0x0000e400000a7ab9 */ /* 0x000fe40000000a00 */
[----:B------:R-:W-:Y:S02]  /*7120*/  UIADD3 UR9, UR9, UR12, URZ ;  /* 0x0000000c09097290 */ /* 0x000fe4000fffe03f */
[----:B------:R-:W-:Y:S02]  /*7130*/  UIMAD UR7, UR28, UR10, URZ ;  /* 0x0000000a1c0772a4 */ /* 0x000fe4000f8e023f */
[----:B------:R-:W-:Y:S02]  /*7140*/  UIMAD.WIDE.U32 UR8, UR42, UR10, UR8 ;  /* 0x0000000a2a0872a5 */ /* 0x000fe4000f8e0008 */
[----:B------:R-:W-:-:S04]  /*7150*/  UIMAD UR7, UR42, UR11, UR7 ;  /* 0x0000000b2a0772a4 */ /* 0x000fc8000f8e0207 */
[----:B------:R-:W-:-:S03]  /*7160*/  UIADD3 UR10, UR9, UR7, URZ ;  /* 0x00000007090a7290 */ /* 0x000fc6000fffe03f */
[----:B------:R-:W-:Y:S02]  /*7170*/  UMOV UR9, UR8 ;  /* 0x0000000800097c82 */ /* 0x000fe40008000000 */
.L_x_871:
[----:B------:R-:W-:Y:S01]  /*7180*/  BAR.SYNC.DEFER_BLOCKING 0x0 ;  /* 0x0000000000007b1d */ /* 0x000fe20000010000 */
[----:B------:R-:W-:Y:S01]  /*7190*/  USHF.L.U32 UR7, UR27, 0x7, URZ ;  /* 0x000000071b077899 */ /* 0x000fe2000800063f */
[--C-:B-1----:R-:W-:Y:S01]  /*71a0*/  SHF.R.S32.HI R7, RZ, 0x1f, R244.reuse ;  /* 0x0000001fff077819 */ /* 0x102fe200000114f4 */
[----:B------:R-:W-:Y:S01]  /*71b0*/  IMAD.MOV.U32 R6, RZ, RZ, R244 ;  /* 0x000000ffff067224 */ /* 0x000fe200078e00f4 */
[----:B------:R-:W-:Y:S01]  /*71c0*/  UIMAD UR6, UR27, -0x80, UR6 ;  /* 0xffffff801b0678a4 */ /* 0x000fe2000f8e0206 */
[----:B------:R-:W-:Y:S01]  /*71d0*/  SHF.R.S32.HI R25, RZ, 0x1f, R237 ;  /* 0x0000001fff197819 */ /* 0x000fe200000114ed */
[----:B------:R-:W-:Y:S01]  /*71e0*/  USHF.R.S32.HI UR8, URZ, 0x1f, UR7 ;  /* 0x0000001f3f087899 */ /* 0x000fe20008011407 */
[----:B------:R-:W-:Y:S01]  /*71f0*/  IMAD.U32 R24, RZ, RZ, UR7 ;  /* 0x00000007ff187e24 */ /* 0x000fe2000f8e00ff */
[----:B------:R-:W-:Y:S01]  /*7200*/  ULDC.64 UR28, c[0x0][0x3a0] ;  /* 0x0000e800001c7ab9 */ /* 0x000fe20000000a00 */
[----:B------:R-:W-:Y:S01]  /*7210*/  BSSY B0, `(.L_x_872) ;  /* 0x0000021000007945 */ /* 0x000fe20003800000 */
[----:B------:R-:W-:Y:S01]  /*7220*/  UIMAD UR11, UR8, UR28, URZ ;  /* 0x0000001c080b72a4 */ /* 0x000fe2000f8e023f */
[----:B------:R-:W-:Y:S01]  /*7230*/  IMAD.WIDE.U32 R4, R24, c[0x0][0x3a0], R6 ;  /* 0x0000e80018047a25 */ /* 0x000fe200078e0006 */
[----:B------:R-:W-:Y:S01]  /*7240*/  USHF.R.S32.HI UR12, URZ, 0x1f, UR47 ;  /* 0x0000001f3f0c7899 */ /* 0x000fe2000801142f */
[----:B------:R-:W-:Y:S01]  /*7250*/  ISETP.GE.AND P4, PT, R237, UR6, PT ;  /* 0x00000006ed007c0c */ /* 0x000fe2000bf86270 */
[----:B------:R-:W-:-:S02]  /*7260*/  UIMAD UR11, UR7, UR29, UR11 ;  /* 0x0000001d070b72a4 */ /* 0x000fc4000f8e020b */
[----:B------:R-:W-:Y:S01]  /*7270*/  IADD3 R4, P0, R4, UR30, RZ ;  /* 0x0000001e04047c10 */ /* 0x000fe2000ff1e0ff */
[----:B------:R-:W-:-:S03]  /*7280*/  ULDC.64 UR28, c[0x0][0x3b8] ;  /* 0x0000ee00001c7ab9 */ /* 0x000fc60000000a00 */
[----:B------:R-:W-:Y:S01]  /*7290*/  IMAD.U32 R0, RZ, RZ, UR11 ;  /* 0x0000000bff007e24 */ /* 0x000fe2000f8e00ff */
[----:B------:R-:W-:Y:S01]  /*72a0*/  UIMAD UR11, UR12, UR28, URZ ;  /* 0x0000001c0c0b72a4 */ /* 0x000fe2000f8e023f */
[----:B------:R1:W2:Y:S03]  /*72b0*/  LDS.128 R16, [R236+0x7000] ;  /* 0x00700000ec107984 */ /* 0x0002a60000000c00 */
[----:B------:R-:W-:Y:S01]  /*72c0*/  IADD3.X R5, R5, UR31, R0, P0, !PT ;  /* 0x0000001f05057c10 */ /* 0x000fe200087fe400 */
[----:B------:R-:W-:Y:S01]  /*72d0*/  IMAD.U32 R0, RZ, RZ, UR47 ;  /* 0x0000002fff007e24 */ /* 0x000fe2000f8e00ff */
[----:B------:R-:W-:Y:S01]  /*72e0*/  UIMAD UR11, UR47, UR29, UR11 ;  /* 0x0000001d2f0b72a4 */ /* 0x000fe2000f8e020b */
[----:B------:R1:W3:Y:S02]  /*72f0*/  LDS.128 R20, [R236+0x8000] ;  /* 0x00800000ec147984 */ /* 0x0002e40000000c00 */
[----:B------:R-:W-:-:S02]  /*7300*/  IMAD.WIDE.U32 R4, R0, c[0x0][0x3b8], R4 ;  /* 0x0000ee0000047a25 */ /* 0x000fc400078e0004 */
[----:B------:R1:W4:Y:S03]  /*7310*/  LDS.128 R28, [R236+0x9000] ;  /* 0x00900000ec1c7984 */ /* 0x0003260000000c00 */
[----:B------:R-:W-:Y:S01]  /*7320*/  IADD3 R2, R5, UR11, RZ ;  /* 0x0000000b05027c10 */ /* 0x000fe2000fffe0ff */
        /* <DEDUP_REMOVED lines=15> */
.L_x_873:
[----:B------:R-:W-:Y:S05]  /*7420*/  BSYNC B0 ;  /* 0x0000000000007941 */ /* 0x000fea0003800000 */
.L_x_872:
[----:B------:R-:W-:Y:S01]  /*7430*/  IADD3 R0, R237, 0x20, RZ ;  /* 0x00000020ed007810 */ /* 0x000fe20007ffe0ff */
[----:B------:R-:W-:Y:S03]  /*7440*/  BSSY B0, `(.L_x_874) ;  /* 0x000000e000007945 */ /* 0x000fe60003800000 */
[----:B------:R-:W-:-:S13]  /*7450*/  ISETP.GE.AND P3, PT, R0, UR6, PT ;  /* 0x0000000600007c0c */ /* 0x000fda000bf66270 */
        /* <DEDUP_REMOVED lines=11> */
[----:B--2---:R2:W-:Y:S02]  /*7510*/  STG.E.128 [R10.64], R16 ;  /* 0x000000100a007986 */ /* 0x0045e4000c101d04 */
.L_x_875:
[----:B------:R-:W-:Y:S05]  /*7520*/  BSYNC B0 ;  /* 0x0000000000007941 */ /* 0x000fea0003800000 */
.L_x_874:
[----:B------:R-:W-:Y:S01]  /*7530*/  IADD3 R0, R237, 0x40, RZ ;  /* 0x00000040ed007810 */ /* 0x000fe20007ffe0ff */
[----:B------:R-:W-:Y:S03]  /*7540*/  BSSY B0, `(.L_x_876) ;  /* 0x000000e000007945 */ /* 0x000fe60003800000 */
[----:B------:R-:W-:-:S13]  /*7550*/  ISETP.GE.AND P2, PT, R0, UR6, PT ;  /* 0x0000000600007c0c */ /* 0x000fda000bf46270 */
[----:B------:R-:W-:Y:S05]  /*7560*/  @P2 BRA `(.L_x_877) ;  /* 0x000000b000002947 */ /* 0x000fea0003800000 */
[----:B------:R-:W-:Y:S02]  /*7570*/  IADD3 R0, P0, R237, 0x40, RZ ;  /* 0x00000040ed007810 */ /* 0x000fe40007f1e0ff */
[----:B------:R-:W-:-:S03]  /*7580*/  MOV R9, R2 ;  /* 0x0000000200097202 */ /* 0x000fc60000000f00 */
[----:B------:R-:W-:-:S04]  /*7590*/  IMAD.X R8, RZ, RZ, R25, P0 ;  /* 0x000000ffff087224 */ /* 0x000fc800000e0619 */
[----:B--2-4-:R-:W-:Y:S02]  /*75a0*/  IMAD R10, R8, c[0x0][0x3a0], RZ ;  /* 0x0000e800080a7a24 */ /* 0x014fe400078e02ff */
[----:B------:R-:W-:-:S04]  /*75b0*/  IMAD.MOV.U32 R8, RZ, RZ, R4 ;  /* 0x000000ffff087224 */ /* 0x000fc800078e0004 */
[----:B------:R-:W-:-:S04]  /*75c0*/  IMAD.WIDE.U32 R8, R0, c[0x0][0x3a0], R8 ;  /* 0x0000e80000087a25 */ /* 0x000fc800078e0008 */
[----:B------:R-:W-:Y:S01]  /*75d0*/  IMAD R0, R0, c[0x0][0x3a4], R10 ;  /* 0x0000e90000007a24 */ /* 0x000fe200078e020a */
[----:B------:R-:W-:-:S04]  /*75e0*/  LEA R10, P0, R8, c[0x0][0x340], 0x1 ;  /* 0x0000d000080a7a11 */ /* 0x000fc800078008ff */
[----:B------:R-:W-:-:S04]  /*75f0*/  IADD3 R0, R9, R0, RZ ;  /* 0x0000000009007210 */ /* 0x000fc80007ffe0ff */
[----:B------:R-:W-:-:S05]  /*7600*/  LEA.HI.X R11, R8, c[0x0][0x344], R0, 0x1, P0 ;  /* 0x0000d100080b7a11 */ /* 0x000fca00000f0c00 */
[----:B---3--:R2:W-:Y:S02]  /*7610*/  STG.E.128 [R10.64], R20 ;  /* 0x000000140a007986 */ /* 0x0085e4000c101d04 */
.L_x_877:
[----:B------:R-:W-:Y:S05]  /*7620*/  BSYNC B0 ;  /* 0x0000000000007941 */ /* 0x000fea0003800000 */
.L_x_876:
[----:B------:R-:W-:Y:S01]  /*7630*/  IADD3 R0, R237, 0x60, RZ ;  /* 0x00000060ed007810 */ /* 0x000fe20007ffe0ff */
[----:B------:R-:W-:Y:S03]  /*7640*/  BSSY B0, `(.L_x_878) ;  /* 0x000000d000007945 */ /* 0x000fe60003800000 */
[----:B------:R-:W-:-:S13]  /*7650*/  ISETP.GE.AND P1, PT, R0, UR6, PT ;  /* 0x0000000600007c0c */ /* 0x000fda000bf26270 */
[----:B------:R-:W-:Y:S05]  /*7660*/  @P1 BRA `(.L_x_879) ;  /* 0x000000a000001947 */ /* 0x000fea0003800000 */
[----:B------:R-:W-:-:S04]  /*7670*/  IADD3 R0, P0, R237, 0x60, RZ ;  /* 0x00000060ed007810 */ /* 0x000fc80007f1e0ff */
[----:B------:R-:W-:-:S05]  /*7680*/  IADD3.X R5, RZ, R25, RZ, P0, !PT ;  /* 0x00000019ff057210 */ /* 0x000fca00007fe4ff */
[----:B--2-4-:R-:W-:Y:S01]  /*7690*/  IMAD R10, R5, c[0x0][0x3a0], RZ ;  /* 0x0000e800050a7a24 */ /* 0x014fe200078e02ff */
[----:B------:R-:W-:-:S05]  /*76a0*/  MOV R5, R2 ;  /* 0x0000000200057202 */ /* 0x000fca0000000f00 */
[----:B------:R-:W-:-:S04]  /*76b0*/  IMAD.WIDE.U32 R8, R0, c[0x0][0x3a0], R4 ;  /* 0x0000e80000087a25 */ /* 0x000fc800078e0004 */
[----:B------:R-:W-:Y:S01]  /*76c0*/  IMAD R0, R0, c[0x0][0x3a4], R10 ;  /* 0x0000e90000007a24 */ /* 0x000fe200078e020a */
[----:B------:R-:W-:-:S04]  /*76d0*/  LEA R4, P0, R8, c[0x0][0x340], 0x1 ;  /* 0x0000d00008047a11 */ /* 0x000fc800078008ff */
[----:B------:R-:W-:-:S04]  /*76e0*/  IADD3 R0, R9, R0, RZ ;  /* 0x0000000009007210 */ /* 0x000fc80007ffe0ff */
[----:B------:R-:W-:-:S05]  /*76f0*/  LEA.HI.X R5, R8, c[0x0][0x344], R0, 0x1, P0 ;  /* 0x0000d10008057a11 */ /* 0x000fca00000f0c00 */
[----:B------:R2:W-:Y:S02]  /*7700*/  STG.E.128 [R4.64], R28 ;  /* 0x0000001c04007986 */ /* 0x0005e4000c101d04 */
.L_x_879:
[----:B------:R-:W-:Y:S05]  /*7710*/  BSYNC B0 ;  /* 0x0000000000007941 */ /* 0x000fea0003800000 */
.L_x_878:
        /* <DEDUP_REMOVED lines=14> */
[----:B----4-:R-:W-:Y:S01]  /*7800*/  IADD3 R10, R5, UR6, RZ ;  /* 0x00000006050a7c10 */ /* 0x010fe2000fffe0ff */
        /* <DEDUP_REMOVED lines=10> */
.L_x_881:
[----:B------:R-:W-:Y:S05]  /*78b0*/  BSYNC B0 ;  /* 0x0000000000007941 */ /* 0x000fea0003800000 */
.L_x_880:
        /* <DEDUP_REMOVED lines=12> */
[----:B------:R1:W-:Y:S02]  /*7980*/  STG.E.128 [R8.64], R36 ;  /* 0x0000002408007986 */ /* 0x0003e4000c101d04 */
.L_x_883:
[----:B------:R-:W-:Y:S05]  /*7990*/  BSYNC B0 ;  /* 0x0000000000007941 */ /* 0x000fea0003800000 */
.L_x_882:
        /* <DEDUP_REMOVED lines=13> */
.L_x_885:
[----:B------:R-:W-:Y:S05]  /*7a70*/  BSYNC B0 ;  /* 0x0000000000007941 */ /* 0x000fea0003800000 */
.L_x_884:
        /* <DEDUP_REMOVED lines=12> */
.L_x_866:
        /* <DEDUP_REMOVED lines=19> */
[----:B------:R-:W-:Y:S02]  /*7c70*/  UIADD3 UR31, UR9, UR7, URZ ;  /* 0x00000007091f7290 */ /* 0x000fe4000fffe03f */
[----:B------:R-:W-:Y:S02]  /*7c80*/  UMOV UR30, UR8 ;  /* 0x00000008001e7c82 */ /* 0x000fe40008000000 */
.L_x_887:
        /* <DEDUP_REMOVED lines=19> */
.L_x_888:
[----:B------:R-:W-:Y:S01]  /*7dc0*/  USHF.L.U32 UR7, UR27, 0x7, URZ ;  /* 0x000000071b077899 */ /* 0x000fe2000800063f */
[----:B------:R-:W-:Y:S01]  /*7dd0*/  BSSY B0, `(.L_x_889) ;  /* 0x000001e000007945 */ /* 0x000fe20003800000 */
[----:B------:R-:W-:Y:S01]  /*7de0*/  ULDC.64 UR28, c[0x0][0x3a0] ;  /* 0x0000e800001c7ab9 */ /* 0x000fe20000000a00 */
[----:B------:R-:W-:Y:S01]  /*7df0*/  SHF.R.S32.HI R12, RZ, 0x1f, R237 ;  /* 0x0000001fff0c7819 */ /* 0x000fe200000114ed */
[----:B------:R-:W-:Y:S02]  /*7e00*/  USHF.R.S32.HI UR8, URZ, 0x1f, UR7 ;  /* 0x0000001f3f087899 */ /* 0x000fe40008011407 */
[----:B------:R-:W-:Y:S01]  /*7e10*/  IMAD.U32 R11, RZ, RZ, UR7 ;  /* 0x00000007ff0b7e24 */ /* 0x000fe2000f8e00ff */
[----:B------:R-:W-:Y:S02]  /*7e20*/  UIMAD UR6, UR27, -0x80, UR6 ;  /* 0xffffff801b0678a4 */ /* 0x000fe4000f8e0206 */
[----:B------:R-:W-:Y:S01]  /*7e30*/  UIMAD UR11, UR8, UR28, URZ ;  /* 0x0000001c080b72a4 */ /* 0x000fe2000f8e023f */
[----:B------:R-:W-:Y:S01]  /*7e40*/  IMAD.WIDE.U32 R4, R11, c[0x0][0x3a0], R244 ;  /* 0x0000e8000b047a25 */ /* 0x000fe200078e00f4 */
[----:B------:R-:W-:-:S02]  /*7e50*/  USHF.R.S32.HI UR12, URZ, 0x1f, UR47 ;  /* 0x0000001f3f0c7899 */ /* 0x000fc4000801142f */
[----:B------:R-:W-:Y:S01]  /*7e60*/  UIMAD UR11, UR7, UR29, UR11 ;  /* 0x0000001d070b72a4 */ /* 0x000fe2000f8e020b */
[----:B------:R-:W-:Y:S02]  /*7e70*/  ISETP.GE.AND P4, PT, R237, UR6, PT ;  /* 0x00000006ed007c0c */ /* 0x000fe4000bf86270 */
[----:B------:R-:W-:Y:S01]  /*7e80*/  IADD3 R4, P0, R4, UR30, RZ ;  /* 0x0000001e04047c10 */ /* 0x000fe2000ff1e0ff */
[----:B------:R-:W-:Y:S02]  /*7e90*/  ULDC.64 UR28, c[0x0][0x3b8] ;  /* 0x0000ee00001c7ab9 */ /* 0x000fe40000000a00 */
[----:B------:R-:W-:Y:S01]  /*7ea0*/  IMAD.U32 R0, RZ, RZ, UR11 ;  /* 0x0000000bff007e24 */ /* 0x000fe2000f8e00ff */
[----:B------:R-:W-:-:S04]  /*7eb0*/  UIMAD UR11, UR12, UR28, URZ ;  /* 0x0000001c0c0b72a4 */ /* 0x000fc8000f8e023f */
        /* <DEDUP_REMOVED lines=15> */
.L_x_890:
[----:B------:R-:W-:Y:S05]  /*7fb0*/  BSYNC B0 ;  /* 0x0000000000007941 */ /* 0x000fea0003800000 */
.L_x_889:
[----:B------:R-:W-:Y:S01]  /*7fc0*/  IADD3 R0, R237, 0x20, RZ ;  /* 0x00000020ed007810 */ /* 0x000fe20007ffe0ff */
[----:B------:R-:W-:Y:S03]  /*7fd0*/  BSSY B0, `(.L_x_891) ;  /* 0x000000e000007945 */ /* 0x000fe60003800000 */
[----:B------:R-:W-:-:S13]  /*7fe0*/  ISETP.GE.AND P3, PT, R0, UR6, PT ;  /* 0x0000000600007c0c */ /* 0x000fda000bf66270 */
        /* <DEDUP_REMOVED lines=12> */
.L_x_892:
[----:B------:R-:W-:Y:S05]  /*80b0*/  BSYNC B0 ;  /* 0x0000000000007941 */ /* 0x000fea0003800000 */
.L_x_891:
        /* <DEDUP_REMOVED lines=15> */
.L_x_894:
[----:B------:R-:W-:Y:S05]  /*81b0*/  BSYNC B0 ;  /* 0x0000000000007941 */ /* 0x000fea0003800000 */
.L_x_893:
[----:B------:R-:W-:Y:S01]  /*81c0*/  IADD3 R0, R237, 0x60, RZ ;  /* 0x00000060ed007810 */ /* 0x000fe20007ffe0ff */
[----:B------:R-:W-:Y:S03]  /*81d0*/  BSSY B0, `(.L_x_895) ;  /* 0x000000d000007945 */ /* 0x000fe60003800000 */
[----:B------:R-:W-:-:S13]  /*81e0*/  ISETP.GE.AND P1, PT, R0, UR6, PT ;  /* 0x0000000600007c0c */ /* 0x000fda000bf26270 */
        /* <DEDUP_REMOVED lines=11> */
.L_x_896:
[----:B------:R-:W-:Y:S05]  /*82a0*/  BSYNC B0 ;  /* 0x0000000000007941 */ /* 0x000fea0003800000 */
.L_x_895:
[----:B------:R-:W-:Y:S01]  /*82b0*/  ULDC.64 UR28, c[0x0][0x3a8] ;  /* 0x0000ea00001c7ab9 */ /* 0x000fe20000000a00 */
[----:B--2---:R-:W-:Y:S01]  /*82c0*/  IMAD.WIDE.U32 R4, R11, c[0x0][0x3a8], R244 ;  /* 0x0000ea000b047a25 */ /* 0x004fe200078e00f4 */
        /* <DEDUP_REMOVED lines=23> */
.L_x_898:
[----:B------:R-:W-:Y:S05]  /*8440*/  BSYNC B0 ;  /* 0x0000000000007941 */ /* 0x000fea0003800000 */
.L_x_897:
        /* <DEDUP_REMOVED lines=13> */
.L_x_900:
[----:B------:R-:W-:Y:S05]  /*8520*/  BSYNC B0 ;  /* 0x0000000000007941 */ /* 0x000fea0003800000 */
.L_x_899:
        /* <DEDUP_REMOVED lines=13> */
.L_x_902:
[----:B------:R-:W-:Y:S05]  /*8600*/  BSYNC B0 ;  /* 0x0000000000007941 */ /* 0x000fea0003800000 */
.L_x_901:
        /* <DEDUP_REMOVED lines=11> */
.L_x_886:
[----:B------:R-:W-:Y:S05]  /*86c0*/  BSYNC B1 ;  /* 0x0000000000017941 */ /* 0x000fea0003800000 */
.L_x_861:
        /* <DEDUP_REMOVED lines=11> */
.L_x_903:
[----:B------:R-:W-:Y:S05]  /*8780*/  EXIT ;  /* 0x000000000000794d */ /* 0x000fea0003800000 */
.L_x_905:
        /* <DEDUP_REMOVED lines=15> */
.L_x_2467:


//--------------------- .text._ZN5flash44flash_bwd_dq_dk_dv_loop_seqk_parallel_kernelI23Flash_bwd_kernel_traitsILi64ELi64ELi128ELi8ELi2ELi4ELi4ELb1ELb0EN7cutlass6half_tE19Flash_kernel_traitsILi64ELi64ELi128ELi8ES3_EELb1ELb0ELb0ELb0ELb0ELb0ELb0EEEvNS_16Flash_bwd_paramsE --------------------------
	.section	.text._ZN5flash44flash_bwd_dq_dk_dv_loop_seqk_parallel_kernelI23Flash_bwd_kernel_traitsILi64ELi64ELi128ELi8ELi2ELi4ELi4ELb1ELb0EN7cutlass6half_tE19Flash_kernel_traitsILi64ELi64ELi128ELi8ES3_EELb1ELb0ELb0ELb0ELb0ELb0ELb0EEEvNS_16Flash_bwd_paramsE,"ax",@progbits
	.sectioninfo	@"SHI_REGISTERS=255"
	.align	128
        .global         _ZN5flash44flash_bwd_dq_dk_dv_loop_seqk_parallel_kernelI23Flash_bwd_kernel_traitsILi64ELi64ELi128ELi8ELi2ELi4ELi4ELb1ELb0EN7cutlass6half_tE19Flash_kernel_traitsILi64ELi64ELi128ELi8ES3_EELb1ELb0ELb0ELb0ELb0ELb0ELb0EEEvNS_16Flash_bwd_paramsE
        .type           _ZN5flash44flash_bwd_dq_dk_dv_loop_seqk_parallel_kernelI23Flash_bwd_kernel_traitsILi64ELi64ELi128ELi8ELi2ELi4ELi4ELb1ELb0EN7cutlass6half_tE19Flash_kernel_traitsILi64ELi64ELi128ELi8ES3_EELb1ELb0ELb0ELb0ELb0ELb0ELb0EEEvNS_16Flash_bwd_paramsE,@function
        .size           _ZN5flash44flash_bwd_dq_dk_dv_loop_seqk_parallel_kernelI23Flash_bwd_kernel_traitsILi64ELi64ELi128ELi8ELi2ELi4ELi4ELb1ELb0EN7cutlass6half_tE19Flash_kernel_traitsILi64ELi64ELi128ELi8ES3_EELb1ELb0ELb0ELb0ELb0ELb0ELb0EEEvNS_16Flash_bwd_paramsE,(.L_x_2468 - _ZN5flash44flash_bwd_dq_dk_dv_loop_seqk_parallel_kernelI23Flash_bwd_kernel_traitsILi64ELi64ELi128ELi8ELi2ELi4ELi4ELb1ELb0EN7cutlass6half_tE19Flash_kernel_traitsILi64ELi64ELi128ELi8ES3_EELb1ELb0ELb0ELb0ELb0ELb0ELb0EEEvNS_16Flash_bwd_paramsE)
        .other          _ZN5flash44flash_bwd_dq_dk_dv_loop_seqk_parallel_kernelI23Flash_bwd_kernel_traitsILi64ELi64ELi128ELi8ELi2ELi4ELi4ELb1ELb0EN7cutlass6half_tE19Flash_kernel_traitsILi64ELi64ELi128ELi8ES3_EELb1ELb0ELb0ELb0ELb0ELb0ELb0EEEvNS_16Flash_bwd_paramsE,@"STO_CUDA_ENTRY STV_DEFAULT"
_ZN5flash44flash_bwd_dq_dk_dv_loop_seqk_parallel_kernelI23Flash_bwd_kernel_traitsILi64ELi64ELi128ELi8ELi2ELi4ELi4ELb1ELb0EN7cutlass6half_tE19Flash_kernel_traitsILi64ELi64ELi128ELi8ES3_EELb1ELb0ELb0ELb0ELb0ELb0ELb0EEEvNS_16Flash_bwd_paramsE:
.text._ZN5flash44flash_bwd_dq_dk_dv_loop_seqk_parallel_kernelI23Flash_bwd_kernel_traitsILi64ELi64ELi128ELi8ELi2ELi4ELi4ELb1ELb0EN7cutlass6half_tE19Flash_kernel_traitsILi64ELi64ELi128ELi8ES3_EELb1ELb0ELb0ELb0ELb0ELb0ELb0EEEvNS_16Flash_bwd_paramsE:
        /* <DEDUP_REMOVED lines=136> */
.L_x_974:
        /* <DEDUP_REMOVED lines=33> */
.L_x_906:
        /* <DEDUP_REMOVED lines=20> */
[C---:B------:R-:W-:Y:S01]  /*0bd0*/  IMAD R0, R30.reuse, c[0x0][0x194], RZ ;  /* 0x000065001e007a24 */ /* 0x040fe200078e02ff */
        /* <DEDUP_REMOVED lines=22> */
.L_x_908:
        /* <DEDUP_REMOVED lines=15> */
.L_x_909:
[----:B------:R-:W-:Y:S01]  /*0e30*/  IABS R3, c[0x0][0x1c8] ;  /* 0x0000720000037a13 */ /* 0x000fe20000000000 */
[----:B------:R-:W1:Y:S01]  /*0e40*/  LDC.U8 R2, c[0x0][0x328] ;  /* 0x0000ca00ff027b82 */ /* 0x000e620000000000 */
[----:B------:R-:W-:Y:S01]  /*0e50*/  IABS R22, R208 ;  /* 0x000000d000167213 */ /* 0x000fe20000000000 */
[----:B------:R-:W-:Y:S01]  /*0e60*/  @!P1 IMAD R24, R4, c[0x0][0x368], RZ ;  /* 0x0000da0004189a24 */ /* 0x000fe200078e02ff */
[----:B------:R-:W2:Y:S01]  /*0e70*/  I2F.RP R6, R3 ;  /* 0x0000000300067306 */ /* 0x000ea20000209400 */
[----:B------:R-:W-:Y:S01]  /*0e80*/  @P1 IMAD.WIDE.U32 R28, R30, c[0x0][0x370], RZ ;  /* 0x0000dc001e1c1a25 */ /* 0x000fe200078e00ff */
[----:B------:R-:W-:Y:S01]  /*0e90*/  LOP3.LUT R17, R208, c[0x0][0x1c8], RZ, 0x3c, !PT ;  /* 0x00007200d0117a12 */ /* 0x000fe200078e3cff */
[----:B------:R-:W-:Y:S02]  /*0ea0*/  ULDC UR12, c[0x0][0x22c] ;  /* 0x00008b00000c7ab9 */ /* 0x000fe40000000800 */
[----:B------:R-:W-:Y:S01]  /*0eb0*/  @P1 IMAD R25, R30, c[0x0][0x374], R29 ;  /* 0x0000dd001e191a24 */ /* 0x000fe200078e021d */
[----:B------:R-:W-:Y:S01]  /*0ec0*/  ISETP.GE.AND P3, PT, R17, RZ, PT ;  /* 0x000000ff1100720c */ /* 0x000fe20003f66270 */
[----:B------:R-:W-:Y:S01]  /*0ed0*/  ULDC UR5, c[0x0][0x1c0] ;  /* 0x0000700000057ab9 */ /* 0x000fe20000000800 */
[----:B------:R-:W3:Y:S01]  /*0ee0*/  S2R R17, SR_CTAID.X ;  /* 0x0000000000117919 */ /* 0x000ee20000002500 */
[----:B------:R-:W-:Y:S01]  /*0ef0*/  UIMAD.WIDE UR6, UR12, UR5, URZ ;  /* 0x000000050c0672a5 */ /* 0x000fe2000f8e023f */
[----:B--2---:R-:W2:Y:S01]  /*0f00*/  MUFU.RCP R20, R6 ;  /* 0x0000000600147308 */ /* 0x004ea20000001000 */
[----:B-1----:R-:W-:-:S02]  /*0f10*/  ISETP.NE.AND P2, PT, R2, RZ, PT ;  /* 0x000000ff0200720c */ /* 0x002fc40003f45270 */
[----:B------:R-:W-:-:S04]  /*0f20*/  SHF.L.U32 R2, R189, 0x7, RZ ;  /* 0x00000007bd027819 */ /* 0x000fc800000006ff */
[----:B------:R-:W-:Y:S02]  /*0f30*/  SEL R2, R2, RZ, P0 ;  /* 0x000000ff02027207 */ /* 0x000fe40000000000 */
[----:B--2---:R-:W-:Y:S01]  /*0f40*/  IADD3 R20, R20, 0xffffffe, RZ ;  /* 0x0ffffffe14147810 */ /* 0x004fe20007ffe0ff */
[----:B---3--:R-:W-:-:S03]  /*0f50*/  IMAD.WIDE.U32 R32, R17, c[0x0][0x3d8], RZ ;  /* 0x0000f60011207a25 */ /* 0x008fc600078e00ff */
[----:B------:R-:W1:Y:S01]  /*0f60*/  F2I.FTZ.U32.TRUNC.NTZ R21, R20 ;  /* 0x0000001400157305 */ /* 0x000e62000021f000 */
[----:B------:R-:W-:Y:S01]  /*0f70*/  IMAD R17, R17, c[0x0][0x3dc], R33 ;  /* 0x0000f70011117a24 */ /* 0x000fe200078e0221 */
[----:B-1----:R-:W-:Y:S01]  /*0f80*/  IADD3 R0, RZ, -R21, RZ ;  /* 0x80000015ff007210 */ /* 0x002fe20007ffe0ff */
[----:B------:R-:W-:-:S04]  /*0f90*/  IMAD.MOV.U32 R20, RZ, RZ, RZ ;  /* 0x000000ffff147224 */ /* 0x000fc800078e00ff */
[----:B------:R-:W-:Y:S01]  /*0fa0*/  IMAD R5, R0, R3, RZ ;  /* 0x0000000300057224 */ /* 0x000fe200078e02ff */
[----:B------:R-:W-:-:S03]  /*0fb0*/  MOV R0, c[0x0][0x224] ;  /* 0x0000890000007a02 */ /* 0x000fc60000000f00 */
[----:B------:R-:W-:Y:S01]  /*0fc0*/  IMAD.HI.U32 R5, R21, R5, R20 ;  /* 0x0000000515057227 */ /* 0x000fe200078e0014 */
[----:B------:R-:W-:-:S03]  /*0fd0*/  SHF.R.S32.HI R0, RZ, 0x1f, R0 ;  /* 0x0000001fff007819 */ /* 0x000fc60000011400 */
[----:B------:R-:W-:-:S04]  /*0fe0*/  @!P1 IMAD.WIDE.U32 R20, R189, c[0x0][0x368], RZ ;  /* 0x0000da00bd149a25 */ /* 0x000fc800078e00ff */
[----:B------:R-:W-:-:S04]  /*0ff0*/  IMAD.HI.U32 R6, R5, R22, RZ ;  /* 0x0000001605067227 */ /* 0x000fc800078e00ff */
[----:B------:R-:W-:Y:S02]  /*1000*/  IMAD.MOV R18, RZ, RZ, -R6 ;  /* 0x000000ffff127224 */ /* 0x000fe400078e0a06 */
[----:B------:R-:W-:Y:S02]  /*1010*/  @!P1 IMAD R5, R189, c[0x0][0x36c], R24 ;  /* 0x0000db00bd059a24 */ /* 0x000fe400078e0218 */
[----:B------:R-:W-:Y:S02]  /*1020*/  IMAD R18, R3, R18, R22 ;  /* 0x0000001203127224 */ /* 0x000fe400078e0216 */
[----:B------:R-:W-:Y:S01]  /*1030*/  IMAD.WIDE.U32 R22, R189, c[0x0][0x224], RZ ;  /* 0x00008900bd167a25 */ /* 0x000fe200078e00ff */
[----:B------:R-:W-:Y:S02]  /*1040*/  @!P1 IADD3 R25, R21, R5, RZ ;  /* 0x0000000515199210 */ /* 0x000fe40007ffe0ff */
[----:B------:R-:W-:Y:S01]  /*1050*/  ISETP.GT.U32.AND P4, PT, R3, R18, PT ;  /* 0x000000120300720c */ /* 0x000fe20003f84070 */
[----:B------:R-:W-:-:S02]  /*1060*/  IMAD R5, R0, R189, RZ ;  /* 0x000000bd00057224 */ /* 0x000fc400078e02ff */
[----:B------:R-:W1:Y:S01]  /*1070*/  LDC.U8 R0, c[0x0][0x3d0] ;  /* 0x0000f400ff007b82 */ /* 0x000e620000000000 */
[----:B------:R-:W-:Y:S02]  /*1080*/  @!P1 IMAD.MOV.U32 R28, RZ, RZ, R20 ;  /* 0x000000ffff1c9224 */ /* 0x000fe400078e0014 */
[----:B------:R-:W-:Y:S01]  /*1090*/  IMAD R5, R4, c[0x0][0x224], R5 ;  /* 0x0000890004057a24 */ /* 0x000fe200078e0205 */
[----:B------:R-:W-:Y:S01]  /*10a0*/  SHF.L.U64.HI R4, R189, 0x7, R4 ;  /* 0x00000007bd047819 */ /* 0x000fe20000010204 */
[----:B------:R-:W-:Y:S02]  /*10b0*/  IMAD R20, R22, UR7, RZ ;  /* 0x0000000716147c24 */ /* 0x000fe4000f8e02ff */
[----:B------:R-:W-:Y:S01]  /*10c0*/  IMAD.IADD R5, R23, 0x1, R5 ;  /* 0x0000000117057824 */ /* 0x000fe200078e0205 */
[----:B------:R-:W-:Y:S01]  /*10d0*/  SEL R4, R4, RZ, P0 ;  /* 0x000000ff04047207 */ /* 0x000fe20000000000 */
[----:B------:R-:W-:Y:S01]  /*10e0*/  @P2 IMAD R21, R189, c[0x0][0x214], RZ ;  /* 0x00008500bd152a24 */ /* 0x000fe200078e02ff */
[----:B------:R-:W-:Y:S01]  /*10f0*/  @!P4 IADD3 R18, R18, -R3, RZ ;  /* 0x800000031212c210 */ /* 0x000fe20007ffe0ff */
[----:B------:R-:W-:Y:S01]  /*1100*/  IMAD.WIDE.U32 R26, R22, UR6, RZ ;  /* 0x00000006161a7c25 */ /* 0x000fe2000f8e00ff */
[----:B------:R-:W-:-:S02]  /*1110*/  @!P4 IADD3 R6, R6, 0x1, RZ ;  /* 0x000000010606c810 */ /* 0x000fc40007ffe0ff */
[----:B------:R-:W-:Y:S01]  /*1120*/  ISETP.GE.U32.AND P5, PT, R18, R3, PT ;  /* 0x000000031200720c */ /* 0x000fe20003fa6070 */
[----:B------:R-:W-:Y:S01]  /*1130*/  IMAD R20, R5, UR6, R20 ;  /* 0x0000000605147c24 */ /* 0x000fe2000f8e0214 */
[----:B------:R-:W-:Y:S01]  /*1140*/  IADD3 R2, P0, R13, R2, RZ ;  /* 0x000000020d027210 */ /* 0x000fe20007f1e0ff */
[C---:B------:R-:W-:Y:S01]  /*1150*/  IMAD.WIDE.U32 R22, R30.reuse, UR6, RZ ;  /* 0x000000061e167c25 */ /* 0x040fe2000f8e00ff */
[----:B------:R-:W-:Y:S02]  /*1160*/  ISETP.NE.AND P4, PT, RZ, c[0x0][0x1c8], PT ;  /* 0x00007200ff007a0c */ /* 0x000fe40003f85270 */
[----:B------:R-:W-:Y:S01]  /*1170*/  @P2 SEL R21, R21, R30, !P1 ;  /* 0x0000001e15152207 */ /* 0x000fe20004800000 */
[----:B------:R-:W-:Y:S01]  /*1180*/  IMAD.X R4, R11, 0x1, R4, P0 ;  /* 0x000000010b047824 */ /* 0x000fe200000e0604 */
[----:B------:R-:W-:Y:S01]  /*1190*/  IADD3 R20, R27, R20, RZ ;  /* 0x000000141b147210 */ /* 0x000fe20007ffe0ff */
[----:B------:R-:W-:Y:S01]  /*11a0*/  IMAD R3, R30, UR7, RZ ;  /* 0x000000071e037c24 */ /* 0x000fe2000f8e02ff */
[----:B-1----:R-:W-:Y:S01]  /*11b0*/  ISETP.NE.AND P0, PT, R0, RZ, PT ;  /* 0x000000ff0000720c */ /* 0x002fe20003f05270 */
[----:B------:R-:W-:Y:S01]  /*11c0*/  IMAD R5, R2, UR7, RZ ;  /* 0x0000000702057c24 */ /* 0x000fe2000f8e02ff */
[----:B------:R-:W-:Y:S01]  /*11d0*/  SEL R22, R26, R22, !P1 ;  /* 0x000000161a167207 */ /* 0x000fe20004800000 */
[--C-:B------:R-:W-:Y:S01]  /*11e0*/  @!P2 IMAD R0, R189, c[0x0][0x1c0], R208.reuse ;  /* 0x00007000bd00aa24 */ /* 0x100fe200078e02d0 */
[----:B------:R-:W-:Y:S01]  /*11f0*/  @P5 IADD3 R6, R6, 0x1, RZ ;  /* 0x0000000106065810 */ /* 0x000fe20007ffe0ff */
[----:B------:R-:W-:Y:S01]  /*1200*/  @P1 IMAD.IADD R20, R23, 0x1, R3 ;  /* 0x0000000117141824 */ /* 0x000fe200078e0203 */
[----:B------:R-:W-:Y:S01]  /*1210*/  SEL R27, R32, RZ, P0 ;  /* 0x000000ff201b7207 */ /* 0x000fe20000000000 */
[----:B------:R-:W-:Y:S01]  /*1220*/  @P2 IMAD R26, R208, c[0x0][0x234], R21 ;  /* 0x00008d00d01a2a24 */ /* 0x000fe200078e0215 */
[----:B------:R-:W-:Y:S01]  /*1230*/  @!P3 IADD3 R6, -R6, RZ, RZ ;  /* 0x000000ff0606b210 */ /* 0x000fe20007ffe1ff */
[----:B------:R-:W-:Y:S01]  /*1240*/  IMAD R5, R4, UR6, R5 ;  /* 0x0000000604057c24 */ /* 0x000fe2000f8e0205 */
[----:B------:R-:W-:Y:S01]  /*1250*/  @!P4 LOP3.LUT R6, RZ, c[0x0][0x1c8], RZ, 0x33, !PT ;  /* 0x00007200ff06ca12 */ /* 0x000fe200078e33ff */
[----:B------:R-:W-:Y:S01]  /*1260*/  @!P2 IMAD R26, R0, c[0x0][0x214], RZ ;  /* 0x00008500001aaa24 */ /* 0x000fe200078e02ff */
[----:B------:R-:W-:Y:S01]  /*1270*/  SHF.R.S32.HI R4, RZ, 0x1f, R7 ;  /* 0x0000001fff047819 */ /* 0x000fe20000011407 */
[----:B------:R-:W-:Y:S01]  /*1280*/  IMAD.WIDE.U32 R2, R2, UR6, RZ ;  /* 0x0000000602027c25 */ /* 0x000fe2000f8e00ff */
[----:B------:R-:W-:-:S02]  /*1290*/  SHF.R.S32.HI R23, RZ, 0x1f, R208 ;  /* 0x0000001fff177819 */ /* 0x000fc400000114d0 */
[----:B------:R-:W-:Y:S01]  /*12a0*/  SEL R17, R17, RZ, P0 ;  /* 0x000000ff11117207 */ /* 0x000fe20000000000 */
[----:B------:R-:W-:Y:S01]  /*12b0*/  IMAD R0, R208, c[0x0][0x22c], RZ ;  /* 0x00008b00d0007a24 */ /* 0x000fe200078e02ff */
[----:B------:R-:W-:Y:S02]  /*12c0*/  IADD3 R18, R3, R5, RZ ;  /* 0x0000000503127210 */ /* 0x000fe40007ffe0ff */
[----:B------:R-:W-:Y:S02]  /*12d0*/  SHF.R.S32.HI R5, RZ, 0x1f, R6 ;  /* 0x0000001fff057819 */ /* 0x000fe40000011406 */
[----:B------:R-:W-:Y:S01]  /*12e0*/  SHF.R.S32.HI R21, RZ, 0x1f, R0 ;  /* 0x0000001fff157819 */ /* 0x000fe20000011400 */
[----:B------:R-:W-:Y:S05]  /*12f0*/  @!P2 BRA `(.L_x_910) ;  /* 0x000000700000a947 */ /* 0x000fea0003800000 */
[----:B------:R-:W-:Y:S01]  /*1300*/  @!P1 IMAD R30, R189, c[0x0][0x224], RZ ;  /* 0x00008900bd1e9a24 */ /* 0x000fe200078e02ff */
[----:B------:R-:W-:Y:S02]  /*1310*/  MOV R29, 0x80 ;  /* 0x00000080001d7802 */ /* 0x000fe40000000f00 */
[----:B------:R-:W-:-:S02]  /*1320*/  MOV R24, c[0x0][0x210] ;  /* 0x0000840000187a02 */ /* 0x000fc40000000f00 */
[----:B------:R-:W-:-:S03]  /*1330*/  LEA R31, R189, R30, 0x7 ;  /* 0x0000001ebd1f7211 */ /* 0x000fc600078e38ff */
[----:B------:R-:W-:-:S04]  /*1340*/  IMAD R24, R29, R24, c[0x0][0x234] ;  /* 0x00008d001d187624 */ /* 0x000fc800078e0218 */
[----:B------:R-:W-:Y:S01]  /*1350*/  IMAD R24, R24, R208, R31 ;  /* 0x000000d018187224 */ /* 0x000fe200078e021f */
[----:B------:R-:W-:Y:S05]  /*1360*/  BRA `(.L_x_911) ;  /* 0x0000002000007947 */ /* 0x000fea0003800000 */
.L_x_910:
[----:B------:R-:W-:-:S04]  /*1370*/  IMAD R24, R189, c[0x0][0x1c0], R208 ;  /* 0x00007000bd187a24 */ /* 0x000fc800078e02d0 */
[----:B------:R-:W-:Y:S02]  /*1380*/  IMAD R24, R24, c[0x0][0x224], RZ ;  /* 0x0000890018187a24 */ /* 0x000fe400078e02ff */
.L_x_911:
[----:B------:R-:W1:Y:S01]  /*1390*/  S2R R3, SR_TID.X ;  /* 0x0000000000037919 */ /* 0x000e620000002100 */
[----:B------:R-:W-:Y:S01]  /*13a0*/  UIMAD UR12, UR12, UR4, URZ ;  /* 0x000000040c0c72a4 */ /* 0x000fe2000f8e023f */
[----:B------:R-:W-:Y:S01]  /*13b0*/  IMAD R30, R11, c[0x0][0x370], RZ ;  /* 0x0000dc000b1e7a24 */ /* 0x000fe200078e02ff */
[----:B------:R-:W-:Y:S01]  /*13c0*/  SHF.R.S32.HI R191, RZ, 0x1f, R190 ;  /* 0x0000001fffbf7819 */ /* 0x000fe200000114be */
[C---:B------:R-:W-:Y:S01]  /*13d0*/  IMAD.IADD R24, R13.reuse, 0x1, R24 ;  /* 0x000000010d187824 */ /* 0x040fe200078e0218 */
[----:B------:R-:W-:Y:S01]  /*13e0*/  USHF.L.U32 UR6, UR12, 0x6, URZ ;  /* 0x000000060c067899 */ /* 0x000fe2000800063f */
[----:B------:R-:W-:Y:S01]  /*13f0*/  IMAD.IADD R26, R13, 0x1, R26 ;  /* 0x000000010d1a7824 */ /* 0x000fe200078e021a */
[----:B------:R-:W-:Y:S01]  /*1400*/  MOV R205, 0x4 ;  /* 0x0000000400cd7802 */ /* 0x000fe20000000f00 */
[----:B------:R-:W-:Y:S01]  /*1410*/  BSSY B1, `(.L_x_907) ;  /* 0x0000711000017945 */ /* 0x000fe20003800000 */
[----:B------:R-:W-:Y:S01]  /*1420*/  USHF.R.S32.HI UR5, URZ, 0x1f, UR6 ;  /* 0x0000001f3f057899 */ /* 0x000fe20008011406 */
[----:B------:R-:W-:-:S02]  /*1430*/  LEA.HI.SX32 R214, R9, 0xffffffff, 0x1a ;  /* 0xffffffff09d67811 */ /* 0x000fc400078fd2ff */
[----:B------:R-:W-:Y:S01]  /*1440*/  IADD3 R0, P4, P3, R2, UR6, R0 ;  /* 0x0000000602007c10 */ /* 0x000fe2000fb9e000 */
[-C--:B------:R-:W-:Y:S01]  /*1450*/  IMAD.WIDE R226, R26, R205.reuse, c[0x0][0x200] ;  /* 0x000080001ae27625 */ /* 0x080fe200078e02cd */
[----:B------:R-:W-:Y:S02]  /*1460*/  SHF.R.S32.HI R2, RZ, 0x1f, R188 ;  /* 0x0000001fff027819 */ /* 0x000fe400000114bc */
[----:B------:R-:W-:Y:S01]  /*1470*/  IADD3.X R18, R18, UR5, R21, P4, P3 ;  /* 0x0000000512127c10 */ /* 0x000fe2000a7e6415 */
[----:B------:R-:W-:Y:S01]  /*1480*/  IMAD.WIDE R204, R24, R205, c[0x0][0x3c8] ;  /* 0x0000f20018cc7625 */ /* 0x000fe200078e02cd */
[----:B------:R-:W-:Y:S02]  /*1490*/  IADD3 R22, P2, P1, R27, R0, R22 ;  /* 0x000000001b167210 */ /* 0x000fe4000795e016 */
[----:B------:R-:W-:Y:S02]  /*14a0*/  IADD3 R21, P4, R188, R13, RZ ;  /* 0x0000000dbc157210 */ /* 0x000fe40007f9e0ff */
[----:B------:R-:W-:Y:S01]  /*14b0*/  IADD3.X R20, R17, R18, R20, P2, P1 ;  /* 0x0000001211147210 */ /* 0x000fe200017e2414 */
[----:B------:R-:W-:Y:S01]  /*14c0*/  IMAD R17, R23, c[0x0][0x378], RZ ;  /* 0x0000de0017117a24 */ /* 0x000fe200078e02ff */
[----:B-1----:R-:W-:Y:S01]  /*14d0*/  SHF.R.S32.HI R0, RZ, 0x1f, R3 ;  /* 0x0000001fff007819 */ /* 0x002fe20000011403 */
[----:B------:R-:W-:Y:S01]  /*14e0*/  IMAD.X R18, R2, 0x1, R11, P4 ;  /* 0x0000000102127824 */ /* 0x000fe200020e060b */
[----:B------:R-:W-:Y:S01]  /*14f0*/  IADD3 R28, P3, R190, R28, RZ ;  /* 0x0000001cbe1c7210 */ /* 0x000fe20007f7e0ff */
[----:B------:R-:W-:Y:S01]  /*1500*/  IMAD R17, R208, c[0x0][0x37c], R17 ;  /* 0x0000df00d0117a24 */ /* 0x000fe200078e0211 */
[-C--:B------:R-:W-:Y:S01]  /*1510*/  LEA.HI R11, R0, R3.reuse, RZ, 0x5 ;  /* 0x00000003000b7211 */ /* 0x080fe200078f28ff */
[----:B------:R-:W-:Y:S01]  /*1520*/  IMAD R18, R18, c[0x0][0x190], RZ ;  /* 0x0000640012127a24 */ /* 0x000fe200078e02ff */
[----:B------:R-:W-:Y:S01]  /*1530*/  ISETP.GE.AND P4, PT, R19, 0x1, PT ;  /* 0x000000011300780c */ /* 0x000fe20003f86270 */
[----:B------:R-:W-:Y:S01]  /*1540*/  IMAD.X R29, R191, 0x1, R25, P3 ;  /* 0x00000001bf1d7824 */ /* 0x000fe200018e0619 */
[----:B------:R-:W-:Y:S01]  /*1550*/  LOP3.LUT R228, R11, 0xffffffe0, RZ, 0xc0, !PT ;  /* 0xffffffe00be47812 */ /* 0x000fe200078ec0ff */
[C---:B------:R-:W-:Y:S01]  /*1560*/  IMAD R25, R13.reuse, c[0x0][0x374], R30 ;  /* 0x0000dd000d197a24 */ /* 0x040fe200078e021e */
[----:B------:R-:W-:Y:S01]  /*1570*/  SHF.R.S32.HI R11, RZ, 0x5, R11 ;  /* 0x00000005ff0b7819 */ /* 0x000fe2000001140b */
[----:B------:R-:W-:Y:S01]  /*1580*/  IMAD.WIDE.U32 R28, R13, c[0x0][0x370], R28 ;  /* 0x0000dc000d1c7a25 */ /* 0x000fe200078e001c */
[----:B------:R-:W-:-:S03]  /*1590*/  IADD3 R228, -R228, R3, RZ ;  /* 0x00000003e4e47210 */ /* 0x000fc60007ffe1ff */
[----:B------:R-:W-:Y:S02]  /*15a0*/  IMAD.IADD R29, R29, 0x1, R25 ;  /* 0x000000011d1d7824 */ /* 0x000fe400078e0219 */
[----:B------:R-:W-:-:S04]  /*15b0*/  IMAD.WIDE.U32 R30, R21, c[0x0][0x190], R190 ;  /* 0x00006400151e7a25 */ /* 0x000fc800078e00be */
[----:B------:R-:W-:Y:S01]  /*15c0*/  IMAD R11, R11, UR12, R228 ;  /* 0x0000000c0b0b7c24 */ /* 0x000fe2000f8e02e4 */
[----:B------:R-:W-:Y:S01]  /*15d0*/  IADD3 R30, P2, R16, R30, RZ ;  /* 0x0000001e101e7210 */ /* 0x000fe20007f5e0ff */
[----:B------:R-:W-:Y:S02]  /*15e0*/  IMAD R18, R21, c[0x0][0x194], R18 ;  /* 0x0000650015127a24 */ /* 0x000fe400078e0212 */
[----:B------:R-:W-:Y:S01]  /*15f0*/  IMAD.WIDE.U32 R28, R208, c[0x0][0x378], R28 ;  /* 0x0000de00d01c7a25 */ /* 0x000fe200078e001c */
[----:B------:R-:W-:Y:S02]  /*1600*/  IADD3 R22, P1, R11, R22, RZ ;  /* 0x000000160b167210 */ /* 0x000fe40007f3e0ff */
[----:B------:R-:W-:Y:S01]  /*1610*/  IADD3.X R31, R15, R31, R18, P2, !PT ;  /* 0x0000001f0f1f7210 */ /* 0x000fe200017fe412 */
[----:B------:R-:W-:Y:S01]  /*1620*/  IMAD R23, R23, c[0x0][0x1a8], RZ ;  /* 0x00006a0017177a24 */ /* 0x000fe200078e02ff */
[----:B------:R-:W-:Y:S01]  /*1630*/  LEA.HI.X.SX32 R231, R11, R20, 0x1, P1 ;  /* 0x000000140be77211 */ /* 0x000fe200008f0eff */
[----:B------:R-:W-:Y:S01]  /*1640*/  IMAD R11, R2, c[0x0][0x370], RZ ;  /* 0x0000dc00020b7a24 */ /* 0x000fe200078e02ff */
[----:B------:R-:W-:Y:S01]  /*1650*/  IADD3 R29, R29, R17, RZ ;  /* 0x000000111d1d7210 */ /* 0x000fe20007ffe0ff */
[----:B------:R-:W-:Y:S01]  /*1660*/  IMAD R13, R208, c[0x0][0x1ac], R23 ;  /* 0x00006b00d00d7a24 */ /* 0x000fe200078e0217 */
[----:B------:R-:W-:Y:S01]  /*1670*/  LEA R230, P1, R22, c[0x0][0x350], 0x2 ;  /* 0x0000d40016e67a11 */ /* 0x000fe200078210ff */
[----:B------:R-:W-:-:S03]  /*1680*/  IMAD.WIDE.U32 R30, R208, c[0x0][0x1a8], R30 ;  /* 0x00006a00d01e7a25 */ /* 0x000fc600078e001e */
[----:B------:R-:W-:Y:S01]  /*1690*/  LEA.HI.X R231, R22, c[0x0][0x354], R231, 0x2, P1 ;  /* 0x0000d50016e77a11 */ /* 0x000fe200008f14e7 */
        /* <DEDUP_REMOVED lines=8> */
[----:B------:R-:W-:Y:S05]  /*1720*/  @!P4 BRA `(.L_x_912) ;  /* 0x000064000000c947 */ /* 0x000fea0003800000 */
[----:B------:R-:W-:Y:S01]  /*1730*/  @P0 BAR.SYNC.DEFER_BLOCKING 0x0 ;  /* 0x0000000000000b1d */ /* 0x000fe20000010000 */
[----:B------:R-:W-:Y:S01]  /*1740*/  IMAD R13, R195, -0x80, R216 ;  /* 0xffffff80c30d7824 */ /* 0x000fe200078e02d8 */
[----:B------:R-:W-:Y:S01]  /*1750*/  LEA.HI R15, R214, R214, RZ, 0x1 ;  /* 0x000000d6d60f7211 */ /* 0x000fe200078f08ff */
[----:B------:R-:W-:Y:S01]  /*1760*/  IMAD.SHL.U32 R9, R193, 0x2, RZ ;  /* 0x00000002c1097824 */ /* 0x000fe200078e00ff */
[----:B------:R-:W-:Y:S01]  /*1770*/  MOV R203, R205 ;  /* 0x000000cd00cb7202 */ /* 0x000fe20000000f00 */
[----:B------:R-:W-:Y:S01]  /*1780*/  IMAD.WIDE.U32 R20, R7, c[0x0][0x1a0], R190 ;  /* 0x0000680007147a25 */ /* 0x000fe200078e00be */
[----:B------:R-:W-:Y:S01]  /*1790*/  ISETP.GE.AND P2, PT, R188, R13, PT ;  /* 0x0000000dbc00720c */ /* 0x000fe20003f46270 */
[----:B------:R-:W-:Y:S01]  /*17a0*/  BSSY B0, `(.L_x_913) ;  /* 0x000001d000007945 */ /* 0x000fe20003800000 */
[----:B------:R-:W-:Y:S01]  /*17b0*/  LOP3.LUT R15, R15, 0xfffffffe, RZ, 0xc0, !PT ;  /* 0xfffffffe0f0f7812 */ /* 0x000fe200078ec0ff */
[----:B------:R-:W-:Y:S01]  /*17c0*/  IMAD R16, R4, c[0x0][0x1a0], RZ ;  /* 0x0000680004107a24 */ /* 0x000fe200078e02ff */
[----:B------:R-:W-:-:S02]  /*17d0*/  IADD3 R20, P0, R14, R20, RZ ;  /* 0x000000140e147210 */ /* 0x000fc40007f1e0ff */
[----:B------:R-:W-:Y:S01]  /*17e0*/  P2R R11, PR, RZ, 0x4 ;  /* 0x00000004ff0b7803 */ /* 0x000fe20000000000 */
[----:B------:R-:W-:-:S05]  /*17f0*/  IMAD R17, R7, c[0x0][0x1a4], R16 ;  /* 0x0000690007117a24 */ /* 0x000fca00078e0210 */
[----:B------:R-:W-:Y:S01]  /*1800*/  IADD3.X R21, R12, R21, R17, P0, !PT ;  /* 0x000000150c157210 */ /* 0x000fe200007fe411 */
[----:B------:R-:W-:Y:S02]  /*1810*/  IMAD.IADD R12, R214, 0x1, -R15 ;  /* 0x00000001d60c7824 */ /* 0x000fe400078e0a0f */
[----:B------:R-:W-:Y:S02]  /*1820*/  IMAD R15, R5, c[0x0][0x1b8], RZ ;  /* 0x00006e00050f7a24 */ /* 0x000fe400078e02ff */
[----:B------:R-:W-:Y:S01]  /*1830*/  IMAD.WIDE.U32 R20, R6, c[0x0][0x1b8], R20 ;  /* 0x00006e0006147a25 */ /* 0x000fe200078e0014 */
[----:B------:R1:W-:Y:S01]  /*1840*/  @P2 STS.128 [R9+0xa000], RZ ;  /* 0x00a000ff09002388 */ /* 0x0003e20000000c00 */
[----:B------:R-:W-:Y:S02]  /*1850*/  ISETP.NE.AND P1, PT, R12, 0x1, PT ;  /* 0x000000010c00780c */ /* 0x000fe40003f25270 */
[----:B------:R-:W-:-:S05]  /*1860*/  IMAD R15, R6, c[0x0][0x1bc], R15 ;  /* 0x00006f00060f7a24 */ /* 0x000fca00078e020f */
        /* <DEDUP_REMOVED lines=16> */
.L_x_914:
[----:B------:R-:W-:Y:S05]  /*1970*/  BSYNC B0 ;  /* 0x0000000000007941 */ /* 0x000fea0003800000 */
.L_x_913:
        /* <DEDUP_REMOVED lines=22> */
.L_x_916:
[----:B------:R-:W-:Y:S05]  /*1ae0*/  BSYNC B0 ;  /* 0x0000000000007941 */ /* 0x000fea0003800000 */
.L_x_915:
        /* <DEDUP_REMOVED lines=22> */
.L_x_918:
[----:B------:R-:W-:Y:S05]  /*1c50*/  BSYNC B0 ;  /* 0x0000000000007941 */ /* 0x000fea0003800000 */
.L_x_917:
        /* <DEDUP_REMOVED lines=22> */
.L_x_920:
[----:B------:R-:W-:Y:S05]  /*1dc0*/  BSYNC B0 ;  /* 0x0000000000007941 */ /* 0x000fea0003800000 */
.L_x_919:
        /* <DEDUP_REMOVED lines=13> */
.L_x_922:
[----:B------:R-:W-:Y:S05]  /*1ea0*/  BSYNC B0 ;  /* 0x0000000000007941 */ /* 0x000fea0003800000 */
.L_x_921:
        /* <DEDUP_REMOVED lines=15> */
.L_x_924:
[----:B------:R-:W-:Y:S05]  /*1fa0*/  BSYNC B0 ;  /* 0x0000000000007941 */ /* 0x000fea0003800000 */
.L_x_923:
[----:B-1----:R-:W-:Y:S01]  /*1fb0*/  IADD3 R12, R193, 0x1000, RZ ;  /* 0x00001000c10c7810 */ /* 0x002fe20007ffe0ff */
        /* <DEDUP_REMOVED lines=18> */
.L_x_926:
[----:B------:R-:W-:Y:S05]  /*20e0*/  BSYNC B0 ;  /* 0x0000000000007941 */ /* 0x000fea0003800000 */
.L_x_925:
        /* <DEDUP_REMOVED lines=20> */
.L_x_928:
[----:B------:R-:W-:Y:S05]  /*2230*/  BSYNC B0 ;  /* 0x0000000000007941 */ /* 0x000fea0003800000 */
.L_x_927:
[C---:B-1----:R-:W-:Y:S01]  /*2240*/  IADD3 R12, R192.reuse, 0x8, RZ ;  /* 0x00000008c00c7810 */ /* 0x042fe20007ffe0ff */
[----:B------:R-:W-:Y:S01]  /*2250*/  IMAD.WIDE R14, R192, 0x4, R226 ;  /* 0x00000004c00e7825 */ /* 0x000fe200078e02e2 */
[----:B------:R-:W-:Y:S02]  /*2260*/  MOV R212, 0x7f800000 ;  /* 0x7f80000000d47802 */ /* 0x000fe40000000f00 */
[-C--:B------:R-:W-:Y:S01]  /*2270*/  ISETP.GE.AND P2, PT, R12, R19.reuse, PT ;  /* 0x000000130c00720c */ /* 0x080fe20003f46270 */
[----:B------:R-:W-:Y:S01]  /*2280*/  IMAD.MOV.U32 R211, RZ, RZ, 0x7f800000 ;  /* 0x7f800000ffd37424 */ /* 0x000fe200078e00ff */
[C---:B------:R-:W-:Y:S02]  /*2290*/  IADD3 R12, R192.reuse, 0x20, RZ ;  /* 0x00000020c00c7810 */ /* 0x040fe40007ffe0ff */
[----:B------:R-:W-:Y:S02]  /*22a0*/  MOV R209, 0x7f800000 ;  /* 0x7f80000000d17802 */ /* 0x000fe40000000f00 */
[----:B------:R-:W-:-:S02]  /*22b0*/  ISETP.GE.AND P0, PT, R192, R19, PT ;  /* 0x00000013c000720c */ /* 0x000fc40003f06270 */
[----:B------:R-:W-:Y:S02]  /*22c0*/  ISETP.NE.AND P3, PT, R11, RZ, PT ;  /* 0x000000ff0b00720c */ /* 0x000fe40003f65270 */
[----:B------:R-:W-:-:S03]  /*22d0*/  IADD3 R11, R192, 0x28, RZ ;  /* 0x00000028c00b7810 */ /* 0x000fc60007ffe0ff */
[----:B------:R1:W5:Y:S01]  /*22e0*/  @!P2 LDG.E R212, [R14.64+0x20] ;  /* 0x000020180ed4a981 */ /* 0x000362000c1e1900 */
[----:B------:R-:W-:-:S05]  /*22f0*/  ISETP.GE.AND P2, PT, R12, R19, PT ;  /* 0x000000130c00720c */ /* 0x000fca0003f46270 */
[----:B------:R1:W5:Y:S01]  /*2300*/  @!P0 LDG.E R211, [R14.64] ;  /* 0x000000180ed38981 */ /* 0x000362000c1e1900 */
[----:B------:R-:W-:-:S07]  /*2310*/  ISETP.GE.AND P0, PT, R11, R19, PT ;  /* 0x000000130b00720c */ /* 0x000fce0003f06270 */
[----:B------:R1:W5:Y:S01]  /*2320*/  @!P2 LDG.E R209, [R14.64+0x80] ;  /* 0x000080180ed1a981 */ /* 0x000362000c1e1900 */
[----:B------:R-:W-:-:S03]  /*2330*/  IMAD.MOV.U32 R210, RZ, RZ, 0x7f800000 ;  /* 0x7f800000ffd27424 */ /* 0x000fc600078e00ff */
[----:B------:R1:W-:Y:S01]  /*2340*/  @P3 STS.128 [R9+0x6000], RZ ;  /* 0x006000ff09003388 */ /* 0x0003e20000000c00 */
[----:B------:R-:W-:-:S04]  /*2350*/  IMAD.WIDE.U32 R12, R7, c[0x0][0x198], R190 ;  /* 0x00006600070c7a25 */ /* 0x000fc800078e00be */
[----:B---3--:R-:W-:-:S04]  /*2360*/  @!P0 IMAD.WIDE R16, R11, 0x4, R226 ;  /* 0x000000040b108825 */ /* 0x008fc800078e02e2 */
[----:B------:R-:W-:Y:S01]  /*2370*/  IMAD R4, R4, c[0x0][0x198], RZ ;  /* 0x0000660004047a24 */ /* 0x000fe200078e02ff */
[----:B------:R1:W5:Y:S01]  /*2380*/  @!P0 LDG.E R210, [R16.64] ;  /* 0x0000001810d28981 */ /* 0x000362000c1e1900 */
[----:B------:R-:W-:Y:S02]  /*2390*/  IADD3 R12, P0, R10, R12, RZ ;  /* 0x0000000c0a0c7210 */ /* 0x000fe40007f1e0ff */
[----:B------:R-:W-:-:S05]  /*23a0*/  IMAD R11, R7, c[0x0][0x19c], R4 ;  /* 0x00006700070b7a24 */ /* 0x000fca00078e0204 */
        /* <DEDUP_REMOVED lines=12> */
[----:B-1----:R-:W-:-:S04]  /*2470*/  IMAD.WIDE.U32 R14, R188, c[0x0][0x198], R10 ;  /* 0x00006600bc0e7a25 */ /* 0x002fc800078e000a */
        /* <DEDUP_REMOVED lines=8> */
.L_x_930:
[----:B------:R-:W-:Y:S05]  /*2500*/  BSYNC B0 ;  /* 0x0000000000007941 */ /* 0x000fea0003800000 */
.L_x_929:
        /* <DEDUP_REMOVED lines=19> */
.L_x_932:
[----:B------:R-:W-:Y:S05]  /*2640*/  BSYNC B0 ;  /* 0x0000000000007941 */ /* 0x000fea0003800000 */
.L_x_931:
        /* <DEDUP_REMOVED lines=19> */
.L_x_934:
[----:B------:R-:W-:Y:S05]  /*2780*/  BSYNC B0 ;  /* 0x0000000000007941 */ /* 0x000fea0003800000 */
.L_x_933:
        /* <DEDUP_REMOVED lines=19> */
.L_x_936:
[----:B------:R-:W-:Y:S05]  /*28c0*/  BSYNC B0 ;  /* 0x0000000000007941 */ /* 0x000fea0003800000 */
.L_x_935:
[----:B------:R-:W0:Y:S01]  /*28d0*/  LDGDEPBAR ;  /* 0x00000000000079af */ /* 0x000e220000000000 */
[----:B------:R-:W-:Y:S02]  /*28e0*/  IMAD.MOV.U32 R8, RZ, RZ, c[0x0][0x308] ;  /* 0x0000c200ff087624 */ /* 0x000fe400078e00ff */
[----:B-1234-:R-:W-:Y:S01]  /*28f0*/  IMAD.MOV.U32 R9, RZ, RZ, c[0x0][0x30c] ;  /* 0x0000c300ff097624 */ /* 0x01efe200078e00ff */
[----:B------:R-:W-:-:S04]  /*2900*/  DEPBAR.LE SB0, 0x1 ;  /* 0x000080400000791a */ /* 0x000fc80000000000 */
[----:B------:R-:W-:Y:S06]  /*2910*/  BAR.SYNC.DEFER_BLOCKING 0x0 ;  /* 0x0000000000007b1d */ /* 0x000fec0000010000 */
[----:B------:R-:W2:Y:S04]  /*2920*/  LDG.E.64 R206, [R8.64+0x8] ;  /* 0x0000081808ce7981 */ /* 0x000ea8000c1e1b00 */
[----:B------:R-:W3:Y:S01]  /*2930*/  LDG.E.64 R4, [R8.64] ;  /* 0x0000001808047981 */ /* 0x000ee2000c1e1b00 */
[----:B------:R-:W-:Y:S01]  /*2940*/  LEA.HI R0, R0, R3, RZ, 0x4 ;  /* 0x0000000300007211 */ /* 0x000fe200078f20ff */
[----:B------:R-:W-:Y:S01]  /*2950*/  IMAD R2, R189, c[0x0][0x1c0], R208 ;  /* 0x00007000bd027a24 */ /* 0x000fe200078e02d0 */
[----:B------:R-:W-:Y:S01]  /*2960*/  IADD3 R7, R7, 0x80, RZ ;  /* 0x0000008007077810 */ /* 0x000fe20007ffe0ff */
[----:B------:R1:W4:Y:S01]  /*2970*/  LDSM.16.M88.4 R140, [R179+0xa000] ;  /* 0x00a00000b38c783b */ /* 0x0003220000000200 */
[----:B------:R-:W-:Y:S01]  /*2980*/  LOP3.LUT R0, R0, 0xfffffff0, RZ, 0xc0, !PT ;  /* 0xfffffff000007812 */ /* 0x000fe200078ec0ff */
[----:B------:R-:W-:Y:S01]  /*2990*/  USHF.L.U32 UR17, UR12, 0x4, URZ ;  /* 0x000000040c117899 */ /* 0x000fe2000800063f */
[----:B------:R-:W-:Y:S01]  /*29a0*/  ISETP.GE.AND P2, PT, R7, R216, PT ;  /* 0x000000d80700720c */ /* 0x000fe20003f46270 */
[----:B------:R-:W-:Y:S01]  /*29b0*/  IMAD.SHL.U32 R7, R2, 0x20, RZ ;  /* 0x0000002002077824 */ /* 0x000fe200078e00ff */
[----:B------:R1:W1:Y:S01]  /*29c0*/  LDSM.16.M88.4 R144, [R179+0xa800] ;  /* 0x00a80000b390783b */ /* 0x0002620000000200 */
[----:B------:R-:W-:Y:S01]  /*29d0*/  IMAD.IADD R3, R3, 0x1, -R0 ;  /* 0x0000000103037824 */ /* 0x000fe200078e0a00 */
[----:B------:R-:W-:Y:S01]  /*29e0*/  USHF.L.U32 UR18, UR12, 0x3, URZ ;  /* 0x000000030c127899 */ /* 0x000fe2000800063f */
[----:B------:R-:W-:Y:S01]  /*29f0*/  IMAD.MOV.U32 R175, RZ, RZ, 0x20 ;  /* 0x00000020ffaf7424 */ /* 0x000fe200078e00ff */
[----:B------:R1:W1:Y:S01]  /*2a00*/  LDSM.16.M88.4 R148, [R174+0xa000] ;  /* 0x00a00000ae94783b */ /* 0x0002620000000200 */
[----:B------:R-:W-:Y:S01]  /*2a10*/  UIADD3 UR11, UR17, 0x20, URZ ;  /* 0x00000020110b7890 */ /* 0x000fe2000fffe03f */
[----:B------:R-:W-:Y:S01]  /*2a20*/  SHF.R.S32.HI R0, RZ, 0x1f, R3 ;  /* 0x0000001fff007819 */ /* 0x000fe20000011403 */
[----:B------:R-:W-:Y:S01]  /*2a30*/  IMAD.SHL.U32 R220, R186, 0x20, RZ ;  /* 0x00000020badc7824 */ /* 0x000fe200078e00ff */
[----:B------:R1:W1:Y:S01]  /*2a40*/  LDSM.16.M88.4 R152, [R174+0xa800] ;  /* 0x00a80000ae98783b */ /* 0x0002620000000200 */
[----:B------:R-:W-:Y:S01]  /*2a50*/  UIADD3 UR10, UR18, UR11, URZ ;  /* 0x0000000b120a7290 */ /* 0x000fe2000fffe03f */
[----:B------:R-:W-:Y:S01]  /*2a60*/  LEA.HI R0, R0, R3, RZ, 0x3 ;  /* 0x0000000300007211 */ /* 0x000fe200078f18ff */
[----:B------:R-:W-:Y:S01]  /*2a70*/  IMAD.MOV.U32 R183, RZ, RZ, 0x40 ;  /* 0x00000040ffb77424 */ /* 0x000fe200078e00ff */
[----:B------:R1:W1:Y:S01]  /*2a80*/  LDSM.16.M88.4 R156, [R173+0xa000] ;  /* 0x00a00000ad9c783b */ /* 0x0002620000000200 */
[----:B------:R-:W-:Y:S01]  /*2a90*/  IADD3 R176, R181, 0x1000, RZ ;  /* 0x00001000b5b07810 */ /* 0x000fe20007ffe0ff */
[----:B------:R-:W-:Y:S01]  /*2aa0*/  UIADD3 UR9, UR18, UR10, URZ ;  /* 0x0000000a12097290 */ /* 0x000fe2000fffe03f */
[----:B------:R-:W-:Y:S01]  /*2ab0*/  LOP3.LUT R0, R0, 0xfffffff8, RZ, 0xc0, !PT ;  /* 0xfffffff800007812 */ /* 0x000fe200078ec0ff */
[----:B------:R1:W1:Y:S01]  /*2ac0*/  LDSM.16.M88.4 R160, [R173+0xa800] ;  /* 0x00a80000ada0783b */ /* 0x0002620000000200 */
[----:B------:R-:W-:Y:S01]  /*2ad0*/  SEL R176, R176, R181, !P1 ;  /* 0x000000b5b0b07207 */ /* 0x000fe20004800000 */
[----:B------:R-:W-:Y:S01]  /*2ae0*/  UIADD3 UR8, UR18, UR9, URZ ;  /* 0x0000000912087290 */ /* 0x000fe2000fffe03f */
[----:B------:R-:W-:Y:S01]  /*2af0*/  CS2R R94, SRZ ;  /* 0x00000000005e7805 */ /* 0x000fe2000001ff00 */
[----:B------:R-:W-:Y:S01]  /*2b00*/  IMAD.IADD R0, R3, 0x1, -R0 ;  /* 0x0000000103007824 */ /* 0x000fe200078e0a00 */
[----:B------:R-:W-:Y:S01]  /*2b10*/  SHF.R.S32.HI R3, RZ, 0x1f, R228 ;  /* 0x0000001fff037819 */ /* 0x000fe200000114e4 */
[----:B------:R1:W1:Y:S01]  /*2b20*/  LDSM.16.M88.4 R164, [R172+0xa000] ;  /* 0x00a00000aca4783b */ /* 0x0002620000000200 */
[----:B------:R-:W-:Y:S01]  /*2b30*/  UIADD3 UR7, UR18, UR8, URZ ;  /* 0x0000000812077290 */ /* 0x000fe2000fffe03f */
[----:B------:R-:W-:Y:S01]  /*2b40*/  CS2R R92, SRZ ;  /* 0x00000000005c7805 */ /* 0x000fe2000001ff00 */
[C---:B------:R-:W-:Y:S01]  /*2b50*/  LOP3.LUT P0, RZ, R0.reuse, 0x2, RZ, 0xc0, !PT ;  /* 0x0000000200ff7812 */ /* 0x040fe2000780c0ff */
[----:B------:R1:W1:Y:S01]  /*2b60*/  LDSM.16.M88.4 R168, [R172+0xa800] ;  /* 0x00a80000aca8783b */ /* 0x0002620000000200 */
[----:B------:R-:W-:Y:S01]  /*2b70*/  LOP3.LUT P3, RZ, R0, 0x4, RZ, 0xc0, !PT ;  /* 0x0000000400ff7812 */ /* 0x000fe2000786c0ff */
[----:B------:R-:W-:Y:S01]  /*2b80*/  IMAD.SHL.U32 R0, R182, 0x2, RZ ;  /* 0x00000002b6007824 */ /* 0x000fe200078e00ff */
        /* <DEDUP_REMOVED lines=34> */
[----:B------:R-:W-:Y:S01]  /*2db0*/  UIADD3 UR5, -UR6, URZ, URZ ;  /* 0x0000003f06057290 */ /* 0x000fe2000fffe13f */
[----:B------:R-:W-:Y:S01]  /*2dc0*/  IMAD.IADD R2, R180, 0x1, R175 ;  /* 0x00000001b4027824 */ /* 0x000fe200078e02af */
[----:B------:R-:W-:-:S02]  /*2dd0*/  UIMAD UR16, UR12, 0x18, URZ ;  /* 0x000000180c1078a4 */ /* 0x000fc4000f8e023f */
[----:B------:R-:W-:Y:S02]  /*2de0*/  USHF.L.U32 UR15, UR12, 0x5, URZ ;  /* 0x000000050c0f7899 */ /* 0x000fe4000800063f */
[----:B------:R-:W-:Y:S02]  /*2df0*/  UIMAD UR14, UR12, 0x28, URZ ;  /* 0x000000280c0e78a4 */ /* 0x000fe4000f8e023f */
[----:B------:R-:W-:Y:S02]  /*2e00*/  UIMAD UR13, UR12, 0x30, URZ ;  /* 0x000000300c0d78a4 */ /* 0x000fe4000f8e023f */
[----:B------:R-:W-:Y:S02]  /*2e10*/  UIMAD UR12, UR12, 0x38, URZ ;  /* 0x000000380c0c78a4 */ /* 0x000fe4000f8e023f */
[----:B------:R-:W-:Y:S01]  /*2e20*/  UIADD3 UR6, UR18, UR7, URZ ;  /* 0x0000000712067290 */ /* 0x000fe2000fffe03f */
[----:B--2---:R-:W-:Y:S02]  /*2e30*/  IADD3 R228, P5, P4, R7, R206, R228 ;  /* 0x000000ce07e47210 */ /* 0x004fe40007cbe0e4 */
[----:B------:R-:W-:Y:S01]  /*2e40*/  SHF.R.S32.HI R206, RZ, 0x1f, R7 ;  /* 0x0000001fffce7819 */ /* 0x000fe20000011407 */
[----:B---3--:R2:W3:Y:S02]  /*2e50*/  R2UR UR22, R5 ;  /* 0x00000000051673c2 */ /* 0x0084e400000e0000 */
[----:B------:R-:W-:Y:S01]  /*2e60*/  IMAD.WIDE.U32 R228, R228, -0x2daee0ad, RZ ;  /* 0xd2511f53e4e47825 */ /* 0x000fe200078e00ff */
[----:B------:R-:W-:-:S02]  /*2e70*/  IADD3.X R206, R206, R207, R3, P5, P4 ;  /* 0x000000cfcece7210 */ /* 0x000fc40002fe8403 */
[----:B------:R-:W-:Y:S01]  /*2e80*/  IADD3 R3, R182, 0x1000, RZ ;  /* 0x00001000b6037810 */ /* 0x000fe20007ffe0ff */
[----:B------:R-:W-:-:S03]  /*2e90*/  IMAD.MOV.U32 R207, RZ, RZ, R213 ;  /* 0x000000ffffcf7224 */ /* 0x000fc600078e00d5 */
[----:B------:R-:W-:Y:S01]  /*2ea0*/  SEL R178, R3, R182, !P1 ;  /* 0x000000b603b27207 */ /* 0x000fe20004800000 */
[----:B------:R2:W1:Y:S01]  /*2eb0*/  R2UR UR23, R4 ;  /* 0x00000000041773c2 */ /* 0x00046200000e0000 */
[----:B------:R-:W1:Y:S03]  /*2ec0*/  @P2 S2R R3, SR_TID.X ;  /* 0x0000000000032919 */ /* 0x000e660000002100 */
[----:B------:R-:W-:Y:S02]  /*2ed0*/  IMAD.SHL.U32 R178, R178, 0x2, RZ ;  /* 0x00000002b2b27824 */ /* 0x000fe400078e00ff */
[----:B-1----:R-:W-:-:S05]  /*2ee0*/  @P2 IMAD.SHL.U32 R3, R3, 0x2, RZ ;  /* 0x0000000203032824 */ /* 0x002fca00078e00ff */
[----:B------:R-:W-:Y:S01]  /*2ef0*/  @P2 LOP3.LUT R220, R220, 0x6, R3, 0xf8, !PT ;  /* 0x00000006dcdc2812 */ /* 0x000fe200078ef803 */
[----:B--234-:R-:W-:Y:S02]  /*2f00*/  IMAD.IADD R3, R0, 0x1, R175 ;  /* 0x0000000100037824 */ /* 0x01cfe400078e02af */
.L_x_939:
[----:B------:R-:W0:Y:S01]  /*2f10*/  LDGDEPBAR ;  /* 0x00000000000079af */ /* 0x000e220000000000 */
[----:B------:R-:W-:Y:S01]  /*2f20*/  IMAD.IADD R184, R178, 0x1, R175 ;  /* 0x00000001b2b87824 */ /* 0x000fe200078e02af */
[----:B-----5:R-:W-:Y:S01]  /*2f30*/  FSETP.NEU.FTZ.AND P6, PT, R212, -INF , PT ;  /* 0xff800000d400780b */ /* 0x020fe20003fdd000 */
[--C-:B------:R-:W-:Y:S01]  /*2f40*/  IMAD.IADD R185, R178, 0x1, R183.reuse ;  /* 0x00000001b2b97824 */ /* 0x100fe200078e02b7 */
[----:B------:R-:W-:Y:S01]  /*2f50*/  FSETP.NEU.FTZ.AND P1, PT, R211, -INF , PT ;  /* 0xff800000d300780b */ /* 0x000fe20003f3d000 */
[----:B------:R-:W-:Y:S01]  /*2f60*/  IMAD.IADD R183, R184, 0x1, R183 ;  /* 0x00000001b8b77824 */ /* 0x000fe200078e02b7 */
[----:B------:R-:W-:Y:S01]  /*2f70*/  LOP3.LUT R236, R206, UR23, RZ, 0x3c, !PT ;  /* 0x00000017ceec7c12 */ /* 0x000fe2000f8e3cff */
        /* <DEDUP_REMOVED lines=68> */
[-C--:B------:R-:W-:Y:S03]  /*33c0*/  HMMA.16816.F32 R4, R132, R136.reuse, R4 ;  /* 0x000000888404723c */ /* 0x080fe60000001804 */
[----:B------:R-:W-:Y:S01]  /*33d0*/  LOP3.LUT R238, R243, UR21, R238, 0x96, !PT ;  /* 0x00000015f3ee7c12 */ /* 0x000fe2000f8e96ee */
[----:B------:R-:W-:Y:S01]  /*33e0*/  IMAD.WIDE.U32 R246, R236, -0x2daee0ad, RZ ;  /* 0xd2511f53ecf67825 */ /* 0x000fe200078e00ff */
[----:B------:R-:W-:Y:S01]  /*33f0*/  LOP3.LUT R239, R249, UR19, R250, 0x96, !PT ;  /* 0x00000013f9ef7c12 */ /* 0x000fe2000f8e96fa */
[----:B------:R-:W-:Y:S02]  /*3400*/  UIADD3 UR21, UR23, -0x255992d5, URZ ;  /* 0xdaa66d2b17157890 */ /* 0x000fe4000fffe03f */
[C---:B---3--:R-:W-:Y:S08]  /*3410*/  HMMA.16816.F32 R8, R100.reuse, R136, R8 ;  /* 0x000000886408723c */ /* 0x048ff00000001808 */
        /* <DEDUP_REMOVED lines=9> */
[-C--:B----4-:R-:W-:Y:S01]  /*34b0*/  HMMA.16816.F32 R4, R108, R112.reuse, R4 ;  /* 0x000000706c04723c */ /* 0x090fe20000001804 */
        /* <DEDUP_REMOVED lines=491> */
[----:B------:R-:W-:Y:S03]  /*5370*/  IMAD.U32 R5, R7, -0x40, RZ ;  /* 0xffffffc007057824 */ /* 0x000fe600078e00ff */
[----:B------:R-:W-:Y:S02]  /*5380*/  SEL R4, R4, 0x2000, !P4 ;  /* 0x0000200004047807 */ /* 0x000fe40006000000 */
[----:B------:R-:W-:Y:S03]  /*5390*/  LEA R224, P0, R5, R224, 0x1 ;  /* 0x000000e005e07211 */ /* 0x000fe600078008ff */
[--C-:B------:R-:W-:Y:S01]  /*53a0*/  IMAD.IADD R213, R213, 0x1, R4.reuse ;  /* 0x00000001d5d57824 */ /* 0x100fe200078e0204 */
[----:B------:R-:W-:Y:S01]  /*53b0*/  LEA.HI.X.SX32 R225, R5, R225, 0x1, P0 ;  /* 0x000000e105e17211 */ /* 0x000fe200000f0eff */
[--C-:B------:R-:W-:Y:S01]  /*53c0*/  IMAD.IADD R207, R207, 0x1, R4.reuse ;  /* 0x00000001cfcf7824 */ /* 0x100fe200078e0204 */
[C---:B------:R-:W-:Y:S01]  /*53d0*/  @!P1 LEA R6, P0, R7.reuse, R224, 0x6 ;  /* 0x000000e007069211 */ /* 0x040fe200078030ff */
[----:B------:R-:W-:Y:S01]  /*53e0*/  @!P1 IMAD.MOV.U32 R5, RZ, RZ, c[0x0][0x194] ;  /* 0x00006500ff059624 */ /* 0x000fe200078e00ff */
[----:B------:R1:W-:Y:S01]  /*53f0*/  @P1 STS [R213], RZ ;  /* 0x000000ffd5001388 */ /* 0x0003e20000000800 */
[----:B------:R-:W-:Y:S03]  /*5400*/  IMAD.IADD R178, R178, 0x1, R4 ;  /* 0x00000001b2b27824 */ /* 0x000fe600078e0204 */
        /* <DEDUP_REMOVED lines=17> */
.L_x_937:
[----:B------:R-:W-:Y:S01]  /*5520*/  F2FP.PACK_AB R205, R232, R205 ;  /* 0x000000cde8cd723e */ /* 0x000fe200000000ff */
[----:B------:R-:W-:Y:S01]  /*5530*/  IMAD.SHL.U32 R112, R181, 0x2, RZ ;  /* 0x00000002b5707824 */ /* 0x000fe200078e00ff */
[----:B------:R-:W-:Y:S01]  /*5540*/  F2FP.PACK_AB R221, R234, R221 ;  /* 0x000000ddeadd723e */ /* 0x000fe200000000ff */
[----:B------:R-:W-:Y:S01]  /*5550*/  IMAD.SHL.U32 R117, R193, 0x2, RZ ;  /* 0x00000002c1757824 */ /* 0x000fe200078e00ff */
        /* <DEDUP_REMOVED lines=103> */
.L_x_938:
        /* <DEDUP_REMOVED lines=344> */
.L_x_940:
        /* <DEDUP_REMOVED lines=15> */
.L_x_941:
        /* <DEDUP_REMOVED lines=37> */
.L_x_943:
[----:B------:R-:W-:Y:S05]  /*7490*/  BSYNC B0 ;  /* 0x0000000000007941 */ /* 0x000fea0003800000 */
.L_x_942:
        /* <DEDUP_REMOVED lines=14> */
.L_x_945:
[----:B------:R-:W-:Y:S05]  /*7580*/  BSYNC B0 ;  /* 0x0000000000007941 */ /* 0x000fea0003800000 */
.L_x_944:
        /* <DEDUP_REMOVED lines=14> */
.L_x_947:
[----:B------:R-:W-:Y:S05]  /*7670*/  BSYNC B0 ;  /* 0x0000000000007941 */ /* 0x000fea0003800000 */
.L_x_946:
        /* <DEDUP_REMOVED lines=14> */
.L_x_949:
[----:B------:R-:W-:Y:S05]  /*7760*/  BSYNC B0 ;  /* 0x0000000000007941 */ /* 0x000fea0003800000 */
.L_x_948:
        /* <DEDUP_REMOVED lines=19> */
.L_x_951:
[----:B------:R-:W-:Y:S05]  /*78a0*/  BSYNC B0 ;  /* 0x0000000000007941 */ /* 0x000fea0003800000 */
.L_x_950:
        /* <DEDUP_REMOVED lines=13> */
.L_x_953:
[----:B------:R-:W-:Y:S05]  /*7980*/  BSYNC B0 ;  /* 0x0000000000007941 */ /* 0x000fea0003800000 */
.L_x_952:
        /* <DEDUP_REMOVED lines=13> */
.L_x_955:
[----:B------:R-:W-:Y:S05]  /*7a60*/  BSYNC B0 ;  /* 0x0000000000007941 */ /* 0x000fea0003800000 */
.L_x_954:
        /* <DEDUP_REMOVED lines=12> */
.L_x_912:
        /* <DEDUP_REMOVED lines=15> */
.L_x_957:
        /* <DEDUP_REMOVED lines=15> */
.L_x_958:
        /* <DEDUP_REMOVED lines=26> */
.L_x_960:
[----:B------:R-:W-:Y:S05]  /*7eb0*/  BSYNC B0 ;  /* 0x0000000000007941 */ /* 0x000fea0003800000 */
.L_x_959:
        /* <DEDUP_REMOVED lines=14> */
.L_x_962:
[----:B------:R-:W-:Y:S05]  /*7fa0*/  BSYNC B0 ;  /* 0x0000000000007941 */ /* 0x000fea0003800000 */
.L_x_961:
        /* <DEDUP_REMOVED lines=14> */
.L_x_964:
[----:B------:R-:W-:Y:S05]  /*8090*/  BSYNC B0 ;  /* 0x0000000000007941 */ /* 0x000fea0003800000 */
.L_x_963:
        /* <DEDUP_REMOVED lines=14> */
.L_x_966:
[----:B------:R-:W-:Y:S05]  /*8180*/  BSYNC B0 ;  /* 0x0000000000007941 */ /* 0x000fea0003800000 */
.L_x_965:
        /* <DEDUP_REMOVED lines=19> */
.L_x_968:
[----:B------:R-:W-:Y:S05]  /*82c0*/  BSYNC B0 ;  /* 0x0000000000007941 */ /* 0x000fea0003800000 */
.L_x_967:
        /* <DEDUP_REMOVED lines=12> */
.L_x_970:
[----:B------:R-:W-:Y:S05]  /*8390*/  BSYNC B0 ;  /* 0x0000000000007941 */ /* 0x000fea0003800000 */
.L_x_969:
        /* <DEDUP_REMOVED lines=12> */
.L_x_972:
[----:B------:R-:W-:Y:S05]  /*8460*/  BSYNC B0 ;  /* 0x0000000000007941 */ /* 0x000fea0003800000 */
.L_x_971:
        /* <DEDUP_REMOVED lines=11> */
.L_x_956:
[----:B------:R-:W-:Y:S05]  /*8520*/  BSYNC B1 ;  /* 0x0000000000017941 */ /* 0x000fea0003800000 */
.L_x_907:
        /* <DEDUP_REMOVED lines=9> */
.L_x_973:
[----:B------:R-:W-:Y:S05]  /*85c0*/  EXIT ;  /* 0x000000000000794d */ /* 0x000fea0003800000 */
.L_x_975:
        /* <DEDUP_REMOVED lines=11> */
.L_x_2468:


//--------------------- .text._ZN5flash44flash_bwd_dq_dk_dv_loop_seqk_parallel_kernelI23Flash_bwd_kernel_traitsILi64ELi64ELi128ELi8ELi2ELi4ELi4ELb1ELb0EN7cutlass6half_tE19Flash_kernel_traitsILi64ELi64ELi128ELi8ES3_EELb0ELb0ELb0ELb0ELb0ELb0ELb1EEEvNS_16Flash_bwd_paramsE --------------------------
	.section	.text._ZN5flash44flash_bwd_dq_dk_dv_loop_seqk_parallel_kernelI23Flash_bwd_kernel_traitsILi64ELi64ELi128ELi8ELi2ELi4ELi4ELb1ELb0EN7cutlass6half_tE19Flash_kernel_traitsILi64ELi64ELi128ELi8ES3_EELb0ELb0ELb0ELb0ELb0ELb0ELb1EEEvNS_16Flash_bwd_paramsE,"ax",@progbits
	.sectioninfo	@"SHI_REGISTERS=255"
	.align	128
        .global         _ZN5flash44flash_bwd_dq_dk_dv_loop_seqk_parallel_kernelI23Flash_bwd_kernel_traitsILi64ELi64ELi128ELi8ELi2ELi4ELi4ELb1ELb0EN7cutlass6half_tE19Flash_kernel_traitsILi64ELi64ELi128ELi8ES3_EELb0ELb0ELb0ELb0ELb0ELb0ELb1EEEvNS_16Flash_bwd_paramsE
        .type           _ZN5flash44flash_bwd_dq_dk_dv_loop_seqk_parallel_kernelI23Flash_bwd_kernel_traitsILi64ELi64ELi128ELi8ELi2ELi4ELi4ELb1ELb0EN7cutlass6half_tE19Flash_kernel_traitsILi64ELi64ELi128ELi8ES3_EELb0ELb0ELb0ELb0ELb0ELb0ELb1EEEvNS_16Flash_bwd_paramsE,@function
        .size           _ZN5flash44flash_bwd_dq_dk_dv_loop_seqk_parallel_kernelI23Flash_bwd_kernel_traitsILi64ELi64ELi128ELi8ELi2ELi4ELi4ELb1ELb0EN7cutlass6half_tE19Flash_kernel_traitsILi64ELi64ELi128ELi8ES3_EELb0ELb0ELb0ELb0ELb0ELb0ELb1EEEvNS_16Flash_bwd_paramsE,(.L_x_2469 - _ZN5flash44flash_bwd_dq_dk_dv_loop_seqk_parallel_kernelI23Flash_bwd_kernel_traitsILi64ELi64ELi128ELi8ELi2ELi4ELi4ELb1ELb0EN7cutlass6half_tE19Flash_kernel_traitsILi64ELi64ELi128ELi8ES3_EELb0ELb0ELb0ELb0ELb0ELb0ELb1EEEvNS_16Flash_bwd_paramsE)
        .other          _ZN5flash44flash_bwd_dq_dk_dv_loop_seqk_parallel_kernelI23Flash_bwd_kernel_traitsILi64ELi64ELi128ELi8ELi2ELi4ELi4ELb1ELb0EN7cutlass6half_tE19Flash_kernel_traitsILi64ELi64ELi128ELi8ES3_EELb0ELb0ELb0ELb0ELb0ELb0ELb1EEEvNS_16Flash_bwd_paramsE,@"STO_CUDA_ENTRY STV_DEFAULT"
_ZN5flash44flash_bwd_dq_dk_dv_loop_seqk_parallel_kernelI23Flash_bwd_kernel_traitsILi64ELi64ELi128ELi8ELi2ELi4ELi4ELb1ELb0EN7cutlass6half_tE19Flash_kernel_traitsILi64ELi64ELi128ELi8ES3_EELb0ELb0ELb0ELb0ELb0ELb0ELb1EEEvNS_16Flash_bwd_paramsE:
.text._ZN5flash44flash_bwd_dq_dk_dv_loop_seqk_parallel_kernelI23Flash_bwd_kernel_traitsILi64ELi64ELi128ELi8ELi2ELi4ELi4ELb1ELb0EN7cutlass6half_tE19Flash_kernel_traitsILi64ELi64ELi128ELi8ES3_EELb0ELb0ELb0ELb0ELb0ELb0ELb1EEEvNS_16Flash_bwd_paramsE:
        /* <DEDUP_REMOVED lines=33> */
[----:B------:R-:W-:Y:S01]  /*0210*/  LEA.HI R15, R9, R12, RZ, 0x2 ;  /* 0x0000000c090f7211 */ /* 0x000fe200078f10ff */
[----:B------:R-:W-:Y:S01]  /*0220*/  ULDC UR55, c[0x0][0x22c] ;  /* 0x00008b0000377ab9 */ /* 0x000fe20000000800 */
[----:B------:R-:W-:Y:S01]  /*0230*/  SHF.R.S32.HI R4, RZ, 0x4, R3 ;  /* 0x00000004ff047819 */ /* 0x000fe20000011403 */
[----:B---3--:R-:W-:Y:S01]  /*0240*/  @UP1 UIMAD UR10, UR44, UR60, URZ ;  /* 0x0000003c2c0a12a4 */ /* 0x008fe2000f8e023f */
[--C-:B------:R-:W-:Y:S01]  /*0250*/  SHF.R.S32.HI R5, RZ, 0x2, R15.reuse ;  /* 0x00000002ff057819 */ /* 0x100fe2000001140f */
[----:B------:R-:W-:Y:S01]  /*0260*/  UIMAD UR6, UR44, UR9, UR47 ;  /* 0x000000092c0672a4 */ /* 0x000fe2000f8e022f */
[----:B------:R-:W-:Y:S01]  /*0270*/  LEA.HI R2, R3, R4, RZ, 0x1 ;  /* 0x0000000403027211 */ /* 0x000fe200078f08ff */
[----:B------:R-:W-:Y:S01]  /*0280*/  UIMAD UR58, UR47, UR55, URZ ;  /* 0x000000372f3a72a4 */ /* 0x000fe2000f8e023f */
[CC--:B------:R-:W-:Y:S01]  /*0290*/  LEA.HI R13, R9.reuse, R12.reuse, RZ, 0x3 ;  /* 0x0000000c090d7211 */ /* 0x0c0fe200078f18ff */
[----:B------:R-:W-:Y:S01]  /*02a0*/  UIMAD UR9, UR6, UR15, URZ ;  /* 0x0000000f060972a4 */ /* 0x000fe2000f8e023f */
[----:B------:R-:W-:Y:S01]  /*02b0*/  LOP3.LUT R2, R2, 0xfffffffe, RZ, 0xc0, !PT ;  /* 0xfffffffe02027812 */ /* 0x000fe200078ec0ff */
[----:B------:R-:W-:Y:S01]  /*02c0*/  ULDC UR48, c[0x0][0x1c0] ;  /* 0x0000700000307ab9 */ /* 0x000fe20000000800 */
[----:B------:R-:W-:Y:S01]  /*02d0*/  LEA.HI R8, R9, R12, RZ, 0x5 ;  /* 0x0000000c09087211 */ /* 0x000fe200078f28ff */
[----:B------:R-:W-:Y:S01]  /*02e0*/  ULDC UR12, c[0x0][0x1c0] ;  /* 0x00007000000c7ab9 */ /* 0x000fe20000000800 */
[----:B----4-:R-:W-:Y:S01]  /*02f0*/  SHF.R.S32.HI R0, RZ, 0x1f, R15 ;  /* 0x0000001fff007819 */ /* 0x010fe2000001140f */
[----:B------:R-:W-:Y:S01]  /*0300*/  IMAD.IADD R10, R4, 0x1, -R2 ;  /* 0x00000001040a7824 */ /* 0x000fe200078e0a02 */
[----:B------:R-:W-:Y:S01]  /*0310*/  LOP3.LUT R2, R3, 0xfffffff0, RZ, 0xc0, !PT ;  /* 0xfffffff003027812 */ /* 0x000fe200078ec0ff */
[----:B------:R-:W-:Y:S01]  /*0320*/  IMAD.U32 R4, RZ, RZ, UR8 ;  /* 0x00000008ff047e24 */ /* 0x000fe2000f8e00ff */
[----:B------:R-:W-:Y:S01]  /*0330*/  LEA.HI R0, R0, R5, RZ, 0x3 ;  /* 0x0000000500007211 */ /* 0x000fe200078f18ff */
[----:B------:R-:W-:Y:S01]  /*0340*/  USHF.L.U32 UR8, UR44, 0x7, URZ ;  /* 0x000000072c087899 */ /* 0x000fe2000800063f */
[----:B------:R-:W-:Y:S01]  /*0350*/  SHF.R.S32.HI R3, RZ, 0x3, R13 ;  /* 0x00000003ff037819 */ /* 0x000fe2000001140d */
[----:B------:R-:W-:Y:S01]  /*0360*/  IMAD.IADD R2, R12, 0x1, -R2 ;  /* 0x000000010c027824 */ /* 0x000fe200078e0a02 */
[----:B------:R-:W-:Y:S01]  /*0370*/  LOP3.LUT R0, R0, 0xfffffff8, RZ, 0xc0, !PT ;  /* 0xfffffff800007812 */ /* 0x000fe200078ec0ff */
[----:B------:R-:W-:Y:S01]  /*0380*/  UIMAD.WIDE UR48, UR55, UR48, URZ ;  /* 0x00000030373072a5 */ /* 0x000fe2000f8e023f */
[----:B------:R-:W-:Y:S01]  /*0390*/  SHF.R.S32.HI R16, RZ, 0x5, R8 ;  /* 0x00000005ff107819 */ /* 0x000fe20000011408 */
[----:B------:R-:W-:Y:S01]  /*03a0*/  IMAD.SHL.U32 R3, R3, 0x40, RZ ;  /* 0x0000004003037824 */ /* 0x000fe200078e00ff */
[----:B------:R-:W-:Y:S01]  /*03b0*/  SHF.R.S32.HI R4, RZ, 0x1f, R2 ;  /* 0x0000001fff047819 */ /* 0x000fe20000011402 */
[----:B------:R-:W-:Y:S01]  /*03c0*/  IMAD.IADD R7, R5, 0x1, -R0 ;  /* 0x0000000105077824 */ /* 0x000fe200078e0a00 */
[----:B------:R-:W-:Y:S01]  /*03d0*/  SHF.R.S32.HI R6, RZ, 0x1f, R8 ;  /* 0x0000001fff067819 */ /* 0x000fe20000011408 */
[----:B------:R-:W-:Y:S01]  /*03e0*/  IMAD.U32 R0, RZ, RZ, UR7 ;  /* 0x00000007ff007e24 */ /* 0x000fe2000f8e00ff */
[----:B------:R-:W-:Y:S01]  /*03f0*/  LEA.HI R11, R4, R2, RZ, 0x3 ;  /* 0x00000002040b7211 */ /* 0x000fe200078f18ff */
[----:B------:R-:W-:Y:S01]  /*0400*/  USHF.R.S32.HI UR7, URZ, 0x1f, UR16 ;  /* 0x0000001f3f077899 */ /* 0x000fe20008011410 */
[----:B------:R-:W-:Y:S01]  /*0410*/  LOP3.LUT R3, R3, 0x1c0, RZ, 0xc0, !PT ;  /* 0x000001c003037812 */ /* 0x000fe200078ec0ff */
[----:B------:R-:W-:Y:S01]  /*0420*/  UIMAD UR55, UR55, UR12, URZ ;  /* 0x0000000c373772a4 */ /* 0x000fe2000f8e023f */
[----:B------:R1:W-:Y:S01]  /*0430*/  STL [R1+0xc], R0 ;  /* 0x00000c0001007387 */ /* 0x0003e20000100800 */
[----:B------:R-:W-:Y:S01]  /*0440*/  LOP3.LUT R4, R11, 0xfffffff8, RZ, 0xc0, !PT ;  /* 0xfffffff80b047812 */ /* 0x000fe200078ec0ff */
[----:B------:R-:W-:Y:S01]  /*0450*/  UIMAD UR6, UR7, UR44, URZ ;  /* 0x0000002c070672a4 */ /* 0x000fe2000f8e023f */
[----:B------:R-:W-:Y:S01]  /*0460*/  SHF.R.U32.HI R5, RZ, 0x3, R3 ;  /* 0x00000003ff057819 */ /* 0x000fe20000011603 */
        /* <DEDUP_REMOVED lines=73> */
[----:B------:R-:W-:-:S02]  /*0900*/  UIADD3 UR14, UR13, UR15, URZ ;  /* 0x0000000f0d0e7290 */ /* 0x000fc4000fffe03f */
[----:B------:R-:W-:Y:S02]  /*0910*/  @!UP1 UIMAD UR60, UR8, UR60, URZ ;  /* 0x0000003c083c92a4 */ /* 0x000fe4000f8e023f */
[----:B------:R-:W-:Y:S01]  /*0920*/  UIADD3 UR20, UR13, UR14, URZ ;  /* 0x0000000e0d147290 */ /* 0x000fe2000fffe03f */
[----:B-1----:R-:W-:-:S05]  /*0930*/  IMAD.U32 R2, RZ, RZ, UR9 ;  /* 0x00000009ff027e24 */ /* 0x002fca000f8e00ff */
        /* <DEDUP_REMOVED lines=53> */
[----:B------:R-:W-:Y:S01]  /*0c90*/  IMAD.IADD R181, R178, 0x1, R180 ;  /* 0x00000001b2b57824 */ /* 0x000fe200078e02b4 */
[----:B------:R-:W-:Y:S01]  /*0ca0*/  @P2 IADD3 R247, R246, -0x40, RZ ;  /* 0xffffffc0f6f72810 */ /* 0x000fe20007ffe0ff */
[----:B------:R-:W-:Y:S01]  /*0cb0*/  IMAD.IADD R179, R178, 0x1, R0 ;  /* 0x00000001b2b37824 */ /* 0x000fe200078e0200 */
        /* <DEDUP_REMOVED lines=8> */
[----:B------:R-:W-:Y:S01]  /*0d40*/  @P1 IADD3 R251, R246, 0x3e0, RZ ;  /* 0x000003e0f6fb1810 */ /* 0x000fe20007ffe0ff */
[----:B------:R-:W-:-:S02]  /*0d50*/  IMAD.IADD R248, R5, 0x1, R247 ;  /* 0x0000000105f87824 */ /* 0x000fc400078e02f7 */
.L_x_1044:
        /* <DEDUP_REMOVED lines=27> */
[----:B-1--4-:R-:W4:Y:S01]  /*0f10*/  @P2 LDG.E R6, [R6.64+0x4] ;  /* 0x0000040406062981 */ /* 0x012f22000c1e1900 */
        /* <DEDUP_REMOVED lines=25> */
.L_x_976:
        /* <DEDUP_REMOVED lines=58> */
.L_x_978:
        /* <DEDUP_REMOVED lines=18> */
.L_x_979:
[----:B------:R-:W2:Y:S01]  /*1570*/  LDL R4, [R1] ;  /* 0x0000000001047983 */ /* 0x000ea20000100800 */
[----:B------:R-:W-:-:S03]  /*1580*/  ULDC.64 UR10, c[0x0][0x370] ;  /* 0x0000dc00000a7ab9 */ /* 0x000fc60000000a00 */
[----:B------:R-:W3:Y:S04]  /*1590*/  LDL R0, [R1+0x8] ;  /* 0x0000080001007983 */ /* 0x000ee80000100800 */
[----:B------:R-:W4:Y:S01]  /*15a0*/  LDL R2, [R1+0xc] ;  /* 0x00000c0001027983 */ /* 0x000f220000100800 */
[----:B------:R-:W-:Y:S01]  /*15b0*/  @UP3 UIMAD.WIDE.U32 UR8, UR7, UR10, URZ ;  /* 0x0000000a070832a5 */ /* 0x000fe2000f8e003f */
[----:B------:R-:W-:-:S03]  /*15c0*/  IABS R6, c[0x0][0x1c8] ;  /* 0x0000720000067a13 */ /* 0x000fc60000000000 */
        /* <DEDUP_REMOVED lines=9> */
[----:B------:R-:W-:Y:S01]  /*1660*/  UIMAD UR10, UR49, UR7, URZ ;  /* 0x00000007310a72a4 */ /* 0x000fe2000f8e023f */
[----:B------:R-:W-:Y:S01]  /*1670*/  ISETP.NE.AND P1, PT, RZ, c[0x0][0x1c8], PT ;  /* 0x00007200ff007a0c */ /* 0x000fe20003f25270 */
[----:B--2---:R1:W2:Y:S02]  /*1680*/  R2UR UR29, R4 ;  /* 0x00000000041d73c2 */ /* 0x0042a400000e0000 */
[----:B-1----:R-:W1:Y:S01]  /*1690*/  I2F.RP R4, R6 ;  /* 0x0000000600047306 */ /* 0x002e620000209400 */
[----:B--2---:R-:W-:-:S05]  /*16a0*/  UIMAD UR8, UR31, UR28, UR29 ;  /* 0x0000001c1f0872a4 */ /* 0x004fca000f8e021d */
[----:B------:R-:W2:Y:S01]  /*16b0*/  S2UR UR28, SR_CTAID.X ;  /* 0x00000000001c79c3 */ /* 0x000ea20000002500 */
[----:B------:R-:W-:Y:S01]  /*16c0*/  UIADD3 UR8, UR57, UR8, URZ ;  /* 0x0000000839087290 */ /* 0x000fe2000fffe03f */
[----:B-1----:R-:W1:Y:S03]  /*16d0*/  MUFU.RCP R4, R4 ;  /* 0x0000000400047308 */ /* 0x002e660000001000 */
[----:B------:R-:W-:-:S04]  /*16e0*/  UIMAD UR8, UR48, UR8, UR61 ;  /* 0x00000008300872a4 */ /* 0x000fc8000f8e023d */
[----:B------:R-:W-:Y:S02]  /*16f0*/  UIADD3 UR30, UR53, UR8, URZ ;  /* 0x00000008351e7290 */ /* 0x000fe4000fffe03f */
[----:B------:R-:W-:-:S04]  /*1700*/  UIMAD.WIDE.U32 UR8, UR48, UR7, URZ ;  /* 0x00000007300872a5 */ /* 0x000fc8000f8e003f */
[----:B------:R-:W-:Y:S01]  /*1710*/  @UP3 UIADD3 UR30, UR9, UR10, URZ ;  /* 0x0000000a091e3290 */ /* 0x000fe2000fffe03f */
[----:B-1----:R-:W-:Y:S02]  /*1720*/  IADD3 R4, R4, 0xffffffe, RZ ;  /* 0x0ffffffe04047810 */ /* 0x002fe40007ffe0ff */
[----:B------:R-:W-:Y:S02]  /*1730*/  ULDC.64 UR10, c[0x0][0x3d8] ;  /* 0x0000f600000a7ab9 */ /* 0x000fe40000000a00 */
[----:B------:R1:W5:Y:S01]  /*1740*/  F2I.FTZ.U32.TRUNC.NTZ R5, R4 ;  /* 0x0000000400057305 */ /* 0x000362000021f000 */
[----:B------:R-:W-:Y:S02]  /*1750*/  USEL UR33, UR52, UR8, !UP3 ;  /* 0x0000000834217287 */ /* 0x000fe4000d800000 */
[----:B--2---:R-:W-:Y:S02]  /*1760*/  UIMAD.WIDE.U32 UR8, UR28, UR10, URZ ;  /* 0x0000000a1c0872a5 */ /* 0x004fe4000f8e003f */
[----:B------:R-:W-:-:S02]  /*1770*/  USHF.L.U32 UR29, UR44, 0x7, URZ ;  /* 0x000000072c1d7899 */ /* 0x000fc4000800063f */
[----:B------:R-:W-:Y:S02]  /*1780*/  USEL UR32, UR8, URZ, UP2 ;  /* 0x0000003f08207287 */ /* 0x000fe40009000000 */
[----:B------:R-:W-:Y:S02]  /*1790*/  USHF.L.U64.HI UR8, UR44, 0x7, UR31 ;  /* 0x000000072c087899 */ /* 0x000fe4000801021f */
[----:B------:R-:W-:Y:S02]  /*17a0*/  UIMAD UR11, UR28, UR11, UR9 ;  /* 0x0000000b1c0b72a4 */ /* 0x000fe4000f8e0209 */
[----:B------:R-:W-:Y:S02]  /*17b0*/  USEL UR9, UR8, URZ, UP5 ;  /* 0x0000003f08097287 */ /* 0x000fe4000a800000 */
[----:B------:R-:W-:Y:S01]  /*17c0*/  USEL UR8, UR29, URZ, UP5 ;  /* 0x0000003f1d087287 */ /* 0x000fe2000a800000 */
[----:B---3--:R5:W2:Y:S01]  /*17d0*/  R2UR UR29, R0 ;  /* 0x00000000001d73c2 */ /* 0x008aa200000e0000 */
[----:B-1----:R-:W-:-:S07]  /*17e0*/  IMAD.MOV.U32 R4, RZ, RZ, RZ ;  /* 0x000000ffff047224 */ /* 0x002fce00078e00ff */
        /* <DEDUP_REMOVED lines=10> */
[----:B------:R-:W-:Y:S02]  /*1890*/  ISETP.GE.U32.AND P2, PT, R2, R6, PT ;  /* 0x000000060200720c */ /* 0x000fe40003f46070 */
[----:B------:R-:W-:Y:S02]  /*18a0*/  @!P0 IADD3 R0, R0, 0x1, RZ ;  /* 0x0000000100008810 */ /* 0x000fe40007ffe0ff */
[----:B---3--:R-:W-:Y:S01]  /*18b0*/  ISETP.LE.AND P0, PT, RZ, UR28, PT ;  /* 0x0000001cff007c0c */ /* 0x008fe2000bf03270 */
[----:B------:R-:W-:-:S08]  /*18c0*/  UIADD3 UR8, UP0, UR12, UR8, URZ ;  /* 0x000000080c087290 */ /* 0x000fd0000ff1e03f */
        /* <DEDUP_REMOVED lines=26> */
.L_x_980:
[----:B------:R-:W2:Y:S02]  /*1a70*/  LDL R0, [R1+0x4] ;  /* 0x0000040001007983 */ /* 0x000ea40000100800 */
[----:B--2---:R1:W2:Y:S01]  /*1a80*/  R2UR UR10, R0 ;  /* 0x00000000000a73c2 */ /* 0x0042a200000e0000 */
[----:B------:R-:W-:-:S07]  /*1a90*/  DEPBAR.LE SB1, 0x0, {2} ;  /* 0x000090040000791a */ /* 0x000fce0000000000 */
.L_x_981:
[----:B------:R-:W1:Y:S01]  /*1aa0*/  S2R R18, SR_TID.X ;  /* 0x0000000000127919 */ /* 0x000e620000002100 */
[----:B------:R-:W-:Y:S01]  /*1ab0*/  USHF.R.S32.HI UR7, URZ, 0x1f, UR58 ;  /* 0x0000001f3f077899 */ /* 0x000fe2000801143a */
[----:B------:R-:W-:Y:S01]  /*1ac0*/  SHF.R.S32.HI R221, RZ, 0x1f, R220 ;  /* 0x0000001fffdd7819 */ /* 0x000fe200000114dc */
[----:B------:R-:W-:Y:S01]  /*1ad0*/  UIADD3 UR8, UP5, UP4, UR8, UR54, UR58 ;  /* 0x0000003608087290 */ /* 0x000fe2000fcbe03a */
[----:B------:R-:W2:Y:S01]  /*1ae0*/  S2R R8, SR_TID.X ;  /* 0x0000000000087919 */ /* 0x000ea20000002100 */
[----:B------:R-:W-:Y:S01]  /*1af0*/  IADD3 R4, P0, R220, UR37, RZ ;  /* 0x00000025dc047c10 */ /* 0x000fe2000ff1e0ff */
[----:B------:R-:W-:Y:S01]  /*1b00*/  UMOV UR37, 0x4 ;  /* 0x0000000400257882 */ /* 0x000fe20000000000 */
[----:B------:R-:W-:Y:S01]  /*1b10*/  BSSY B1, `(.L_x_977) ;  /* 0x000072e000017945 */ /* 0x000fe20003800000 */
[----:B------:R-:W3:Y:S01]  /*1b20*/  S2R R9, SR_TID.X ;  /* 0x0000000000097919 */ /* 0x000ee20000002100 */
[----:B------:R-:W-:-:S02]  /*1b30*/  UIADD3 UR33, UP3, UP0, UR32, UR8, UR33 ;  /* 0x0000000820217290 */ /* 0x000fc4000f87e021 */
[----:B------:R-:W-:Y:S02]  /*1b40*/  UIADD3.X UR7, UR11, UR59, UR7, UP5, UP4 ;  /* 0x0000003b0b077290 */ /* 0x000fe4000afe8407 */
[----:B------:R-:W-:Y:S02]  /*1b50*/  USHF.R.S32.HI UR11, URZ, 0x1f, UR47 ;  /* 0x0000001f3f0b7899 */ /* 0x000fe4000801142f */
[----:B------:R-:W-:Y:S02]  /*1b60*/  ULDC.64 UR8, c[0x0][0x1a8] ;  /* 0x00006a0000087ab9 */ /* 0x000fe40000000a00 */
[----:B------:R-:W-:Y:S02]  /*1b70*/  UIADD3.X UR32, UR31, UR7, UR30, UP3, UP0 ;  /* 0x000000071f207290 */ /* 0x000fe40009fe041e */
[----:B------:R-:W-:Y:S02]  /*1b80*/  UIMAD UR7, UR11, UR8, URZ ;  /* 0x000000080b0772a4 */ /* 0x000fe4000f8e023f */
[----:B------:R-:W-:-:S02]  /*1b90*/  UISETP.GE.AND UP0, UPT, UR36, 0x1, UPT ;  /* 0x000000012400788c */ /* 0x000fc4000bf06270 */
[----:B------:R-:W-:Y:S01]  /*1ba0*/  UIMAD UR31, UR47, UR9, UR7 ;  /* 0x000000092f1f72a4 */ /* 0x000fe2000f8e0207 */
[----:B-1----:R-:W-:Y:S01]  /*1bb0*/  SHF.R.S32.HI R17, RZ, 0x1f, R18 ;  /* 0x0000001fff117819 */ /* 0x002fe20000011412 */
[----:B------:R-:W-:Y:S02]  /*1bc0*/  UIADD3 UR30, UR12, UR10, URZ ;  /* 0x0000000a0c1e7290 */ /* 0x000fe4000fffe03f */
[----:B------:R-:W-:Y:S01]  /*1bd0*/  ULDC.64 UR8, c[0x0][0x378] ;  /* 0x0000de0000087ab9 */ /* 0x000fe20000000a00 */
[----:B------:R-:W-:Y:S01]  /*1be0*/  LEA.HI R2, R17, R18, RZ, 0x3 ;  /* 0x0000001211027211 */ /* 0x000fe200078f18ff */
[----:B------:R-:W-:Y:S01]  /*1bf0*/  UIMAD UR7, UR11, UR8, URZ ;  /* 0x000000080b0772a4 */ /* 0x000fe2000f8e023f */
[----:B--2---:R-:W-:Y:S02]  /*1c00*/  SHF.R.S32.HI R8, RZ, 0x1f, R8 ;  /* 0x0000001fff087819 */ /* 0x004fe40000011408 */
[----:B------:R-:W-:Y:S01]  /*1c10*/  SHF.R.S32.HI R2, RZ, 0x3, R2 ;  /* 0x00000003ff027819 */ /* 0x000fe20000011402 */
[----:B------:R-:W-:Y:S01]  /*1c20*/  UIMAD UR11, UR47, UR9, UR7 ;  /* 0x000000092f0b72a4 */ /* 0x000fe2000f8e0207 */
[----:B---3--:R-:W-:-:S02]  /*1c30*/  LEA.HI R8, R8, R9, RZ, 0x5 ;  /* 0x0000000908087211 */ /* 0x008fc400078f28ff */
[----:B------:R-:W-:Y:S01]  /*1c40*/  SHF.R.S32.HI R16, RZ, 0x1f, R2 ;  /* 0x0000001fff107819 */ /* 0x000fe20000011402 */
[----:B------:R-:W-:Y:S01]  /*1c50*/  ULDC.64 UR8, c[0x0][0x370] ;  /* 0x0000dc0000087ab9 */ /* 0x000fe20000000a00 */
[----:B------:R-:W-:Y:S01]  /*1c60*/  IADD3 R0, P1, R2, UR12, RZ ;  /* 0x0000000c02007c10 */ /* 0x000fe2000ff3e0ff */
[----:B------:R-:W-:Y:S01]  /*1c70*/  UIMAD UR7, UR41, UR8, URZ ;  /* 0x00000008290772a4 */ /* 0x000fe2000f8e023f */
[----:B------:R-:W-:Y:S01]  /*1c80*/  SHF.R.S32.HI R8, RZ, 0x5, R8 ;  /* 0x00000005ff087819 */ /* 0x000fe20000011408 */
[----:B------:R-:W-:Y:S01]  /*1c90*/  UIADD3 UR8, UR12, UR29, URZ ;  /* 0x0000001d0c087290 */ /* 0x000fe2000fffe03f */
[----:B------:R-:W-:Y:S01]  /*1ca0*/  IADD3.X R5, R16, UR41, RZ, P1, !PT ;  /* 0x0000002910057c10 */ /* 0x000fe20008ffe4ff */
[----:B------:R-:W-:Y:S01]  /*1cb0*/  IMAD.WIDE.U32 R6, R0, c[0x0][0x190], R220 ;  /* 0x0000640000067a25 */ /* 0x000fe200078e00dc */
[----:B------:R-:W-:Y:S02]  /*1cc0*/  UIMAD UR7, UR12, UR9, UR7 ;  /* 0x000000090c0772a4 */ /* 0x000fe4000f8e0207 */
[----:B------:R-:W-:Y:S01]  /*1cd0*/  ULEA.HI.SX32 UR29, UR45, 0xffffffff, 0x1a ;  /* 0xffffffff2d1d7891 */ /* 0x000fe2000f8fd23f */
[----:B------:R-:W-:Y:S01]  /*1ce0*/  IMAD R5, R5, c[0x0][0x190], RZ ;  /* 0x0000640005057a24 */ /* 0x000fe200078e02ff */
[----:B------:R-:W-:-:S03]  /*1cf0*/  IADD3 R6, P1, R6, UR50, RZ ;  /* 0x0000003206067c10 */ /* 0x000fc6000ff3e0ff */
[----:B------:R-:W-:Y:S01]  /*1d00*/  IMAD R0, R0, c[0x0][0x194], R5 ;  /* 0x0000650000007a24 */ /* 0x000fe200078e0205 */
[----:B------:R-:W-:Y:S01]  /*1d10*/  IADD3.X R5, R221, UR40, RZ, P0, !PT ;  /* 0x00000028dd057c10 */ /* 0x000fe200087fe4ff */
[----:B------:R-:W-:-:S03]  /*1d20*/  ULDC.64 UR40, c[0x0][0x3c8] ;  /* 0x0000f20000287ab9 */ /* 0x000fc60000000a00 */
[----:B------:R-:W-:Y:S01]  /*1d30*/  IADD3.X R7, R7, UR46, R0, P1, !PT ;  /* 0x0000002e07077c10 */ /* 0x000fe20008ffe400 */
[----:B------:R-:W-:Y:S02]  /*1d40*/  IMAD R0, R8, UR55, R252 ;  /* 0x0000003708007c24 */ /* 0x000fe4000f8e02fc */
[----:B------:R-:W-:-:S03]  /*1d50*/  IMAD.U32 R8, RZ, RZ, UR12 ;  /* 0x0000000cff087e24 */ /* 0x000fc6000f8e00ff */
[----:B------:R-:W-:Y:S01]  /*1d60*/  IADD3 R12, P0, R0, UR33, RZ ;  /* 0x00000021000c7c10 */ /* 0x000fe2000ff1e0ff */
[----:B------:R-:W-:-:S03]  /*1d70*/  IMAD.WIDE.U32 R4, R8, c[0x0][0x370], R4 ;  /* 0x0000dc0008047a25 */ /* 0x000fc600078e0004 */
[----:B------:R-:W-:Y:S01]  /*1d80*/  LEA.HI.X.SX32 R14, R0, UR32, 0x1, P0 ;  /* 0x00000020000e7c11 */ /* 0x000fe200080f0eff */
[----:B------:R-:W-:Y:S01]  /*1d90*/  IMAD.U32 R0, RZ, RZ, UR47 ;  /* 0x0000002fff007e24 */ /* 0x000fe2000f8e00ff */
[----:B------:R-:W-:Y:S01]  /*1da0*/  IADD3 R5, R5, UR7, RZ ;  /* 0x0000000705057c10 */ /* 0x000fe2000fffe0ff */
[----:B------:R-:W-:Y:S01]  /*1db0*/  ULDC.64 UR32, c[0x0][0x200] ;  /* 0x0000800000207ab9 */ /* 0x000fe20000000a00 */
[----:B------:R-:W-:Y:S01]  /*1dc0*/  LEA R195, P0, R12, c[0x0][0x350], 0x2 ;  /* 0x0000d4000cc37a11 */ /* 0x000fe200078010ff */
[----:B------:R-:W-:Y:S01]  /*1dd0*/  IMAD.WIDE.U32 R6, R0, c[0x0][0x1a8], R6 ;  /* 0x00006a0000067a25 */ /* 0x000fe200078e0006 */
[----:B------:R-:W-:Y:S02]  /*1de0*/  UIMAD.WIDE UR8, UR8, UR37, UR32 ;  /* 0x00000025080872a5 */ /* 0x000fe4000f8e0220 */
[----:B------:R-:W-:Y:S01]  /*1df0*/  LEA.HI.X R12, R12, c[0x0][0x354], R14, 0x2, P0 ;  /* 0x0000d5000c0c7a11 */ /* 0x000fe200000f140e */
[----:B------:R-:W-:Y:S01]  /*1e00*/  IMAD.WIDE.U32 R4, R0, c[0x0][0x378], R4 ;  /* 0x0000de0000047a25 */ /* 0x000fe200078e0004 */
[----:B------:R-:W-:-:S02]  /*1e10*/  PLOP3.LUT P0, PT, PT, PT, UP0, 0x80, 0x0 ;  /* 0x000000000000781c */ /* 0x000fc40003f0f008 */
[----:B------:R-:W-:Y:S01]  /*1e20*/  IADD3 R7, R7, UR31, RZ ;  /* 0x0000001f07077c10 */ /* 0x000fe2000fffe0ff */
[----:B------:R-:W-:Y:S01]  /*1e30*/  IMAD R0, R16, c[0x0][0x370], RZ ;  /* 0x0000dc0010007a24 */ /* 0x000fe200078e02ff */
[----:B------:R-:W-:Y:S01]  /*1e40*/  IADD3 R5, R5, UR11, RZ ;  /* 0x0000000b05057c10 */ /* 0x000fe2000fffe0ff */
[----:B------:R-:W-:Y:S01]  /*1e50*/  UIMAD.WIDE UR30, UR30, UR37, UR40 ;  /* 0x000000251e1e72a5 */ /* 0x000fe2000f8e0228 */
[----:B------:R-:W-:Y:S01]  /*1e60*/  LEA R10, P2, R6, c[0x0][0x160], 0x1 ;  /* 0x00005800060a7a11 */ /* 0x000fe200078408ff */
[C---:B------:R-:W-:Y:S02]  /*1e70*/  IMAD R0, R2.reuse, c[0x0][0x374], R0 ;  /* 0x0000dd0002007a24 */ /* 0x040fe400078e0200 */
[----:B------:R-:W-:Y:S01]  /*1e80*/  IMAD.WIDE.U32 R4, R2, c[0x0][0x370], R4 ;  /* 0x0000dc0002047a25 */ /* 0x000fe200078e0004 */
[----:B------:R-:W-:-:S03]  /*1e90*/  LEA.HI.X R11, R6, c[0x0][0x164], R7, 0x1, P2 ;  /* 0x00005900060b7a11 */ /* 0x000fc600010f0c07 */
[----:B------:R-:W-:Y:S01]  /*1ea0*/  IMAD.IADD R0, R5, 0x1, R0 ;  /* 0x0000000105007824 */ /* 0x000fe200078e0200 */
[----:B------:R-:W-:-:S04]  /*1eb0*/  LEA R8, P1, R4, c[0x0][0x330], 0x1 ;  /* 0x0000cc0004087a11 */ /* 0x000fc800078208ff */
[----:B------:R-:W-:Y:S01]  /*1ec0*/  LEA.HI.X R9, R4, c[0x0][0x334], R0, 0x1, P1 ;  /* 0x0000cd0004097a11 */ /* 0x000fe200008f0c00 */
[----:B------:R-:W-:Y:S05]  /*1ed0*/  @!P0 BRA `(.L_x_982) ;  /* 0x0000634000008947 */ /* 0x000fea0003800000 */
[----:B------:R-:W-:Y:S01]  /*1ee0*/  ULDC.64 UR32, c[0x0][0x1a0] ;  /* 0x0000680000207ab9 */ /* 0x000fe20000000a00 */
[----:B------:R-:W-:Y:S01]  /*1ef0*/  MOV R14, UR35 ;  /* 0x00000023000e7c02 */ /* 0x000fe20008000f00 */
[----:B------:R-:W-:Y:S01]  /*1f00*/  UIMAD UR7, UR28, UR32, URZ ;  /* 0x000000201c0772a4 */ /* 0x000fe2000f8e023f */
[----:B------:R-:W-:Y:S01]  /*1f10*/  IMAD R6, R15, c[0x0][0x1b8], RZ ;  /* 0x00006e000f067a24 */ /* 0x000fe200078e02ff */
[----:B------:R-:W-:Y:S01]  /*1f20*/  UMOV UR10, UR8 ;  /* 0x00000008000a7c82 */ /* 0x000fe20008000000 */
[----:B------:R-:W-:Y:S01]  /*1f30*/  BSSY B0, `(.L_x_983) ;  /* 0x000002b000007945 */ /* 0x000fe20003800000 */
[----:B------:R-:W-:Y:S01]  /*1f40*/  UIMAD UR7, UR35, UR33, UR7 ;  /* 0x00000021230772a4 */ /* 0x000fe2000f8e0207 */
[----:B------:R-:W-:Y:S01]  /*1f50*/  IMAD.WIDE.U32 R4, R14, c[0x0][0x1a0], R220 ;  /* 0x000068000e047a25 */ /* 0x000fe200078e00dc */
[----:B------:R-:W-:Y:S01]  /*1f60*/  UMOV UR12, UR30 ;  /* 0x0000001e000c7c82 */ /* 0x000fe20008000000 */
[----:B------:R-:W-:Y:S01]  /*1f70*/  MOV R192, R10 ;  /* 0x0000000a00c07202 */ /* 0x000fe20000000f00 */
[----:B------:R-:W-:Y:S01]  /*1f80*/  UMOV UR11, UR31 ;  /* 0x0000001f000b7c82 */ /* 0x000fe20008000000 */
[----:B------:R-:W-:Y:S01]  /*1f90*/  IMAD R6, R13, c[0x0][0x1bc], R6 ;  /* 0x00006f000d067a24 */ /* 0x000fe200078e0206 */
[----:B------:R-:W-:Y:S01]  /*1fa0*/  IADD3 R4, P0, R4, UR42, RZ ;  /* 0x0000002a04047c10 */ /* 0x000fe2000ff1e0ff */
[----:B------:R-:W-:Y:S01]  /*1fb0*/  IMAD.MOV.U32 R193, RZ, RZ, R11 ;  /* 0x000000ffffc17224 */ /* 0x000fe200078e000b */
[----:B------:R-:W-:Y:S01]  /*1fc0*/  MOV R0, UR7 ;  /* 0x0000000700007c02 */ /* 0x000fe20008000f00 */
[----:B------:R-:W-:Y:S01]  /*1fd0*/  UMOV UR7, UR29 ;  /* 0x0000001d00077c82 */ /* 0x000fe20008000000 */
[----:B------:R-:W-:Y:S01]  /*1fe0*/  MOV R190, R8 ;  /* 0x0000000800be7202 */ /* 0x000fe20000000f00 */
[----:B------:R-:W-:Y:S01]  /*1ff0*/  ULEA.HI UR8, UR7, UR7, URZ, 0x1 ;  /* 0x0000000707087291 */ /* 0x000fe2000f8f083f */
[----:B------:R-:W-:Y:S01]  /*2000*/  IADD3.X R5, R5, UR43, R0, P0, !PT ;  /* 0x0000002b05057c10 */ /* 0x000fe200087fe400 */
[----:B------:R-:W-:Y:S01]  /*2010*/  IMAD.SHL.U32 R0, R241, 0x2, RZ ;  /* 0x00000002f1007824 */ /* 0x000fe200078e00ff */
[----:B------:R-:W-:Y:S01]  /*2020*/  PLOP3.LUT P0, PT, PT, PT, UP2, 0x80, 0x0 ;  /* 0x000000000000781c */ /* 0x000fe20003f0f028 */
[----:B------:R-:W-:Y:S01]  /*2030*/  ULOP3.LUT UR8, UR8, 0xfffffffe, URZ, 0xc0, !UPT ;  /* 0xfffffffe08087892 */ /* 0x000fe2000f8ec03f */
[----:B------:R-:W-:Y:S01]  /*2040*/  IMAD.MOV.U32 R191, RZ, RZ, R9 ;  /* 0x000000ffffbf7224 */ /* 0x000fe200078e0009 */
[----:B------:R-:W-:Y:S01]  /*2050*/  MOV R194, R12 ;  /* 0x0000000c00c27202 */ /* 0x000fe20000000f00 */
[----:B------:R-:W-:Y:S01]  /*2060*/  IMAD.WIDE.U32 R4, R13, c[0x0][0x1b8], R4 ;  /* 0x00006e000d047a25 */ /* 0x000fe200078e0004 */
[----:B------:R-:W-:-:S03]  /*2070*/  UIADD3 UR8, UR7, -UR8, URZ ;  /* 0x8000000807087290 */ /* 0x000fc6000fffe03f */
[----:B------:R-:W-:Y:S01]  /*2080*/  IMAD.IADD R10, R5, 0x1, R6 ;  /* 0x00000001050a7824 */ /* 0x000fe200078e0206 */
[----:B------:R-:W-:Y:S02]  /*2090*/  UISETP.NE.AND UP3, UPT, UR8, 0x1, UPT ;  /* 0x000000010800788c */ /* 0x000fe4000bf65270 */
[----:B------:R-:W-:Y:S02]  /*20a0*/  UIMAD UR8, UR27, -0x80, UR6 ;  /* 0xffffff801b0878a4 */ /* 0x000fe4000f8e0206 */
[----:B------:R-:W-:Y:S04]  /*20b0*/  @P0 BAR.SYNC.DEFER_BLOCKING 0x0 ;  /* 0x0000000000000b1d */ /* 0x000fe80000010000 */
[----:B------:R-:W-:-:S13]  /*20c0*/  ISETP.GE.AND P6, PT, R2, UR8, PT ;  /* 0x0000000802007c0c */ /* 0x000fda000bfc6270 */
[----:B------:R1:W-:Y:S01]  /*20d0*/  @P6 STS.128 [R0+0xa000], RZ ;  /* 0x00a000ff00006388 */ /* 0x0003e20000000c00 */
        /* <DEDUP_REMOVED lines=16> */
.L_x_984:
[----:B------:R-:W-:Y:S05]  /*21e0*/  BSYNC B0 ;  /* 0x0000000000007941 */ /* 0x000fea0003800000 */
.L_x_983:
        /* <DEDUP_REMOVED lines=22> */
.L_x_986:
[----:B------:R-:W-:Y:S05]  /*2350*/  BSYNC B0 ;  /* 0x0000000000007941 */ /* 0x000fea0003800000 */
.L_x_985:
        /* <DEDUP_REMOVED lines=22> */
.L_x_988:
[----:B------:R-:W-:Y:S05]  /*24c0*/  BSYNC B0 ;  /* 0x0000000000007941 */ /* 0x000fea0003800000 */
.L_x_987:
        /* <DEDUP_REMOVED lines=22> */
.L_x_990:
[----:B------:R-:W-:Y:S05]  /*2630*/  BSYNC B0 ;  /* 0x0000000000007941 */ /* 0x000fea0003800000 */
.L_x_989:
[----:B------:R-:W-:Y:S01]  /*2640*/  UIMAD UR8, UR7, -0x40, UR36 ;  /* 0xffffffc0070878a4 */ /* 0x000fe2000f8e0224 */
[----:B------:R-:W0:Y:S01]  /*2650*/  LDGDEPBAR ;  /* 0x00000000000079af */ /* 0x000e220000000000 */
[----:B------:R-:W-:Y:S04]  /*2660*/  BSSY B0, `(.L_x_991) ;  /* 0x000000b000007945 */ /* 0x000fe80003800000 */
[----:B------:R-:W-:-:S13]  /*2670*/  ISETP.GE.AND P2, PT, R2, UR8, PT ;  /* 0x0000000802007c0c */ /* 0x000fda000bf46270 */
        /* <DEDUP_REMOVED lines=9> */
.L_x_992:
[----:B------:R-:W-:Y:S05]  /*2710*/  BSYNC B0 ;  /* 0x0000000000007941 */ /* 0x000fea0003800000 */
.L_x_991:
[----:B------:R-:W-:Y:S01]  /*2720*/  ISETP.GE.AND P1, PT, R12, UR8, PT ;  /* 0x000000080c007c0c */ /* 0x000fe2000bf26270 */
[----:B------:R-:W-:-:S12]  /*2730*/  BSSY B0, `(.L_x_993) ;  /* 0x000000e000007945 */ /* 0x000fd80003800000 */
[----:B------:R1:W-:Y:S01]  /*2740*/  @P1 STS.128 [R0+0x5000], RZ ;  /* 0x005000ff00001388 */ /* 0x0003e20000000c00 */
[----:B------:R-:W-:Y:S05]  /*2750*/  @P1 BRA `(.L_x_994) ;  /* 0x000000b000001947 */ /* 0x000fea0003800000 */
[----:B------:R-:W-:-:S13]  /*2760*/  ISETP.GE.AND P0, PT, R220, c[0x0][0x220], PT ;  /* 0x00008800dc007a0c */ /* 0x000fda0003f06270 */
[----:B------:R1:W-:Y:S01]  /*2770*/  @P0 STS.128 [R0+0x5000], RZ ;  /* 0x005000ff00000388 */ /* 0x0003e20000000c00 */
        /* <DEDUP_REMOVED lines=9> */
.L_x_994:
[----:B------:R-:W-:Y:S05]  /*2810*/  BSYNC B0 ;  /* 0x0000000000007941 */ /* 0x000fea0003800000 */
.L_x_993:
[----:B------:R-:W-:Y:S01]  /*2820*/  PLOP3.LUT P0, PT, PT, PT, UP3, 0x40, 0x0 ;  /* 0x000000000000781c */ /* 0x000fe20003f0e838 */
[----:B------:R-:W-:Y:S01]  /*2830*/  BSSY B0, `(.L_x_995) ;  /* 0x0000013000007945 */ /* 0x000fe20003800000 */
[----:B-1----:R-:W-:-:S04]  /*2840*/  IADD3 R4, R241, 0x1000, RZ ;  /* 0x00001000f1047810 */ /* 0x002fc80007ffe0ff */
[----:B------:R-:W-:-:S05]  /*2850*/  SEL R4, R4, R241, P0 ;  /* 0x000000f104047207 */ /* 0x000fca0000000000 */
        /* <DEDUP_REMOVED lines=16> */
.L_x_996:
[----:B------:R-:W-:Y:S05]  /*2960*/  BSYNC B0 ;  /* 0x0000000000007941 */ /* 0x000fea0003800000 */
.L_x_995:
        /* <DEDUP_REMOVED lines=20> */
.L_x_998:
[----:B------:R-:W-:Y:S05]  /*2ab0*/  BSYNC B0 ;  /* 0x0000000000007941 */ /* 0x000fea0003800000 */
.L_x_997:
[----:B------:R-:W-:Y:S01]  /*2ac0*/  ULDC.64 UR30, c[0x0][0x198] ;  /* 0x00006600001e7ab9 */ /* 0x000fe20000000a00 */
[----:B-1----:R-:W-:Y:S01]  /*2ad0*/  IMAD.WIDE.U32 R4, R14, c[0x0][0x198], R220 ;  /* 0x000066000e047a25 */ /* 0x002fe200078e00dc */
[----:B------:R-:W-:Y:S01]  /*2ae0*/  UIMAD UR28, UR28, UR30, URZ ;  /* 0x0000001e1c1c72a4 */ /* 0x000fe2000f8e023f */
[----:B------:R-:W-:Y:S02]  /*2af0*/  SHF.R.S32.HI R12, RZ, 0x1f, R245 ;  /* 0x0000001fff0c7819 */ /* 0x000fe400000114f5 */
[C---:B------:R-:W-:Y:S01]  /*2b00*/  IMAD.SHL.U32 R10, R245.reuse, 0x4, RZ ;  /* 0x00000004f50a7824 */ /* 0x040fe200078e00ff */
[----:B------:R-:W-:Y:S01]  /*2b10*/  UIMAD UR28, UR35, UR31, UR28 ;  /* 0x0000001f231c72a4 */ /* 0x000fe2000f8e021c */
[----:B------:R-:W-:Y:S01]  /*2b20*/  IADD3 R6, P0, R4, UR38, RZ ;  /* 0x0000002604067c10 */ /* 0x000fe2000ff1e0ff */
[----:B------:R-:W-:Y:S01]  /*2b30*/  IMAD.MOV.U32 R238, RZ, RZ, 0x7f800000 ;  /* 0x7f800000ffee7424 */ /* 0x000fe200078e00ff */
[C---:B------:R-:W-:Y:S02]  /*2b40*/  ISETP.GE.AND P2, PT, R245.reuse, UR8, PT ;  /* 0x00000008f5007c0c */ /* 0x040fe4000bf46270 */
[----:B------:R-:W-:Y:S01]  /*2b50*/  IADD3 R11, R245, 0x8, RZ ;  /* 0x00000008f50b7810 */ /* 0x000fe20007ffe0ff */
[----:B------:R-:W-:-:S05]  /*2b60*/  IMAD.U32 R4, RZ, RZ, UR28 ;  /* 0x0000001cff047e24 */ /* 0x000fca000f8e00ff */
[----:B------:R-:W-:Y:S02]  /*2b70*/  IADD3.X R7, R5, UR39, R4, P0, !PT ;  /* 0x0000002705077c10 */ /* 0x000fe400087fe404 */
[----:B------:R-:W-:-:S04]  /*2b80*/  IADD3 R4, R245, 0x28, RZ ;  /* 0x00000028f5047810 */ /* 0x000fc80007ffe0ff */
[----:B------:R-:W-:Y:S02]  /*2b90*/  ISETP.GE.AND P1, PT, R4, UR8, PT ;  /* 0x0000000804007c0c */ /* 0x000fe4000bf26270 */
[----:B------:R-:W-:Y:S01]  /*2ba0*/  SHF.R.S32.HI R5, RZ, 0x1f, R4 ;  /* 0x0000001fff057819 */ /* 0x000fe20000011404 */
[----:B------:R-:W-:-:S10]  /*2bb0*/  IMAD.MOV.U32 R236, RZ, RZ, 0x7f800000 ;  /* 0x7f800000ffec7424 */ /* 0x000fd400078e00ff */
[----:B---3--:R-:W-:-:S04]  /*2bc0*/  @!P1 LEA R8, P0, R4, UR10, 0x2 ;  /* 0x0000000a04089c11 */ /* 0x008fc8000f8010ff */
[----:B------:R-:W-:Y:S02]  /*2bd0*/  @!P1 LEA.HI.X R9, R4, UR9, R5, 0x2, P0 ;  /* 0x0000000904099c11 */ /* 0x000fe400080f1405 */
[----:B------:R-:W-:Y:S02]  /*2be0*/  IADD3 R4, P0, R10, UR10, RZ ;  /* 0x0000000a0a047c10 */ /* 0x000fe4000ff1e0ff */
[C---:B------:R-:W-:Y:S01]  /*2bf0*/  SHF.L.U64.HI R5, R245.reuse, 0x2, R12 ;  /* 0x00000002f5057819 */ /* 0x040fe2000001020c */
[----:B------:R1:W5:Y:S01]  /*2c00*/  @!P1 LDG.E R236, [R8.64] ;  /* 0x0000000408ec9981 */ /* 0x000362000c1e1900 */
[----:B------:R-:W-:Y:S02]  /*2c10*/  IADD3 R10, R245, 0x20, RZ ;  /* 0x00000020f50a7810 */ /* 0x000fe40007ffe0ff */
[----:B------:R-:W-:Y:S02]  /*2c20*/  IADD3.X R5, R5, UR9, RZ, P0, !PT ;  /* 0x0000000905057c10 */ /* 0x000fe400087fe4ff */
[----:B------:R-:W-:-:S03]  /*2c30*/  ISETP.GE.AND P0, PT, R11, UR8, PT ;  /* 0x000000080b007c0c */ /* 0x000fc6000bf06270 */
[----:B------:R3:W5:Y:S01]  /*2c40*/  @!P2 LDG.E R238, [R4.64] ;  /* 0x0000000404eea981 */ /* 0x000762000c1e1900 */
[----:B------:R-:W-:Y:S01]  /*2c50*/  ISETP.GE.AND P2, PT, R10, UR8, PT ;  /* 0x000000080a007c0c */ /* 0x000fe2000bf46270 */
[----:B------:R-:W-:Y:S02]  /*2c60*/  IMAD.MOV.U32 R237, RZ, RZ, 0x7f800000 ;  /* 0x7f800000ffed7424 */ /* 0x000fe400078e00ff */
[----:B------:R1:W-:Y:S01]  /*2c70*/  @P6 STS.128 [R0+0x6000], RZ ;  /* 0x006000ff00006388 */ /* 0x0003e20000000c00 */
[----:B------:R-:W-:-:S05]  /*2c80*/  IMAD.MOV.U32 R235, RZ, RZ, 0x7f800000 ;  /* 0x7f800000ffeb7424 */ /* 0x000fca00078e00ff */
[----:B------:R3:W5:Y:S04]  /*2c90*/  @!P0 LDG.E R237, [R4.64+0x20] ;  /* 0x0000200404ed8981 */ /* 0x000768000c1e1900 */
[----:B------:R3:W5:Y:S01]  /*2ca0*/  @!P2 LDG.E R235, [R4.64+0x80] ;  /* 0x0000800404eba981 */ /* 0x000762000c1e1900 */
[----:B------:R-:W-:Y:S01]  /*2cb0*/  BSSY B0, `(.L_x_999) ;  /* 0x0000015000007945 */ /* 0x000fe20003800000 */
[----:B---3--:R-:W-:-:S04]  /*2cc0*/  IMAD R4, R15, c[0x0][0x1b0], RZ ;  /* 0x00006c000f047a24 */ /* 0x008fc800078e02ff */
        /* <DEDUP_REMOVED lines=19> */
.L_x_1000:
[----:B-1----:R-:W-:Y:S05]  /*2e00*/  BSYNC B0 ;  /* 0x0000000000007941 */ /* 0x002fea0003800000 */
.L_x_999:
        /* <DEDUP_REMOVED lines=20> */
.L_x_1002:
[----:B------:R-:W-:Y:S05]  /*2f50*/  BSYNC B0 ;  /* 0x0000000000007941 */ /* 0x000fea0003800000 */
.L_x_1001:
        /* <DEDUP_REMOVED lines=20> */
.L_x_1004:
[----:B------:R-:W-:Y:S05]  /*30a0*/  BSYNC B0 ;  /* 0x0000000000007941 */ /* 0x000fea0003800000 */
.L_x_1003:
        /* <DEDUP_REMOVED lines=19> */
.L_x_1006:
[----:B------:R-:W-:Y:S05]  /*31e0*/  BSYNC B0 ;  /* 0x0000000000007941 */ /* 0x000fea0003800000 */
.L_x_1005:
[----:B------:R-:W0:Y:S01]  /*31f0*/  LDGDEPBAR ;  /* 0x00000000000079af */ /* 0x000e220000000000 */
[----:B-1234-:R-:W-:Y:S01]  /*3200*/  LEA.HI R0, R17, R18, RZ, 0x4 ;  /* 0x0000001211007211 */ /* 0x01efe200078f20ff */
[----:B------:R-:W-:Y:S01]  /*3210*/  IMAD.MOV.U32 R182, RZ, RZ, 0x20 ;  /* 0x00000020ffb67424 */ /* 0x000fe200078e00ff */
[----:B------:R-:W-:Y:S01]  /*3220*/  PLOP3.LUT P3, PT, PT, PT, UP3, 0x40, 0x0 ;  /* 0x000000000000781c */ /* 0x000fe20003f6e838 */
[----:B------:R-:W-:Y:S01]  /*3230*/  IMAD.MOV.U32 R128, RZ, RZ, 0x40 ;  /* 0x00000040ff807424 */ /* 0x000fe200078e00ff */
[----:B------:R-:W-:Y:S01]  /*3240*/  LOP3.LUT R0, R0, 0xfffffff0, RZ, 0xc0, !PT ;  /* 0xfffffff000007812 */ /* 0x000fe200078ec0ff */
[----:B------:R-:W-:Y:S01]  /*3250*/  IMAD.SHL.U32 R174, R184, 0x2, RZ ;  /* 0x00000002b8ae7824 */ /* 0x000fe200078e00ff */
[----:B------:R-:W-:Y:S01]  /*3260*/  PLOP3.LUT P2, PT, PT, PT, UP3, 0x40, 0x0 ;  /* 0x000000000000781c */ /* 0x000fe20003f4e838 */
[----:B------:R-:W-:Y:S01]  /*3270*/  UIADD3 UR8, UR35, 0x80, URZ ;  /* 0x0000008023087890 */ /* 0x000fe2000fffe03f */
[----:B------:R-:W-:Y:S01]  /*3280*/  IMAD.MOV.U32 R203, RZ, RZ, R185 ;  /* 0x000000ffffcb7224 */ /* 0x000fe200078e00b9 */
[----:B------:R-:W-:Y:S01]  /*3290*/  CS2R R94, SRZ ;  /* 0x00000000005e7805 */ /* 0x000fe2000001ff00 */
[----:B------:R-:W-:Y:S01]  /*32a0*/  IMAD.IADD R0, R18, 0x1, -R0 ;  /* 0x0000000112007824 */ /* 0x000fe200078e0a00 */
[----:B------:R-:W-:Y:S01]  /*32b0*/  CS2R R92, SRZ ;  /* 0x00000000005c7805 */ /* 0x000fe2000001ff00 */
[----:B------:R-:W-:Y:S01]  /*32c0*/  IMAD R250, RZ, RZ, -UR54 ;  /* 0x80000036fffa7e24 */ /* 0x000fe2000f8e02ff */
        /* <DEDUP_REMOVED lines=10> */
[----:B------:R-:W-:-:S04]  /*3370*/  DEPBAR.LE SB0, 0x1 ;  /* 0x000080400000791a */ /* 0x000fc80000000000 */
[----:B------:R-:W-:Y:S01]  /*3380*/  BAR.SYNC.DEFER_BLOCKING 0x0 ;  /* 0x0000000000007b1d */ /* 0x000fe20000010000 */
        /* <DEDUP_REMOVED lines=16> */
[----:B------:R-:W-:Y:S01]  /*3490*/  SEL R2, R2, R184, P3 ;  /* 0x000000b802027207 */ /* 0x000fe20001800000 */
[----:B------:R-:W-:Y:S01]  /*34a0*/  CS2R R58, SRZ ;  /* 0x00000000003a7805 */ /* 0x000fe2000001ff00 */
[----:B------:R-:W-:Y:S01]  /*34b0*/  SEL R0, R0, R183, P2 ;  /* 0x000000b700007207 */ /* 0x000fe20001000000 */
[----:B------:R-:W-:Y:S01]  /*34c0*/  CS2R R56, SRZ ;  /* 0x0000000000387805 */ /* 0x000fe2000001ff00 */
[----:B------:R-:W-:Y:S01]  /*34d0*/  SEL R182, R182, 0xffffffe0, !P0 ;  /* 0xffffffe0b6b67807 */ /* 0x000fe20004000000 */
        /* <DEDUP_REMOVED lines=13> */
[----:B------:R-:W-:Y:S01]  /*35b0*/  IMAD.SHL.U32 R173, R2, 0x2, RZ ;  /* 0x0000000202ad7824 */ /* 0x000fe200078e00ff */
[----:B------:R1:W1:Y:S01]  /*35c0*/  LDSM.16.M88.4 R152, [R181+0xa800] ;  /* 0x00a80000b598783b */ /* 0x0002620000000200 */
[----:B------:R-:W-:Y:S01]  /*35d0*/  IMAD.SHL.U32 R172, R0, 0x2, RZ ;  /* 0x0000000200ac7824 */ /* 0x000fe200078e00ff */
[----:B------:R-:W-:Y:S01]  /*35e0*/  SEL R128, R128, 0xffffffc0, !P1 ;  /* 0xffffffc080807807 */ /* 0x000fe20004800000 */
[C---:B------:R-:W-:Y:S01]  /*35f0*/  IMAD.SHL.U32 R240, R245.reuse, 0x4, RZ ;  /* 0x00000004f5f07824 */ /* 0x040fe200078e00ff */
[----:B------:R1:W1:Y:S01]  /*3600*/  LDSM.16.M88.4 R156, [R179+0xa000] ;  /* 0x00a00000b39c783b */ /* 0x0002620000000200 */
[----:B------:R-:W-:Y:S01]  /*3610*/  SHF.L.U64.HI R239, R245, 0x2, R12 ;  /* 0x00000002f5ef7819 */ /* 0x000fe2000001020c */
[----:B------:R-:W-:Y:S01]  /*3620*/  IMAD.IADD R176, R175, 0x1, R182 ;  /* 0x00000001afb07824 */ /* 0x000fe200078e02b6 */
[----:B------:R-:W-:Y:S01]  /*3630*/  UISETP.GE.AND UP0, UPT, UR8, UR6, UPT ;  /* 0x000000060800728c */ /* 0x000fe2000bf06270 */
[----:B------:R1:W1:Y:S01]  /*3640*/  LDSM.16.M88.4 R160, [R179+0xa800] ;  /* 0x00a80000b3a0783b */ /* 0x0002620000000200 */
[----:B------:R-:W-:-:S03]  /*3650*/  IMAD.IADD R177, R182, 0x1, R174 ;  /* 0x00000001b6b17824 */ /* 0x000fc600078e02ae */
[----:B------:R1:W1:Y:S04]  /*3660*/  LDSM.16.M88.4 R164, [R180+0xa000] ;  /* 0x00a00000b4a4783b */ /* 0x0002680000000200 */
[----:B------:R1:W1:Y:S03]  /*3670*/  LDSM.16.M88.4 R168, [R180+0xa800] ;  /* 0x00a80000b4a8783b */ /* 0x0002660000000200 */
.L_x_1009:
        /* <DEDUP_REMOVED lines=19> */
[----:B------:R4:W1:Y:S01]  /*37b0*/  LDSM.16.M88.4 R112, [R0+0x1000] ;  /* 0x001000000070783b */ /* 0x0008620000000200 */
[C---:B---3--:R-:W-:Y:S07]  /*37c0*/  HMMA.16816.F32 R8, R28.reuse, R16, RZ ;  /* 0x000000101c08723c */ /* 0x048fee00000018ff */
[----:B------:R-:W3:Y:S01]  /*37d0*/  LDSM.16.M88.4 R116, [R181+0x6800] ;  /* 0x00680000b574783b */ /* 0x000ee20000000200 */
[-C--:B------:R-:W-:Y:S07]  /*37e0*/  HMMA.16816.F32 R12, R28, R18.reuse, RZ ;  /* 0x000000121c0c723c */ /* 0x080fee00000018ff */
[----:B------:R-:W-:Y:S01]  /*37f0*/  LDSM.16.M88.4 R120, [R2] ;  /* 0x000000000278783b */ /* 0x000fe20000000200 */
[C---:B------:R-:W-:Y:S07]  /*3800*/  HMMA.16816.F32 R16, R32.reuse, R18, RZ ;  /* 0x000000122010723c */ /* 0x040fee00000018ff */
[----:B------:R-:W3:Y:S01]  /*3810*/  LDSM.16.M88.4 R124, [R179+0x6000] ;  /* 0x00600000b37c783b */ /* 0x000ee20000000200 */
[----:B----4-:R-:W-:Y:S01]  /*3820*/  IADD3 R0, R0, R128, RZ ;  /* 0x0000008000007210 */ /* 0x010fe20007ffe0ff */
[-C--:B--2---:R-:W-:Y:S06]  /*3830*/  HMMA.16816.F32 R20, R32, R100.reuse, RZ ;  /* 0x000000642014723c */ /* 0x084fec00000018ff */
[----:B------:R-:W-:Y:S02]  /*3840*/  LDSM.16.M88.4 R128, [R179+0x6800] ;  /* 0x00680000b380783b */ /* 0x000fe40000000200 */
[C---:B------:R-:W-:Y:S06]  /*3850*/  HMMA.16816.F32 R24, R28.reuse, R100, RZ ;  /* 0x000000641c18723c */ /* 0x040fec00000018ff */
[----:B------:R-:W-:Y:S02]  /*3860*/  LDSM.16.M88.4 R132, [R0] ;  /* 0x000000000084783b */ /* 0x000fe40000000200 */
[-C--:B------:R-:W-:Y:S06]  /*3870*/  HMMA.16816.F32 R28, R28, R102.reuse, RZ ;  /* 0x000000661c1c723c */ /* 0x080fec00000018ff */
[----:B------:R-:W-:Y:S02]  /*3880*/  LDSM.16.M88.4 R136, [R180+0x6000] ;  /* 0x00600000b488783b */ /* 0x000fe40000000200 */
[----:B------:R-:W-:Y:S06]  /*3890*/  HMMA.16816.F32 R32, R32, R102, RZ ;  /* 0x000000662020723c */ /* 0x000fec00000018ff */
[----:B------:R-:W2:Y:S02]  /*38a0*/  LDSM.16.M88.4 R100, [R2+0x1000] ;  /* 0x001000000264783b */ /* 0x000ea40000000200 */
[-C--:B-1----:R-:W-:Y:S08]  /*38b0*/  HMMA.16816.F32 R4, R104, R108.reuse, R4 ;  /* 0x0000006c6804723c */ /* 0x082ff00000001804 */
[C---:B------:R-:W-:Y:S07]  /*38c0*/  HMMA.16816.F32 R8, R112.reuse, R108, R8 ;  /* 0x0000006c7008723c */ /* 0x040fee0000001808 */
[----:B------:R-:W-:Y:S01]  /*38d0*/  MOV R108, 0x40 ;  /* 0x00000040006c7802 */ /* 0x000fe20000000f00 */
[-C--:B------:R-:W-:Y:S08]  /*38e0*/  HMMA.16816.F32 R12, R112, R110.reuse, R12 ;  /* 0x0000006e700c723c */ /* 0x080ff0000000180c */
[C---:B------:R-:W-:Y:S08]  /*38f0*/  HMMA.16816.F32 R16, R104.reuse, R110, R16 ;  /* 0x0000006e6810723c */ /* 0x040ff00000001810 */
[-C--:B---3--:R-:W-:Y:S08]  /*3900*/  HMMA.16816.F32 R20, R104, R116.reuse, R20 ;  /* 0x000000746814723c */ /* 0x088ff00000001814 */
[C---:B------:R-:W-:Y:S08]  /*3910*/  HMMA.16816.F32 R24, R112.reuse, R116, R24 ;  /* 0x000000747018723c */ /* 0x040ff00000001818 */
[-C--:B------:R-:W-:Y:S08]  /*3920*/  HMMA.16816.F32 R28, R112, R118.reuse, R28 ;  /* 0x00000076701c723c */ /* 0x080ff0000000181c */
[----:B------:R-:W-:Y:S01]  /*3930*/  HMMA.16816.F32 R32, R104, R118, R32 ;  /* 0x000000766820723c */ /* 0x000fe20000001820 */
[----:B------:R-:W1:Y:S07]  /*3940*/  LDSM.16.M88.4 R104, [R0+0x1000] ;  /* 0x001000000068783b */ /* 0x000e6e0000000200 */
[-C--:B------:R-:W-:Y:S08]  /*3950*/  HMMA.16816.F32 R4, R120, R124.reuse, R4 ;  /* 0x0000007c7804723c */ /* 0x080ff00000001804 */
[C---:B--2---:R-:W-:Y:S08]  /*3960*/  HMMA.16816.F32 R8, R100.reuse, R124, R8 ;  /* 0x0000007c6408723c */ /* 0x044ff00000001808 */
        /* <DEDUP_REMOVED lines=8> */
[C---:B-1----:R-:W-:Y:S08]  /*39f0*/  HMMA.16816.F32 R8, R104.reuse, R136, R8 ;  /* 0x000000886808723c */ /* 0x042ff00000001808 */
        /* <DEDUP_REMOVED lines=30> */
[----:B------:R-:W-:Y:S01]  /*3be0*/  @P5 ISETP.GE.AND P5, PT, R0, UR6, PT ;  /* 0x0000000600005c0c */ /* 0x000fe2000bfa6270 */
[----:B------:R3:W2:Y:S01]  /*3bf0*/  MUFU.TANH R200, R7 ;  /* 0x0000000700c87308 */ /* 0x0006a20000002400 */
[----:B-1----:R-:W-:Y:S02]  /*3c00*/  MOV R0, R109 ;  /* 0x0000006d00007202 */ /* 0x002fe40000000f00 */
[----:B------:R-:W-:Y:S02]  /*3c10*/  FSEL R8, R8, RZ, P3 ;  /* 0x000000ff08087208 */ /* 0x000fe40001800000 */
        /* <DEDUP_REMOVED lines=276> */
[----:B-1----:R-:W-:Y:S01]  /*4d60*/  FFMA.FTZ R2, -R109, R109, 1 ;  /* 0x3f8000006d027423 */ /* 0x002fe2000001016d */
[C---:B--2---:R-:W-:Y:S06]  /*4d70*/  IADD3 R0, R128.reuse, R174, RZ ;  /* 0x000000ae80007210 */ /* 0x044fec0007ffe0ff */
[----:B------:R-:W1:Y:S01]  /*4d80*/  LDSM.16.M88.4 R104, [R177+0x5000] ;  /* 0x00500000b168783b */ /* 0x000e620000000200 */
        /* <DEDUP_REMOVED lines=14> */
[-C--:B------:R-:W-:Y:S01]  /*4e70*/  HMMA.16816.F32 R28, R104, R154.reuse, R28 ;  /* 0x0000009a681c723c */ /* 0x080fe2000000181c */
[----:B------:R-:W1:Y:S07]  /*4e80*/  LDSM.16.M88.4 R104, [R0+0x4000] ;  /* 0x004000000068783b */ /* 0x000e6e0000000200 */
[----:B------:R-:W-:Y:S01]  /*4e90*/  HMMA.16816.F32 R32, R100, R154, R32 ;  /* 0x0000009a6420723c */ /* 0x000fe20000001820 */
[----:B------:R2:W4:Y:S03]  /*4ea0*/  LDSM.16.M88.4 R100, [R0+0x5000] ;  /* 0x005000000064783b */ /* 0x0005260000000200 */
[----:B--2---:R-:W-:Y:S04]  /*4eb0*/  IADD3 R0, R128, R177, RZ ;  /* 0x000000b180007210 */ /* 0x004fe80007ffe0ff */
[-C--:B-1----:R-:W-:Y:S08]  /*4ec0*/  HMMA.16816.F32 R4, R104, R156.reuse, R4 ;  /* 0x0000009c6804723c */ /* 0x082ff00000001804 */
[C---:B----4-:R-:W-:Y:S08]  /*4ed0*/  HMMA.16816.F32 R8, R100.reuse, R156, R8 ;  /* 0x0000009c6408723c */ /* 0x050ff00000001808 */
        /* <DEDUP_REMOVED lines=8> */
[----:B--2---:R-:W-:Y:S05]  /*4f60*/  FMUL.FTZ R0, R2, c[0x0][0x2ec] ;  /* 0x0000bb0002007a20 */ /* 0x004fea0000410000 */
[----:B------:R3:W2:Y:S01]  /*4f70*/  LDG.E R2, [R110.64+0x80] ;  /* 0x000080046e027981 */ /* 0x0006a2000c1e1900 */
[-C--:B-1----:R-:W-:Y:S08]  /*4f80*/  HMMA.16816.F32 R4, R100, R164.reuse, R4 ;  /* 0x000000a46404723c */ /* 0x082ff00000001804 */
[C---:B----4-:R-:W-:Y:S08]  /*4f90*/  HMMA.16816.F32 R8, R104.reuse, R164, R8 ;  /* 0x000000a46808723c */ /* 0x050ff00000001808 */
[-C--:B------:R-:W-:Y:S08]  /*4fa0*/  HMMA.16816.F32 R12, R104, R166.reuse, R12 ;  /* 0x000000a6680c723c */ /* 0x080ff0000000180c */
[C---:B---3--:R-:W-:Y:S01]  /*4fb0*/  FADD.FTZ R4, -R108.reuse, R4 ;  /* 0x000000046c047221 */ /* 0x048fe20000010100 */
[C---:B------:R-:W-:Y:S03]  /*4fc0*/  HMMA.16816.F32 R16, R100.reuse, R166, R16 ;  /* 0x000000a66410723c */ /* 0x040fe60000001810 */
[----:B------:R-:W-:Y:S02]  /*4fd0*/  FADD.FTZ R5, -R108, R5 ;  /* 0x000000056c057221 */ /* 0x000fe40000010100 */
[----:B------:R-:W-:Y:S02]  /*4fe0*/  FMUL.FTZ R4, R197, R4 ;  /* 0x00000004c5047220 */ /* 0x000fe40000410000 */
[----:B------:R-:W-:Y:S01]  /*4ff0*/  FMUL.FTZ R109, R112, R5 ;  /* 0x00000005706d7220 */ /* 0x000fe20000410000 */
[-C--:B------:R-:W-:Y:S01]  /*5000*/  HMMA.16816.F32 R20, R100, R168.reuse, R20 ;  /* 0x000000a86414723c */ /* 0x080fe20000001814 */
[----:B------:R-:W-:Y:S02]  /*5010*/  FMUL.FTZ R112, R4, R0 ;  /* 0x0000000004707220 */ /* 0x000fe40000410000 */
[----:B------:R1:W3:Y:S01]  /*5020*/  LDG.E R4, [R110.64+0x20] ;  /* 0x000020046e047981 */ /* 0x0002e2000c1e1900 */
[----:B------:R-:W-:Y:S03]  /*5030*/  FFMA.FTZ R5, -R130, R130, 1 ;  /* 0x3f80000082057423 */ /* 0x000fe60000010182 */
[----:B------:R1:W4:Y:S01]  /*5040*/  LDG.E R0, [R110.64+0xa0] ;  /* 0x0000a0046e007981 */ /* 0x000322000c1e1900 */
[----:B------:R-:W-:Y:S01]  /*5050*/  FMUL.FTZ R5, R5, c[0x0][0x2ec] ;  /* 0x0000bb0005057a20 */ /* 0x000fe20000410000 */
[C---:B------:R-:W-:Y:S07]  /*5060*/  HMMA.16816.F32 R24, R104.reuse, R168, R24 ;  /* 0x000000a86818723c */ /* 0x040fee0000001818 */
[C---:B------:R-:W-:Y:S01]  /*5070*/  FADD.FTZ R16, -R108.reuse, R16 ;  /* 0x000000106c107221 */ /* 0x040fe20000010100 */
[-C--:B------:R-:W-:Y:S01]  /*5080*/  HMMA.16816.F32 R28, R104, R170.reuse, R28 ;  /* 0x000000aa681c723c */ /* 0x080fe2000000181c */
[C---:B------:R-:W-:Y:S04]  /*5090*/  FADD.FTZ R17, -R108.reuse, R17 ;  /* 0x000000116c117221 */ /* 0x040fe80000010100 */
[----:B------:R-:W-:Y:S02]  /*50a0*/  FMUL.FTZ R17, R121, R17 ;  /* 0x0000001179117220 */ /* 0x000fe40000410000 */
[C---:B------:R-:W-:Y:S01]  /*50b0*/  FADD.FTZ R21, -R108.reuse, R21 ;  /* 0x000000156c157221 */ /* 0x040fe20000010100 */
[----:B------:R-:W-:Y:S01]  /*50c0*/  HMMA.16816.F32 R32, R100, R170, R32 ;  /* 0x000000aa6420723c */ /* 0x000fe20000001820 */
[----:B------:R-:W-:Y:S03]  /*50d0*/  FADD.FTZ R20, -R108, R20 ;  /* 0x000000146c147221 */ /* 0x000fe60000010100 */
[----:B-1----:R-:W-:Y:S03]  /*50e0*/  FMUL.FTZ R110, R109, R5 ;  /* 0x000000056d6e7220 */ /* 0x002fe60000410000 */
[----:B------:R-:W-:Y:S02]  /*50f0*/  FMUL.FTZ R100, R123, R16 ;  /* 0x000000107b647220 */ /* 0x000fe40000410000 */
[----:B------:R-:W-:Y:S03]  /*5100*/  FFMA.FTZ R16, -R124, R124, 1 ;  /* 0x3f8000007c107423 */ /* 0x000fe6000001017c */
[----:B------:R-:W-:Y:S02]  /*5110*/  FFMA.FTZ R5, -R122, R122, 1 ;  /* 0x3f8000007a057423 */ /* 0x000fe4000001017a */
[----:B------:R-:W-:Y:S02]  /*5120*/  FMUL.FTZ R16, R16, c[0x0][0x2ec] ;  /* 0x0000bb0010107a20 */ /* 0x000fe40000410000 */
[----:B------:R-:W-:Y:S02]  /*5130*/  FMUL.FTZ R5, R5, c[0x0][0x2ec] ;  /* 0x0000bb0005057a20 */ /* 0x000fe40000410000 */
[----:B------:R-:W-:Y:S02]  /*5140*/  FMUL.FTZ R101, R119, R21 ;  /* 0x0000001577657220 */ /* 0x000fe40000410000 */
[----:B------:R-:W-:Y:S04]  /*5150*/  FMUL.FTZ R109, R100, R16 ;  /* 0x00000010646d7220 */ /* 0x000fe80000410000 */
[C---:B------:R-:W-:Y:S02]  /*5160*/  FADD.FTZ R32, -R108.reuse, R32 ;  /* 0x000000206c207221 */ /* 0x040fe40000010100 */
[----:B------:R-:W-:Y:S02]  /*5170*/  FADD.FTZ R21, -R108, R33 ;  /* 0x000000216c157221 */ /* 0x000fe40000010100 */
[----:B------:R-:W-:Y:S02]  /*5180*/  FMUL.FTZ R108, R17, R5 ;  /* 0x00000005116c7220 */ /* 0x000fe40000410000 */
[----:B------:R-:W-:Y:S02]  /*5190*/  FFMA.FTZ R16, -R114, R114, 1 ;  /* 0x3f80000072107423 */ /* 0x000fe40000010172 */
[----:B------:R-:W-:Y:S02]  /*51a0*/  FFMA.FTZ R5, -R113, R113, 1 ;  /* 0x3f80000071057423 */ /* 0x000fe40000010171 */
[----:B------:R-:W-:Y:S02]  /*51b0*/  FMUL.FTZ R32, R118, R32 ;  /* 0x0000002076207220 */ /* 0x000fe40000410000 */
[----:B------:R-:W-:Y:S01]  /*51c0*/  FMUL.FTZ R21, R117, R21 ;  /* 0x0000001575157220 */ /* 0x000fe20000410000 */
[----:B------:R-:W-:Y:S01]  /*51d0*/  MOV R117, R194 ;  /* 0x000000c200757202 */ /* 0x000fe20000000f00 */
[----:B------:R-:W-:Y:S02]  /*51e0*/  FMUL.FTZ R16, R16, c[0x0][0x2ec] ;  /* 0x0000bb0010107a20 */ /* 0x000fe40000410000 */
[----:B------:R-:W-:Y:S02]  /*51f0*/  FMUL.FTZ R5, R5, c[0x0][0x2ec] ;  /* 0x0000bb0005057a20 */ /* 0x000fe40000410000 */
[----:B------:R-:W-:Y:S02]  /*5200*/  FMUL.FTZ R102, R120, R20 ;  /* 0x0000001478667220 */ /* 0x000fe40000410000 */
[----:B------:R-:W-:Y:S02]  /*5210*/  FFMA.FTZ R20, -R126, R126, 1 ;  /* 0x3f8000007e147423 */ /* 0x000fe4000001017e */
[----:B------:R-:W-:Y:S02]  /*5220*/  FMUL.FTZ R105, R32, R16 ;  /* 0x0000001020697220 */ /* 0x000fe40000410000 */
[----:B------:R-:W-:Y:S02]  /*5230*/  FMUL.FTZ R104, R21, R5 ;  /* 0x0000000515687220 */ /* 0x000fe40000410000 */
[----:B------:R-:W-:Y:S02]  /*5240*/  FFMA.FTZ R5, -R200, R200, 1 ;  /* 0x3f800000c8057423 */ /* 0x000fe400000101c8 */
[----:B------:R-:W-:Y:S02]  /*5250*/  FMUL.FTZ R20, R20, c[0x0][0x2ec] ;  /* 0x0000bb0014147a20 */ /* 0x000fe40000410000 */
[----:B------:R-:W-:Y:S02]  /*5260*/  FMUL.FTZ R5, R5, c[0x0][0x2ec] ;  /* 0x0000bb0005057a20 */ /* 0x000fe40000410000 */
[----:B------:R-:W-:Y:S02]  /*5270*/  FFMA.FTZ R17, -R125, R125, 1 ;  /* 0x3f8000007d117423 */ /* 0x000fe4000001017d */
[----:B------:R-:W-:Y:S02]  /*5280*/  FMUL.FTZ R107, R102, R20 ;  /* 0x00000014666b7220 */ /* 0x000fe40000410000 */
[----:B------:R-:W-:Y:S02]  /*5290*/  FMUL.FTZ R17, R17, c[0x0][0x2ec] ;  /* 0x0000bb0011117a20 */ /* 0x000fe40000410000 */
[----:B------:R-:W-:Y:S02]  /*52a0*/  FFMA.FTZ R20, -R210, R210, 1 ;  /* 0x3f800000d2147423 */ /* 0x000fe400000101d2 */
[----:B------:R-:W-:Y:S02]  /*52b0*/  FMUL.FTZ R106, R101, R17 ;  /* 0x00000011656a7220 */ /* 0x000fe40000410000 */
[----:B------:R-:W-:Y:S02]  /*52c0*/  FFMA.FTZ R21, -R202, R202, 1 ;  /* 0x3f800000ca157423 */ /* 0x000fe400000101ca */
[----:B------:R-:W-:Y:S02]  /*52d0*/  FMUL.FTZ R20, R20, c[0x0][0x2ec] ;  /* 0x0000bb0014147a20 */ /* 0x000fe40000410000 */
[----:B------:R-:W-:Y:S02]  /*52e0*/  FMUL.FTZ R21, R21, c[0x0][0x2ec] ;  /* 0x0000bb0015157a20 */ /* 0x000fe40000410000 */
[----:B--2---:R-:W-:Y:S02]  /*52f0*/  FADD.FTZ R24, -R2, R24 ;  /* 0x0000001802187221 */ /* 0x004fe40000010100 */
[C---:B---3--:R-:W-:Y:S02]  /*5300*/  FADD.FTZ R16, -R4.reuse, R6 ;  /* 0x0000000604107221 */ /* 0x048fe40000010100 */
[----:B------:R-:W-:Y:S02]  /*5310*/  FADD.FTZ R7, -R4, R7 ;  /* 0x0000000704077221 */ /* 0x000fe40000010100 */
[----:B------:R-:W-:Y:S02]  /*5320*/  FFMA.FTZ R6, -R201, R201, 1 ;  /* 0x3f800000c9067423 */ /* 0x000fe400000101c9 */
[----:B------:R-:W-:Y:S02]  /*5330*/  FMUL.FTZ R16, R224, R16 ;  /* 0x00000010e0107220 */ /* 0x000fe40000410000 */
[----:B------:R-:W-:Y:S02]  /*5340*/  FMUL.FTZ R7, R222, R7 ;  /* 0x00000007de077220 */ /* 0x000fe40000410000 */
        /* <DEDUP_REMOVED lines=18> */
[----:B------:R-:W-:Y:S01]  /*5470*/  FFMA.FTZ R5, -R116, R116, 1 ;  /* 0x3f80000074057423 */ /* 0x000fe20000010174 */
[----:B------:R-:W-:Y:S01]  /*5480*/  MOV R116, R195 ;  /* 0x000000c300747202 */ /* 0x000fe20000000f00 */
[----:B------:R-:W-:Y:S02]  /*5490*/  FFMA.FTZ R4, -R115, R115, 1 ;  /* 0x3f80000073047423 */ /* 0x000fe40000010173 */
        /* <DEDUP_REMOVED lines=10> */
[C---:B------:R-:W-:Y:S02]  /*5540*/  FADD.FTZ R4, -R2.reuse, R8 ;  /* 0x0000000802047221 */ /* 0x040fe40000010100 */
        /* <DEDUP_REMOVED lines=80> */
[----:B------:R-:W-:Y:S02]  /*5a50*/  ISETP.GE.AND P3, PT, R220, c[0x0][0x220], PT ;  /* 0x00008800dc007a0c */ /* 0x000fe40003f66270 */
[----:B------:R-:W-:Y:S01]  /*5a60*/  IMAD.U32 R0, R10, -0x40, RZ ;  /* 0xffffffc00a007824 */ /* 0x000fe200078e00ff */
[----:B------:R-:W-:Y:S04]  /*5a70*/  UISETP.NE.U32.AND UP3, UPT, UR8, 0x1, UPT ;  /* 0x000000010800788c */ /* 0x000fe8000bf65070 */
[----:B------:R-:W-:Y:S01]  /*5a80*/  USEL UR8, UR51, 0x2000, !UP3 ;  /* 0x0000200033087887 */ /* 0x000fe2000d800000 */
[C---:B------:R-:W-:Y:S04]  /*5a90*/  LEA R2, P0, R0.reuse, R192, 0x1 ;  /* 0x000000c000027211 */ /* 0x040fe800078008ff */
[----:B------:R-:W-:Y:S01]  /*5aa0*/  LEA.HI.X.SX32 R0, R0, R193, 0x1, P0 ;  /* 0x000000c100007211 */ /* 0x000fe200000f0eff */
[----:B------:R-:W-:Y:S01]  /*5ab0*/  IMAD.MOV.U32 R192, RZ, RZ, R2 ;  /* 0x000000ffffc07224 */ /* 0x000fe200078e0002 */
[----:B------:R-:W-:Y:S01]  /*5ac0*/  IADD3 R185, R185, UR8, RZ ;  /* 0x00000008b9b97c10 */ /* 0x000fe2000fffe0ff */
[----:B------:R-:W-:Y:S01]  /*5ad0*/  @!P3 IMAD.MOV.U32 R5, RZ, RZ, c[0x0][0x194] ;  /* 0x00006500ff05b624 */ /* 0x000fe200078e00ff */
[----:B------:R-:W-:Y:S01]  /*5ae0*/  IADD3 R203, R203, UR8, RZ ;  /* 0x00000008cbcb7c10 */ /* 0x000fe2000fffe0ff */
[----:B------:R-:W-:Y:S01]  /*5af0*/  IMAD.MOV.U32 R193, RZ, RZ, R0 ;  /* 0x000000ffffc17224 */ /* 0x000fe200078e0000 */
[C---:B------:R-:W-:Y:S01]  /*5b00*/  @!P3 LEA R4, P0, R10.reuse, R192, 0x6 ;  /* 0x000000c00a04b211 */ /* 0x040fe200078030ff */
[----:B------:R1:W-:Y:S01]  /*5b10*/  @P3 STS [R185], RZ ;  /* 0x000000ffb9003388 */ /* 0x0003e20000000800 */
[----:B------:R-:W-:Y:S02]  /*5b20*/  IADD3 R173, R173, UR8, RZ ;  /* 0x00000008adad7c10 */ /* 0x000fe4000fffe0ff */
[----:B------:R-:W-:Y:S01]  /*5b30*/  @!P3 LEA.HI.X R5, R10, R193, R5, 0x6, P0 ;  /* 0x000000c10a05b211 */ /* 0x000fe200000f3405 */
[----:B------:R1:W-:Y:S04]  /*5b40*/  @P3 STS [R185+0x4], RZ ;  /* 0x000004ffb9003388 */ /* 0x0003e80000000800 */
        /* <DEDUP_REMOVED lines=15> */
.L_x_1007:
        /* <DEDUP_REMOVED lines=109> */
.L_x_1008:
        /* <DEDUP_REMOVED lines=317> */
.L_x_1010:
        /* <DEDUP_REMOVED lines=19> */
.L_x_1011:
[----:B------:R-:W-:Y:S01]  /*7810*/  BAR.SYNC.DEFER_BLOCKING 0x0 ;  /* 0x0000000000007b1d */ /* 0x000fe20000010000 */
[----:B------:R-:W-:Y:S01]  /*7820*/  USHF.L.U32 UR7, UR27, 0x7, URZ ;  /* 0x000000071b077899 */ /* 0x000fe2000800063f */
[--C-:B-1----:R-:W-:Y:S01]  /*7830*/  SHF.R.S32.HI R7, RZ, 0x1f, R220.reuse ;  /* 0x0000001fff077819 */ /* 0x102fe200000114dc */
[----:B------:R-:W-:Y:S01]  /*7840*/  IMAD.MOV.U32 R6, RZ, RZ, R220 ;  /* 0x000000ffff067224 */ /* 0x000fe200078e00dc */
[----:B------:R-:W-:Y:S01]  /*7850*/  UIMAD UR6, UR27, -0x80, UR6 ;  /* 0xffffff801b0678a4 */ /* 0x000fe2000f8e0206 */
[----:B------:R-:W-:Y:S01]  /*7860*/  ISETP.GE.AND P1, PT, R220, c[0x0][0x220], PT ;  /* 0x00008800dc007a0c */ /* 0x000fe20003f26270 */
[----:B------:R-:W-:Y:S01]  /*7870*/  USHF.R.S32.HI UR8, URZ, 0x1f, UR7 ;  /* 0x0000001f3f087899 */ /* 0x000fe20008011407 */
[----:B------:R-:W1:Y:S01]  /*7880*/  S2R R2, SR_TID.X ;  /* 0x0000000000027919 */ /* 0x000e620000002100 */
[----:B------:R-:W-:Y:S01]  /*7890*/  ULDC.64 UR28, c[0x0][0x3a0] ;  /* 0x0000e800001c7ab9 */ /* 0x000fe20000000a00 */
[----:B------:R-:W-:Y:S01]  /*78a0*/  IMAD.U32 R13, RZ, RZ, UR7 ;  /* 0x00000007ff0d7e24 */ /* 0x000fe2000f8e00ff */
[----:B------:R-:W-:Y:S01]  /*78b0*/  UIMAD UR11, UR8, UR28, URZ ;  /* 0x0000001c080b72a4 */ /* 0x000fe2000f8e023f */
[----:B------:R-:W-:Y:S01]  /*78c0*/  BSSY B0, `(.L_x_1012) ;  /* 0x0000024000007945 */ /* 0x000fe20003800000 */
[----:B------:R-:W-:Y:S01]  /*78d0*/  USHF.R.S32.HI UR12, URZ, 0x1f, UR47 ;  /* 0x0000001f3f0c7899 */ /* 0x000fe2000801142f */
[----:B------:R-:W-:Y:S01]  /*78e0*/  IMAD.WIDE.U32 R4, R13, c[0x0][0x3a0], R6 ;  /* 0x0000e8000d047a25 */ /* 0x000fe200078e0006 */
[----:B------:R-:W-:-:S03]  /*78f0*/  UIMAD UR11, UR7, UR29, UR11 ;  /* 0x0000001d070b72a4 */ /* 0x000fc6000f8e020b */
[----:B------:R-:W-:Y:S01]  /*7900*/  ULDC.64 UR28, c[0x0][0x3b8] ;  /* 0x0000ee00001c7ab9 */ /* 0x000fe20000000a00 */
[----:B------:R-:W-:Y:S02]  /*7910*/  IADD3 R4, P0, R4, UR30, RZ ;  /* 0x0000001e04047c10 */ /* 0x000fe4000ff1e0ff */
[----:B------:R-:W-:Y:S01]  /*7920*/  IMAD.U32 R0, RZ, RZ, UR11 ;  /* 0x0000000bff007e24 */ /* 0x000fe2000f8e00ff */
[----:B------:R-:W-:Y:S01]  /*7930*/  UIMAD UR11, UR12, UR28, URZ ;  /* 0x0000001c0c0b72a4 */ /* 0x000fe2000f8e023f */
[----:B------:R2:W3:Y:S03]  /*7940*/  LDS.128 R16, [R114+0x7000] ;  /* 0x0070000072107984 */ /* 0x0004e60000000c00 */
[----:B------:R-:W-:Y:S01]  /*7950*/  IADD3.X R5, R5, UR31, R0, P0, !PT ;  /* 0x0000001f05057c10 */ /* 0x000fe200087fe400 */
[----:B------:R-:W-:Y:S01]  /*7960*/  IMAD.U32 R0, RZ, RZ, UR47 ;  /* 0x0000002fff007e24 */ /* 0x000fe2000f8e00ff */
[----:B------:R-:W-:Y:S01]  /*7970*/  UIMAD UR11, UR47, UR29, UR11 ;  /* 0x0000001d2f0b72a4 */ /* 0x000fe2000f8e020b */
[----:B------:R2:W4:Y:S02]  /*7980*/  LDS.128 R20, [R114+0x8000] ;  /* 0x0080000072147984 */ /* 0x0005240000000c00 */
[----:B------:R-:W-:Y:S01]  /*7990*/  IMAD.WIDE.U32 R4, R0, c[0x0][0x3b8], R4 ;  /* 0x0000ee0000047a25 */ /* 0x000fe200078e0004 */
[----:B-1----:R-:W-:Y:S01]  /*79a0*/  SHF.R.S32.HI R0, RZ, 0x1f, R2 ;  /* 0x0000001fff007819 */ /* 0x002fe20000011402 */
[----:B------:R2:W1:Y:S03]  /*79b0*/  LDS.128 R24, [R114+0x9000] ;  /* 0x0090000072187984 */ /* 0x0004660000000c00 */
[----:B------:R-:W-:Y:S01]  /*79c0*/  LEA.HI R0, R0, R2, RZ, 0x3 ;  /* 0x0000000200007211 */ /* 0x000fe200078f18ff */
[----:B------:R2:W1:Y:S01]  /*79d0*/  LDS.128 R28, [R114+0xa000] ;  /* 0x00a00000721c7984 */ /* 0x0004620000000c00 */
[----:B------:R-:W-:-:S02]  /*79e0*/  IADD3 R12, R5, UR11, RZ ;  /* 0x0000000b050c7c10 */ /* 0x000fc4000fffe0ff */
        /* <DEDUP_REMOVED lines=17> */
.L_x_1013:
[----:B------:R-:W-:Y:S05]  /*7b00*/  BSYNC B0 ;  /* 0x0000000000007941 */ /* 0x000fea0003800000 */
.L_x_1012:
        /* <DEDUP_REMOVED lines=15> */
.L_x_1015:
[----:B------:R-:W-:Y:S05]  /*7c00*/  BSYNC B0 ;  /* 0x0000000000007941 */ /* 0x000fea0003800000 */
.L_x_1014:
        /* <DEDUP_REMOVED lines=15> */
.L_x_1017:
[----:B------:R-:W-:Y:S05]  /*7d00*/  BSYNC B0 ;  /* 0x0000000000007941 */ /* 0x000fea0003800000 */
.L_x_1016:
        /* <DEDUP_REMOVED lines=13> */
[----:B-1----:R1:W-:Y:S02]  /*7de0*/  STG.E.128 [R4.64], R24 ;  /* 0x0000001804007986 */ /* 0x0023e4000c101d04 */
.L_x_1019:
[----:B------:R-:W-:Y:S05]  /*7df0*/  BSYNC B0 ;  /* 0x0000000000007941 */ /* 0x000fea0003800000 */
.L_x_1018:
        /* <DEDUP_REMOVED lines=25> */
.L_x_1021:
[----:B------:R-:W-:Y:S05]  /*7f90*/  BSYNC B0 ;  /* 0x0000000000007941 */ /* 0x000fea0003800000 */
.L_x_1020:
        /* <DEDUP_REMOVED lines=13> */
.L_x_1023:
[----:B------:R-:W-:Y:S05]  /*8070*/  BSYNC B0 ;  /* 0x0000000000007941 */ /* 0x000fea0003800000 */
.L_x_1022:
        /* <DEDUP_REMOVED lines=13> */
.L_x_1025:
[----:B------:R-:W-:Y:S05]  /*8150*/  BSYNC B0 ;  /* 0x0000000000007941 */ /* 0x000fea0003800000 */
.L_x_1024:
        /* <DEDUP_REMOVED lines=12> */
.L_x_982:
        /* <DEDUP_REMOVED lines=21> */
.L_x_1027:
        /* <DEDUP_REMOVED lines=19> */
.L_x_1028:
[----:B------:R-:W-:Y:S01]  /*84a0*/  USHF.L.U32 UR7, UR27, 0x7, URZ ;  /* 0x000000071b077899 */ /* 0x000fe2000800063f */
[----:B------:R-:W1:Y:S01]  /*84b0*/  S2R R2, SR_TID.X ;  /* 0x0000000000027919 */ /* 0x000e620000002100 */
[----:B------:R-:W-:Y:S01]  /*84c0*/  ULDC.64 UR28, c[0x0][0x3a0] ;  /* 0x0000e800001c7ab9 */ /* 0x000fe20000000a00 */
[----:B------:R-:W-:Y:S01]  /*84d0*/  ISETP.GE.AND P1, PT, R220, c[0x0][0x220], PT ;  /* 0x00008800dc007a0c */ /* 0x000fe20003f26270 */
[----:B------:R-:W-:Y:S01]  /*84e0*/  USHF.R.S32.HI UR8, URZ, 0x1f, UR7 ;  /* 0x0000001f3f087899 */ /* 0x000fe20008011407 */
[----:B------:R-:W-:Y:S01]  /*84f0*/  BSSY B0, `(.L_x_1029) ;  /* 0x000001f000007945 */ /* 0x000fe20003800000 */
[----:B------:R-:W-:Y:S01]  /*8500*/  IMAD.U32 R11, RZ, RZ, UR7 ;  /* 0x00000007ff0b7e24 */ /* 0x000fe2000f8e00ff */
[----:B------:R-:W-:Y:S02]  /*8510*/  UIMAD UR6, UR27, -0x80, UR6 ;  /* 0xffffff801b0678a4 */ /* 0x000fe4000f8e0206 */
[----:B------:R-:W-:Y:S01]  /*8520*/  UIMAD UR11, UR8, UR28, URZ ;  /* 0x0000001c080b72a4 */ /* 0x000fe2000f8e023f */
[----:B------:R-:W-:Y:S01]  /*8530*/  IMAD.WIDE.U32 R4, R11, c[0x0][0x3a0], R220 ;  /* 0x0000e8000b047a25 */ /* 0x000fe200078e00dc */
[----:B------:R-:W-:-:S02]  /*8540*/  USHF.R.S32.HI UR12, URZ, 0x1f, UR47 ;  /* 0x0000001f3f0c7899 */ /* 0x000fc4000801142f */
[----:B------:R-:W-:Y:S02]  /*8550*/  UIMAD UR11, UR7, UR29, UR11 ;  /* 0x0000001d070b72a4 */ /* 0x000fe4000f8e020b */
[----:B------:R-:W-:Y:S01]  /*8560*/  IADD3 R4, P0, R4, UR30, RZ ;  /* 0x0000001e04047c10 */ /* 0x000fe2000ff1e0ff */
[----:B------:R-:W-:-:S03]  /*8570*/  ULDC.64 UR28, c[0x0][0x3b8] ;  /* 0x0000ee00001c7ab9 */ /* 0x000fc60000000a00 */
[----:B------:R-:W-:Y:S01]  /*8580*/  IMAD.U32 R0, RZ, RZ, UR11 ;  /* 0x0000000bff007e24 */ /* 0x000fe2000f8e00ff */
[----:B------:R-:W-:-:S04]  /*8590*/  UIMAD UR11, UR12, UR28, URZ ;  /* 0x0000001c0c0b72a4 */ /* 0x000fc8000f8e023f */
[----:B------:R-:W-:Y:S01]  /*85a0*/  IADD3.X R5, R5, UR31, R0, P0, !PT ;  /* 0x0000001f05057c10 */ /* 0x000fe200087fe400 */
[----:B------:R-:W-:Y:S01]  /*85b0*/  IMAD.U32 R0, RZ, RZ, UR47 ;  /* 0x0000002fff007e24 */ /* 0x000fe2000f8e00ff */
[----:B------:R-:W-:-:S03]  /*85c0*/  UIMAD UR11, UR47, UR29, UR11 ;  /* 0x0000001d2f0b72a4 */ /* 0x000fc6000f8e020b */
[----:B------:R-:W-:Y:S01]  /*85d0*/  IMAD.WIDE.U32 R4, R0, c[0x0][0x3b8], R4 ;  /* 0x0000ee0000047a25 */ /* 0x000fe200078e0004 */
[----:B-1----:R-:W-:-:S04]  /*85e0*/  SHF.R.S32.HI R0, RZ, 0x1f, R2 ;  /* 0x0000001fff007819 */ /* 0x002fc80000011402 */
[----:B------:R-:W-:Y:S02]  /*85f0*/  LEA.HI R0, R0, R2, RZ, 0x3 ;  /* 0x0000000200007211 */ /* 0x000fe400078f18ff */
[----:B------:R-:W-:Y:S02]  /*8600*/  IADD3 R10, R5, UR11, RZ ;  /* 0x0000000b050a7c10 */ /* 0x000fe4000fffe0ff */
[----:B------:R-:W-:-:S04]  /*8610*/  SHF.R.S32.HI R0, RZ, 0x3, R0 ;  /* 0x00000003ff007819 */ /* 0x000fc80000011400 */
[----:B------:R-:W-:Y:S02]  /*8620*/  ISETP.GE.OR P4, PT, R0, UR6, P1 ;  /* 0x0000000600007c0c */ /* 0x000fe40008f86670 */
[----:B------:R-:W-:-:S11]  /*8630*/  SHF.R.S32.HI R12, RZ, 0x1f, R0 ;  /* 0x0000001fff0c7819 */ /* 0x000fd60000011400 */
        /* <DEDUP_REMOVED lines=10> */
.L_x_1030:
[----:B------:R-:W-:Y:S05]  /*86e0*/  BSYNC B0 ;  /* 0x0000000000007941 */ /* 0x000fea0003800000 */
.L_x_1029:
        /* <DEDUP_REMOVED lines=15> */
.L_x_1032:
[----:B------:R-:W-:Y:S05]  /*87e0*/  BSYNC B0 ;  /* 0x0000000000007941 */ /* 0x000fea0003800000 */
.L_x_1031:
        /* <DEDUP_REMOVED lines=15> */
.L_x_1034:
[----:B------:R-:W-:Y:S05]  /*88e0*/  BSYNC B0 ;  /* 0x0000000000007941 */ /* 0x000fea0003800000 */
.L_x_1033:
        /* <DEDUP_REMOVED lines=14> */
.L_x_1036:
[----:B------:R-:W-:Y:S05]  /*89d0*/  BSYNC B0 ;  /* 0x0000000000007941 */ /* 0x000fea0003800000 */
.L_x_1035:
        /* <DEDUP_REMOVED lines=25> */
.L_x_1038:
[----:B------:R-:W-:Y:S05]  /*8b70*/  BSYNC B0 ;  /* 0x0000000000007941 */ /* 0x000fea0003800000 */
.L_x_1037:
        /* <DEDUP_REMOVED lines=13> */
.L_x_1040:
[----:B------:R-:W-:Y:S05]  /*8c50*/  BSYNC B0 ;  /* 0x0000000000007941 */ /* 0x000fea0003800000 */
.L_x_1039:
        /* <DEDUP_REMOVED lines=13> */
.L_x_1042:
[----:B------:R-:W-:Y:S05]  /*8d30*/  BSYNC B0 ;  /* 0x0000000000007941 */ /* 0x000fea0003800000 */
.L_x_1041:
        /* <DEDUP_REMOVED lines=11> */
.L_x_1026:
[----:B------:R-:W-:Y:S05]  /*8df0*/  BSYNC B1 ;  /* 0x0000000000017941 */ /* 0x000fea0003800000 */
.L_x_977:
        /* <DEDUP_REMOVED lines=11> */
.L_x_1043:
[----:B------:R-:W-:Y:S05]  /*8eb0*/  EXIT ;  /* 0x000000000000794d */ /* 0x000fea0003800000 */
.L_x_1045:
        /* <DEDUP_REMOVED lines=12> */
.L_x_2469:


//--------------------- .text._ZN5flash44flash_bwd_dq_dk_dv_loop_seqk_parallel_kernelI23Flash_bwd_kernel_traitsILi64ELi64ELi128ELi8ELi2ELi4ELi4ELb1ELb0EN7cutlass6half_tE19Flash_kernel_traitsILi64ELi64ELi128ELi8ES3_EELb1ELb0ELb1ELb0ELb0ELb0ELb0EEEvNS_16Flash_bwd_paramsE --------------------------
	.section	.text._ZN5flash44flash_bwd_dq_dk_dv_loop_seqk_parallel_kernelI23Flash_bwd_kernel_traitsILi64ELi64ELi128ELi8ELi2ELi4ELi4ELb1ELb0EN7cutlass6half_tE19Flash_kernel_traitsILi64ELi64ELi128ELi8ES3_EELb1ELb0ELb1ELb0ELb0ELb0ELb0EEEvNS_16Flash_bwd_paramsE,"ax",@progbits
	.sectioninfo	@"SHI_REGISTERS=253"
	.align	128
        .global         _ZN5flash44flash_bwd_dq_dk_dv_loop_seqk_parallel_kernelI23Flash_bwd_kernel_traitsILi64ELi64ELi128ELi8ELi2ELi4ELi4ELb1ELb0EN7cutlass6half_tE19Flash_kernel_traitsILi64ELi64ELi128ELi8ES3_EELb1ELb0ELb1ELb0ELb0ELb0ELb0EEEvNS_16Flash_bwd_paramsE
        .type           _ZN5flash44flash_bwd_dq_dk_dv_loop_seqk_parallel_kernelI23Flash_bwd_kernel_traitsILi64ELi64ELi128ELi8ELi2ELi4ELi4ELb1ELb0EN7cutlass6half_tE19Flash_kernel_traitsILi64ELi64ELi128ELi8ES3_EELb1ELb0ELb1ELb0ELb0ELb0ELb0EEEvNS_16Flash_bwd_paramsE,@function
        .size           _ZN5flash44flash_bwd_dq_dk_dv_loop_seqk_parallel_kernelI23Flash_bwd_kernel_traitsILi64ELi64ELi128ELi8ELi2ELi4ELi4ELb1ELb0EN7cutlass6half_tE19Flash_kernel_traitsILi64ELi64ELi128ELi8ES3_EELb1ELb0ELb1ELb0ELb0ELb0ELb0EEEvNS_16Flash_bwd_paramsE,(.L_x_2470 - _ZN5flash44flash_bwd_dq_dk_dv_loop_seqk_parallel_kernelI23Flash_bwd_kernel_traitsILi64ELi64ELi128ELi8ELi2ELi4ELi4ELb1ELb0EN7cutlass6half_tE19Flash_kernel_traitsILi64ELi64ELi128ELi8ES3_EELb1ELb0ELb1ELb0ELb0ELb0ELb0EEEvNS_16Flash_bwd_paramsE)
        .other          _ZN5flash44flash_bwd_dq_dk_dv_loop_seqk_parallel_kernelI23Flash_bwd_kernel_traitsILi64ELi64ELi128ELi8ELi2ELi4ELi4ELb1ELb0EN7cutlass6half_tE19Flash_kernel_traitsILi64ELi64ELi128ELi8ES3_EELb1ELb0ELb1ELb0ELb0ELb0ELb0EEEvNS_16Flash_bwd_paramsE,@"STO_CUDA_ENTRY STV_DEFAULT"
_ZN5flash44flash_bwd_dq_dk_dv_loop_seqk_parallel_kernelI23Flash_bwd_kernel_traitsILi64ELi64ELi128ELi8ELi2ELi4ELi4ELb1ELb0EN7cutlass6half_tE19Flash_kernel_traitsILi64ELi64ELi128ELi8ES3_EELb1ELb0ELb1ELb0ELb0ELb0ELb0EEEvNS_16Flash_bwd_paramsE:
.text._ZN5flash44flash_bwd_dq_dk_dv_loop_seqk_parallel_kernelI23Flash_bwd_kernel_traitsILi64ELi64ELi128ELi8ELi2ELi4ELi4ELb1ELb0EN7cutlass6half_tE19Flash_kernel_traitsILi64ELi64ELi128ELi8ES3_EELb1ELb0ELb1ELb0ELb0ELb0ELb0EEEvNS_16Flash_bwd_paramsE:
        /* <DEDUP_REMOVED lines=23> */
[C---:B------:R-:W-:Y:S01]  /*0170*/  IMAD.IADD R7, R14.reuse, 0x1, -R7 ;  /* 0x000000010e077824 */ /* 0x040fe200078e0a07 */
[----:B------:R-:W-:Y:S01]  /*0180*/  LOP3.LUT R2, R5, 0xfffffff0, RZ, 0xc0, !PT ;  /* 0xfffffff005027812 */ /* 0x000fe200078ec0ff */
[C---:B------:R-:W-:Y:S01]  /*0190*/  IMAD.IADD R0, R14.reuse, 0x1, -R0 ;  /* 0x000000010e007824 */ /* 0x040fe200078e0a00 */
[----:B------:R-:W-:Y:S01]  /*01a0*/  SHF.R.S32.HI R10, RZ, 0x5, R178 ;  /* 0x00000005ff0a7819 */ /* 0x000fe200000114b2 */
[----:B------:R-:W-:Y:S01]  /*01b0*/  IMAD.IADD R168, R14, 0x1, -R168 ;  /* 0x000000010ea87824 */ /* 0x000fe200078e0aa8 */
[----:B------:R-:W-:Y:S02]  /*01c0*/  SHF.R.S32.HI R3, RZ, 0x1f, R178 ;  /* 0x0000001fff037819 */ /* 0x000fe400000114b2 */
[-C--:B------:R-:W-:Y:S01]  /*01d0*/  LEA.HI R179, R8, R14.reuse, RZ, 0x6 ;  /* 0x0000000e08b37211 */ /* 0x080fe200078f30ff */
[----:B------:R-:W-:Y:S01]  /*01e0*/  IMAD.SHL.U32 R182, R168, 0x8, RZ ;  /* 0x00000008a8b67824 */ /* 0x000fe200078e00ff */
[----:B------:R-:W-:Y:S01]  /*01f0*/  LEA.HI R8, R8, R14, RZ, 0x7 ;  /* 0x0000000e08087211 */ /* 0x000fe200078f38ff */
[----:B------:R-:W-:Y:S01]  /*0200*/  IMAD.IADD R14, R14, 0x1, -R2 ;  /* 0x000000010e0e7824 */ /* 0x000fe200078e0a02 */
[----:B------:R-:W-:-:S02]  /*0210*/  LEA.HI R3, R3, R10, RZ, 0x2 ;  /* 0x0000000a03037211 */ /* 0x000fc400078f10ff */
[----:B------:R-:W-:Y:S02]  /*0220*/  SHF.R.S32.HI R2, RZ, 0x4, R5 ;  /* 0x00000004ff027819 */ /* 0x000fe40000011405 */
[----:B------:R-:W-:Y:S02]  /*0230*/  LEA.HI R178, R178, R10, RZ, 0x1 ;  /* 0x0000000ab2b27211 */ /* 0x000fe400078f08ff */
[----:B------:R-:W-:Y:S02]  /*0240*/  LOP3.LUT R3, R3, 0xfffffffc, RZ, 0xc0, !PT ;  /* 0xfffffffc03037812 */ /* 0x000fe400078ec0ff */
[--C-:B------:R-:W-:Y:S02]  /*0250*/  SHF.R.S32.HI R9, RZ, 0x2, R4.reuse ;  /* 0x00000002ff097819 */ /* 0x100fe40000011404 */
[----:B------:R-:W-:Y:S01]  /*0260*/  LEA.HI R5, R5, R2, RZ, 0x1 ;  /* 0x0000000205057211 */ /* 0x000fe200078f08ff */
[----:B------:R-:W-:Y:S01]  /*0270*/  IMAD.IADD R3, R10, 0x1, -R3 ;  /* 0x000000010a037824 */ /* 0x000fe200078e0a03 */
[----:B------:R-:W-:-:S02]  /*0280*/  SHF.R.S32.HI R4, RZ, 0x1f, R4 ;  /* 0x0000001fff047819 */ /* 0x000fc40000011404 */
[----:B------:R-:W-:Y:S02]  /*0290*/  LOP3.LUT R178, R178, 0xfffffffe, RZ, 0xc0, !PT ;  /* 0xfffffffeb2b27812 */ /* 0x000fe400078ec0ff */
[----:B------:R-:W-:Y:S02]  /*02a0*/  SHF.R.S32.HI R180, RZ, 0x3, R13 ;  /* 0x00000003ffb47819 */ /* 0x000fe4000001140d */
[----:B------:R-:W-:Y:S01]  /*02b0*/  LOP3.LUT P4, RZ, R168, 0x2, RZ, 0xc0, !PT ;  /* 0x00000002a8ff7812 */ /* 0x000fe2000788c0ff */
[----:B------:R-:W-:Y:S01]  /*02c0*/  IMAD.IADD R178, R10, 0x1, -R178 ;  /* 0x000000010ab27824 */ /* 0x000fe200078e0ab2 */
[C---:B------:R-:W-:Y:S01]  /*02d0*/  LOP3.LUT P3, RZ, R168.reuse, 0x4, RZ, 0xc0, !PT ;  /* 0x00000004a8ff7812 */ /* 0x040fe2000786c0ff */
[----:B------:R-:W-:Y:S01]  /*02e0*/  IMAD.SHL.U32 R168, R168, 0x40, RZ ;  /* 0x00000040a8a87824 */ /* 0x000fe200078e00ff */
[----:B------:R-:W-:Y:S01]  /*02f0*/  LOP3.LUT R5, R5, 0xfffffffe, RZ, 0xc0, !PT ;  /* 0xfffffffe05057812 */ /* 0x000fe200078ec0ff */
[----:B------:R-:W-:Y:S01]  /*0300*/  IMAD.SHL.U32 R6, R180, 0x40, RZ ;  /* 0x00000040b4067824 */ /* 0x000fe200078e00ff */
[----:B------:R-:W-:Y:S01]  /*0310*/  LEA.HI R4, R4, R9, RZ, 0x3 ;  /* 0x0000000904047211 */ /* 0x000fe200078f18ff */
[----:B------:R-:W-:Y:S01]  /*0320*/  IMAD.SHL.U32 R10, R3, 0x10, RZ ;  /* 0x00000010030a7824 */ /* 0x000fe200078e00ff */
[----:B------:R-:W-:Y:S01]  /*0330*/  LOP3.LUT R168, R168, 0x1c0, RZ, 0xc0, !PT ;  /* 0x000001c0a8a87812 */ /* 0x000fe200078ec0ff */
[----:B------:R-:W-:Y:S01]  /*0340*/  IMAD.IADD R5, R2, 0x1, -R5 ;  /* 0x0000000102057824 */ /* 0x000fe200078e0a05 */
[----:B------:R-:W-:-:S02]  /*0350*/  LOP3.LUT R4, R4, 0xfffffff8, RZ, 0xc0, !PT ;  /* 0xfffffff804047812 */ /* 0x000fc400078ec0ff */
[----:B------:R-:W-:Y:S01]  /*0360*/  SHF.R.S32.HI R2, RZ, 0x1f, R7 ;  /* 0x0000001fff027819 */ /* 0x000fe20000011407 */
[----:B------:R-:W-:Y:S01]  /*0370*/  IMAD.SHL.U32 R172, R5, 0x10, RZ ;  /* 0x0000001005ac7824 */ /* 0x000fe200078e00ff */
[----:B------:R-:W-:Y:S01]  /*0380*/  LOP3.LUT R6, R6, 0x1c0, RZ, 0xc0, !PT ;  /* 0x000001c006067812 */ /* 0x000fe200078ec0ff */
[----:B------:R-:W-:Y:S01]  /*0390*/  IMAD.IADD R4, R9, 0x1, -R4 ;  /* 0x0000000109047824 */ /* 0x000fe200078e0a04 */
[----:B------:R-:W-:Y:S01]  /*03a0*/  LOP3.LUT R10, R168, 0x30, R10, 0xf8, !PT ;  /* 0x00000030a80a7812 */ /* 0x000fe200078ef80a */
[----:B------:R-:W-:Y:S01]  /*03b0*/  IMAD.SHL.U32 R9, R5, 0x200, RZ ;  /* 0x0000020005097824 */ /* 0x000fe200078e00ff */
[----:B------:R-:W-:Y:S02]  /*03c0*/  LEA.HI R2, R2, R7, RZ, 0x2 ;  /* 0x0000000702027211 */ /* 0x000fe400078f10ff */
[----:B------:R-:W-:Y:S02]  /*03d0*/  SHF.R.S32.HI R7, RZ, 0x1f, R14 ;  /* 0x0000001fff077819 */ /* 0x000fe4000001140e */
[----:B------:R-:W-:-:S02]  /*03e0*/  LOP3.LUT R164, R168, 0x8, R13, 0xf8, !PT ;  /* 0x00000008a8a47812 */ /* 0x000fc400078ef80d */
[----:B------:R-:W-:Y:S02]  /*03f0*/  SHF.R.U32.HI R168, RZ, 0x3, R168 ;  /* 0x00000003ffa87819 */ /* 0x000fe400000116a8 */
[----:B------:R-:W-:Y:S02]  /*0400*/  SHF.R.U32.HI R185, RZ, 0x3, R6 ;  /* 0x00000003ffb97819 */ /* 0x000fe40000011606 */
[----:B------:R-:W-:Y:S02]  /*0410*/  LOP3.LUT R10, R10, 0x8, R13, 0xf8, !PT ;  /* 0x000000080a0a7812 */ /* 0x000fe400078ef80d */
[----:B------:R-:W-:Y:S02]  /*0420*/  LOP3.LUT R6, R6, 0x38, R182, 0xf8, !PT ;  /* 0x0000003806067812 */ /* 0x000fe400078ef8b6 */
[----:B------:R-:W-:Y:S02]  /*0430*/  LEA.HI R7, R7, R14, RZ, 0x3 ;  /* 0x0000000e07077211 */ /* 0x000fe400078f18ff */
[----:B------:R-:W-:-:S02]  /*0440*/  LOP3.LUT R11, R4, 0x1, RZ, 0xc0, !PT ;  /* 0x00000001040b7812 */ /* 0x000fc400078ec0ff */
[----:B------:R-:W-:Y:S02]  /*0450*/  SHF.R.S32.HI R179, RZ, 0x6, R179 ;  /* 0x00000006ffb37819 */ /* 0x000fe400000114b3 */
[----:B------:R-:W-:Y:S02]  /*0460*/  LOP3.LUT R164, R164, R168, RZ, 0x3c, !PT ;  /* 0x000000a8a4a47212 */ /* 0x000fe400078e3cff */
[----:B------:R-:W-:Y:S01]  /*0470*/  SHF.R.S32.HI R8, RZ, 0x7, R8 ;  /* 0x00000007ff087819 */ /* 0x000fe20000011408 */
[----:B------:R-:W-:Y:S01]  /*0480*/  IMAD R12, R179, 0x800, R9 ;  /* 0x00000800b30c7824 */ /* 0x000fe200078e0209 */
[----:B------:R-:W-:Y:S01]  /*0490*/  LOP3.LUT R168, R9, R10, R168, 0xf6, !PT ;  /* 0x0000000a09a87212 */ /* 0x000fe200078ef6a8 */
[----:B------:R-:W-:Y:S01]  /*04a0*/  IMAD.SHL.U32 R10, R4, 0x40, RZ ;  /* 0x00000040040a7824 */ /* 0x000fe200078e00ff */
[----:B------:R-:W-:Y:S01]  /*04b0*/  LOP3.LUT R185, R6, R185, RZ, 0x3c, !PT ;  /* 0x000000b906b97212 */ /* 0x000fe200078e3cff */
[----:B------:R-:W-:Y:S01]  /*04c0*/  IMAD.SHL.U32 R187, R8, 0x8, RZ ;  /* 0x0000000808bb7824 */ /* 0x000fe200078e00ff */
[----:B------:R-:W-:Y:S01]  /*04d0*/  LOP3.LUT R6, R7, 0xfffffff8, RZ, 0xc0, !PT ;  /* 0xfffffff807067812 */ /* 0x000fe200078ec0ff */
[----:B------:R-:W-:Y:S01]  /*04e0*/  IMAD.SHL.U32 R9, R179, 0x20, RZ ;  /* 0x00000020b3097824 */ /* 0x000fe200078e00ff */
[----:B------:R-:W-:Y:S01]  /*04f0*/  ISETP.NE.U32.AND P0, PT, R11, 0x1, PT ;  /* 0x000000010b00780c */ /* 0x000fe20003f05070 */
[----:B------:R-:W-:Y:S01]  /*0500*/  IMAD.SHL.U32 R7, R7, 0x40, RZ ;  /* 0x0000004007077824 */ /* 0x000fe200078e00ff */
[----:B------:R-:W-:Y:S01]  /*0510*/  LOP3.LUT R10, R10, 0x1c0, RZ, 0xc0, !PT ;  /* 0x000001c00a0a7812 */ /* 0x000fe200078ec0ff */
[----:B------:R-:W-:Y:S01]  /*0520*/  IMAD.IADD R6, R14, 0x1, -R6 ;  /* 0x000000010e067824 */ /* 0x000fe200078e0a06 */
[----:B------:R-:W-:Y:S01]  /*0530*/  R2P PR, R4, 0x6 ;  /* 0x0000000604007804 */ /* 0x000fe20000000000 */
[----:B------:R-:W-:Y:S01]  /*0540*/  IMAD.SHL.U32 R4, R0, 0x2, RZ ;  /* 0x0000000200047824 */ /* 0x000fe200078e00ff */
[----:B------:R-:W-:Y:S01]  /*0550*/  LOP3.LUT R187, R187, 0x8, RZ, 0xc0, !PT ;  /* 0x00000008bbbb7812 */ /* 0x000fe200078ec0ff */
[----:B------:R-:W-:Y:S01]  /*0560*/  IMAD.SHL.U32 R6, R6, 0x40, RZ ;  /* 0x0000004006067824 */ /* 0x000fe200078e00ff */
[----:B------:R-:W-:Y:S01]  /*0570*/  SHF.R.U32.HI R0, RZ, 0x3, R10 ;  /* 0x00000003ff007819 */ /* 0x000fe2000001160a */
[--C-:B------:R-:W-:Y:S01]  /*0580*/  IMAD R8, R8, 0x1000, R4.reuse ;  /* 0x0000100008087824 */ /* 0x100fe200078e0204 */
[----:B------:R-:W-:Y:S01]  /*0590*/  LOP3.LUT R9, R10, 0x20, R9, 0xf8, !PT ;  /* 0x000000200a097812 */ /* 0x000fe200078ef809 */
[----:B------:R-:W-:Y:S01]  /*05a0*/  IMAD R4, R3, 0x400, R4 ;  /* 0x0000040003047824 */ /* 0x000fe200078e0204 */
[----:B------:R-:W-:Y:S01]  /*05b0*/  LOP3.LUT R172, R187, 0x10, R172, 0xf8, !PT ;  /* 0x00000010bbac7812 */ /* 0x000fe200078ef8ac */
[----:B------:R-:W-:Y:S01]  /*05c0*/  IMAD R8, R178, 0x400, R8 ;  /* 0x00000400b2087824 */ /* 0x000fe200078e0208 */
[----:B------:R-:W-:Y:S01]  /*05d0*/  LOP3.LUT R187, R0, R10, R187, 0x1e, !PT ;  /* 0x0000000a00bb7212 */ /* 0x000fe200078e1ebb */
[----:B------:R-:W-:Y:S01]  /*05e0*/  IMAD.IADD R164, R12, 0x1, R164 ;  /* 0x000000010ca47824 */ /* 0x000fe200078e02a4 */
[----:B------:R-:W-:Y:S01]  /*05f0*/  LOP3.LUT R9, R9, R0, RZ, 0x3c, !PT ;  /* 0x0000000009097212 */ /* 0x000fe200078e3cff */
[----:B------:R-:W-:Y:S01]  /*0600*/  IMAD.SHL.U32 R0, R5, 0x8, RZ ;  /* 0x0000000805007824 */ /* 0x000fe200078e00ff */
[----:B------:R-:W-:Y:S01]  /*0610*/  LOP3.LUT R6, R6, 0x1c0, RZ, 0xc0, !PT ;  /* 0x000001c006067812 */ /* 0x000fe200078ec0ff */
[----:B------:R-:W-:Y:S01]  /*0620*/  IMAD.IADD R187, R4, 0x1, R187 ;  /* 0x0000000104bb7824 */ /* 0x000fe200078e02bb */
[----:B------:R-:W-:Y:S01]  /*0630*/  SHF.R.S32.HI R184, RZ, 0x2, R2 ;  /* 0x00000002ffb87819 */ /* 0x000fe20000011402 */
[----:B------:R-:W-:Y:S01]  /*0640*/  IMAD.IADD R188, R9, 0x1, R8 ;  /* 0x0000000109bc7824 */ /* 0x000fe200078e0208 */
[----:B------:R-:W-:Y:S01]  /*0650*/  LOP3.LUT R8, R6, 0x8, R0, 0xf8, !PT ;  /* 0x0000000806087812 */ /* 0x000fe200078ef800 */
[----:B------:R-:W-:Y:S01]  /*0660*/  IMAD.SHL.U32 R171, R164, 0x2, RZ ;  /* 0x00000002a4ab7824 */ /* 0x000fe200078e00ff */
[----:B------:R-:W-:Y:S01]  /*0670*/  LOP3.LUT R0, R7, 0xfffffe00, RZ, 0xc0, !PT ;  /* 0xfffffe0007007812 */ /* 0x000fe200078ec0ff */
[----:B------:R-:W-:Y:S01]  /*0680*/  IMAD.SHL.U32 R188, R188, 0x2, RZ ;  /* 0x00000002bcbc7824 */ /* 0x000fe200078e00ff */
[----:B------:R-:W-:Y:S01]  /*0690*/  SHF.R.U32.HI R5, RZ, 0x3, R6 ;  /* 0x00000003ff057819 */ /* 0x000fe20000011606 */
[----:B------:R-:W-:Y:S01]  /*06a0*/  IMAD R185, R179, 0x200, R185 ;  /* 0x00000200b3b97824 */ /* 0x000fe200078e02b9 */
[----:B------:R-:W-:Y:S01]  /*06b0*/  SEL R2, R197, 0xffffffe0, !P4 ;  /* 0xffffffe0c5027807 */ /* 0x000fe20006000000 */
[--C-:B------:R-:W-:Y:S01]  /*06c0*/  IMAD R170, R3, 0x400, R0.reuse ;  /* 0x0000040003aa7824 */ /* 0x100fe200078e0200 */
[----:B------:R-:W-:Y:S01]  /*06d0*/  LOP3.LUT R8, R8, R5, RZ, 0x3c, !PT ;  /* 0x0000000508087212 */ /* 0x000fe200078e3cff */
[----:B------:R-:W-:Y:S01]  /*06e0*/  IMAD.MOV.U32 R3, RZ, RZ, 0x40 ;  /* 0x00000040ff037424 */ /* 0x000fe200078e00ff */
[----:B------:R-:W-:Y:S01]  /*06f0*/  LEA R187, R187, 0x6000, 0x1 ;  /* 0x00006000bbbb7811 */ /* 0x000fe200078e08ff */
[----:B------:R-:W-:Y:S01]  /*0700*/  IMAD R173, R178, 0x400, R0 ;  /* 0x00000400b2ad7824 */ /* 0x000fe200078e0200 */
[----:B------:R-:W-:Y:S01]  /*0710*/  SEL R197, R197, 0xffffffe0, !P1 ;  /* 0xffffffe0c5c57807 */ /* 0x000fe20004800000 */
[----:B------:R-:W-:Y:S01]  /*0720*/  IMAD.IADD R170, R8, 0x1, R170 ;  /* 0x0000000108aa7824 */ /* 0x000fe200078e02aa */
[----:B------:R-:W-:Y:S01]  /*0730*/  SEL R3, R3, 0xffffffc0, !P3 ;  /* 0xffffffc003037807 */ /* 0x000fe20005800000 */
[----:B------:R-:W-:Y:S01]  /*0740*/  IMAD.IADD R173, R173, 0x1, R8 ;  /* 0x00000001adad7824 */ /* 0x000fe200078e0208 */
[----:B------:R-:W-:Y:S01]  /*0750*/  SEL R224, R224, 0x10, !P0 ;  /* 0x00000010e0e07807 */ /* 0x000fe20004000000 */
[----:B------:R-:W-:Y:S01]  /*0760*/  IMAD.IADD R192, R188, 0x1, R197 ;  /* 0x00000001bcc07824 */ /* 0x000fe200078e02c5 */
[C---:B------:R-:W-:Y:S01]  /*0770*/  IADD3 R189, R187.reuse, 0x40, RZ ;  /* 0x00000040bbbd7810 */ /* 0x040fe20007ffe0ff */
[C---:B------:R-:W-:Y:S01]  /*0780*/  IMAD R3, R164.reuse, 0x2, R3 ;  /* 0x00000002a4037824 */ /* 0x040fe200078e0203 */
[----:B------:R-:W-:Y:S01]  /*0790*/  @P2 IADD3 R189, R187, -0x40, RZ ;  /* 0xffffffc0bbbd2810 */ /* 0x000fe20007ffe0ff */
[----:B------:R-:W-:Y:S01]  /*07a0*/  IMAD R164, R164, 0x2, R2 ;  /* 0x00000002a4a47824 */ /* 0x000fe200078e0202 */
[----:B------:R-:W-:Y:S01]  /*07b0*/  LOP3.LUT R172, R5, R172, R6, 0x1e, !PT ;  /* 0x000000ac05ac7212 */ /* 0x000fe200078e1e06 */
[----:B------:R-:W-:Y:S01]  /*07c0*/  IMAD.IADD R193, R188, 0x1, R224 ;  /* 0x00000001bcc17824 */ /* 0x000fe200078e02e0 */
[----:B------:R-:W-:Y:S01]  /*07d0*/  IADD3 R190, R187, 0x420, RZ ;  /* 0x00000420bbbe7810 */ /* 0x000fe20007ffe0ff */
[----:B------:R-:W-:Y:S01]  /*07e0*/  IMAD.IADD R191, R197, 0x1, R187 ;  /* 0x00000001c5bf7824 */ /* 0x000fe200078e02bb */
[----:B------:R-:W-:Y:S01]  /*07f0*/  LOP3.LUT R172, R172, R0, RZ, 0xfc, !PT ;  /* 0x00000000acac7212 */ /* 0x000fe200078efcff */
[----:B------:R-:W-:Y:S01]  /*0800*/  IMAD R184, R178, 0x10, R184 ;  /* 0x00000010b2b87824 */ /* 0x000fe200078e02b8 */
[----:B------:R-:W-:Y:S01]  /*0810*/  LEA R170, R170, 0xa000, 0x1 ;  /* 0x0000a000aaaa7811 */ /* 0x000fe200078e08ff */
[----:B------:R-:W-:Y:S01]  /*0820*/  IMAD.SHL.U32 R168, R168, 0x2, RZ ;  /* 0x00000002a8a87824 */ /* 0x000fe200078e00ff */
[----:B------:R-:W-:Y:S01]  /*0830*/  @P1 IADD3 R190, R187, 0x3e0, RZ ;  /* 0x000003e0bbbe1810 */ /* 0x000fe20007ffe0ff */
[----:B------:R-:W-:-:S02]  /*0840*/  IMAD.IADD R2, R2, 0x1, R3 ;  /* 0x0000000102027824 */ /* 0x000fc400078e0203 */
[----:B------:R-:W-:Y:S02]  /*0850*/  IMAD.IADD R224, R224, 0x1, R192 ;  /* 0x00000001e0e07824 */ /* 0x000fe400078e02c0 */
[----:B------:R-:W-:Y:S02]  /*0860*/  IMAD.SHL.U32 R169, R173, 0x2, RZ ;  /* 0x00000002ada97824 */ /* 0x000fe400078e00ff */
[----:B--23--:R-:W-:Y:S02]  /*0870*/  IMAD.IADD R197, R197, 0x1, R189 ;  /* 0x00000001c5c57824 */ /* 0x00cfe400078e02bd */
.L_x_1116:
[----:B-1--4-:R-:W1:Y:S01]  /*0880*/  LDC.U8 R4, c[0x0][0x312] ;  /* 0x0000c480ff047b82 */ /* 0x012e620000000000 */
[----:B------:R-:W-:Y:S01]  /*0890*/  ISETP.NE.U32.AND P3, PT, RZ, c[0x0][0x250], PT ;  /* 0x00009400ff007a0c */ /* 0x000fe20003f65070 */
[----:B------:R-:W-:Y:S01]  /*08a0*/  IMAD.SHL.U32 R5, R181, 0x4, RZ ;  /* 0x00000004b5057824 */ /* 0x000fe200078e00ff */
[----:B------:R-:W-:Y:S01]  /*08b0*/  ISETP.NE.U32.AND P2, PT, RZ, c[0x0][0x240], PT ;  /* 0x00009000ff007a0c */ /* 0x000fe20003f45070 */
[----:B------:R-:W-:Y:S01]  /*08c0*/  IMAD.MOV.U32 R16, RZ, RZ, -0x1 ;  /* 0xffffffffff107424 */ /* 0x000fe200078e00ff */
[----:B------:R-:W-:Y:S02]  /*08d0*/  ISETP.NE.AND.EX P3, PT, RZ, c[0x0][0x254], PT, P3 ;  /* 0x00009500ff007a0c */ /* 0x000fe40003f65330 */
[----:B---3--:R-:W-:-:S02]  /*08e0*/  SHF.R.S32.HI R11, RZ, 0x1f, R181 ;  /* 0x0000001fff0b7819 */ /* 0x008fc400000114b5 */
[----:B------:R-:W-:Y:S02]  /*08f0*/  ISETP.NE.AND.EX P2, PT, RZ, c[0x0][0x244], PT, P2 ;  /* 0x00009100ff007a0c */ /* 0x000fe40003f45320 */
[----:B------:R-:W-:Y:S02]  /*0900*/  SHF.L.U64.HI R0, R181, 0x2, R11 ;  /* 0x00000002b5007819 */ /* 0x000fe4000001020b */
[C---:B------:R-:W-:Y:S02]  /*0910*/  IADD3 R222, P0, R5.reuse, c[0x0][0x240], RZ ;  /* 0x0000900005de7a10 */ /* 0x040fe40007f1e0ff */
[----:B------:R-:W-:Y:S02]  /*0920*/  ISETP.EQ.U32.AND P5, PT, RZ, c[0x0][0x248], PT ;  /* 0x00009200ff007a0c */ /* 0x000fe40003fa2070 */
[----:B------:R-:W-:Y:S02]  /*0930*/  IADD3.X R223, R0, c[0x0][0x244], RZ, P0, !PT ;  /* 0x0000910000df7a10 */ /* 0x000fe400007fe4ff */
[----:B------:R-:W-:-:S02]  /*0940*/  @P3 IADD3 R8, P0, R5, c[0x0][0x250], RZ ;  /* 0x0000940005083a10 */ /* 0x000fc40007f1e0ff */
[----:B-1----:R-:W-:Y:S01]  /*0950*/  ISETP.NE.AND P4, PT, R4, RZ, PT ;  /* 0x000000ff0400720c */ /* 0x002fe20003f85270 */
[----:B--2---:R1:W2:Y:S03]  /*0960*/  @P2 LDG.E R16, [R222.64] ;  /* 0x00000006de102981 */ /* 0x0042a6000c1e1900 */
[----:B------:R-:W-:Y:S02]  /*0970*/  ISETP.EQ.OR.EX P5, PT, RZ, c[0x0][0x24c], !P4, P5 ;  /* 0x00009300ff007a0c */ /* 0x000fe400067a2750 */
[----:B------:R-:W-:Y:S01]  /*0980*/  IADD3 R6, P1, R5, c[0x0][0x248], RZ ;  /* 0x0000920005067a10 */ /* 0x000fe20007f3e0ff */
[----:B------:R-:W-:Y:S01]  /*0990*/  IMAD.MOV.U32 R221, RZ, RZ, RZ ;  /* 0x000000ffffdd7224 */ /* 0x000fe200078e00ff */
[C---:B------:R-:W-:Y:S02]  /*09a0*/  @P3 IADD3.X R9, R0.reuse, c[0x0][0x254], RZ, P0, !PT ;  /* 0x0000950000093a10 */ /* 0x040fe400007fe4ff */
        /* <DEDUP_REMOVED lines=14> */
.L_x_1046:
        /* <DEDUP_REMOVED lines=52> */
.L_x_1048:
        /* <DEDUP_REMOVED lines=16> */
.L_x_1049:
[----:B------:R-:W-:Y:S01]  /*0ed0*/  IABS R6, c[0x0][0x1c8] ;  /* 0x0000720000067a13 */ /* 0x000fe20000000000 */
[----:B------:R-:W1:Y:S01]  /*0ee0*/  LDC.U8 R14, c[0x0][0x328] ;  /* 0x0000ca00ff0e7b82 */ /* 0x000e620000000000 */
[----:B------:R-:W-:Y:S01]  /*0ef0*/  IABS R20, R203 ;  /* 0x000000cb00147213 */ /* 0x000fe20000000000 */
[----:B------:R-:W-:Y:S01]  /*0f00*/  @!P1 IMAD R7, R11, c[0x0][0x368], RZ ;  /* 0x0000da000b079a24 */ /* 0x000fe200078e02ff */
[----:B------:R-:W2:Y:S01]  /*0f10*/  I2F.RP R4, R6 ;  /* 0x0000000600047306 */ /* 0x000ea20000209400 */
[----:B------:R-:W-:Y:S01]  /*0f20*/  MOV R15, c[0x0][0x224] ;  /* 0x00008900000f7a02 */ /* 0x000fe20000000f00 */
[----:B------:R-:W-:Y:S01]  /*0f30*/  @P1 IMAD.WIDE.U32 R24, R16, c[0x0][0x370], RZ ;  /* 0x0000dc0010181a25 */ /* 0x000fe200078e00ff */
[----:B------:R-:W-:Y:S02]  /*0f40*/  MOV R205, c[0x0][0x22c] ;  /* 0x00008b0000cd7a02 */ /* 0x000fe40000000f00 */
[----:B------:R-:W-:Y:S01]  /*0f50*/  SHF.R.S32.HI R15, RZ, 0x1f, R15 ;  /* 0x0000001fff0f7819 */ /* 0x000fe2000001140f */
[C---:B------:R-:W-:Y:S01]  /*0f60*/  @!P1 IMAD R7, R181.reuse, c[0x0][0x36c], R7 ;  /* 0x0000db00b5079a24 */ /* 0x040fe200078e0207 */
[C---:B------:R-:W-:Y:S01]  /*0f70*/  SHF.L.U32 R30, R181.reuse, 0x7, RZ ;  /* 0x00000007b51e7819 */ /* 0x040fe200000006ff */
[----:B------:R-:W-:Y:S01]  /*0f80*/  IMAD.WIDE.U32 R34, R181, c[0x0][0x224], RZ ;  /* 0x00008900b5227a25 */ /* 0x000fe200078e00ff */
[----:B------:R-:W-:-:S02]  /*0f90*/  LOP3.LUT R21, R203, c[0x0][0x1c8], RZ, 0x3c, !PT ;  /* 0x00007200cb157a12 */ /* 0x000fc400078e3cff */
[----:B------:R-:W-:Y:S01]  /*0fa0*/  SEL R30, R30, RZ, P2 ;  /* 0x000000ff1e1e7207 */ /* 0x000fe20001000000 */
[----:B------:R-:W-:Y:S01]  /*0fb0*/  IMAD R15, R15, R181, RZ ;  /* 0x000000b50f0f7224 */ /* 0x000fe200078e02ff */
[----:B------:R-:W-:Y:S01]  /*0fc0*/  ISETP.GE.AND P4, PT, R21, RZ, PT ;  /* 0x000000ff1500720c */ /* 0x000fe20003f86270 */
[----:B------:R-:W-:Y:S01]  /*0fd0*/  IMAD.WIDE R32, R205, c[0x0][0x1c0], RZ ;  /* 0x00007000cd207a25 */ /* 0x000fe200078e02ff */
[----:B--2---:R-:W2:Y:S03]  /*0fe0*/  MUFU.RCP R4, R4 ;  /* 0x0000000400047308 */ /* 0x004ea60000001000 */
[----:B------:R-:W-:Y:S02]  /*0ff0*/  IMAD R15, R11, c[0x0][0x224], R15 ;  /* 0x000089000b0f7a24 */ /* 0x000fe400078e020f */
[----:B------:R-:W-:Y:S01]  /*1000*/  IMAD R21, R33, R34, RZ ;  /* 0x0000002221157224 */ /* 0x000fe200078e02ff */
[----:B-1----:R-:W-:Y:S01]  /*1010*/  ISETP.NE.AND P3, PT, R14, RZ, PT ;  /* 0x000000ff0e00720c */ /* 0x002fe20003f65270 */
[----:B------:R-:W-:-:S02]  /*1020*/  IMAD.IADD R15, R35, 0x1, R15 ;  /* 0x00000001230f7824 */ /* 0x000fc400078e020f */
[----:B------:R-:W-:-:S04]  /*1030*/  IMAD.WIDE.U32 R34, R32, R34, RZ ;  /* 0x0000002220227225 */ /* 0x000fc800078e00ff */
[C---:B------:R-:W-:Y:S02]  /*1040*/  IMAD R21, R32.reuse, R15, R21 ;  /* 0x0000000f20157224 */ /* 0x040fe400078e0215 */
[----:B------:R-:W-:Y:S01]  /*1050*/  IMAD.WIDE.U32 R14, R32, R16, RZ ;  /* 0x00000010200e7225 */ /* 0x000fe200078e00ff */
[----:B--2---:R-:W-:Y:S02]  /*1060*/  IADD3 R4, R4, 0xffffffe, RZ ;  /* 0x0ffffffe04047810 */ /* 0x004fe40007ffe0ff */
[----:B------:R-:W-:Y:S01]  /*1070*/  IADD3 R21, R35, R21, RZ ;  /* 0x0000001523157210 */ /* 0x000fe20007ffe0ff */
[----:B------:R-:W-:Y:S01]  /*1080*/  @P3 IMAD R237, R181, c[0x0][0x214], RZ ;  /* 0x00008500b5ed3a24 */ /* 0x000fe200078e02ff */
[----:B------:R-:W1:Y:S01]  /*1090*/  F2I.FTZ.U32.TRUNC.NTZ R5, R4 ;  /* 0x0000000400057305 */ /* 0x000e62000021f000 */
[----:B------:R-:W-:Y:S02]  /*10a0*/  SEL R238, R34, R14, !P1 ;  /* 0x0000000e22ee7207 */ /* 0x000fe40004800000 */
[----:B------:R-:W-:-:S02]  /*10b0*/  SHF.R.S32.HI R14, RZ, 0x1f, R203 ;  /* 0x0000001fff0e7819 */ /* 0x000fc400000114cb */
        /* <DEDUP_REMOVED lines=15> */
[----:B------:R-:W2:Y:S02]  /*11b0*/  LDC.U8 R5, c[0x0][0x3d0] ;  /* 0x0000f400ff057b82 */ /* 0x000ea40000000000 */
[----:B------:R-:W-:-:S02]  /*11c0*/  SEL R7, R7, RZ, P2 ;  /* 0x000000ff07077207 */ /* 0x000fc40001000000 */
[----:B------:R-:W-:Y:S02]  /*11d0*/  ISETP.GT.U32.AND P5, PT, R6, R18, PT ;  /* 0x000000120600720c */ /* 0x000fe40003fa4070 */
[----:B------:R-:W-:-:S04]  /*11e0*/  IADD3 R30, P2, R28, R30, RZ ;  /* 0x0000001e1c1e7210 */ /* 0x000fc80007f5e0ff */
[----:B------:R-:W-:Y:S01]  /*11f0*/  IADD3.X R7, R19, R7, RZ, P2, !PT ;  /* 0x0000000713077210 */ /* 0x000fe200017fe4ff */
[-C--:B------:R-:W-:Y:S02]  /*1200*/  IMAD R26, R33, R30.reuse, RZ ;  /* 0x0000001e211a7224 */ /* 0x080fe400078e02ff */
[----:B------:R-:W-:-:S04]  /*1210*/  IMAD.WIDE.U32 R30, R32, R30, RZ ;  /* 0x0000001e201e7225 */ /* 0x000fc800078e00ff */
[----:B------:R-:W-:Y:S01]  /*1220*/  @!P5 IMAD.IADD R18, R18, 0x1, -R6 ;  /* 0x000000011212d824 */ /* 0x000fe200078e0a06 */
[----:B------:R-:W-:Y:S01]  /*1230*/  @!P5 IADD3 R8, R8, 0x1, RZ ;  /* 0x000000010808d810 */ /* 0x000fe20007ffe0ff */
[----:B------:R-:W-:Y:S01]  /*1240*/  IMAD R26, R32, R7, R26 ;  /* 0x00000007201a7224 */ /* 0x000fe200078e021a */
[----:B------:R-:W-:Y:S02]  /*1250*/  ISETP.NE.AND P5, PT, RZ, c[0x0][0x1c8], PT ;  /* 0x00007200ff007a0c */ /* 0x000fe40003fa5270 */
[----:B------:R-:W-:Y:S01]  /*1260*/  ISETP.GE.U32.AND P6, PT, R18, R6, PT ;  /* 0x000000061200720c */ /* 0x000fe20003fc6070 */
[----:B------:R-:W-:Y:S01]  /*1270*/  IMAD R6, R33, R16, RZ ;  /* 0x0000001021067224 */ /* 0x000fe200078e02ff */
[----:B--2---:R-:W-:Y:S01]  /*1280*/  ISETP.NE.AND P2, PT, R5, RZ, PT ;  /* 0x000000ff0500720c */ /* 0x004fe20003f45270 */
[----:B------:R-:W-:Y:S01]  /*1290*/  IMAD R18, R203, c[0x0][0x22c], RZ ;  /* 0x00008b00cb127a24 */ /* 0x000fe200078e02ff */
[----:B------:R-:W-:Y:S01]  /*12a0*/  IADD3 R26, R31, R26, RZ ;  /* 0x0000001a1f1a7210 */ /* 0x000fe20007ffe0ff */
[----:B------:R-:W-:-:S02]  /*12b0*/  @P1 IMAD.IADD R21, R15, 0x1, R6 ;  /* 0x000000010f151824 */ /* 0x000fc400078e0206 */
[----:B-1----:R-:W-:Y:S01]  /*12c0*/  IMAD.WIDE.U32 R6, R4, c[0x0][0x3d8], RZ ;  /* 0x0000f60004067a25 */ /* 0x002fe200078e00ff */
[----:B------:R-:W-:-:S03]  /*12d0*/  SHF.R.S32.HI R27, RZ, 0x1f, R18 ;  /* 0x0000001fff1b7819 */ /* 0x000fc60000011412 */
[----:B------:R-:W-:Y:S01]  /*12e0*/  IMAD R23, R4, c[0x0][0x3dc], R7 ;  /* 0x0000f70004177a24 */ /* 0x000fe200078e0207 */
[----:B------:R-:W-:Y:S01]  /*12f0*/  SEL R15, R6, RZ, P2 ;  /* 0x000000ff060f7207 */ /* 0x000fe20001000000 */
[----:B------:R-:W-:Y:S01]  /*1300*/  @!P3 IMAD R4, R181, c[0x0][0x1c0], R203 ;  /* 0x00007000b504ba24 */ /* 0x000fe200078e02cb */
[----:B------:R-:W-:Y:S02]  /*1310*/  @P6 IADD3 R8, R8, 0x1, RZ ;  /* 0x0000000108086810 */ /* 0x000fe40007ffe0ff */
[----:B------:R-:W-:Y:S01]  /*1320*/  SHF.R.S32.HI R6, RZ, 0x1f, R196 ;  /* 0x0000001fff067819 */ /* 0x000fe200000114c4 */
[----:B------:R-:W-:Y:S01]  /*1330*/  @!P3 IMAD R237, R4, c[0x0][0x214], RZ ;  /* 0x0000850004edba24 */ /* 0x000fe200078e02ff */
[----:B------:R-:W-:Y:S02]  /*1340*/  @!P4 IADD3 R8, -R8, RZ, RZ ;  /* 0x000000ff0808c210 */ /* 0x000fe40007ffe1ff */
[----:B------:R-:W-:Y:S02]  /*1350*/  @!P5 LOP3.LUT R8, RZ, c[0x0][0x1c8], RZ, 0x33, !PT ;  /* 0x00007200ff08da12 */ /* 0x000fe400078e33ff */
[----:B------:R-:W-:-:S02]  /*1360*/  SEL R23, R23, RZ, P2 ;  /* 0x000000ff17177207 */ /* 0x000fc40001000000 */
        /* <DEDUP_REMOVED lines=9> */
.L_x_1050:
[----:B------:R-:W-:-:S04]  /*1400*/  IMAD R16, R181, c[0x0][0x1c0], R203 ;  /* 0x00007000b5107a24 */ /* 0x000fc800078e02cb */
[----:B------:R-:W-:Y:S02]  /*1410*/  IMAD R16, R16, c[0x0][0x224], RZ ;  /* 0x0000890010107a24 */ /* 0x000fe400078e02ff */
.L_x_1051:
        /* <DEDUP_REMOVED lines=15> */
[----:B------:R-:W-:Y:S01]  /*1510*/  IADD3 R27, -R220, R222, R196 ;  /* 0x000000dedc1b7210 */ /* 0x000fe20007ffe1c4 */
[----:B------:R-:W-:Y:S01]  /*1520*/  IMAD.IADD R25, R25, 0x1, R20 ;  /* 0x0000000119197824 */ /* 0x000fe200078e0214 */
[----:B------:R-:W-:Y:S01]  /*1530*/  IADD3 R28, P4, R180, R28, RZ ;  /* 0x0000001cb41c7210 */ /* 0x000fe20007f9e0ff */
[----:B------:R-:W-:Y:S01]  /*1540*/  IMAD.MOV.U32 R236, RZ, RZ, 0x4 ;  /* 0x00000004ffec7424 */ /* 0x000fe200078e00ff */
[----:B------:R-:W-:Y:S01]  /*1550*/  SHF.R.S32.HI R5, RZ, 0x1f, R180 ;  /* 0x0000001fff057819 */ /* 0x000fe200000114b4 */
[----:B------:R-:W-:Y:S01]  /*1560*/  IMAD.WIDE.U32 R24, R203, c[0x0][0x378], R24 ;  /* 0x0000de00cb187a25 */ /* 0x000fe200078e0018 */
[----:B------:R-:W-:Y:S02]  /*1570*/  IADD3 R27, R27, -c[0x0][0x2e8], RZ ;  /* 0x8000ba001b1b7a10 */ /* 0x000fe40007ffe0ff */
[----:B------:R-:W-:Y:S01]  /*1580*/  IADD3 R238, P3, P1, R15, R18, R238 ;  /* 0x000000120fee7210 */ /* 0x000fe2000797e0ee */
[----:B------:R-:W-:Y:S01]  /*1590*/  IMAD.X R19, R5, 0x1, R19, P4 ;  /* 0x0000000105137824 */ /* 0x000fe200020e0613 */
[----:B-1----:R-:W-:Y:S01]  /*15a0*/  SHF.R.S32.HI R0, RZ, 0x1f, R4 ;  /* 0x0000001fff007819 */ /* 0x002fe20000011404 */
[----:B------:R-:W-:Y:S01]  /*15b0*/  IMAD R18, R14, c[0x0][0x378], RZ ;  /* 0x0000de000e127a24 */ /* 0x000fe200078e02ff */
[----:B------:R-:W-:Y:S01]  /*15c0*/  SHF.R.S32.HI R15, RZ, 0x1f, R27 ;  /* 0x0000001fff0f7819 */ /* 0x000fe2000001141b */
[----:B------:R-:W-:Y:S01]  /*15d0*/  IMAD R19, R19, c[0x0][0x190], RZ ;  /* 0x0000640013137a24 */ /* 0x000fe200078e02ff */
[----:B------:R-:W-:Y:S01]  /*15e0*/  LEA.HI R20, R0, R4, RZ, 0x5 ;  /* 0x0000000400147211 */ /* 0x000fe200078f28ff */
[----:B------:R-:W-:Y:S01]  /*15f0*/  IMAD R18, R203, c[0x0][0x37c], R18 ;  /* 0x0000df00cb127a24 */ /* 0x000fe200078e0212 */
[----:B------:R-:W-:Y:S01]  /*1600*/  LEA.HI R15, R15, R27, RZ, 0x6 ;  /* 0x0000001b0f0f7211 */ /* 0x000fe200078f30ff */
[----:B------:R-:W-:Y:S01]  /*1610*/  IMAD R19, R28, c[0x0][0x194], R19 ;  /* 0x000065001c137a24 */ /* 0x000fe200078e0213 */
[----:B------:R-:W-:Y:S01]  /*1620*/  LOP3.LUT R202, R20, 0xffffffe0, RZ, 0xc0, !PT ;  /* 0xffffffe014ca7812 */ /* 0x000fe200078ec0ff */
[----:B------:R-:W-:Y:S01]  /*1630*/  IMAD.WIDE.U32 R28, R28, c[0x0][0x190], R182 ;  /* 0x000064001c1c7a25 */ /* 0x000fe200078e00b6 */
[----:B------:R-:W-:-:S02]  /*1640*/  SHF.R.S32.HI R195, RZ, 0x6, R15 ;  /* 0x00000006ffc37819 */ /* 0x000fc4000001140f */
[----:B------:R-:W-:Y:S01]  /*1650*/  SHF.R.S32.HI R20, RZ, 0x5, R20 ;  /* 0x00000005ff147819 */ /* 0x000fe20000011414 */
[----:B------:R-:W-:Y:S01]  /*1660*/  IMAD.IADD R25, R25, 0x1, R18 ;  /* 0x0000000119197824 */ /* 0x000fe200078e0212 */
[----:B------:R-:W-:Y:S01]  /*1670*/  IADD3 R202, -R202, R4, RZ ;  /* 0x00000004caca7210 */ /* 0x000fe20007ffe1ff */
[----:B------:R-:W-:Y:S01]  /*1680*/  IMAD R15, R5, c[0x0][0x370], RZ ;  /* 0x0000dc00050f7a24 */ /* 0x000fe200078e02ff */
[----:B------:R-:W-:Y:S01]  /*1690*/  IMNMX R195, RZ, R195, !PT ;  /* 0x000000c3ffc37217 */ /* 0x000fe20007800200 */
[----:B------:R-:W-:Y:S01]  /*16a0*/  IMAD.WIDE.U32 R24, R180, c[0x0][0x370], R24 ;  /* 0x0000dc00b4187a25 */ /* 0x000fe200078e0018 */
[----:B------:R-:W-:Y:S02]  /*16b0*/  IADD3 R22, P4, R22, R28, RZ ;  /* 0x0000001c16167210 */ /* 0x000fe40007f9e0ff */
[----:B------:R-:W-:Y:S01]  /*16c0*/  IADD3.X R21, R23, R26, R21, P3, P1 ;  /* 0x0000001a17157210 */ /* 0x000fe20001fe2415 */
[----:B------:R-:W-:Y:S01]  /*16d0*/  IMAD R20, R20, R205, R202 ;  /* 0x000000cd14147224 */ /* 0x000fe200078e02ca */
[----:B------:R-:W-:-:S02]  /*16e0*/  ISETP.GT.AND P5, PT, R219, R195, PT ;  /* 0x000000c3db00720c */ /* 0x000fc40003fa4270 */
[----:B------:R-:W-:Y:S01]  /*16f0*/  IADD3.X R23, R17, R29, R19, P4, !PT ;  /* 0x0000001d11177210 */ /* 0x000fe200027fe413 */
[----:B------:R-:W-:Y:S01]  /*1700*/  IMAD R17, R14, c[0x0][0x1a8], RZ ;  /* 0x00006a000e117a24 */ /* 0x000fe200078e02ff */
[----:B------:R-:W-:Y:S01]  /*1710*/  IADD3 R238, P1, R20, R238, RZ ;  /* 0x000000ee14ee7210 */ /* 0x000fe20007f3e0ff */
[----:B------:R-:W-:Y:S01]  /*1720*/  IMAD.WIDE R18, R16, R236, c[0x0][0x3c8] ;  /* 0x0000f20010127625 */ /* 0x000fe200078e02ec */
[----:B------:R-:W-:Y:S02]  /*1730*/  LEA R232, P3, R24, c[0x0][0x330], 0x1 ;  /* 0x0000cc0018e87a11 */ /* 0x000fe400078608ff */
[----:B------:R-:W-:Y:S01]  /*1740*/  LEA.HI.X.SX32 R20, R20, R21, 0x1, P1 ;  /* 0x0000001514147211 */ /* 0x000fe200008f0eff */
[C---:B------:R-:W-:Y:S01]  /*1750*/  IMAD R17, R203.reuse, c[0x0][0x1ac], R17 ;  /* 0x00006b00cb117a24 */ /* 0x040fe200078e0211 */
[----:B------:R-:W-:Y:S01]  /*1760*/  LEA R231, P1, R238, c[0x0][0x350], 0x2 ;  /* 0x0000d400eee77a11 */ /* 0x000fe200078210ff */
[----:B------:R-:W-:Y:S01]  /*1770*/  IMAD.WIDE.U32 R22, R203, c[0x0][0x1a8], R22 ;  /* 0x00006a00cb167a25 */ /* 0x000fe200078e0016 */
[----:B------:R-:W-:-:S02]  /*1780*/  IADD3 R219, R219, -0x1, RZ ;  /* 0xffffffffdbdb7810 */ /* 0x000fc40007ffe0ff */
[----:B------:R-:W-:Y:S01]  /*1790*/  LEA.HI.X R238, R238, c[0x0][0x354], R20, 0x2, P1 ;  /* 0x0000d500eeee7a11 */ /* 0x000fe200008f1414 */
[----:B------:R-:W-:Y:S01]  /*17a0*/  IMAD R16, R180, c[0x0][0x374], R15 ;  /* 0x0000dd00b4107a24 */ /* 0x000fe200078e020f */
[----:B------:R-:W-:Y:S01]  /*17b0*/  IADD3 R15, R23, R17, RZ ;  /* 0x00000011170f7210 */ /* 0x000fe20007ffe0ff */
[----:B------:R-:W-:Y:S01]  /*17c0*/  IMAD.MOV.U32 R200, RZ, RZ, R18 ;  /* 0x000000ffffc87224 */ /* 0x000fe200078e0012 */
[C---:B------:R-:W-:Y:S01]  /*17d0*/  LEA R234, P4, R22.reuse, c[0x0][0x160], 0x1 ;  /* 0x0000580016ea7a11 */ /* 0x040fe200078808ff */
[----:B------:R-:W-:Y:S02]  /*17e0*/  IMAD.IADD R16, R25, 0x1, R16 ;  /* 0x0000000119107824 */ /* 0x000fe400078e0210 */
[----:B------:R-:W-:Y:S01]  /*17f0*/  IMAD.MOV.U32 R199, RZ, RZ, R19 ;  /* 0x000000ffffc77224 */ /* 0x000fe200078e0013 */
[----:B------:R-:W-:Y:S01]  /*1800*/  LEA.HI.X R235, R22, c[0x0][0x164], R15, 0x1, P4 ;  /* 0x0000590016eb7a11 */ /* 0x000fe200020f0c0f */
[----:B------:R-:W-:Y:S01]  /*1810*/  IMAD.WIDE R236, R237, R236, c[0x0][0x200] ;  /* 0x00008000edec7625 */ /* 0x000fe200078e02ec */
        /* <DEDUP_REMOVED lines=15> */
.L_x_1053:
        /* <DEDUP_REMOVED lines=15> */
.L_x_1054:
        /* <DEDUP_REMOVED lines=23> */
.L_x_1056:
[----:B------:R-:W-:Y:S05]  /*1b70*/  BSYNC B0 ;  /* 0x0000000000007941 */ /* 0x000fea0003800000 */
.L_x_1055:
        /* <DEDUP_REMOVED lines=15> */
.L_x_1058:
[----:B------:R-:W-:Y:S05]  /*1c70*/  BSYNC B0 ;  /* 0x0000000000007941 */ /* 0x000fea0003800000 */
.L_x_1057:
        /* <DEDUP_REMOVED lines=15> */
.L_x_1060:
[----:B------:R-:W-:Y:S05]  /*1d70*/  BSYNC B0 ;  /* 0x0000000000007941 */ /* 0x000fea0003800000 */
.L_x_1059:
        /* <DEDUP_REMOVED lines=14> */
.L_x_1062:
[----:B------:R-:W-:Y:S05]  /*1e60*/  BSYNC B0 ;  /* 0x0000000000007941 */ /* 0x000fea0003800000 */
.L_x_1061:
        /* <DEDUP_REMOVED lines=20> */
.L_x_1064:
[----:B------:R-:W-:Y:S05]  /*1fb0*/  BSYNC B0 ;  /* 0x0000000000007941 */ /* 0x000fea0003800000 */
.L_x_1063:
        /* <DEDUP_REMOVED lines=13> */
.L_x_1066:
[----:B------:R-:W-:Y:S05]  /*2090*/  BSYNC B0 ;  /* 0x0000000000007941 */ /* 0x000fea0003800000 */
.L_x_1065:
        /* <DEDUP_REMOVED lines=13> */
.L_x_1068:
[----:B------:R-:W-:Y:S05]  /*2170*/  BSYNC B0 ;  /* 0x0000000000007941 */ /* 0x000fea0003800000 */
.L_x_1067:
        /* <DEDUP_REMOVED lines=13> */
.L_x_1052:
[----:B------:R-:W-:Y:S01]  /*2250*/  @P2 BAR.SYNC.DEFER_BLOCKING 0x0 ;  /* 0x0000000000002b1d */ /* 0x000fe20000010000 */
[----:B------:R-:W-:Y:S01]  /*2260*/  IMAD R15, R186, -0x80, R220 ;  /* 0xffffff80ba0f7824 */ /* 0x000fe200078e02dc */
[----:B------:R-:W-:Y:S01]  /*2270*/  SHF.L.U32 R11, R185, 0x1, RZ ;  /* 0x00000001b90b7819 */ /* 0x000fe200000006ff */
[----:B------:R-:W-:Y:S01]  /*2280*/  IMAD.WIDE.U32 R18, R196, c[0x0][0x1a0], R182 ;  /* 0x00006800c4127a25 */ /* 0x000fe200078e00b6 */
[----:B------:R-:W-:Y:S02]  /*2290*/  LEA.HI R17, R219, R219, RZ, 0x1 ;  /* 0x000000dbdb117211 */ /* 0x000fe400078f08ff */
        /* <DEDUP_REMOVED lines=30> */
.L_x_1071:
[----:B------:R-:W-:Y:S05]  /*2480*/  BSYNC B0 ;  /* 0x0000000000007941 */ /* 0x000fea0003800000 */
.L_x_1070:
        /* <DEDUP_REMOVED lines=22> */
.L_x_1073:
[----:B------:R-:W-:Y:S05]  /*25f0*/  BSYNC B0 ;  /* 0x0000000000007941 */ /* 0x000fea0003800000 */
.L_x_1072:
        /* <DEDUP_REMOVED lines=22> */
.L_x_1075:
[----:B------:R-:W-:Y:S05]  /*2760*/  BSYNC B0 ;  /* 0x0000000000007941 */ /* 0x000fea0003800000 */
.L_x_1074:
        /* <DEDUP_REMOVED lines=21> */
.L_x_1077:
[----:B------:R-:W-:Y:S05]  /*28c0*/  BSYNC B0 ;  /* 0x0000000000007941 */ /* 0x000fea0003800000 */
.L_x_1076:
        /* <DEDUP_REMOVED lines=13> */
.L_x_1079:
[----:B------:R-:W-:Y:S05]  /*29a0*/  BSYNC B0 ;  /* 0x0000000000007941 */ /* 0x000fea0003800000 */
.L_x_1078:
        /* <DEDUP_REMOVED lines=15> */
.L_x_1081:
[----:B------:R-:W-:Y:S05]  /*2aa0*/  BSYNC B0 ;  /* 0x0000000000007941 */ /* 0x000fea0003800000 */
.L_x_1080:
        /* <DEDUP_REMOVED lines=19> */
.L_x_1083:
[----:B------:R-:W-:Y:S05]  /*2be0*/  BSYNC B0 ;  /* 0x0000000000007941 */ /* 0x000fea0003800000 */
.L_x_1082:
        /* <DEDUP_REMOVED lines=20> */
.L_x_1085:
[----:B------:R-:W-:Y:S05]  /*2d30*/  BSYNC B0 ;  /* 0x0000000000007941 */ /* 0x000fea0003800000 */
.L_x_1084:
[C---:B------:R-:W-:Y:S01]  /*2d40*/  IADD3 R13, R184.reuse, 0x8, RZ ;  /* 0x00000008b80d7810 */ /* 0x040fe20007ffe0ff */
[----:B-1----:R-:W-:Y:S01]  /*2d50*/  IMAD.WIDE R16, R184, 0x4, R236 ;  /* 0x00000004b8107825 */ /* 0x002fe200078e02ec */
[----:B------:R-:W-:Y:S02]  /*2d60*/  MOV R217, 0x7f800000 ;  /* 0x7f80000000d97802 */ /* 0x000fe40000000f00 */
[----:B------:R-:W-:Y:S01]  /*2d70*/  ISETP.GE.AND P2, PT, R13, R12, PT ;  /* 0x0000000c0d00720c */ /* 0x000fe20003f46270 */
[----:B------:R-:W-:Y:S01]  /*2d80*/  IMAD.MOV.U32 R216, RZ, RZ, 0x7f800000 ;  /* 0x7f800000ffd87424 */ /* 0x000fe200078e00ff */
[----:B------:R-:W-:Y:S02]  /*2d90*/  ISETP.NE.AND P3, PT, R14, RZ, PT ;  /* 0x000000ff0e00720c */ /* 0x000fe40003f65270 */
[----:B------:R-:W-:Y:S02]  /*2da0*/  IADD3 R14, R184, 0x20, RZ ;  /* 0x00000020b80e7810 */ /* 0x000fe40007ffe0ff */
[----:B------:R-:W-:-:S02]  /*2db0*/  MOV R214, 0x7f800000 ;  /* 0x7f80000000d67802 */ /* 0x000fc40000000f00 */
[C---:B------:R-:W-:Y:S02]  /*2dc0*/  ISETP.GE.AND P0, PT, R184.reuse, R12, PT ;  /* 0x0000000cb800720c */ /* 0x040fe40003f06270 */
[----:B------:R-:W-:-:S03]  /*2dd0*/  IADD3 R13, R184, 0x28, RZ ;  /* 0x00000028b80d7810 */ /* 0x000fc60007ffe0ff */
[----:B------:R1:W5:Y:S01]  /*2de0*/  @!P2 LDG.E R217, [R16.64+0x20] ;  /* 0x0000200610d9a981 */ /* 0x000362000c1e1900 */
[----:B------:R-:W-:-:S07]  /*2df0*/  ISETP.GE.AND P2, PT, R14, R12, PT ;  /* 0x0000000c0e00720c */ /* 0x000fce0003f46270 */
[----:B------:R1:W5:Y:S01]  /*2e00*/  @!P0 LDG.E R216, [R16.64] ;  /* 0x0000000610d88981 */ /* 0x000362000c1e1900 */
[----:B------:R-:W-:-:S05]  /*2e10*/  ISETP.GE.AND P0, PT, R13, R12, PT ;  /* 0x0000000c0d00720c */ /* 0x000fca0003f06270 */
[----:B------:R1:W5:Y:S01]  /*2e20*/  @!P2 LDG.E R214, [R16.64+0x80] ;  /* 0x0000800610d6a981 */ /* 0x000362000c1e1900 */
[----:B------:R-:W-:-:S03]  /*2e30*/  IMAD.MOV.U32 R215, RZ, RZ, 0x7f800000 ;  /* 0x7f800000ffd77424 */ /* 0x000fc600078e00ff */
[----:B------:R1:W-:Y:S04]  /*2e40*/  @P3 STS.128 [R11+0x6000], RZ ;  /* 0x006000ff0b003388 */ /* 0x0003e80000000c00 */
[----:B------:R-:W-:-:S04]  /*2e50*/  @!P0 IMAD.WIDE R12, R13, 0x4, R236 ;  /* 0x000000040d0c8825 */ /* 0x000fc800078e02ec */
[----:B------:R-:W-:Y:S01]  /*2e60*/  IMAD R6, R6, c[0x0][0x198], RZ ;  /* 0x0000660006067a24 */ /* 0x000fe200078e02ff */
[----:B------:R2:W5:Y:S03]  /*2e70*/  @!P0 LDG.E R215, [R12.64] ;  /* 0x000000060cd78981 */ /* 0x000566000c1e1900 */
[C---:B------:R-:W-:Y:S01]  /*2e80*/  IMAD R6, R196.reuse, c[0x0][0x19c], R6 ;  /* 0x00006700c4067a24 */ /* 0x040fe200078e0206 */
[----:B------:R-:W-:Y:S01]  /*2e90*/  BSSY B0, `(.L_x_1086) ;  /* 0x0000018000007945 */ /* 0x000fe20003800000 */
[----:B--2---:R-:W-:-:S05]  /*2ea0*/  IMAD.WIDE.U32 R12, R196, c[0x0][0x198], R182 ;  /* 0x00006600c40c7a25 */ /* 0x004fca00078e00b6 */
        /* <DEDUP_REMOVED lines=22> */
.L_x_1087:
[----:B-1----:R-:W-:Y:S05]  /*3010*/  BSYNC B0 ;  /* 0x0000000000007941 */ /* 0x002fea0003800000 */
.L_x_1086:
        /* <DEDUP_REMOVED lines=16> */
[----:B------:R-:W-:Y:S01]  /*3120*/  @!PT LDS RZ, [RZ] ;  /* 0x00000000fffff984 */ /* 0x000fe20000000800 */
[----:B------:R-:W-:Y:S01]  /*3130*/  @!PT LDS RZ, [RZ] ;  /* 0x00000000fffff984 */ /* 0x000fe20000000800 */
[----:B------:R-:W-:Y:S01]  /*3140*/  @!PT LDS RZ, [RZ] ;  /* 0x00000000fffff984 */ /* 0x000fe20000000800 */
[----:B------:R2:W-:Y:S02]  /*3150*/  LDGSTS.E.BYPASS.LTC128B.128 [R11+0x7000], [R16.64] ;  /* 0x07000000100b7fae */ /* 0x0005e4000b901d46 */
.L_x_1089:
[----:B------:R-:W-:Y:S05]  /*3160*/  BSYNC B0 ;  /* 0x0000000000007941 */ /* 0x000fea0003800000 */
.L_x_1088:
        /* <DEDUP_REMOVED lines=20> */
.L_x_1091:
[----:B------:R-:W-:Y:S05]  /*32b0*/  BSYNC B0 ;  /* 0x0000000000007941 */ /* 0x000fea0003800000 */
.L_x_1090:
        /* <DEDUP_REMOVED lines=20> */
.L_x_1093:
[----:B------:R-:W-:Y:S05]  /*3400*/  BSYNC B0 ;  /* 0x0000000000007941 */ /* 0x000fea0003800000 */
.L_x_1092:
[----:B------:R-:W0:Y:S01]  /*3410*/  LDGDEPBAR ;  /* 0x00000000000079af */ /* 0x000e220000000000 */
[----:B------:R-:W-:Y:S02]  /*3420*/  IMAD.MOV.U32 R176, RZ, RZ, c[0x0][0x308] ;  /* 0x0000c200ffb07624 */ /* 0x000fe400078e00ff */
[----:B------:R-:W-:Y:S01]  /*3430*/  IMAD.MOV.U32 R177, RZ, RZ, c[0x0][0x30c] ;  /* 0x0000c300ffb17624 */ /* 0x000fe200078e00ff */
[----:B------:R-:W-:-:S04]  /*3440*/  DEPBAR.LE SB0, 0x1 ;  /* 0x000080400000791a */ /* 0x000fc80000000000 */
[----:B------:R-:W-:Y:S06]  /*3450*/  BAR.SYNC.DEFER_BLOCKING 0x0 ;  /* 0x0000000000007b1d */ /* 0x000fec0000010000 */
[----:B-12---:R1:W2:Y:S01]  /*3460*/  LDG.E.64 R6, [R176.64+0x8] ;  /* 0x00000806b0067981 */ /* 0x0062a2000c1e1b00 */
[----:B------:R-:W-:-:S03]  /*3470*/  LEA.HI R5, R0, R4, RZ, 0x4 ;  /* 0x0000000400057211 */ /* 0x000fc600078f20ff */
[----:B------:R3:W4:Y:S04]  /*3480*/  LDSM.16.M88.4 R132, [R171+0xa000] ;  /* 0x00a00000ab84783b */ /* 0x0007280000000200 */
[----:B------:R3:W2:Y:S04]  /*3490*/  LDSM.16.M88.4 R136, [R171+0xa800] ;  /* 0x00a80000ab88783b */ /* 0x0006a80000000200 */
[----:B------:R3:W2:Y:S04]  /*34a0*/  LDSM.16.M88.4 R140, [R164+0xa000] ;  /* 0x00a00000a48c783b */ /* 0x0006a80000000200 */
[----:B------:R3:W2:Y:S04]  /*34b0*/  LDSM.16.M88.4 R144, [R164+0xa800] ;  /* 0x00a80000a490783b */ /* 0x0006a80000000200 */
[----:B------:R3:W2:Y:S04]  /*34c0*/  LDSM.16.M88.4 R148, [R3+0xa000] ;  /* 0x00a000000394783b */ /* 0x0006a80000000200 */
[----:B------:R3:W2:Y:S04]  /*34d0*/  LDSM.16.M88.4 R152, [R3+0xa800] ;  /* 0x00a800000398783b */ /* 0x0006a80000000200 */
[----:B-1----:R-:W3:Y:S01]  /*34e0*/  LDG.E.64 R176, [R176.64] ;  /* 0x00000006b0b07981 */ /* 0x002ee2000c1e1b00 */
[----:B------:R-:W-:Y:S01]  /*34f0*/  LOP3.LUT R5, R5, 0xfffffff0, RZ, 0xc0, !PT ;  /* 0xfffffff005057812 */ /* 0x000fe200078ec0ff */
[C---:B------:R-:W-:Y:S01]  /*3500*/  IMAD.SHL.U32 R210, R205.reuse, 0x10, RZ ;  /* 0x00000010cdd27824 */ /* 0x040fe200078e00ff */
[----:B------:R-:W-:Y:S01]  /*3510*/  SHF.R.S32.HI R230, RZ, 0x1f, R202 ;  /* 0x0000001fffe67819 */ /* 0x000fe200000114ca */
[----:B------:R1:W1:Y:S01]  /*3520*/  LDSM.16.M88.4 R156, [R2+0xa000] ;  /* 0x00a00000029c783b */ /* 0x0002620000000200 */
[----:B------:R-:W-:Y:S01]  /*3530*/  IMAD.SHL.U32 R211, R205, 0x8, RZ ;  /* 0x00000008cdd37824 */ /* 0x000fe200078e00ff */
[----:B------:R-:W-:Y:S01]  /*3540*/  IADD3 R167, R173, 0x1000, RZ ;  /* 0x00001000ada77810 */ /* 0x000fe20007ffe0ff */
[----:B------:R-:W-:Y:S01]  /*3550*/  IMAD.IADD R5, R4, 0x1, -R5 ;  /* 0x0000000104057824 */ /* 0x000fe200078e0a05 */
[----:B------:R1:W1:Y:S01]  /*3560*/  LDSM.16.M88.4 R160, [R2+0xa800] ;  /* 0x00a8000002a0783b */ /* 0x0002620000000200 */
[----:B------:R-:W-:Y:S01]  /*3570*/  IADD3 R204, R210, 0x20, RZ ;  /* 0x00000020d2cc7810 */ /* 0x000fe20007ffe0ff */
[----:B------:R-:W-:Y:S01]  /*3580*/  IMAD R4, R181, c[0x0][0x1c0], R203 ;  /* 0x00007000b5047a24 */ /* 0x000fe200078e02cb */
[----:B------:R-:W-:Y:S01]  /*3590*/  MOV R165, 0x20 ;  /* 0x0000002000a57802 */ /* 0x000fe20000000f00 */
[----:B------:R-:W-:Y:S01]  /*35a0*/  IMAD.IADD R194, R196, 0x1, R222 ;  /* 0x00000001c4c27824 */ /* 0x000fe200078e02de */
[----:B------:R-:W-:Y:S01]  /*35b0*/  SHF.R.S32.HI R0, RZ, 0x1f, R5 ;  /* 0x0000001fff007819 */ /* 0x000fe20000011405 */
[C---:B------:R-:W-:Y:S01]  /*35c0*/  IMAD.IADD R229, R211.reuse, 0x1, R204 ;  /* 0x00000001d3e57824 */ /* 0x040fe200078e02cc */
[----:B------:R-:W-:Y:S01]  /*35d0*/  IADD3 R166, R172, 0x1000, RZ ;  /* 0x00001000aca67810 */ /* 0x000fe20007ffe0ff */
[----:B------:R-:W-:Y:S01]  /*35e0*/  IMAD.SHL.U32 R4, R4, 0x20, RZ ;  /* 0x0000002004047824 */ /* 0x000fe200078e00ff */
[----:B------:R-:W-:Y:S01]  /*35f0*/  LEA.HI R0, R0, R5, RZ, 0x3 ;  /* 0x0000000500007211 */ /* 0x000fe200078f18ff */
[----:B------:R-:W-:Y:S01]  /*3600*/  IMAD.IADD R228, R211, 0x1, R229 ;  /* 0x00000001d3e47824 */ /* 0x000fe200078e02e5 */
[----:B------:R-:W-:Y:S01]  /*3610*/  SEL R167, R167, R173, !P1 ;  /* 0x000000ada7a77207 */ /* 0x000fe20004800000 */
[----:B------:R-:W-:Y:S01]  /*3620*/  IMAD.MOV.U32 R174, RZ, RZ, 0x40 ;  /* 0x00000040ffae7424 */ /* 0x000fe200078e00ff */
[----:B------:R-:W-:Y:S01]  /*3630*/  LOP3.LUT R0, R0, 0xfffffff8, RZ, 0xc0, !PT ;  /* 0xfffffff800007812 */ /* 0x000fe200078ec0ff */
[----:B------:R-:W-:Y:S01]  /*3640*/  IMAD.IADD R227, R211, 0x1, R228 ;  /* 0x00000001d3e37824 */ /* 0x000fe200078e02e4 */
[----:B------:R-:W-:Y:S01]  /*3650*/  SEL R166, R166, R172, !P1 ;  /* 0x000000aca6a67207 */ /* 0x000fe20004800000 */
[----:B------:R-:W-:Y:S01]  /*3660*/  IMAD R209, R205, 0x18, RZ ;  /* 0x00000018cdd17824 */ /* 0x000fe200078e02ff */
[----:B------:R-:W-:Y:S01]  /*3670*/  IADD3 R194, -R220, 0x80, R194 ;  /* 0x00000080dcc27810 */ /* 0x000fe20007ffe1c2 */
[----:B------:R-:W-:Y:S01]  /*3680*/  IMAD.IADD R0, R5, 0x1, -R0 ;  /* 0x0000000105007824 */ /* 0x000fe200078e0a00 */
[----:B------:R-:W-:Y:S01]  /*3690*/  IADD3 R226, R211, R227, RZ ;  /* 0x000000e3d3e27210 */ /* 0x000fe20007ffe0ff */
[C---:B------:R-:W-:Y:S01]  /*36a0*/  IMAD.SHL.U32 R208, R205.reuse, 0x20, RZ ;  /* 0x00000020cdd07824 */ /* 0x040fe200078e00ff */
[----:B------:R-:W-:Y:S01]  /*36b0*/  IADD3 R198, -R198, RZ, RZ ;  /* 0x000000ffc6c67210 */ /* 0x000fe20007ffe1ff */
[C---:B------:R-:W-:Y:S01]  /*36c0*/  IMAD R207, R205.reuse, 0x28, RZ ;  /* 0x00000028cdcf7824 */ /* 0x040fe200078e02ff */
[C---:B------:R-:W-:Y:S01]  /*36d0*/  LOP3.LUT P0, RZ, R0.reuse, 0x2, RZ, 0xc0, !PT ;  /* 0x0000000200ff7812 */ /* 0x040fe2000780c0ff */
[C---:B------:R-:W-:Y:S01]  /*36e0*/  IMAD R206, R205.reuse, 0x30, RZ ;  /* 0x00000030cdce7824 */ /* 0x040fe200078e02ff */
[----:B------:R-:W-:Y:S01]  /*36f0*/  LOP3.LUT P2, RZ, R0, 0x4, RZ, 0xc0, !PT ;  /* 0x0000000400ff7812 */ /* 0x000fe2000784c0ff */
[----:B------:R-:W-:Y:S01]  /*3700*/  IMAD R205, R205, 0x38, RZ ;  /* 0x00000038cdcd7824 */ /* 0x000fe200078e02ff */
[----:B------:R-:W-:Y:S01]  /*3710*/  SEL R165, R165, 0xffffffe0, !P0 ;  /* 0xffffffe0a5a57807 */ /* 0x000fe20004000000 */
[----:B------:R-:W-:Y:S01]  /*3720*/  IMAD.MOV.U32 R213, RZ, RZ, c[0x0][0x2e4] ;  /* 0x0000b900ffd57624 */ /* 0x000fe200078e00ff */
[----:B------:R-:W-:Y:S01]  /*3730*/  CS2R R94, SRZ ;  /* 0x00000000005e7805 */ /* 0x000fe2000001ff00 */
[----:B------:R-:W-:Y:S01]  /*3740*/  IMAD.MOV.U32 R212, RZ, RZ, R218 ;  /* 0x000000ffffd47224 */ /* 0x000fe200078e00da */
        /* <DEDUP_REMOVED lines=33> */
[----:B------:R-:W-:Y:S01]  /*3960*/  IMAD.IADD R0, R170, 0x1, R165 ;  /* 0x00000001aa007824 */ /* 0x000fe200078e02a5 */
[----:B------:R-:W-:Y:S01]  /*3970*/  IADD3 R194, R194, -c[0x0][0x2e8], RZ ;  /* 0x8000ba00c2c27a10 */ /* 0x000fe20007ffe0ff */
[----:B------:R-:W-:Y:S01]  /*3980*/  IMAD.IADD R225, R211, 0x1, R226 ;  /* 0x00000001d3e17824 */ /* 0x000fe200078e02e2 */
[----:B------:R-:W-:-:S02]  /*3990*/  SEL R174, R174, 0xffffffc0, !P2 ;  /* 0xffffffc0aeae7807 */ /* 0x000fc40005000000 */
[----:B--2---:R-:W-:Y:S02]  /*39a0*/  IADD3 R202, P4, P3, R4, R6, R202 ;  /* 0x0000000604ca7210 */ /* 0x004fe40007b9e0ca */
[----:B------:R-:W-:-:S04]  /*39b0*/  SHF.R.S32.HI R4, RZ, 0x1f, R4 ;  /* 0x0000001fff047819 */ /* 0x000fc80000011404 */
[----:B------:R-:W-:-:S04]  /*39c0*/  IADD3.X R230, R4, R7, R230, P4, P3 ;  /* 0x0000000704e67210 */ /* 0x000fc800027e64e6 */
[----:B-1-34-:R-:W-:Y:S02]  /*39d0*/  LOP3.LUT R230, R230, R176, RZ, 0x3c, !PT ;  /* 0x000000b0e6e67212 */ /* 0x01afe400078e3cff */
.L_x_1098:
[----:B------:R-:W0:Y:S01]  /*39e0*/  LDGDEPBAR ;  /* 0x00000000000079af */ /* 0x000e220000000000 */
[----:B------:R-:W-:Y:S01]  /*39f0*/  IMAD.MOV.U32 R201, RZ, RZ, R199 ;  /* 0x000000ffffc97224 */ /* 0x000fe200078e00c7 */
[C---:B------:R-:W-:Y:S01]  /*3a00*/  LEA R4, P0, R184.reuse, R200, 0x2 ;  /* 0x000000c8b8047211 */ /* 0x040fe200078010ff */
[C---:B------:R-:W-:Y:S01]  /*3a10*/  IMAD.IADD R175, R167.reuse, 0x1, R165 ;  /* 0x00000001a7af7824 */ /* 0x040fe200078e02a5 */
[----:B------:R-:W-:Y:S02]  /*3a20*/  IADD3 R124, R167, R174, RZ ;  /* 0x000000aea77c7210 */ /* 0x000fe40007ffe0ff */
[----:B------:R-:W-:Y:S01]  /*3a30*/  LEA.HI.X.SX32 R5, R184, R201, 0x2, P0 ;  /* 0x000000c9b8057211 */ /* 0x000fe200000f16ff */
        /* <DEDUP_REMOVED lines=41> */
[----:B------:R-:W-:Y:S01]  /*3cd0*/  IMAD.MOV.U32 R121, RZ, RZ, R238 ;  /* 0x000000ffff797224 */ /* 0x000fe200078e00ee */
[-C--:B------:R-:W-:Y:S04]  /*3ce0*/  HMMA.16816.F32 R12, R124, R122.reuse, R12 ;  /* 0x0000007a7c0c723c */ /* 0x080fe8000000180c */
[----:B------:R-:W-:Y:S04]  /*3cf0*/  MOV R120, R231 ;  /* 0x000000e700787202 */ /* 0x000fe80000000f00 */
        /* <DEDUP_REMOVED lines=27> */
.L_x_1094:
[--C-:B------:R-:W-:Y:S01]  /*3eb0*/  IADD3 R108, R220, 0x1, -R222.reuse ;  /* 0x00000001dc6c7810 */ /* 0x100fe20007ffe8de */
[----:B------:R-:W1:Y:S01]  /*3ec0*/  S2R R101, SR_TID.X ;  /* 0x0000000000657919 */ /* 0x000e620000002100 */
[----:B------:R-:W-:Y:S01]  /*3ed0*/  IADD3 R102, -R100, R220, -R222 ;  /* 0x000000dc64667210 */ /* 0x000fe20007ffe9de */
[----:B------:R-:W-:Y:S01]  /*3ee0*/  IMAD.IADD R114, R184, 0x1, R114 ;  /* 0x00000001b8727824 */ /* 0x000fe200078e0272 */
[----:B------:R-:W-:Y:S01]  /*3ef0*/  IADD3 R108, R108, c[0x0][0x2e8], RZ ;  /* 0x0000ba006c6c7a10 */ /* 0x000fe20007ffe0ff */
[----:B------:R-:W-:Y:S02]  /*3f00*/  IMAD.SHL.U32 R107, R179, 0x20, RZ ;  /* 0x00000020b36b7824 */ /* 0x000fe400078e00ff */
[C---:B------:R-:W-:Y:S01]  /*3f10*/  IMAD.IADD R115, R114.reuse, 0x1, R102 ;  /* 0x0000000172737824 */ /* 0x040fe200078e0266 */
[C---:B------:R-:W-:Y:S01]  /*3f20*/  IADD3 R105, R114.reuse, 0x8, RZ ;  /* 0x0000000872697810 */ /* 0x040fe20007ffe0ff */
[----:B------:R-:W-:Y:S01]  /*3f30*/  IMAD.MOV.U32 R213, RZ, RZ, R100 ;  /* 0x000000ffffd57224 */ /* 0x000fe200078e0064 */
[----:B------:R-:W-:Y:S02]  /*3f40*/  IADD3 R103, R114, 0x20, RZ ;  /* 0x0000002072677810 */ /* 0x000fe40007ffe0ff */
[----:B------:R-:W-:Y:S01]  /*3f50*/  IMNMX R115, RZ, R115, !PT ;  /* 0x00000073ff737217 */ /* 0x000fe20007800200 */
[--C-:B------:R-:W-:Y:S02]  /*3f60*/  IMAD.IADD R106, R102, 0x1, R105.reuse ;  /* 0x00000001666a7824 */ /* 0x100fe400078e0269 */
[----:B------:R-:W-:Y:S02]  /*3f70*/  IMAD.IADD R105, R108, 0x1, R105 ;  /* 0x000000016c697824 */ /* 0x000fe400078e0269 */
[--C-:B------:R-:W-:Y:S01]  /*3f80*/  IMAD.IADD R104, R102, 0x1, R103.reuse ;  /* 0x0000000166687824 */ /* 0x100fe200078e0267 */
[----:B------:R-:W-:Y:S01]  /*3f90*/  IMNMX R106, RZ, R106, !PT ;  /* 0x0000006aff6a7217 */ /* 0x000fe20007800200 */
[----:B------:R-:W-:Y:S01]  /*3fa0*/  IMAD.IADD R103, R108, 0x1, R103 ;  /* 0x000000016c677824 */ /* 0x000fe200078e0267 */
[----:B------:R-:W-:Y:S02]  /*3fb0*/  IMNMX R105, R105, R220, PT ;  /* 0x000000dc69697217 */ /* 0x000fe40003800200 */
[----:B------:R-:W-:Y:S02]  /*3fc0*/  IMNMX R104, RZ, R104, !PT ;  /* 0x00000068ff687217 */ /* 0x000fe40007800200 */
[-C--:B------:R-:W-:Y:S01]  /*3fd0*/  IMNMX R103, R103, R220.reuse, PT ;  /* 0x000000dc67677217 */ /* 0x080fe20003800200 */
[----:B-1----:R-:W-:Y:S05]  /*3fe0*/  IMAD.SHL.U32 R101, R101, 0x2, RZ ;  /* 0x0000000265657824 */ /* 0x002fea00078e00ff */
[----:B------:R-:W-:Y:S02]  /*3ff0*/  LOP3.LUT R107, R107, 0x6, R101, 0xf8, !PT ;  /* 0x000000066b6b7812 */ /* 0x000fe400078ef865 */
[C---:B------:R-:W-:Y:S01]  /*4000*/  IADD3 R101, R114.reuse, 0x28, RZ ;  /* 0x0000002872657810 */ /* 0x040fe20007ffe0ff */
[----:B------:R-:W-:Y:S02]  /*4010*/  IMAD.IADD R114, R114, 0x1, R108 ;  /* 0x0000000172727824 */ /* 0x000fe400078e026c */
[----:B------:R-:W-:Y:S02]  /*4020*/  IMAD R107, R186, 0x80, R107 ;  /* 0x00000080ba6b7824 */ /* 0x000fe400078e026b */
[--C-:B------:R-:W-:Y:S01]  /*4030*/  IMAD.IADD R102, R102, 0x1, R101.reuse ;  /* 0x0000000166667824 */ /* 0x100fe200078e0265 */
[----:B------:R-:W-:Y:S01]  /*4040*/  IMNMX R114, R114, R220, PT ;  /* 0x000000dc72727217 */ /* 0x000fe20003800200 */
[----:B------:R-:W-:Y:S01]  /*4050*/  IMAD.IADD R101, R108, 0x1, R101 ;  /* 0x000000016c657824 */ /* 0x000fe200078e0265 */
[C---:B------:R-:W-:Y:S02]  /*4060*/  ISETP.GE.AND P1, PT, R107.reuse, R115, PT ;  /* 0x000000736b00720c */ /* 0x040fe40003f26270 */
[C---:B------:R-:W-:Y:S02]  /*4070*/  ISETP.GE.AND P0, PT, R107.reuse, R106, PT ;  /* 0x0000006a6b00720c */ /* 0x040fe40003f06270 */
[----:B------:R-:W-:Y:S02]  /*4080*/  IMNMX R102, RZ, R102, !PT ;  /* 0x00000066ff667217 */ /* 0x000fe40007800200 */
[C---:B------:R-:W-:Y:S02]  /*4090*/  IADD3 R113, R107.reuse, 0x1, RZ ;  /* 0x000000016b717810 */ /* 0x040fe40007ffe0ff */
[C---:B------:R-:W-:Y:S02]  /*40a0*/  IADD3 R112, R107.reuse, 0x8, RZ ;  /* 0x000000086b707810 */ /* 0x040fe40007ffe0ff */
[C---:B------:R-:W-:Y:S02]  /*40b0*/  IADD3 R111, R107.reuse, 0x9, RZ ;  /* 0x000000096b6f7810 */ /* 0x040fe40007ffe0ff */
[C---:B------:R-:W-:Y:S02]  /*40c0*/  IADD3 R110, R107.reuse, 0x10, RZ ;  /* 0x000000106b6e7810 */ /* 0x040fe40007ffe0ff */
[C---:B------:R-:W-:Y:S02]  /*40d0*/  ISETP.GE.OR P1, PT, R107.reuse, R114, !P1 ;  /* 0x000000726b00720c */ /* 0x040fe40004f26670 */
[----:B------:R-:W-:Y:S02]  /*40e0*/  ISETP.GE.OR P0, PT, R107, R105, !P0 ;  /* 0x000000696b00720c */ /* 0x000fe40004706670 */
[----:B------:R-:W-:Y:S02]  /*40f0*/  IMNMX R101, R101, R220, PT ;  /* 0x000000dc65657217 */ /* 0x000fe40003800200 */
[C---:B------:R-:W-:Y:S02]  /*4100*/  ISETP.GE.AND P6, PT, R107.reuse, R104, PT ;  /* 0x000000686b00720c */ /* 0x040fe40003fc6270 */
[----:B------:R-:W-:Y:S02]  /*4110*/  ISETP.GE.AND P5, PT, R107, R102, PT ;  /* 0x000000666b00720c */ /* 0x000fe40003fa6270 */
[-C--:B------:R-:W-:Y:S02]  /*4120*/  ISETP.GE.AND P4, PT, R113, R115.reuse, PT ;  /* 0x000000737100720c */ /* 0x080fe40003f86270 */
[-C--:B------:R-:W-:Y:S02]  /*4130*/  ISETP.GE.AND P3, PT, R112, R115.reuse, PT ;  /* 0x000000737000720c */ /* 0x080fe40003f66270 */
[----:B------:R-:W-:Y:S02]  /*4140*/  FSEL R4, R4, -INF , !P1 ;  /* 0xff80000004047808 */ /* 0x000fe40004800000 */
[-C--:B------:R-:W-:Y:S02]  /*4150*/  ISETP.GE.AND P1, PT, R111, R115.reuse, PT ;  /* 0x000000736f00720c */ /* 0x080fe40003f26270 */
[----:B------:R-:W-:Y:S02]  /*4160*/  FSEL R6, R6, -INF , !P0 ;  /* 0xff80000006067808 */ /* 0x000fe40004000000 */
[----:B------:R-:W-:Y:S02]  /*4170*/  ISETP.GE.AND P0, PT, R110, R115, PT ;  /* 0x000000736e00720c */ /* 0x000fe40003f06270 */
[C---:B------:R-:W-:Y:S02]  /*4180*/  IADD3 R109, R107.reuse, 0x11, RZ ;  /* 0x000000116b6d7810 */ /* 0x040fe40007ffe0ff */
[C---:B------:R-:W-:Y:S02]  /*4190*/  IADD3 R108, R107.reuse, 0x18, RZ ;  /* 0x000000186b6c7810 */ /* 0x040fe40007ffe0ff */
[C---:B------:R-:W-:Y:S02]  /*41a0*/  ISETP.GE.OR P6, PT, R107.reuse, R103, !P6 ;  /* 0x000000676b00720c */ /* 0x040fe400077c6670 */
[C---:B------:R-:W-:Y:S02]  /*41b0*/  ISETP.GE.OR P5, PT, R107.reuse, R101, !P5 ;  /* 0x000000656b00720c */ /* 0x040fe40006fa6670 */
[----:B------:R-:W-:Y:S02]  /*41c0*/  IADD3 R107, R107, 0x19, RZ ;  /* 0x000000196b6b7810 */ /* 0x000fe40007ffe0ff */
        /* <DEDUP_REMOVED lines=18> */
[----:B------:R-:W-:Y:S02]  /*42f0*/  ISETP.GE.OR P4, PT, R107, R114, !P4 ;  /* 0x000000726b00720c */ /* 0x000fe40006786670 */
        /* <DEDUP_REMOVED lines=33> */
[-C--:B------:R-:W-:Y:S02]  /*4510*/  ISETP.GE.OR P6, PT, R111, R103.reuse, !P6 ;  /* 0x000000676f00720c */ /* 0x080fe400077c6670 */
[-C--:B------:R-:W-:Y:S02]  /*4520*/  ISETP.GE.OR P5, PT, R110, R103.reuse, !P5 ;  /* 0x000000676e00720c */ /* 0x080fe40006fa6670 */
[-C--:B------:R-:W-:Y:S02]  /*4530*/  ISETP.GE.OR P4, PT, R109, R103.reuse, !P4 ;  /* 0x000000676d00720c */ /* 0x080fe40006786670 */
[-C--:B------:R-:W-:Y:S02]  /*4540*/  ISETP.GE.OR P3, PT, R108, R103.reuse, !P3 ;  /* 0x000000676c00720c */ /* 0x080fe40005f66670 */
[----:B------:R-:W-:Y:S02]  /*4550*/  ISETP.GE.OR P1, PT, R107, R103, !P1 ;  /* 0x000000676b00720c */ /* 0x000fe40004f26670 */
        /* <DEDUP_REMOVED lines=25> */
.L_x_1095:
[C---:B------:R-:W-:Y:S01]  /*46f0*/  FSETP.NEU.FTZ.AND P0, PT, R216.reuse, -INF , PT ;  /* 0xff800000d800780b */ /* 0x040fe20003f1d000 */
[----:B------:R-:W-:Y:S01]  /*4700*/  FMUL.FTZ R100, R216, 1.4426950216293334961 ;  /* 0x3fb8aa3bd8647820 */ /* 0x000fe20000410000 */
[----:B------:R-:W-:Y:S01]  /*4710*/  IADD3 R104, R177, 0x76cf5d0a, RZ ;  /* 0x76cf5d0ab1687810 */ /* 0x000fe20007ffe0ff */
[C---:B------:R-:W-:Y:S01]  /*4720*/  FMUL.FTZ R101, R217.reuse, 1.4426950216293334961 ;  /* 0x3fb8aa3bd9657820 */ /* 0x040fe20000410000 */
[----:B------:R-:W-:Y:S01]  /*4730*/  ULDC.U8 UR4, c[0x0][0x2d8] ;  /* 0x0000b60000047ab9 */ /* 0x000fe20000000000 */
[----:B------:R-:W-:Y:S01]  /*4740*/  IMAD.MOV.U32 R174, RZ, RZ, 0x40 ;  /* 0x00000040ffae7424 */ /* 0x000fe200078e00ff */
[----:B------:R-:W-:Y:S02]  /*4750*/  FSEL R100, R100, RZ, P0 ;  /* 0x000000ff64647208 */ /* 0x000fe40000000000 */
[----:B------:R-:W-:Y:S02]  /*4760*/  FSETP.NEU.FTZ.AND P0, PT, R217, -INF , PT ;  /* 0xff800000d900780b */ /* 0x000fe40003f1d000 */
[----:B------:R-:W-:Y:S01]  /*4770*/  SEL R174, R174, 0xffffffc0, !P2 ;  /* 0xffffffc0aeae7807 */ /* 0x000fe20005000000 */
[--C-:B------:R-:W-:Y:S01]  /*4780*/  FFMA.FTZ R32, R32, c[0x0][0x23c], -R100.reuse ;  /* 0x00008f0020207a23 */ /* 0x100fe20000010864 */
[----:B------:R-:W-:Y:S01]  /*4790*/  FSEL R101, R101, RZ, P0 ;  /* 0x000000ff65657208 */ /* 0x000fe20000000000 */
[--C-:B------:R-:W-:Y:S01]  /*47a0*/  FFMA.FTZ R33, R33, c[0x0][0x23c], -R100.reuse ;  /* 0x00008f0021217a23 */ /* 0x100fe20000010864 */
[----:B------:R-:W-:Y:S01]  /*47b0*/  FSETP.NEU.FTZ.AND P0, PT, R214, -INF , PT ;  /* 0xff800000d600780b */ /* 0x000fe20003f1d000 */
[----:B------:R1:W-:Y:S01]  /*47c0*/  MUFU.EX2 R110, R32 ;  /* 0x00000020006e7308 */ /* 0x0003e20000000800 */
[--C-:B------:R-:W-:Y:S02]  /*47d0*/  FFMA.FTZ R16, R16, c[0x0][0x23c], -R100.reuse ;  /* 0x00008f0010107a23 */ /* 0x100fe40000010864 */
[--C-:B------:R-:W-:Y:S02]  /*47e0*/  FFMA.FTZ R35, R35, c[0x0][0x23c], -R101.reuse ;  /* 0x00008f0023237a23 */ /* 0x100fe40000010865 */
[--C-:B------:R-:W-:Y:S02]  /*47f0*/  FFMA.FTZ R34, R34, c[0x0][0x23c], -R101.reuse ;  /* 0x00008f0022227a23 */ /* 0x100fe40000010865 */
[--C-:B------:R-:W-:Y:S02]  /*4800*/  FFMA.FTZ R7, R7, c[0x0][0x23c], -R101.reuse ;  /* 0x00008f0007077a23 */ /* 0x100fe40000010865 */
[--C-:B------:R-:W-:Y:S01]  /*4810*/  FFMA.FTZ R19, R19, c[0x0][0x23c], -R101.reuse ;  /* 0x00008f0013137a23 */ /* 0x100fe20000010865 */
[----:B------:R2:W3:Y:S01]  /*4820*/  MUFU.EX2 R111, R35 ;  /* 0x00000023006f7308 */ /* 0x0004e20000000800 */
[--C-:B------:R-:W-:Y:S02]  /*4830*/  FFMA.FTZ R18, R18, c[0x0][0x23c], -R101.reuse ;  /* 0x00008f0012127a23 */ /* 0x100fe40000010865 */
[--C-:B------:R-:W-:Y:S02]  /*4840*/  FFMA.FTZ R23, R23, c[0x0][0x23c], -R101.reuse ;  /* 0x00008f0017177a23 */ /* 0x100fe40000010865 */
[--C-:B------:R-:W-:Y:S02]  /*4850*/  FFMA.FTZ R22, R22, c[0x0][0x23c], -R101.reuse ;  /* 0x00008f0016167a23 */ /* 0x100fe40000010865 */
[--C-:B------:R-:W-:Y:S02]  /*4860*/  FFMA.FTZ R20, R20, c[0x0][0x23c], -R100.reuse ;  /* 0x00008f0014147a23 */ /* 0x100fe40000010864 */
[--C-:B------:R-:W-:Y:S01]  /*4870*/  FFMA.FTZ R125, R4, c[0x0][0x23c], -R100.reuse ;  /* 0x00008f00047d7a23 */ /* 0x100fe20000010864 */
[----:B------:R-:W-:Y:S01]  /*4880*/  IADD3 R4, R177, -0x4498517b, RZ ;  /* 0xbb67ae85b1047810 */ /* 0x000fe20007ffe0ff */
[----:B------:R-:W-:Y:S01]  /*4890*/  MUFU.EX2 R116, R34 ;  /* 0x0000002200747308 */ /* 0x000fe20000000800 */
[--C-:B------:R-:W-:Y:S02]  /*48a0*/  FFMA.FTZ R17, R17, c[0x0][0x23c], -R100.reuse ;  /* 0x00008f0011117a23 */ /* 0x100fe40000010864 */
[----:B-1----:R-:W-:Y:S02]  /*48b0*/  FMUL.FTZ R32, R214, 1.4426950216293334961 ;  /* 0x3fb8aa3bd6207820 */ /* 0x002fe40000410000 */
[----:B------:R-:W-:Y:S01]  /*48c0*/  FFMA.FTZ R101, R6, c[0x0][0x23c], -R101 ;  /* 0x00008f0006657a23 */ /* 0x000fe20000010865 */
[----:B------:R-:W-:Y:S01]  /*48d0*/  IADD3 R6, R176, -0x61c88647, RZ ;  /* 0x9e3779b9b0067810 */ /* 0x000fe20007ffe0ff */
[--C-:B------:R-:W-:Y:S01]  /*48e0*/  FFMA.FTZ R21, R21, c[0x0][0x23c], -R100.reuse ;  /* 0x00008f0015157a23 */ /* 0x100fe20000010864 */
[----:B------:R-:W-:Y:S01]  /*48f0*/  FSEL R32, R32, RZ, P0 ;  /* 0x000000ff20207208 */ /* 0x000fe20000000000 */
[----:B------:R-:W-:Y:S01]  /*4900*/  FFMA.FTZ R100, R5, c[0x0][0x23c], -R100 ;  /* 0x00008f0005647a23 */ /* 0x000fe20000010864 */
[----:B------:R-:W-:Y:S01]  /*4910*/  FSETP.NEU.FTZ.AND P0, PT, R215, -INF , PT ;  /* 0xff800000d700780b */ /* 0x000fe20003f1d000 */
[----:B------:R1:W-:Y:S01]  /*4920*/  MUFU.EX2 R122, R7 ;  /* 0x00000007007a7308 */ /* 0x0003e20000000800 */
[----:B------:R-:W-:Y:S02]  /*4930*/  IMAD R5, R219, 0x4, R178 ;  /* 0x00000004db057824 */ /* 0x000fe400078e02b2 */
[--C-:B------:R-:W-:Y:S02]  /*4940*/  FFMA.FTZ R28, R28, c[0x0][0x23c], -R32.reuse ;  /* 0x00008f001c1c7a23 */ /* 0x100fe40000010820 */
[--C-:B------:R-:W-:Y:S02]  /*4950*/  FFMA.FTZ R12, R12, c[0x0][0x23c], -R32.reuse ;  /* 0x00008f000c0c7a23 */ /* 0x100fe40000010820 */
[----:B--2---:R-:W-:Y:S02]  /*4960*/  FMUL.FTZ R35, R215, 1.4426950216293334961 ;  /* 0x3fb8aa3bd7237820 */ /* 0x004fe40000410000 */
[--C-:B------:R-:W-:Y:S01]  /*4970*/  FFMA.FTZ R8, R8, c[0x0][0x23c], -R32.reuse ;  /* 0x00008f0008087a23 */ /* 0x100fe20000010820 */
[----:B------:R2:W4:Y:S01]  /*4980*/  MUFU.EX2 R112, R28 ;  /* 0x0000001c00707308 */ /* 0x0005220000000800 */
[--C-:B------:R-:W-:Y:S02]  /*4990*/  FFMA.FTZ R13, R13, c[0x0][0x23c], -R32.reuse ;  /* 0x00008f000d0d7a23 */ /* 0x100fe40000010820 */
[--C-:B------:R-:W-:Y:S02]  /*49a0*/  FFMA.FTZ R9, R9, c[0x0][0x23c], -R32.reuse ;  /* 0x00008f0009097a23 */ /* 0x100fe40000010820 */
[--C-:B------:R-:W-:Y:S02]  /*49b0*/  FFMA.FTZ R24, R24, c[0x0][0x23c], -R32.reuse ;  /* 0x00008f0018187a23 */ /* 0x100fe40000010820 */
[--C-:B------:R-:W-:Y:S02]  /*49c0*/  FFMA.FTZ R25, R25, c[0x0][0x23c], -R32.reuse ;  /* 0x00008f0019197a23 */ /* 0x100fe40000010820 */
[----:B------:R-:W-:Y:S01]  /*49d0*/  FFMA.FTZ R32, R29, c[0x0][0x23c], -R32 ;  /* 0x00008f001d207a23 */ /* 0x000fe20000010820 */
[----:B------:R-:W-:Y:S01]  /*49e0*/  MUFU.EX2 R118, R19 ;  /* 0x0000001300767308 */ /* 0x000fe20000000800 */
[----:B-1----:R-:W-:Y:S09]  /*49f0*/  IMAD R7, R186, 0x4, R179 ;  /* 0x00000004ba077824 */ /* 0x002ff200078e02b3 */
[----:B------:R1:W-:Y:S01]  /*4a00*/  MUFU.EX2 R119, R18 ;  /* 0x0000001200777308 */ /* 0x0003e20000000800 */
[----:B--2---:R-:W-:Y:S01]  /*4a10*/  FSEL R28, R35, RZ, P0 ;  /* 0x000000ff231c7208 */ /* 0x004fe20000000000 */
[----:B------:R-:W-:Y:S04]  /*4a20*/  IMAD.WIDE.U32 R34, R202, -0x2daee0ad, RZ ;  /* 0xd2511f53ca227825 */ /* 0x000fe800078e00ff */
[--C-:B------:R-:W-:Y:S01]  /*4a30*/  FFMA.FTZ R31, R31, c[0x0][0x23c], -R28.reuse ;  /* 0x00008f001f1f7a23 */ /* 0x100fe2000001081c */
[----:B------:R-:W-:Y:S03]  /*4a40*/  LOP3.LUT R7, R35, R177, R7, 0x96, !PT ;  /* 0x000000b123077212 */ /* 0x000fe600078e9607 */
[----:B------:R2:W-:Y:S01]  /*4a50*/  MUFU.EX2 R231, R12 ;  /* 0x0000000c00e77308 */ /* 0x0005e20000000800 */
[----:B------:R-:W-:Y:S01]  /*4a60*/  LOP3.LUT R4, R34, R4, RZ, 0x3c, !PT ;  /* 0x0000000422047212 */ /* 0x000fe200078e3cff */
[--C-:B------:R-:W-:Y:S02]  /*4a70*/  FFMA.FTZ R14, R14, c[0x0][0x23c], -R28.reuse ;  /* 0x00008f000e0e7a23 */ /* 0x100fe4000001081c */
[----:B------:R-:W-:Y:S04]  /*4a80*/  IMAD.WIDE.U32 R34, R7, -0x326172a9, RZ ;  /* 0xcd9e8d5707227825 */ /* 0x000fe800078e00ff */
[--C-:B------:R-:W-:Y:S02]  /*4a90*/  FFMA.FTZ R15, R15, c[0x0][0x23c], -R28.reuse ;  /* 0x00008f000f0f7a23 */ /* 0x100fe4000001081c */
[----:B------:R-:W-:Y:S01]  /*4aa0*/  MUFU.EX2 R115, R23 ;  /* 0x0000001700737308 */ /* 0x000fe20000000800 */
[--C-:B------:R-:W-:Y:S02]  /*4ab0*/  FFMA.FTZ R11, R11, c[0x0][0x23c], -R28.reuse ;  /* 0x00008f000b0b7a23 */ /* 0x100fe4000001081c */
[--C-:B------:R-:W-:Y:S02]  /*4ac0*/  FFMA.FTZ R10, R10, c[0x0][0x23c], -R28.reuse ;  /* 0x00008f000a0a7a23 */ /* 0x100fe4000001081c */
[--C-:B------:R-:W-:Y:S02]  /*4ad0*/  FFMA.FTZ R27, R27, c[0x0][0x23c], -R28.reuse ;  /* 0x00008f001b1b7a23 */ /* 0x100fe4000001081c */
[--C-:B------:R-:W-:Y:S02]  /*4ae0*/  FFMA.FTZ R26, R26, c[0x0][0x23c], -R28.reuse ;  /* 0x00008f001a1a7a23 */ /* 0x100fe4000001081c */
[----:B------:R-:W-:Y:S01]  /*4af0*/  FFMA.FTZ R28, R30, c[0x0][0x23c], -R28 ;  /* 0x00008f001e1c7a23 */ /* 0x000fe2000001081c */
[----:B------:R3:W-:Y:S01]  /*4b00*/  MUFU.EX2 R123, R22 ;  /* 0x00000016007b7308 */ /* 0x0007e20000000800 */
[C---:B-1----:R-:W-:Y:S01]  /*4b10*/  IMAD.WIDE.U32 R18, R5.reuse, -0x326172a9, RZ ;  /* 0xcd9e8d5705127825 */ /* 0x042fe200078e00ff */
[----:B--2---:R-:W-:Y:S04]  /*4b20*/  IADD3 R12, R5, 0x2, RZ ;  /* 0x00000002050c7810 */ /* 0x004fe80007ffe0ff */
[--C-:B------:R-:W-:Y:S02]  /*4b30*/  LOP3.LUT R18, R35, R18, R6.reuse, 0x96, !PT ;  /* 0x0000001223127212 */ /* 0x100fe400078e9606 */
[----:B------:R-:W-:Y:S01]  /*4b40*/  IADD3 R5, R176, 0x3c6ef372, RZ ;  /* 0x3c6ef372b0057810 */ /* 0x000fe20007ffe0ff */
[----:B------:R-:W-:Y:S01]  /*4b50*/  IMAD.WIDE.U32 R102, R12, -0x326172a9, RZ ;  /* 0xcd9e8d570c667825 */ /* 0x000fe200078e00ff */
[----:B------:R-:W-:Y:S01]  /*4b60*/  LOP3.LUT R12, R19, R230, RZ, 0x3c, !PT ;  /* 0x000000e6130c7212 */ /* 0x000fe200078e3cff */
[----:B------:R-:W-:Y:S01]  /*4b70*/  MUFU.EX2 R124, R33 ;  /* 0x00000021007c7308 */ /* 0x000fe20000000800 */
[----:B------:R-:W-:Y:S01]  /*4b80*/  LOP3.LUT R5, R34, R5, RZ, 0x3c, !PT ;  /* 0x0000000522057212 */ /* 0x000fe200078e3cff */
[----:B------:R-:W-:Y:S01]  /*4b90*/  IMAD.WIDE.U32 R18, R18, -0x2daee0ad, RZ ;  /* 0xd2511f5312127825 */ /* 0x000fe200078e00ff */
[----:B------:R-:W-:Y:S02]  /*4ba0*/  LOP3.LUT R6, R35, R102, R6, 0x96, !PT ;  /* 0x0000006623067212 */ /* 0x000fe400078e9606 */
[----:B------:R-:W-:Y:S01]  /*4bb0*/  LOP3.LUT R7, R103, R230, RZ, 0x3c, !PT ;  /* 0x000000e667077212 */ /* 0x000fe200078e3cff */
[----:B------:R-:W-:Y:S01]  /*4bc0*/  IMAD.WIDE.U32 R106, R12, -0x2daee0ad, RZ ;  /* 0xd2511f530c6a7825 */ /* 0x000fe200078e00ff */
[----:B------:R-:W-:Y:S03]  /*4bd0*/  IADD3 R34, R176, -0x255992d5, RZ ;  /* 0xdaa66d2bb0227810 */ /* 0x000fe60007ffe0ff */
[----:B------:R1:W2:Y:S01]  /*4be0*/  MUFU.EX2 R113, R31 ;  /* 0x0000001f00717308 */ /* 0x0002a20000000800 */
[----:B------:R-:W-:Y:S02]  /*4bf0*/  LOP3.LUT R12, R4, R107, RZ, 0x3c, !PT ;  /* 0x0000006b040c7212 */ /* 0x000fe400078e3cff */
[--C-:B------:R-:W-:Y:S01]  /*4c00*/  LOP3.LUT R106, R19, R106, R104.reuse, 0x96, !PT ;  /* 0x0000006a136a7212 */ /* 0x100fe200078e9668 */
[----:B---3--:R-:W-:Y:S04]  /*4c10*/  IMAD.WIDE.U32 R22, R7, -0x2daee0ad, RZ ;  /* 0xd2511f5307167825 */ /* 0x008fe800078e00ff */
[----:B------:R-:W-:Y:S01]  /*4c20*/  IMAD.WIDE.U32 R6, R6, -0x2daee0ad, RZ ;  /* 0xd2511f5306067825 */ /* 0x000fe200078e00ff */
[----:B------:R-:W-:Y:S01]  /*4c30*/  LOP3.LUT R4, R4, R23, RZ, 0x3c, !PT ;  /* 0x0000001704047212 */ /* 0x000fe200078e3cff */
[----:B------:R-:W-:Y:S02]  /*4c40*/  MUFU.EX2 R249, R101 ;  /* 0x0000006500f97308 */ /* 0x000fe40000000800 */
[----:B------:R-:W-:Y:S01]  /*4c50*/  IMAD.WIDE.U32 R102, R12, -0x326172a9, RZ ;  /* 0xcd9e8d570c667825 */ /* 0x000fe200078e00ff */
[----:B------:R-:W-:Y:S03]  /*4c60*/  LOP3.LUT R104, R7, R22, R104, 0x96, !PT ;  /* 0x0000001607687212 */ /* 0x000fe600078e9668 */
[----:B------:R-:W-:Y:S01]  /*4c70*/  IMAD.WIDE.U32 R106, R106, -0x326172a9, RZ ;  /* 0xcd9e8d576a6a7825 */ /* 0x000fe200078e00ff */
[----:B------:R-:W-:Y:S03]  /*4c80*/  LOP3.LUT R7, R5, R103, RZ, 0x3c, !PT ;  /* 0x0000006705077212 */ /* 0x000fe600078e3cff */
[----:B------:R-:W3:Y:S01]  /*4c90*/  MUFU.EX2 R117, R16 ;  /* 0x0000001000757308 */ /* 0x000ee20000000800 */
[--C-:B------:R-:W-:Y:S01]  /*4ca0*/  LOP3.LUT R102, R107, R102, R34.reuse, 0x96, !PT ;  /* 0x000000666b667212 */ /* 0x100fe200078e9622 */
[----:B------:R-:W-:Y:S04]  /*4cb0*/  IMAD.WIDE.U32 R104, R104, -0x326172a9, RZ ;  /* 0xcd9e8d5768687825 */ /* 0x000fe800078e00ff */
[----:B------:R-:W-:Y:S01]  /*4cc0*/  IMAD.WIDE.U32 R22, R4, -0x326172a9, RZ ;  /* 0xcd9e8d5704167825 */ /* 0x000fe200078e00ff */
[----:B------:R-:W-:Y:S03]  /*4cd0*/  IADD3 R4, R177, 0x32370b8f, RZ ;  /* 0x32370b8fb1047810 */ /* 0x000fe60007ffe0ff */
[----:B------:R2:W-:Y:S01]  /*4ce0*/  MUFU.EX2 R238, R17 ;  /* 0x0000001100ee7308 */ /* 0x0005e20000000800 */
[----:B------:R-:W-:Y:S01]  /*4cf0*/  LOP3.LUT R5, R5, R23, RZ, 0x3c, !PT ;  /* 0x0000001705057212 */ /* 0x000fe200078e3cff */
[----:B------:R-:W-:Y:S01]  /*4d00*/  IMAD.WIDE.U32 R102, R102, -0x2daee0ad, RZ ;  /* 0xd2511f5366667825 */ /* 0x000fe200078e00ff */
[----:B------:R-:W-:Y:S02]  /*4d10*/  LOP3.LUT R34, R105, R22, R34, 0x96, !PT ;  /* 0x0000001669227212 */ /* 0x000fe400078e9622 */
[----:B------:R-:W-:Y:S01]  /*4d20*/  IADD3 R22, R177, -0x126145ec, RZ ;  /* 0xed9eba14b1167810 */ /* 0x000fe20007ffe0ff */
[----:B------:R-:W-:Y:S04]  /*4d30*/  IMAD.WIDE.U32 R108, R7, -0x2daee0ad, RZ ;  /* 0xd2511f53076c7825 */ /* 0x000fe800078e00ff */
[----:B------:R3:W3:Y:S01]  /*4d40*/  MUFU.EX2 R114, R20 ;  /* 0x0000001400727308 */ /* 0x0006e20000000800 */
[----:B------:R-:W-:Y:S04]  /*4d50*/  IMAD.WIDE.U32 R34, R34, -0x2daee0ad, RZ ;  /* 0xd2511f5322227825 */ /* 0x000fe800078e00ff */
[----:B-1----:R-:W-:Y:S01]  /*4d60*/  IMAD.WIDE.U32 R30, R5, -0x2daee0ad, RZ ;  /* 0xd2511f53051e7825 */ /* 0x002fe200078e00ff */
[----:B------:R-:W-:Y:S02]  /*4d70*/  LOP3.LUT R5, R109, R18, R4, 0x96, !PT ;  /* 0x000000126d057212 */ /* 0x000fe400078e9604 */
[----:B------:R-:W-:Y:S02]  /*4d80*/  LOP3.LUT R18, R103, R108, R22, 0x96, !PT ;  /* 0x0000006c67127212 */ /* 0x000fe400078e9616 */
[----:B------:R-:W-:Y:S01]  /*4d90*/  LOP3.LUT R4, R31, R6, R4, 0x96, !PT ;  /* 0x000000061f047212 */ /* 0x000fe200078e9604 */
[----:B------:R1:W-:Y:S01]  /*4da0*/  MUFU.EX2 R248, R8 ;  /* 0x0000000800f87308 */ /* 0x0003e20000000800 */
[----:B------:R-:W-:Y:S01]  /*4db0*/  LOP3.LUT R22, R35, R30, R22, 0x96, !PT ;  /* 0x0000001e23167212 */ /* 0x000fe200078e9616 */
[----:B------:R-:W-:Y:S01]  /*4dc0*/  IMAD.WIDE.U32 R108, R5, -0x326172a9, RZ ;  /* 0xcd9e8d57056c7825 */ /* 0x000fe200078e00ff */
[C---:B------:R-:W-:Y:S02]  /*4dd0*/  IADD3 R6, R176.reuse, 0x78dde6e4, RZ ;  /* 0x78dde6e4b0067810 */ /* 0x040fe40007ffe0ff */
[----:B------:R-:W-:Y:S01]  /*4de0*/  IADD3 R30, R176, 0x1715609d, RZ ;  /* 0x1715609db01e7810 */ /* 0x000fe20007ffe0ff */
[----:B------:R-:W-:Y:S01]  /*4df0*/  IMAD.WIDE.U32 R18, R18, -0x326172a9, RZ ;  /* 0xcd9e8d5712127825 */ /* 0x000fe200078e00ff */
[----:B------:R-:W-:Y:S03]  /*4e00*/  IADD3 R5, R177, 0x646e171e, RZ ;  /* 0x646e171eb1057810 */ /* 0x000fe60007ffe0ff */
[----:B------:R4:W-:Y:S01]  /*4e10*/  MUFU.EX2 R243, R14 ;  /* 0x0000000e00f37308 */ /* 0x0009e20000000800 */
[----:B------:R-:W-:Y:S01]  /*4e20*/  LOP3.LUT R7, R19, R108, R30, 0x96, !PT ;  /* 0x0000006c13077212 */ /* 0x000fe200078e961e */
[----:B--2---:R-:W-:Y:S01]  /*4e30*/  IMAD.WIDE.U32 R16, R4, -0x326172a9, RZ ;  /* 0xcd9e8d5704107825 */ /* 0x004fe200078e00ff */
[--C-:B------:R-:W-:Y:S02]  /*4e40*/  LOP3.LUT R4, R109, R106, R6.reuse, 0x96, !PT ;  /* 0x0000006a6d047212 */ /* 0x100fe400078e9606 */
[----:B---3--:R-:W-:Y:S01]  /*4e50*/  IADD3 R20, R177, -0x56f99767, RZ ;  /* 0xa9066899b1147810 */ /* 0x008fe20007ffe0ff */
[----:B------:R-:W-:Y:S01]  /*4e60*/  IMAD.WIDE.U32 R22, R22, -0x326172a9, RZ ;  /* 0xcd9e8d5716167825 */ /* 0x000fe200078e00ff */
[----:B------:R-:W-:Y:S03]  /*4e70*/  LOP3.LUT R6, R17, R104, R6, 0x96, !PT ;  /* 0x0000006811067212 */ /* 0x000fe600078e9606 */
[----:B------:R2:W-:Y:S01]  /*4e80*/  MUFU.EX2 R242, R15 ;  /* 0x0000000f00f27308 */ /* 0x0005e20000000800 */
[----:B------:R-:W-:Y:S01]  /*4e90*/  LOP3.LUT R30, R23, R16, R30, 0x96, !PT ;  /* 0x00000010171e7212 */ /* 0x000fe200078e961e */
[----:B------:R-:W-:Y:S04]  /*4ea0*/  IMAD.WIDE.U32 R16, R4, -0x2daee0ad, RZ ;  /* 0xd2511f5304107825 */ /* 0x000fe800078e00ff */
[----:B------:R-:W-:Y:S01]  /*4eb0*/  IMAD.WIDE.U32 R104, R7, -0x2daee0ad, RZ ;  /* 0xd2511f5307687825 */ /* 0x000fe200078e00ff */
[----:B------:R-:W-:Y:S03]  /*4ec0*/  LOP3.LUT R17, R17, R102, R20, 0x96, !PT ;  /* 0x0000006611117212 */ /* 0x000fe600078e9614 */
[----:B------:R-:W-:Y:S01]  /*4ed0*/  IMAD.WIDE.U32 R106, R6, -0x2daee0ad, RZ ;  /* 0xd2511f53066a7825 */ /* 0x000fe200078e00ff */
[----:B------:R-:W-:Y:S01]  /*4ee0*/  SHF.R.U32.HI R12, RZ, 0x18, R104 ;  /* 0x00000018ff0c7819 */ /* 0x000fe20000011668 */
[----:B------:R-:W-:Y:S01]  /*4ef0*/  MUFU.EX2 R250, R100 ;  /* 0x0000006400fa7308 */ /* 0x000fe20000000800 */
[----:B-1----:R-:W-:Y:S01]  /*4f00*/  LOP3.LUT R8, R104, 0xff, RZ, 0xc0, !PT ;  /* 0x000000ff68087812 */ /* 0x002fe200078ec0ff */
[----:B------:R-:W-:Y:S01]  /*4f10*/  IMAD.WIDE.U32 R30, R30, -0x2daee0ad, RZ ;  /* 0xd2511f531e1e7825 */ /* 0x000fe200078e00ff */
[----:B------:R-:W-:Y:S02]  /*4f20*/  LOP3.LUT R7, R105, R16, R5, 0x96, !PT ;  /* 0x0000001069077212 */ /* 0x000fe400078e9605 */
[----:B------:R-:W-:Y:S01]  /*4f30*/  ISETP.LE.U32.AND P3, PT, R12, UR4, PT ;  /* 0x000000040c007c0c */ /* 0x000fe2000bf63070 */
[----:B------:R-:W-:Y:S01]  /*4f40*/  IMAD.IADD R108, R169, 0x1, R165 ;  /* 0x00000001a96c7824 */ /* 0x000fe200078e02a5 */
[----:B------:R-:W-:Y:S01]  /*4f50*/  LOP3.LUT R5, R31, R106, R5, 0x96, !PT ;  /* 0x0000006a1f057212 */ /* 0x000fe200078e9605 */
[----:B------:R-:W-:Y:S01]  /*4f60*/  IMAD.IADD R109, R169, 0x1, R174 ;  /* 0x00000001a96d7824 */ /* 0x000fe200078e02ae */
[C---:B------:R-:W-:Y:S01]  /*4f70*/  LOP3.LUT R16, R30.reuse, 0xff, RZ, 0xc0, !PT ;  /* 0x000000ff1e107812 */ /* 0x040fe200078ec0ff */
[----:B------:R-:W-:Y:S01]  /*4f80*/  MUFU.EX2 R175, R21 ;  /* 0x0000001500af7308 */ /* 0x000fe20000000800 */
[--C-:B----4-:R-:W-:Y:S02]  /*4f90*/  SHF.R.U32.HI R14, RZ, 0x18, R30.reuse ;  /* 0x00000018ff0e7819 */ /* 0x110fe4000001161e */
[----:B------:R-:W-:Y:S02]  /*4fa0*/  SHF.R.U32.HI R6, RZ, 0x10, R30 ;  /* 0x00000010ff067819 */ /* 0x000fe4000001161e */
[----:B------:R-:W-:Y:S01]  /*4fb0*/  LOP3.LUT R4, R30, 0xffff, RZ, 0xc0, !PT ;  /* 0x0000ffff1e047812 */ /* 0x000fe200078ec0ff */
[----:B------:R-:W-:Y:S01]  /*4fc0*/  IMAD.WIDE.U32 R30, R17, -0x326172a9, RZ ;  /* 0xcd9e8d57111e7825 */ /* 0x000fe200078e00ff */
[----:B------:R-:W-:Y:S02]  /*4fd0*/  ISETP.LE.U32.AND P4, PT, R8, UR4, PT ;  /* 0x0000000408007c0c */ /* 0x000fe4000bf83070 */
[----:B------:R-:W-:Y:S01]  /*4fe0*/  IADD3 R8, R176, -0x4ab325aa, RZ ;  /* 0xb54cda56b0087810 */ /* 0x000fe20007ffe0ff */
[----:B------:R1:W-:Y:S01]  /*4ff0*/  MUFU.EX2 R244, R13 ;  /* 0x0000000d00f47308 */ /* 0x0003e20000000800 */
[----:B------:R-:W-:Y:S02]  /*5000*/  ISETP.LE.U32.AND P1, PT, R16, UR4, PT ;  /* 0x0000000410007c0c */ /* 0x000fe4000bf23070 */
[----:B------:R-:W-:Y:S02]  /*5010*/  ISETP.LE.U32.AND P0, PT, R14, UR4, PT ;  /* 0x000000040e007c0c */ /* 0x000fe4000bf03070 */
[----:B------:R-:W-:Y:S02]  /*5020*/  SHF.R.U32.HI R17, RZ, 0x18, R30 ;  /* 0x00000018ff117819 */ /* 0x000fe4000001161e */
[----:B------:R-:W-:Y:S02]  /*5030*/  LOP3.LUT R12, R31, R18, R8, 0x96, !PT ;  /* 0x000000121f0c7212 */ /* 0x000fe400078e9608 */
[----:B------:R-:W-:Y:S01]  /*5040*/  LOP3.LUT R18, R30, 0xff, RZ, 0xc0, !PT ;  /* 0x000000ff1e127812 */ /* 0x000fe200078ec0ff */
[----:B------:R3:W-:Y:S01]  /*5050*/  MUFU.EX2 R245, R11 ;  /* 0x0000000b00f57308 */ /* 0x0007e20000000800 */
[----:B------:R-:W-:Y:S02]  /*5060*/  ISETP.LE.U32.AND P5, PT, R17, UR4, PT ;  /* 0x0000000411007c0c */ /* 0x000fe4000bfa3070 */
[----:B------:R-:W-:Y:S02]  /*5070*/  SHF.R.U32.HI R17, RZ, 0x18, R7 ;  /* 0x00000018ff117819 */ /* 0x000fe40000011607 */
[----:B--2---:R-:W-:Y:S02]  /*5080*/  SHF.R.U32.HI R15, RZ, 0x10, R104 ;  /* 0x00000010ff0f7819 */ /* 0x004fe40000011668 */
[----:B------:R-:W-:Y:S02]  /*5090*/  ISETP.LE.U32.AND P6, PT, R18, UR4, PT ;  /* 0x0000000412007c0c */ /* 0x000fe4000bfc3070 */
[----:B------:R-:W-:Y:S01]  /*50a0*/  LOP3.LUT R18, R7, 0xff, RZ, 0xc0, !PT ;  /* 0x000000ff07127812 */ /* 0x000fe200078ec0ff */
[----:B------:R2:W-:Y:S01]  /*50b0*/  MUFU.EX2 R246, R10 ;  /* 0x0000000a00f67308 */ /* 0x0005e20000000800 */
[----:B------:R-:W-:Y:S02]  /*50c0*/  LOP3.LUT R15, R15, 0xff, RZ, 0xc0, !PT ;  /* 0x000000ff0f0f7812 */ /* 0x000fe400078ec0ff */
[----:B------:R-:W-:Y:S02]  /*50d0*/  LOP3.LUT R19, R5, 0xff, RZ, 0xc0, !PT ;  /* 0x000000ff05137812 */ /* 0x000fe400078ec0ff */
[----:B------:R-:W-:Y:S02]  /*50e0*/  LOP3.LUT R20, R107, R34, R20, 0x96, !PT ;  /* 0x000000226b147212 */ /* 0x000fe400078e9614 */
[----:B------:R-:W-:Y:S02]  /*50f0*/  SHF.R.U32.HI R16, RZ, 0x10, R30 ;  /* 0x00000010ff107819 */ /* 0x000fe4000001161e */
[----:B-1----:R-:W-:Y:S01]  /*5100*/  SHF.R.U32.HI R13, RZ, 0x18, R5 ;  /* 0x00000018ff0d7819 */ /* 0x002fe20000011605 */
[----:B------:R-:W-:Y:S01]  /*5110*/  MUFU.EX2 R125, R125 ;  /* 0x0000007d007d7308 */ /* 0x000fe20000000800 */
[----:B------:R-:W-:Y:S01]  /*5120*/  LOP3.LUT R16, R16, 0xff, RZ, 0xc0, !PT ;  /* 0x000000ff10107812 */ /* 0x000fe200078ec0ff */
[----:B------:R-:W-:Y:S01]  /*5130*/  IMAD.WIDE.U32 R20, R20, -0x326172a9, RZ ;  /* 0xcd9e8d5714147825 */ /* 0x000fe200078e00ff */
[----:B------:R-:W-:Y:S02]  /*5140*/  LOP3.LUT R14, R30, 0xffff, RZ, 0xc0, !PT ;  /* 0x0000ffff1e0e7812 */ /* 0x000fe400078ec0ff */
[----:B---3--:R-:W-:Y:S02]  /*5150*/  LOP3.LUT R11, R104, 0xffff, RZ, 0xc0, !PT ;  /* 0x0000ffff680b7812 */ /* 0x008fe400078ec0ff */
[----:B------:R-:W-:Y:S02]  /*5160*/  LOP3.LUT R8, R21, R22, R8, 0x96, !PT ;  /* 0x0000001615087212 */ /* 0x000fe400078e9608 */
[----:B------:R-:W-:Y:S01]  /*5170*/  SHF.R.U32.HI R11, RZ, 0x8, R11 ;  /* 0x00000008ff0b7819 */ /* 0x000fe2000001160b */
[----:B------:R1:W-:Y:S01]  /*5180*/  MUFU.EX2 R247, R9 ;  /* 0x0000000900f77308 */ /* 0x0003e20000000800 */
[----:B------:R-:W-:Y:S02]  /*5190*/  SHF.R.U32.HI R14, RZ, 0x8, R14 ;  /* 0x00000008ff0e7819 */ /* 0x000fe4000001160e */
[----:B------:R-:W-:Y:S02]  /*51a0*/  LOP3.LUT R11, R11, 0xffff, RZ, 0xc0, !PT ;  /* 0x0000ffff0b0b7812 */ /* 0x000fe400078ec0ff */
[----:B--2---:R-:W-:Y:S02]  /*51b0*/  LOP3.LUT R10, R20, 0xffff, RZ, 0xc0, !PT ;  /* 0x0000ffff140a7812 */ /* 0x004fe400078ec0ff */
[----:B------:R-:W-:Y:S02]  /*51c0*/  LOP3.LUT R14, R14, 0xffff, RZ, 0xc0, !PT ;  /* 0x0000ffff0e0e7812 */ /* 0x000fe400078ec0ff */
[----:B------:R-:W-:Y:S01]  /*51d0*/  LOP3.LUT R6, R6, 0xff, RZ, 0xc0, !PT ;  /* 0x000000ff06067812 */ /* 0x000fe200078ec0ff */
[----:B------:R-:W-:Y:S01]  /*51e0*/  MUFU.EX2 R129, R32 ;  /* 0x0000002000817308 */ /* 0x000fe20000000800 */
[----:B------:R-:W-:Y:S02]  /*51f0*/  SHF.R.U32.HI R10, RZ, 0x8, R10 ;  /* 0x00000008ff0a7819 */ /* 0x000fe4000001160a */
[----:B------:R-:W-:Y:S02]  /*5200*/  SHF.R.U32.HI R4, RZ, 0x8, R4 ;  /* 0x00000008ff047819 */ /* 0x000fe40000011604 */
[----:B------:R-:W-:Y:S02]  /*5210*/  LOP3.LUT R10, R10, 0xffff, RZ, 0xc0, !PT ;  /* 0x0000ffff0a0a7812 */ /* 0x000fe400078ec0ff */
[----:B------:R-:W-:Y:S03]  /*5220*/  LOP3.LUT R4, R4, 0xffff, RZ, 0xc0, !PT ;  /* 0x0000ffff04047812 */ /* 0x000fe600078ec0ff */
[----:B------:R-:W-:Y:S01]  /*5230*/  MUFU.EX2 R126, R28 ;  /* 0x0000001c007e7308 */ /* 0x000fe20000000800 */
[----:B-1----:R-:W-:Y:S04]  /*5240*/  SHF.R.U32.HI R9, RZ, 0x10, R12 ;  /* 0x00000010ff097819 */ /* 0x002fe8000001160c */
[----:B------:R-:W-:Y:S05]  /*5250*/  LOP3.LUT R9, R9, 0xff, RZ, 0xc0, !PT ;  /* 0x000000ff09097812 */ /* 0x000fea00078ec0ff */
[----:B------:R-:W1:Y:S10]  /*5260*/  MUFU.EX2 R131, R24 ;  /* 0x0000001800837308 */ /* 0x000e740000000800 */
[----:B------:R-:W2:Y:S10]  /*5270*/  MUFU.EX2 R127, R27 ;  /* 0x0000001b007f7308 */ /* 0x000eb40000000800 */
[----:B------:R-:W-:Y:S10]  /*5280*/  MUFU.EX2 R130, R25 ;  /* 0x0000001900827308 */ /* 0x000ff40000000800 */
[----:B------:R-:W3:Y:S01]  /*5290*/  MUFU.EX2 R128, R26 ;  /* 0x0000001a00807308 */ /* 0x000ee20000000800 */
[----:B------:R-:W-:Y:S01]  /*52a0*/  @!P3 FADD.FTZ R111, -R111, -RZ ;  /* 0x800000ff6f6fb221 */ /* 0x000fe20000010100 */
[----:B------:R-:W-:Y:S01]  /*52b0*/  ISETP.LE.U32.AND P3, PT, R17, UR4, PT ;  /* 0x0000000411007c0c */ /* 0x000fe2000bf63070 */
[----:B------:R-:W-:Y:S01]  /*52c0*/  @!P4 FADD.FTZ R110, -R110, -RZ ;  /* 0x800000ff6e6ec221 */ /* 0x000fe20000010100 */
[----:B------:R-:W-:Y:S01]  /*52d0*/  ISETP.LE.U32.AND P4, PT, R18, UR4, PT ;  /* 0x0000000412007c0c */ /* 0x000fe2000bf83070 */
[----:B------:R-:W-:Y:S01]  /*52e0*/  @!P1 FADD.FTZ R112, -R112, -RZ ;  /* 0x800000ff70709221 */ /* 0x000fe20000010100 */
[----:B------:R-:W-:Y:S01]  /*52f0*/  ISETP.LE.U32.AND P1, PT, R15, UR4, PT ;  /* 0x000000040f007c0c */ /* 0x000fe2000bf23070 */
[----:B------:R-:W-:Y:S01]  /*5300*/  @!P0 FADD.FTZ R113, -R113, -RZ ;  /* 0x800000ff71718221 */ /* 0x000fe20000010100 */
[----:B------:R-:W-:Y:S01]  /*5310*/  ISETP.LE.U32.AND P0, PT, R19, UR4, PT ;  /* 0x0000000413007c0c */ /* 0x000fe2000bf03070 */
[----:B------:R-:W-:Y:S01]  /*5320*/  @!P5 FADD.FTZ R118, -R118, -RZ ;  /* 0x800000ff7676d221 */ /* 0x000fe20000010100 */
[----:B------:R-:W-:Y:S01]  /*5330*/  LOP3.LUT R19, R12, 0xff, RZ, 0xc0, !PT ;  /* 0x000000ff0c137812 */ /* 0x000fe200078ec0ff */
[----:B------:R-:W-:Y:S01]  /*5340*/  @!P6 FADD.FTZ R117, -R117, -RZ ;  /* 0x800000ff7575e221 */ /* 0x000fe20000010100 */
[----:B------:R-:W-:Y:S02]  /*5350*/  LOP3.LUT R18, R20, 0xff, RZ, 0xc0, !PT ;  /* 0x000000ff14127812 */ /* 0x000fe400078ec0ff */
[----:B------:R-:W-:Y:S01]  /*5360*/  ISETP.LE.U32.AND P5, PT, R19, UR4, PT ;  /* 0x0000000413007c0c */ /* 0x000fe2000bfa3070 */
[----:B------:R-:W-:Y:S01]  /*5370*/  @!P3 FADD.FTZ R115, -R115, -RZ ;  /* 0x800000ff7373b221 */ /* 0x000fe20000010100 */
[----:B------:R-:W-:Y:S01]  /*5380*/  ISETP.LE.U32.AND P3, PT, R16, UR4, PT ;  /* 0x0000000410007c0c */ /* 0x000fe2000bf63070 */
[----:B------:R-:W-:Y:S01]  /*5390*/  @!P4 FADD.FTZ R114, -R114, -RZ ;  /* 0x800000ff7272c221 */ /* 0x000fe20000010100 */
[----:B------:R-:W-:Y:S01]  /*53a0*/  ISETP.LE.U32.AND P4, PT, R13, UR4, PT ;  /* 0x000000040d007c0c */ /* 0x000fe2000bf83070 */
[----:B------:R-:W-:Y:S01]  /*53b0*/  @!P1 FADD.FTZ R116, -R116, -RZ ;  /* 0x800000ff74749221 */ /* 0x000fe20000010100 */
[----:B------:R-:W-:Y:S01]  /*53c0*/  SHF.R.U32.HI R13, RZ, 0x10, R7 ;  /* 0x00000010ff0d7819 */ /* 0x000fe20000011607 */
[----:B-1----:R-:W-:Y:S01]  /*53d0*/  @!P0 FADD.FTZ R131, -R131, -RZ ;  /* 0x800000ff83838221 */ /* 0x002fe20000010100 */
[--C-:B------:R-:W-:Y:S02]  /*53e0*/  SHF.R.U32.HI R17, RZ, 0x18, R20.reuse ;  /* 0x00000018ff117819 */ /* 0x100fe40000011614 */
[----:B------:R-:W-:Y:S02]  /*53f0*/  ISETP.LE.U32.AND P1, PT, R18, UR4, PT ;  /* 0x0000000412007c0c */ /* 0x000fe4000bf23070 */
[----:B------:R-:W-:Y:S01]  /*5400*/  LOP3.LUT R13, R13, 0xff, RZ, 0xc0, !PT ;  /* 0x000000ff0d0d7812 */ /* 0x000fe200078ec0ff */
[----:B------:R-:W-:Y:S01]  /*5410*/  @!P5 FADD.FTZ R125, -R125, -RZ ;  /* 0x800000ff7d7dd221 */ /* 0x000fe20000010100 */
[----:B------:R-:W-:Y:S01]  /*5420*/  SHF.R.U32.HI R15, RZ, 0x10, R20 ;  /* 0x00000010ff0f7819 */ /* 0x000fe20000011614 */
[----:B------:R-:W-:Y:S01]  /*5430*/  @!P3 FADD.FTZ R119, -R119, -RZ ;  /* 0x800000ff7777b221 */ /* 0x000fe20000010100 */
[----:B------:R-:W-:Y:S01]  /*5440*/  SHF.R.U32.HI R20, RZ, 0x18, R12 ;  /* 0x00000018ff147819 */ /* 0x000fe2000001160c */
[----:B--2---:R-:W-:Y:S01]  /*5450*/  @!P4 FADD.FTZ R127, -R127, -RZ ;  /* 0x800000ff7f7fc221 */ /* 0x004fe20000010100 */
[----:B------:R-:W-:Y:S02]  /*5460*/  ISETP.LE.U32.AND P5, PT, R13, UR4, PT ;  /* 0x000000040d007c0c */ /* 0x000fe4000bfa3070 */
[----:B------:R-:W-:Y:S02]  /*5470*/  ISETP.LE.U32.AND P6, PT, R20, UR4, PT ;  /* 0x0000000414007c0c */ /* 0x000fe4000bfc3070 */
[----:B------:R-:W-:Y:S01]  /*5480*/  ISETP.LE.U32.AND P3, PT, R11, UR4, PT ;  /* 0x000000040b007c0c */ /* 0x000fe2000bf63070 */
[----:B------:R-:W-:Y:S01]  /*5490*/  @!P1 FADD.FTZ R231, -R231, -RZ ;  /* 0x800000ffe7e79221 */ /* 0x000fe20000010100 */
[----:B------:R-:W-:Y:S02]  /*54a0*/  ISETP.LE.U32.AND P1, PT, R9, UR4, PT ;  /* 0x0000000409007c0c */ /* 0x000fe4000bf23070 */
[----:B------:R-:W-:Y:S02]  /*54b0*/  LOP3.LUT R9, R8, 0xff, RZ, 0xc0, !PT ;  /* 0x000000ff08097812 */ /* 0x000fe400078ec0ff */
[----:B------:R-:W-:Y:S02]  /*54c0*/  LOP3.LUT R15, R15, 0xff, RZ, 0xc0, !PT ;  /* 0x000000ff0f0f7812 */ /* 0x000fe400078ec0ff */
[----:B------:R-:W-:Y:S01]  /*54d0*/  LOP3.LUT R12, R12, 0xffff, RZ, 0xc0, !PT ;  /* 0x0000ffff0c0c7812 */ /* 0x000fe200078ec0ff */
[----:B------:R-:W-:Y:S01]  /*54e0*/  @!P5 FADD.FTZ R123, -R123, -RZ ;  /* 0x800000ff7b7bd221 */ /* 0x000fe20000010100 */
[----:B------:R-:W-:Y:S01]  /*54f0*/  ISETP.LE.U32.AND P5, PT, R9, UR4, PT ;  /* 0x0000000409007c0c */ /* 0x000fe2000bfa3070 */
[----:B------:R-:W-:Y:S01]  /*5500*/  @!P6 FADD.FTZ R122, -R122, -RZ ;  /* 0x800000ff7a7ae221 */ /* 0x000fe20000010100 */
[----:B------:R-:W-:Y:S01]  /*5510*/  ISETP.LE.U32.AND P6, PT, R17, UR4, PT ;  /* 0x0000000411007c0c */ /* 0x000fe2000bfc3070 */
[----:B------:R-:W-:Y:S01]  /*5520*/  @!P3 FADD.FTZ R124, -R124, -RZ ;  /* 0x800000ff7c7cb221 */ /* 0x000fe20000010100 */
[--C-:B------:R-:W-:Y:S01]  /*5530*/  SHF.R.U32.HI R9, RZ, 0x18, R8.reuse ;  /* 0x00000018ff097819 */ /* 0x100fe20000011608 */
[----:B------:R-:W-:Y:S01]  /*5540*/  @!P1 FADD.FTZ R249, -R249, -RZ ;  /* 0x800000fff9f99221 */ /* 0x000fe20000010100 */
[----:B------:R-:W-:Y:S02]  /*5550*/  ISETP.LE.U32.AND P1, PT, R15, UR4, PT ;  /* 0x000000040f007c0c */ /* 0x000fe4000bf23070 */
[----:B------:R-:W-:Y:S02]  /*5560*/  ISETP.LE.U32.AND P3, PT, R9, UR4, PT ;  /* 0x0000000409007c0c */ /* 0x000fe4000bf63070 */
[----:B------:R-:W-:Y:S02]  /*5570*/  SHF.R.U32.HI R9, RZ, 0x10, R8 ;  /* 0x00000010ff097819 */ /* 0x000fe40000011608 */
[----:B------:R-:W-:Y:S01]  /*5580*/  LOP3.LUT R7, R7, 0xffff, RZ, 0xc0, !PT ;  /* 0x0000ffff07077812 */ /* 0x000fe200078ec0ff */
[----:B------:R-:W-:Y:S01]  /*5590*/  @!P5 FADD.FTZ R248, -R248, -RZ ;  /* 0x800000fff8f8d221 */ /* 0x000fe20000010100 */
[----:B------:R-:W-:Y:S01]  /*55a0*/  LOP3.LUT R9, R9, 0xff, RZ, 0xc0, !PT ;  /* 0x000000ff09097812 */ /* 0x000fe200078ec0ff */
[----:B------:R-:W-:Y:S01]  /*55b0*/  @!P6 FADD.FTZ R242, -R242, -RZ ;  /* 0x800000fff2f2e221 */ /* 0x000fe20000010100 */
[----:B------:R-:W-:Y:S02]  /*55c0*/  ISETP.LE.U32.AND P6, PT, R14, UR4, PT ;  /* 0x000000040e007c0c */ /* 0x000fe4000bfc3070 */
[----:B------:R-:W-:Y:S01]  /*55d0*/  SHF.R.U32.HI R12, RZ, 0x8, R12 ;  /* 0x00000008ff0c7819 */ /* 0x000fe2000001160c */
[----:B------:R-:W-:Y:S01]  /*55e0*/  @!P1 FADD.FTZ R243, -R243, -RZ ;  /* 0x800000fff3f39221 */ /* 0x000fe20000010100 */
[----:B------:R-:W-:Y:S01]  /*55f0*/  SHF.R.U32.HI R7, RZ, 0x8, R7 ;  /* 0x00000008ff077819 */ /* 0x000fe20000011607 */
[----:B------:R-:W-:Y:S01]  /*5600*/  @!P3 FADD.FTZ R245, -R245, -RZ ;  /* 0x800000fff5f5b221 */ /* 0x000fe20000010100 */
[----:B------:R-:W-:Y:S02]  /*5610*/  ISETP.LE.U32.AND P3, PT, R9, UR4, PT ;  /* 0x0000000409007c0c */ /* 0x000fe4000bf63070 */
[----:B------:R-:W-:Y:S02]  /*5620*/  LOP3.LUT R12, R12, 0xffff, RZ, 0xc0, !PT ;  /* 0x0000ffff0c0c7812 */ /* 0x000fe400078ec0ff */
[----:B------:R-:W-:Y:S02]  /*5630*/  LOP3.LUT R7, R7, 0xffff, RZ, 0xc0, !PT ;  /* 0x0000ffff07077812 */ /* 0x000fe400078ec0ff */
[----:B------:R-:W-:Y:S01]  /*5640*/  ISETP.LE.U32.AND P1, PT, R6, UR4, PT ;  /* 0x0000000406007c0c */ /* 0x000fe2000bf23070 */
[----:B------:R-:W-:Y:S01]  /*5650*/  @!P6 FADD.FTZ R238, -R238, -RZ ;  /* 0x800000ffeeeee221 */ /* 0x000fe20000010100 */
[----:B------:R-:W-:Y:S02]  /*5660*/  SHF.R.U32.HI R6, RZ, 0x10, R5 ;  /* 0x00000010ff067819 */ /* 0x000fe40000011605 */
[----:B------:R-:W-:Y:S02]  /*5670*/  ISETP.LE.U32.AND P5, PT, R12, UR4, PT ;  /* 0x000000040c007c0c */ /* 0x000fe4000bfa3070 */
[----:B------:R-:W-:Y:S01]  /*5680*/  ISETP.LE.U32.AND P6, PT, R7, UR4, PT ;  /* 0x0000000407007c0c */ /* 0x000fe2000bfc3070 */
[----:B------:R-:W-:Y:S01]  /*5690*/  @!P3 FADD.FTZ R246, -R246, -RZ ;  /* 0x800000fff6f6b221 */ /* 0x000fe20000010100 */
[----:B------:R-:W-:Y:S02]  /*56a0*/  LOP3.LUT R6, R6, 0xff, RZ, 0xc0, !PT ;  /* 0x000000ff06067812 */ /* 0x000fe400078ec0ff */
[----:B------:R-:W-:Y:S02]  /*56b0*/  LOP3.LUT R8, R8, 0xffff, RZ, 0xc0, !PT ;  /* 0x0000ffff08087812 */ /* 0x000fe400078ec0ff */
[----:B------:R-:W-:Y:S01]  /*56c0*/  ISETP.LE.U32.AND P3, PT, R6, UR4, PT ;  /* 0x0000000406007c0c */ /* 0x000fe2000bf63070 */
[----:B------:R-:W-:Y:S01]  /*56d0*/  @!P1 FADD.FTZ R126, -R126, -RZ ;  /* 0x800000ff7e7e9221 */ /* 0x000fe20000010100 */
[----:B------:R-:W-:Y:S02]  /*56e0*/  F2FP.RELU.PACK_AB R6, R122, R249 ;  /* 0x000000f97a06723e */ /* 0x000fe400000008ff */
[----:B------:R-:W-:Y:S01]  /*56f0*/  SHF.R.U32.HI R8, RZ, 0x8, R8 ;  /* 0x00000008ff087819 */ /* 0x000fe20000011608 */
[----:B------:R-:W-:Y:S01]  /*5700*/  @!P5 FADD.FTZ R250, -R250, -RZ ;  /* 0x800000fffafad221 */ /* 0x000fe20000010100 */
[----:B------:R-:W-:Y:S01]  /*5710*/  LOP3.LUT R5, R5, 0xffff, RZ, 0xc0, !PT ;  /* 0x0000ffff05057812 */ /* 0x000fe200078ec0ff */
[----:B------:R1:W-:Y:S01]  /*5720*/  STS [R188+0xe400], R6 ;  /* 0x00e40006bc007388 */ /* 0x0003e20000000800 */
[----:B------:R-:W-:Y:S01]  /*5730*/  LOP3.LUT R8, R8, 0xffff, RZ, 0xc0, !PT ;  /* 0x0000ffff08087812 */ /* 0x000fe200078ec0ff */
[----:B------:R-:W-:Y:S01]  /*5740*/  @!P6 FADD.FTZ R175, -R175, -RZ ;  /* 0x800000ffafafe221 */ /* 0x000fe20000010100 */
[----:B------:R-:W-:Y:S02]  /*5750*/  ISETP.LE.U32.AND P6, PT, R10, UR4, PT ;  /* 0x000000040a007c0c */ /* 0x000fe4000bfc3070 */
[----:B------:R-:W-:Y:S01]  /*5760*/  ISETP.LE.U32.AND P5, PT, R8, UR4, PT ;  /* 0x0000000408007c0c */ /* 0x000fe2000bfa3070 */
[----:B---3--:R-:W-:Y:S01]  /*5770*/  @!P3 FADD.FTZ R128, -R128, -RZ ;  /* 0x800000ff8080b221 */ /* 0x008fe20000010100 */
[----:B------:R-:W-:Y:S02]  /*5780*/  SHF.R.U32.HI R5, RZ, 0x8, R5 ;  /* 0x00000008ff057819 */ /* 0x000fe40000011605 */
[----:B------:R-:W-:Y:S02]  /*5790*/  F2FP.RELU.PACK_AB R8, R250, R125 ;  /* 0x0000007dfa08723e */ /* 0x000fe400000008ff */
[----:B------:R-:W-:Y:S02]  /*57a0*/  LOP3.LUT R5, R5, 0xffff, RZ, 0xc0, !PT ;  /* 0x0000ffff05057812 */ /* 0x000fe400078ec0ff */
[----:B------:R-:W-:Y:S01]  /*57b0*/  FSETP.GE.FTZ.AND P1, PT, R249, RZ, PT ;  /* 0x000000fff900720b */ /* 0x000fe20003f36000 */
[----:B------:R2:W-:Y:S01]  /*57c0*/  STS [R188+0xe000], R8 ;  /* 0x00e00008bc007388 */ /* 0x0005e20000000800 */
[----:B------:R-:W-:Y:S01]  /*57d0*/  FSETP.GE.FTZ.AND P0, PT, R122, RZ, PT ;  /* 0x000000ff7a00720b */ /* 0x000fe20003f16000 */
[----:B------:R-:W-:Y:S01]  /*57e0*/  @!P6 FADD.FTZ R244, -R244, -RZ ;  /* 0x800000fff4f4e221 */ /* 0x000fe20000010100 */
[----:B------:R-:W-:Y:S01]  /*57f0*/  ISETP.LE.U32.AND P6, PT, R4, UR4, PT ;  /* 0x0000000404007c0c */ /* 0x000fe2000bfc3070 */
[----:B------:R-:W-:Y:S01]  /*5800*/  @!P5 FADD.FTZ R247, -R247, -RZ ;  /* 0x800000fff7f7d221 */ /* 0x000fe20000010100 */
[----:B------:R-:W-:Y:S02]  /*5810*/  F2FP.RELU.PACK_AB R4, R118, R119 ;  /* 0x000000777604723e */ /* 0x000fe400000008ff */
[----:B------:R-:W-:Y:S02]  /*5820*/  ISETP.LE.U32.AND P5, PT, R5, UR4, PT ;  /* 0x0000000405007c0c */ /* 0x000fe4000bfa3070 */
[----:B------:R-:W-:Y:S01]  /*5830*/  F2FP.RELU.PACK_AB R5, R238, R117 ;  /* 0x00000075ee05723e */ /* 0x000fe200000008ff */
[----:B------:R3:W-:Y:S01]  /*5840*/  STS [R193+0xe400], R4 ;  /* 0x00e40004c1007388 */ /* 0x0007e20000000800 */
[----:B------:R-:W-:Y:S02]  /*5850*/  F2FP.RELU.PACK_AB R7, R247, R248 ;  /* 0x000000f8f707723e */ /* 0x000fe400000008ff */
[----:B-1----:R-:W-:Y:S01]  /*5860*/  F2FP.RELU.PACK_AB R6, R245, R246 ;  /* 0x000000f6f506723e */ /* 0x002fe200000008ff */
[----:B------:R1:W-:Y:S01]  /*5870*/  STS [R193+0xe000], R5 ;  /* 0x00e00005c1007388 */ /* 0x0003e20000000800 */
[----:B------:R-:W-:Y:S01]  /*5880*/  FSETP.GE.FTZ.AND P3, PT, R250, RZ, PT ;  /* 0x000000fffa00720b */ /* 0x000fe20003f76000 */
[----:B------:R-:W-:Y:S01]  /*5890*/  @!P6 FADD.FTZ R129, -R129, -RZ ;  /* 0x800000ff8181e221 */ /* 0x000fe20000010100 */
[----:B------:R-:W-:Y:S01]  /*58a0*/  FSETP.GE.FTZ.AND P4, PT, R125, RZ, PT ;  /* 0x000000ff7d00720b */ /* 0x000fe20003f96000 */
[----:B------:R4:W-:Y:S01]  /*58b0*/  STS [R188+0xf000], R7 ;  /* 0x00f00007bc007388 */ /* 0x0009e20000000800 */
[----:B------:R-:W-:Y:S01]  /*58c0*/  FSETP.GE.FTZ.AND P6, PT, R124, RZ, PT ;  /* 0x000000ff7c00720b */ /* 0x000fe20003fd6000 */
[----:B------:R-:W-:Y:S01]  /*58d0*/  @!P5 FADD.FTZ R130, -R130, -RZ ;  /* 0x800000ff8282d221 */ /* 0x000fe20000010100 */
[----:B------:R-:W-:Y:S01]  /*58e0*/  FSETP.GE.FTZ.AND P5, PT, R111, RZ, PT ;  /* 0x000000ff6f00720b */ /* 0x000fe20003fb6000 */
[----:B------:R4:W-:Y:S01]  /*58f0*/  STS [R188+0xf400], R6 ;  /* 0x00f40006bc007388 */ /* 0x0009e20000000800 */
[----:B--2---:R-:W-:Y:S05]  /*5900*/  F2FP.RELU.PACK_AB R8, R244, R231 ;  /* 0x000000e7f408723e */ /* 0x004fea00000008ff */
[----:B------:R2:W-:Y:S01]  /*5910*/  STS [R193+0xf000], R8 ;  /* 0x00f00008c1007388 */ /* 0x0005e20000000800 */
[----:B---3--:R-:W-:Y:S02]  /*5920*/  F2FP.RELU.PACK_AB R4, R124, R110 ;  /* 0x0000006e7c04723e */ /* 0x008fe400000008ff */
[----:B-1----:R-:W-:Y:S02]  /*5930*/  F2FP.RELU.PACK_AB R5, R115, R123 ;  /* 0x0000007b7305723e */ /* 0x002fe400000008ff */
[----:B----4-:R-:W-:Y:S02]  /*5940*/  F2FP.RELU.PACK_AB R7, R242, R243 ;  /* 0x000000f3f207723e */ /* 0x010fe400000008ff */
[----:B------:R-:W-:Y:S03]  /*5950*/  F2FP.RELU.PACK_AB R6, R175, R114 ;  /* 0x00000072af06723e */ /* 0x000fe600000008ff */
[----:B------:R1:W-:Y:S04]  /*5960*/  STS [R193+0xf400], R7 ;  /* 0x00f40007c1007388 */ /* 0x0003e80000000800 */
[----:B------:R3:W-:Y:S01]  /*5970*/  STS [R192+0xe000], R6 ;  /* 0x00e00006c0007388 */ /* 0x0007e20000000800 */
[----:B--2---:R-:W-:Y:S03]  /*5980*/  F2FP.RELU.PACK_AB R8, R130, R131 ;  /* 0x000000838208723e */ /* 0x004fe600000008ff */
[----:B------:R2:W-:Y:S04]  /*5990*/  STS [R192+0xe400], R5 ;  /* 0x00e40005c0007388 */ /* 0x0005e80000000800 */
[----:B------:R4:W-:Y:S01]  /*59a0*/  STS [R224+0xe000], R4 ;  /* 0x00e00004e0007388 */ /* 0x0009e20000000800 */
[----:B-1----:R-:W-:Y:S02]  /*59b0*/  F2FP.RELU.PACK_AB R7, R127, R128 ;  /* 0x000000807f07723e */ /* 0x002fe400000008ff */
[----:B---3--:R-:W-:Y:S02]  /*59c0*/  F2FP.RELU.PACK_AB R6, R111, R116 ;  /* 0x000000746f06723e */ /* 0x008fe400000008ff */
[----:B--2---:R-:W-:Y:S03]  /*59d0*/  F2FP.RELU.PACK_AB R5, R129, R112 ;  /* 0x000000708105723e */ /* 0x004fe600000008ff */
[----:B------:R-:W-:Y:S01]  /*59e0*/  STS [R224+0xe400], R6 ;  /* 0x00e40006e0007388 */ /* 0x000fe20000000800 */
[----:B----4-:R-:W-:Y:S03]  /*59f0*/  F2FP.RELU.PACK_AB R4, R113, R126 ;  /* 0x0000007e7104723e */ /* 0x010fe600000008ff */
[----:B------:R-:W-:Y:S04]  /*5a00*/  STS [R192+0xf000], R8 ;  /* 0x00f00008c0007388 */ /* 0x000fe80000000800 */
[----:B------:R-:W-:Y:S04]  /*5a10*/  STS [R192+0xf400], R7 ;  /* 0x00f40007c0007388 */ /* 0x000fe80000000800 */
[----:B------:R-:W-:Y:S04]  /*5a20*/  STS [R224+0xf000], R5 ;  /* 0x00f00005e0007388 */ /* 0x000fe80000000800 */
[----:B------:R-:W-:Y:S04]  /*5a30*/  STS [R224+0xf400], R4 ;  /* 0x00f40004e0007388 */ /* 0x000fe80000000800 */
[----:B------:R-:W1:Y:S08]  /*5a40*/  LDSM.16.M88.4 R32, [R169+0x4000] ;  /* 0x00400000a920783b */ /* 0x000e700000000200 */
[----:B------:R-:W2:Y:S08]  /*5a50*/  LDSM.16.M88.4 R28, [R169+0x5000] ;  /* 0x00500000a91c783b */ /* 0x000eb00000000200 */
[----:B------:R-:W3:Y:S08]  /*5a60*/  LDSM.16.M88.4 R100, [R108+0x4000] ;  /* 0x004000006c64783b */ /* 0x000ef00000000200 */
[----:B------:R4:W3:Y:S01]  /*5a70*/  LDSM.16.M88.4 R104, [R108+0x5000] ;  /* 0x005000006c68783b */ /* 0x0008e20000000200 */
[-C--:B-1----:R-:W-:Y:S01]  /*5a80*/  HMMA.16816.F32 R4, R32, R132.reuse, RZ ;  /* 0x000000842004723c */ /* 0x082fe200000018ff */
[----:B----4-:R-:W-:Y:S07]  /*5a90*/  IMAD.IADD R108, R174, 0x1, R108 ;  /* 0x00000001ae6c7824 */ /* 0x010fee00078e026c */
[C---:B--2---:R-:W-:Y:S08]  /*5aa0*/  HMMA.16816.F32 R8, R28.reuse, R132, RZ ;  /* 0x000000841c08723c */ /* 0x044ff000000018ff */
[-C--:B------:R-:W-:Y:S08]  /*5ab0*/  HMMA.16816.F32 R12, R28, R134.reuse, RZ ;  /* 0x000000861c0c723c */ /* 0x080ff000000018ff */
[C---:B------:R-:W-:Y:S08]  /*5ac0*/  HMMA.16816.F32 R16, R32.reuse, R134, RZ ;  /* 0x000000862010723c */ /* 0x040ff000000018ff */
[-C--:B------:R-:W-:Y:S08]  /*5ad0*/  HMMA.16816.F32 R20, R32, R136.reuse, RZ ;  /* 0x000000882014723c */ /* 0x080ff000000018ff */
[C---:B------:R-:W-:Y:S08]  /*5ae0*/  HMMA.16816.F32 R24, R28.reuse, R136, RZ ;  /* 0x000000881c18723c */ /* 0x040ff000000018ff */
[-C--:B------:R-:W-:Y:S08]  /*5af0*/  HMMA.16816.F32 R28, R28, R138.reuse, RZ ;  /* 0x0000008a1c1c723c */ /* 0x080ff000000018ff */
[----:B------:R-:W-:Y:S08]  /*5b00*/  HMMA.16816.F32 R32, R32, R138, RZ ;  /* 0x0000008a2020723c */ /* 0x000ff000000018ff */
[-C--:B---3--:R-:W-:Y:S08]  /*5b10*/  HMMA.16816.F32 R4, R100, R140.reuse, R4 ;  /* 0x0000008c6404723c */ /* 0x088ff00000001804 */
        /* <DEDUP_REMOVED lines=23> */
[C---:B------:R-:W-:Y:S03]  /*5c90*/  HMMA.16816.F32 R16, R100.reuse, R158, R16 ;  /* 0x0000009e6410723c */ /* 0x040fe60000001810 */
[----:B------:R-:W-:Y:S01]  /*5ca0*/  FADD.FTZ R5, -R240, R6 ;  /* 0x00000006f0057221 */ /* 0x000fe20000010100 */
[----:B------:R-:W-:Y:S01]  /*5cb0*/  FSEL R6, R108, R241, P3 ;  /* 0x000000f16c067208 */ /* 0x000fe20001800000 */
[----:B------:R-:W-:Y:S01]  /*5cc0*/  FADD.FTZ R109, -R241, R4 ;  /* 0x00000004f16d7221 */ /* 0x000fe20000010100 */
[----:B------:R-:W-:Y:S01]  /*5cd0*/  FSETP.GE.FTZ.AND P3, PT, R247, RZ, PT ;  /* 0x000000fff700720b */ /* 0x000fe20003f76000 */
[----:B------:R-:W-:Y:S01]  /*5ce0*/  FADD.FTZ R4, -R240, R7 ;  /* 0x00000007f0047221 */ /* 0x000fe20000010100 */
[-C--:B------:R-:W-:Y:S01]  /*5cf0*/  HMMA.16816.F32 R20, R100, R160.reuse, R20 ;  /* 0x000000a06414723c */ /* 0x080fe20000001814 */
[C---:B------:R-:W-:Y:S03]  /*5d00*/  FADD.FTZ R10, -R201.reuse, R10 ;  /* 0x0000000ac90a7221 */ /* 0x040fe60000010100 */
[----:B------:R-:W-:Y:S01]  /*5d10*/  FADD.FTZ R11, -R201, R11 ;  /* 0x0000000bc90b7221 */ /* 0x000fe20000010100 */
[-C--:B------:R-:W-:Y:S01]  /*5d20*/  FSEL R5, R5, R240.reuse, P1 ;  /* 0x000000f005057208 */ /* 0x080fe20000800000 */
[----:B------:R-:W-:Y:S01]  /*5d30*/  FADD.FTZ R9, -R239, R9 ;  /* 0x00000009ef097221 */ /* 0x000fe20000010100 */
[----:B------:R-:W-:Y:S01]  /*5d40*/  FSETP.GE.FTZ.AND P1, PT, R246, RZ, PT ;  /* 0x000000fff600720b */ /* 0x000fe20003f36000 */
[C---:B------:R-:W-:Y:S01]  /*5d50*/  FADD.FTZ R14, -R201.reuse, R14 ;  /* 0x0000000ec90e7221 */ /* 0x040fe20000010100 */
[C---:B------:R-:W-:Y:S03]  /*5d60*/  HMMA.16816.F32 R24, R104.reuse, R160, R24 ;  /* 0x000000a06818723c */ /* 0x040fe60000001818 */
[----:B------:R-:W-:Y:S01]  /*5d70*/  FADD.FTZ R15, -R201, R15 ;  /* 0x0000000fc90f7221 */ /* 0x000fe20000010100 */
[-C--:B------:R-:W-:Y:S01]  /*5d80*/  FSEL R4, R4, R240.reuse, P0 ;  /* 0x000000f004047208 */ /* 0x080fe20000000000 */
[----:B------:R-:W-:Y:S01]  /*5d90*/  FADD.FTZ R13, -R239, R13 ;  /* 0x0000000def0d7221 */ /* 0x000fe20000010100 */
[----:B------:R-:W-:Y:S01]  /*5da0*/  FSETP.GE.FTZ.AND P0, PT, R245, RZ, PT ;  /* 0x000000fff500720b */ /* 0x000fe20003f16000 */
[C---:B------:R-:W-:Y:S01]  /*5db0*/  FADD.FTZ R18, -R240.reuse, R18 ;  /* 0x00000012f0127221 */ /* 0x040fe20000010100 */
[-C--:B------:R-:W-:Y:S01]  /*5dc0*/  HMMA.16816.F32 R28, R104, R162.reuse, R28 ;  /* 0x000000a2681c723c */ /* 0x080fe2000000181c */
[----:B------:R-:W-:Y:S03]  /*5dd0*/  FADD.FTZ R19, -R240, R19 ;  /* 0x00000013f0137221 */ /* 0x000fe60000010100 */
[----:B------:R-:W-:Y:S01]  /*5de0*/  FADD.FTZ R8, -R239, R8 ;  /* 0x00000008ef087221 */ /* 0x000fe20000010100 */
[-C--:B------:R-:W-:Y:S01]  /*5df0*/  FSEL R10, R10, R201.reuse, P1 ;  /* 0x000000c90a0a7208 */ /* 0x080fe20000800000 */
[----:B------:R-:W-:Y:S01]  /*5e00*/  FADD.FTZ R17, -R241, R17 ;  /* 0x00000011f1117221 */ /* 0x000fe20000010100 */
[----:B------:R-:W-:Y:S01]  /*5e10*/  FSETP.GE.FTZ.AND P1, PT, R243, RZ, PT ;  /* 0x000000fff300720b */ /* 0x000fe20003f36000 */
[C---:B------:R-:W-:Y:S01]  /*5e20*/  FADD.FTZ R22, -R240.reuse, R22 ;  /* 0x00000016f0167221 */ /* 0x040fe20000010100 */
[----:B------:R-:W-:Y:S03]  /*5e30*/  HMMA.16816.F32 R32, R100, R162, R32 ;  /* 0x000000a26420723c */ /* 0x000fe60000001820 */
[----:B------:R-:W-:Y:S01]  /*5e40*/  FADD.FTZ R23, -R240, R23 ;  /* 0x00000017f0177221 */ /* 0x000fe20000010100 */
[-C--:B------:R-:W-:Y:S01]  /*5e50*/  FSEL R11, R11, R201.reuse, P0 ;  /* 0x000000c90b0b7208 */ /* 0x080fe20000000000 */
[----:B------:R-:W-:Y:S01]  /*5e60*/  FADD.FTZ R12, -R239, R12 ;  /* 0x0000000cef0c7221 */ /* 0x000fe20000010100 */
[----:B------:R-:W-:Y:S01]  /*5e70*/  FSETP.GE.FTZ.AND P0, PT, R242, RZ, PT ;  /* 0x000000fff200720b */ /* 0x000fe20003f16000 */
[C---:B------:R-:W-:Y:S01]  /*5e80*/  FADD.FTZ R26, -R201.reuse, R26 ;  /* 0x0000001ac91a7221 */ /* 0x040fe20000010100 */
[-C--:B------:R-:W-:Y:S01]  /*5e90*/  FSEL R14, R14, R201.reuse, P1 ;  /* 0x000000c90e0e7208 */ /* 0x080fe20000800000 */
[----:B------:R-:W-:Y:S01]  /*5ea0*/  FADD.FTZ R27, -R201, R27 ;  /* 0x0000001bc91b7221 */ /* 0x000fe20000010100 */
[----:B------:R-:W-:Y:S02]  /*5eb0*/  FSETP.GE.FTZ.AND P1, PT, R119, RZ, PT ;  /* 0x000000ff7700720b */ /* 0x000fe40003f36000 */
[----:B------:R-:W-:Y:S01]  /*5ec0*/  FADD.FTZ R21, -R241, R21 ;  /* 0x00000015f1157221 */ /* 0x000fe20000010100 */
[----:B------:R-:W-:Y:S01]  /*5ed0*/  FSEL R15, R15, R201, P0 ;  /* 0x000000c90f0f7208 */ /* 0x000fe20000000000 */
[----:B------:R-:W-:Y:S01]  /*5ee0*/  FADD.FTZ R16, -R241, R16 ;  /* 0x00000010f1107221 */ /* 0x000fe20000010100 */
[----:B------:R-:W-:Y:S01]  /*5ef0*/  FSETP.GE.FTZ.AND P0, PT, R118, RZ, PT ;  /* 0x000000ff7600720b */ /* 0x000fe20003f16000 */
        /* <DEDUP_REMOVED lines=9> */
[-C--:B------:R-:W-:Y:S01]  /*5f90*/  FSEL R18, R18, R240.reuse, P1 ;  /* 0x000000f012127208 */ /* 0x080fe20000800000 */
[----:B------:R-:W-:Y:S01]  /*5fa0*/  FADD.FTZ R28, -R239, R28 ;  /* 0x0000001cef1c7221 */ /* 0x000fe20000010100 */
        /* <DEDUP_REMOVED lines=30> */
[-C--:B------:R-:W-:Y:S01]  /*6190*/  FSEL R26, R26, R201.reuse, P1 ;  /* 0x000000c91a1a7208 */ /* 0x080fe20000800000 */
        /* <DEDUP_REMOVED lines=9> */
[----:B------:R-:W-:Y:S02]  /*6230*/  FSETP.GE.FTZ.AND P3, PT, R131, RZ, PT ;  /* 0x000000ff8300720b */ /* 0x000fe40003f76000 */
[----:B------:R-:W-:Y:S01]  /*6240*/  FSEL R16, R16, R241, P4 ;  /* 0x000000f110107208 */ /* 0x000fe20002000000 */
[----:B------:R-:W-:Y:S01]  /*6250*/  FMUL.FTZ R21, R175, R21 ;  /* 0x00000015af157220 */ /* 0x000fe20000410000 */
[----:B------:R-:W-:Y:S02]  /*6260*/  FSETP.GE.FTZ.AND P4, PT, R114, RZ, PT ;  /* 0x000000ff7200720b */ /* 0x000fe40003f96000 */
[----:B------:R-:W-:Y:S01]  /*6270*/  FSEL R30, R30, R201, P1 ;  /* 0x000000c91e1e7208 */ /* 0x000fe20000800000 */
[----:B------:R-:W-:Y:S01]  /*6280*/  FMUL.FTZ R16, R117, R16 ;  /* 0x0000001075107220 */ /* 0x000fe20000410000 */
[----:B------:R-:W-:Y:S01]  /*6290*/  FSETP.GE.FTZ.AND P1, PT, R110, RZ, PT ;  /* 0x000000ff6e00720b */ /* 0x000fe20003f36000 */
[----:B------:R-:W-:Y:S01]  /*62a0*/  @P0 FADD.FTZ R201, -R201, R31 ;  /* 0x0000001fc9c90221 */ /* 0x000fe20000010100 */
[----:B------:R-:W-:Y:S01]  /*62b0*/  FSEL R24, R24, R239, P3 ;  /* 0x000000ef18187208 */ /* 0x000fe20001800000 */
[----:B------:R-:W-:Y:S01]  /*62c0*/  FMUL.FTZ R30, R126, R30 ;  /* 0x0000001e7e1e7220 */ /* 0x000fe20000410000 */
[----:B------:R-:W-:Y:S01]  /*62d0*/  FSETP.GE.FTZ.AND P3, PT, R129, RZ, PT ;  /* 0x000000ff8100720b */ /* 0x000fe20003f76000 */
[----:B------:R-:W-:Y:S01]  /*62e0*/  FMUL.FTZ R113, R113, R201 ;  /* 0x000000c971717220 */ /* 0x000fe20000410000 */
[-C--:B------:R-:W-:Y:S01]  /*62f0*/  FSEL R20, R20, R241.reuse, P4 ;  /* 0x000000f114147208 */ /* 0x080fe20002000000 */
[----:B------:R-:W-:Y:S01]  /*6300*/  FMUL.FTZ R24, R131, R24 ;  /* 0x0000001883187220 */ /* 0x000fe20000410000 */
[----:B------:R-:W-:Y:S01]  /*6310*/  FSEL R32, R32, R241, P1 ;  /* 0x000000f120207208 */ /* 0x000fe20000800000 */
[----:B------:R-:W-:Y:S01]  /*6320*/  @P6 FADD.FTZ R241, -R241, R33 ;  /* 0x00000021f1f16221 */ /* 0x000fe20000010100 */
[----:B------:R-:W-:Y:S01]  /*6330*/  ISETP.GT.AND P6, PT, R219, R195, PT ;  /* 0x000000c3db00720c */ /* 0x000fe20003fc4270 */
[----:B------:R-:W-:Y:S01]  /*6340*/  FMUL.FTZ R20, R114, R20 ;  /* 0x0000001472147220 */ /* 0x000fe20000410000 */
[----:B------:R-:W-:Y:S01]  /*6350*/  FSETP.GE.FTZ.AND P4, PT, R130, RZ, PT ;  /* 0x000000ff8200720b */ /* 0x000fe20003f96000 */
[----:B------:R-:W-:Y:S01]  /*6360*/  FMUL.FTZ R32, R110, R32 ;  /* 0x000000206e207220 */ /* 0x000fe20000410000 */
[----:B------:R-:W-:Y:S01]  /*6370*/  FSETP.GE.FTZ.AND P0, PT, R116, RZ, PT ;  /* 0x000000ff7400720b */ /* 0x000fe20003f16000 */
[----:B------:R-:W-:Y:S01]  /*6380*/  FMUL.FTZ R124, R124, R241 ;  /* 0x000000f17c7c7220 */ /* 0x000fe20000410000 */
[-C--:B------:R-:W-:Y:S02]  /*6390*/  FSEL R25, R25, R239.reuse, P4 ;  /* 0x000000ef19197208 */ /* 0x080fe40002000000 */
[----:B------:R-:W-:Y:S02]  /*63a0*/  FSETP.GE.FTZ.AND P4, PT, R112, RZ, PT ;  /* 0x000000ff7000720b */ /* 0x000fe40003f96000 */
[----:B------:R-:W-:Y:S01]  /*63b0*/  FSEL R34, R34, R240, P0 ;  /* 0x000000f022227208 */ /* 0x000fe20000000000 */
[----:B------:R-:W-:Y:S01]  /*63c0*/  @P5 FADD.FTZ R240, -R240, R35 ;  /* 0x00000023f0f05221 */ /* 0x000fe20000010100 */
[----:B------:R-:W-:Y:S01]  /*63d0*/  FSEL R28, R28, R239, P4 ;  /* 0x000000ef1c1c7208 */ /* 0x000fe20002000000 */
[----:B------:R-:W-:Y:S02]  /*63e0*/  @P3 FADD.FTZ R239, -R239, R29 ;  /* 0x0000001defef3221 */ /* 0x000fe40000010100 */
        /* <DEDUP_REMOVED lines=38> */
.L_x_1096:
[----:B------:R-:W-:Y:S01]  /*6650*/  F2FP.PACK_AB R125, R250, R125 ;  /* 0x0000007dfa7d723e */ /* 0x000fe200000000ff */
[----:B------:R-:W-:Y:S01]  /*6660*/  IMAD.SHL.U32 R116, R172, 0x2, RZ ;  /* 0x00000002ac747824 */ /* 0x000fe200078e00ff */
[----:B------:R-:W-:Y:S02]  /*6670*/  F2FP.PACK_AB R122, R122, R249 ;  /* 0x000000f97a7a723e */ /* 0x000fe400000000ff */
[----:B------:R-:W-:Y:S01]  /*6680*/  F2FP.PACK_AB R16, R17, R16 ;  /* 0x000000101110723e */ /* 0x000fe200000000ff */
[----:B------:R-:W-:Y:S01]  /*6690*/  STS [R188+0xa000], R125 ;  /* 0x00a0007dbc007388 */ /* 0x000fe20000000800 */
[----:B------:R-:W-:Y:S02]  /*66a0*/  F2FP.PACK_AB R18, R19, R18 ;  /* 0x000000121312723e */ /* 0x000fe400000000ff */
[----:B------:R-:W-:Y:S01]  /*66b0*/  F2FP.PACK_AB R9, R9, R248 ;  /* 0x000000f80909723e */ /* 0x000fe200000000ff */
[----:B------:R2:W-:Y:S01]  /*66c0*/  STS [R188+0xa400], R122 ;  /* 0x00a4007abc007388 */ /* 0x0005e20000000800 */
        /* <DEDUP_REMOVED lines=18> */
[----:B-1----:R-:W-:Y:S01]  /*67f0*/  IADD3 R100, R116, 0x4040, RZ ;  /* 0x0000404074647810 */ /* 0x002fe20007ffe0ff */
[----:B--2---:R-:W-:Y:S01]  /*6800*/  IMAD.SHL.U32 R122, R185, 0x2, RZ ;  /* 0x00000002b97a7824 */ /* 0x004fe200078e00ff */
        /* <DEDUP_REMOVED lines=79> */
.L_x_1097:
[----:B------:R-:W-:Y:S01]  /*6d00*/  LDSM.16.M88.4 R16, [R170] ;  /* 0x00000000aa10783b */ /* 0x000fe20000000200 */
[--C-:B------:R-:W-:Y:S01]  /*6d10*/  IMAD.IADD R117, R116, 0x1, R174.reuse ;  /* 0x0000000174757824 */ /* 0x100fe200078e02ae */
[----:B------:R-:W-:Y:S01]  /*6d20*/  LEA R231, P0, R198, R120, 0x2 ;  /* 0x00000078c6e77211 */ /* 0x000fe200078010ff */
[----:B------:R-:W-:Y:S01]  /*6d30*/  IMAD.IADD R119, R170, 0x1, R174 ;  /* 0x00000001aa777824 */ /* 0x000fe200078e02ae */
[----:B------:R-:W2:Y:S01]  /*6d40*/  LDSM.16.MT88.4 R8, [R116+0x6000] ;  /* 0x006000007408783b */ /* 0x000ea20000004200 */
[----:B------:R-:W-:Y:S01]  /*6d50*/  IMAD.IADD R118, R174, 0x1, R0 ;  /* 0x00000001ae767824 */ /* 0x000fe200078e0200 */
        /* <DEDUP_REMOVED lines=52> */
[----:B------:R-:W-:Y:S01]  /*70a0*/  @P6 IADD3 R20, R184, -0x40, RZ ;  /* 0xffffffc0b8146810 */ /* 0x000fe20007ffe0ff */
[----:B------:R-:W-:Y:S04]  /*70b0*/  HMMA.16816.F32 R16, R108, R22, R16 ;  /* 0x000000166c10723c */ /* 0x000fe80000001810 */
[----:B------:R-:W-:Y:S04]  /*70c0*/  @P6 IMAD.WIDE R20, R20, 0x4, R236 ;  /* 0x0000000414146825 */ /* 0x000fe800078e02ec */
[C---:B---3--:R-:W-:Y:S01]  /*70d0*/  HMMA.16816.F32 R4, R28.reuse, R32, R4 ;  /* 0x000000201c04723c */ /* 0x048fe20000001804 */
[----:B------:R1:W5:Y:S04]  /*70e0*/  @P6 LDG.E R216, [R20.64] ;  /* 0x0000000614d86981 */ /* 0x000368000c1e1900 */
[----:B------:R1:W5:Y:S03]  /*70f0*/  @P6 LDG.E R217, [R20.64+0x20] ;  /* 0x0000200614d96981 */ /* 0x000366000c1e1900 */
[C---:B------:R-:W-:Y:S01]  /*7100*/  HMMA.16816.F32 R8, R28.reuse, R34, R8 ;  /* 0x000000221c08723c */ /* 0x040fe20000001808 */
[----:B------:R-:W-:Y:S04]  /*7110*/  LDSM.16.MT88.4 R32, [R168+0xc800] ;  /* 0x00c80000a820783b */ /* 0x000fe80000004200 */
[----:B------:R1:W5:Y:S03]  /*7120*/  @P6 LDG.E R214, [R20.64+0x80] ;  /* 0x0000800614d66981 */ /* 0x000366000c1e1900 */
[C---:B--2---:R-:W-:Y:S01]  /*7130*/  HMMA.16816.F32 R12, R28.reuse, R24, R12 ;  /* 0x000000181c0c723c */ /* 0x044fe2000000180c */
[----:B------:R1:W5:Y:S06]  /*7140*/  @P6 LDG.E R215, [R20.64+0xa0] ;  /* 0x0000a00614d76981 */ /* 0x00036c000c1e1900 */
[----:B------:R-:W-:Y:S01]  /*7150*/  IMAD.MOV.U32 R24, RZ, RZ, R231 ;  /* 0x000000ffff187224 */ /* 0x000fe200078e00e7 */
[----:B------:R-:W-:Y:S01]  /*7160*/  HMMA.16816.F32 R16, R28, R26, R16 ;  /* 0x0000001a1c10723c */ /* 0x000fe20000001810 */
[----:B------:R-:W-:Y:S03]  /*7170*/  LDSM.16.MT88.4 R28, [R168+0xa800] ;  /* 0x00a80000a81c783b */ /* 0x000fe60000004200 */
[----:B------:R-:W-:Y:S01]  /*7180*/  IMAD.MOV.U32 R25, RZ, RZ, R238 ;  /* 0x000000ffff197224 */ /* 0x000fe200078e00ee */
[CC--:B------:R-:W-:Y:S04]  /*7190*/  LEA R22, P1, R211.reuse, R24.reuse, 0x2 ;  /* 0x00000018d3167211 */ /* 0x0c0fe800078210ff */
[-C--:B------:R-:W-:Y:S01]  /*71a0*/  LEA.HI.X.SX32 R23, R211, R25.reuse, 0x2, P1 ;  /* 0x00000019d3177211 */ /* 0x080fe200008f16ff */
[----:B------:R2:W-:Y:S04]  /*71b0*/  RED.E.ADD.F32.FTZ.RN.STRONG.GPU [R24.64], R4 ;  /* 0x000000041800798e */ /* 0x0005e8000c10e786 */
[----:B------:R3:W-:Y:S01]  /*71c0*/  RED.E.ADD.F32.FTZ.RN.STRONG.GPU [R22.64], R5 ;  /* 0x000000051600798e */ /* 0x0007e2000c10e786 */
        /* <DEDUP_REMOVED lines=21> */
[----:B------:R-:W-:Y:S01]  /*7320*/  RED.E.ADD.F32.FTZ.RN.STRONG.GPU [R24.64+0x80], R12 ;  /* 0x0000800c1800798e */ /* 0x000fe2000c10e786 */
[-C--:B-1----:R-:W-:Y:S03]  /*7330*/  LEA R20, P4, R228, R24.reuse, 0x2 ;  /* 0x00000018e4147211 */ /* 0x082fe600078810ff */
[----:B------:R-:W-:Y:S01]  /*7340*/  RED.E.ADD.F32.FTZ.RN.STRONG.GPU [R22.64+0x80], R13 ;  /* 0x0000800d1600798e */ /* 0x000fe2000c10e786 */
[-C--:B------:R-:W-:Y:S02]  /*7350*/  LEA.HI.X.SX32 R9, R226, R25.reuse, 0x2, P1 ;  /* 0x00000019e2097211 */ /* 0x080fe400008f16ff */
[----:B------:R-:W-:Y:S02]  /*7360*/  LEA.HI.X.SX32 R21, R228, R25, 0x2, P4 ;  /* 0x00000019e4157211 */ /* 0x000fe400020f16ff */
[----:B------:R-:W-:Y:S02]  /*7370*/  ISETP.GT.AND P4, PT, R219, R195, PT ;  /* 0x000000c3db00720c */ /* 0x000fe40003f84270 */
[----:B------:R-:W-:Y:S04]  /*7380*/  @P6 IADD3 R200, P1, R200, -0x100, RZ ;  /* 0xffffff00c8c86810 */ /* 0x000fe80007f3e0ff */
[----:B------:R-:W-:Y:S02]  /*7390*/  @P6 IADD3.X R199, R199, -0x1, RZ, P1, !PT ;  /* 0xffffffffc7c76810 */ /* 0x000fe40000ffe4ff */
[CC--:B--2---:R-:W-:Y:S02]  /*73a0*/  LEA R6, P0, R204.reuse, R24.reuse, 0x2 ;  /* 0x00000018cc067211 */ /* 0x0c4fe400078010ff */
[CC--:B------:R-:W-:Y:S02]  /*73b0*/  LEA R10, P3, R227.reuse, R24.reuse, 0x2 ;  /* 0x00000018e30a7211 */ /* 0x0c0fe400078610ff */
[-C--:B------:R-:W-:Y:S02]  /*73c0*/  LEA.HI.X.SX32 R7, R204, R25.reuse, 0x2, P0 ;  /* 0x00000019cc077211 */ /* 0x080fe400000f16ff */
[-C--:B---3--:R-:W-:Y:S02]  /*73d0*/  LEA.HI.X.SX32 R11, R227, R25.reuse, 0x2, P3 ;  /* 0x00000019e30b7211 */ /* 0x088fe400018f16ff */
[C---:B------:R-:W-:Y:S01]  /*73e0*/  LEA R4, P0, R225.reuse, R24, 0x2 ;  /* 0x00000018e1047211 */ /* 0x040fe200078010ff */
[----:B------:R-:W-:Y:S03]  /*73f0*/  RED.E.ADD.F32.FTZ.RN.STRONG.GPU [R6.64], R14 ;  /* 0x0000000e0600798e */ /* 0x000fe6000c10e786 */
[----:B------:R-:W-:Y:S01]  /*7400*/  LEA.HI.X.SX32 R5, R225, R25, 0x2, P0 ;  /* 0x00000019e1057211 */ /* 0x000fe200000f16ff */
[----:B------:R-:W-:Y:S04]  /*7410*/  RED.E.ADD.F32.FTZ.RN.STRONG.GPU [R26.64], R15 ;  /* 0x0000000f1a00798e */ /* 0x000fe8000c10e786 */
        /* <DEDUP_REMOVED lines=63> */
[----:B------:R-:W-:-:S02]  /*7810*/  FMUL.FTZ R69, R69, c[0x0][0x2e0] ;  /* 0x0000b80045457a20 */ /* 0x000fc40000410000 */
[----:B------:R-:W-:Y:S02]  /*7820*/  FMUL.FTZ R70, R70, c[0x0][0x2e0] ;  /* 0x0000b80046467a20 */ /* 0x000fe40000410000 */
        /* <DEDUP_REMOVED lines=119> */
[----:B------:R-:W-:Y:S01]  /*7fa0*/  @P0 IMAD.WIDE.U32 R4, R35, c[0x0][0x3a0], RZ ;  /* 0x0000e80023040a25 */ /* 0x000fe200078e00ff */
[----:B------:R1:W-:Y:S02]  /*7fb0*/  STS [R197+0x4000], R64 ;  /* 0x00400040c5007388 */ /* 0x0003e40000000800 */
[----:B------:R-:W-:Y:S01]  /*7fc0*/  F2FP.PACK_AB R62, R63, R62 ;  /* 0x0000003e3f3e723e */ /* 0x000fe200000000ff */
[----:B------:R-:W-:Y:S01]  /*7fd0*/  @P0 IMAD R35, R35, c[0x0][0x3a4], R5 ;  /* 0x0000e90023230a24 */ /* 0x000fe200078e0205 */
[----:B------:R1:W-:Y:S01]  /*7fe0*/  STS [R197+0x4400], R66 ;  /* 0x00440042c5007388 */ /* 0x0003e20000000800 */
[----:B------:R-:W-:-:S02]  /*7ff0*/  @P0 MOV R33, R4 ;  /* 0x0000000400210202 */ /* 0x000fc40000000f00 */
[----:B------:R-:W-:Y:S01]  /*8000*/  SHF.R.S32.HI R4, RZ, 0x1f, R181 ;  /* 0x0000001fff047819 */ /* 0x000fe200000114b5 */
        /* <DEDUP_REMOVED lines=15> */
.L_x_1099:
        /* <DEDUP_REMOVED lines=15> */
.L_x_1100:
[----:B------:R-:W-:Y:S01]  /*81f0*/  BAR.SYNC.DEFER_BLOCKING 0x0 ;  /* 0x0000000000007b1d */ /* 0x000fe20000010000 */
[--C-:B------:R-:W-:Y:S01]  /*8200*/  SHF.R.S32.HI R41, RZ, 0x1f, R182.reuse ;  /* 0x0000001fff297819 */ /* 0x100fe200000114b6 */
[----:B-1----:R-:W-:Y:S01]  /*8210*/  IMAD.MOV.U32 R40, RZ, RZ, R182 ;  /* 0x000000ffff287224 */ /* 0x002fe200078e00b6 */
[----:B------:R-:W-:Y:S01]  /*8220*/  SHF.R.S32.HI R34, RZ, 0x1f, R196 ;  /* 0x0000001fff227819 */ /* 0x000fe200000114c4 */
[----:B------:R-:W-:Y:S01]  /*8230*/  IMAD R220, R186, -0x80, R220 ;  /* 0xffffff80badc7824 */ /* 0x000fe200078e02dc */
[----:B------:R-:W-:Y:S01]  /*8240*/  ISETP.GE.AND P1, PT, R182, c[0x0][0x220], PT ;  /* 0x00008800b6007a0c */ /* 0x000fe20003f26270 */
[----:B------:R-:W-:Y:S01]  /*8250*/  IMAD.WIDE.U32 R38, R196, c[0x0][0x3a0], R40 ;  /* 0x0000e800c4267a25 */ /* 0x000fe200078e0028 */
[----:B------:R-:W-:Y:S02]  /*8260*/  BSSY B0, `(.L_x_1101) ;  /* 0x000001e000007945 */ /* 0x000fe40003800000 */
[----:B------:R-:W-:Y:S01]  /*8270*/  ISETP.GE.OR P4, PT, R180, R220, P1 ;  /* 0x000000dcb400720c */ /* 0x000fe20000f86670 */
[----:B------:R-:W-:Y:S01]  /*8280*/  IMAD R36, R34, c[0x0][0x3a0], RZ ;  /* 0x0000e80022247a24 */ /* 0x000fe200078e02ff */
[----:B------:R-:W-:-:S02]  /*8290*/  IADD3 R42, P0, R33, R38, RZ ;  /* 0x00000026212a7210 */ /* 0x000fc40007f1e0ff */
[----:B------:R-:W-:Y:S01]  /*82a0*/  SHF.R.S32.HI R33, RZ, 0x1f, R203 ;  /* 0x0000001fff217819 */ /* 0x000fe200000114cb */
[----:B------:R-:W-:-:S05]  /*82b0*/  IMAD R36, R196, c[0x0][0x3a4], R36 ;  /* 0x0000e900c4247a24 */ /* 0x000fca00078e0224 */
[----:B------:R-:W-:Y:S01]  /*82c0*/  IADD3.X R43, R35, R39, R36, P0, !PT ;  /* 0x00000027232b7210 */ /* 0x000fe200007fe424 */
[----:B------:R-:W-:Y:S01]  /*82d0*/  IMAD R36, R33, c[0x0][0x3b8], RZ ;  /* 0x0000ee0021247a24 */ /* 0x000fe200078e02ff */
[----:B------:R-:W-:Y:S01]  /*82e0*/  SHF.R.S32.HI R35, RZ, 0x1f, R180 ;  /* 0x0000001fff237819 */ /* 0x000fe200000114b4 */
[----:B------:R1:W2:Y:S02]  /*82f0*/  LDS.128 R28, [R122+0x7000] ;  /* 0x007000007a1c7984 */ /* 0x0002a40000000c00 */
        /* <DEDUP_REMOVED lines=10> */
[----:B-1----:R-:W1:Y:S01]  /*83a0*/  LDS.128 R120, [R122+0x6000] ;  /* 0x006000007a787984 */ /* 0x002e620000000c00 */
        /* <DEDUP_REMOVED lines=9> */
.L_x_1102:
[----:B------:R-:W-:Y:S05]  /*8440*/  BSYNC B0 ;  /* 0x0000000000007941 */ /* 0x000fea0003800000 */
.L_x_1101:
[----:B------:R-:W-:Y:S01]  /*8450*/  IADD3 R37, R180, 0x20, RZ ;  /* 0x00000020b4257810 */ /* 0x000fe20007ffe0ff */
[----:B------:R-:W-:Y:S03]  /*8460*/  BSSY B0, `(.L_x_1103) ;  /* 0x000000e000007945 */ /* 0x000fe60003800000 */
[----:B------:R-:W-:-:S13]  /*8470*/  ISETP.GE.OR P3, PT, R37, R220, P1 ;  /* 0x000000dc2500720c */ /* 0x000fda0000f66670 */
[----:B------:R-:W-:Y:S05]  /*8480*/  @P3 BRA `(.L_x_1104) ;  /* 0x000000b000003947 */ /* 0x000fea0003800000 */
[----:B------:R-:W-:Y:S01]  /*8490*/  IADD3 R38, P0, R180, 0x20, RZ ;  /* 0x00000020b4267810 */ /* 0x000fe20007f1e0ff */
[----:B-1----:R-:W-:Y:S01]  /*84a0*/  IMAD.MOV.U32 R44, RZ, RZ, R42 ;  /* 0x000000ffff2c7224 */ /* 0x002fe200078e002a */
        /* <DEDUP_REMOVED lines=8> */
[----:B--2---:R1:W-:Y:S02]  /*8530*/  STG.E.128 [R38.64], R28 ;  /* 0x0000001c26007986 */ /* 0x0043e4000c101d06 */
.L_x_1104:
[----:B------:R-:W-:Y:S05]  /*8540*/  BSYNC B0 ;  /* 0x0000000000007941 */ /* 0x000fea0003800000 */
.L_x_1103:
[----:B-12---:R-:W-:Y:S01]  /*8550*/  IADD3 R28, R180, 0x40, RZ ;  /* 0x00000040b41c7810 */ /* 0x006fe20007ffe0ff */
        /* <DEDUP_REMOVED lines=14> */
.L_x_1106:
[----:B------:R-:W-:Y:S05]  /*8640*/  BSYNC B0 ;  /* 0x0000000000007941 */ /* 0x000fea0003800000 */
.L_x_1105:
[----:B-1-3--:R-:W-:Y:S01]  /*8650*/  IADD3 R24, R180, 0x60, RZ ;  /* 0x00000060b4187810 */ /* 0x00afe20007ffe0ff */
        /* <DEDUP_REMOVED lines=13> */
[----:B----4-:R1:W-:Y:S02]  /*8730*/  STG.E.128 [R28.64], R20 ;  /* 0x000000141c007986 */ /* 0x0103e4000c101d06 */
.L_x_1108:
[----:B------:R-:W-:Y:S05]  /*8740*/  BSYNC B0 ;  /* 0x0000000000007941 */ /* 0x000fea0003800000 */
.L_x_1107:
[----:B------:R-:W-:Y:S01]  /*8750*/  IMAD.WIDE.U32 R40, R196, c[0x0][0x3a8], R40 ;  /* 0x0000ea00c4287a25 */ /* 0x000fe200078e0028 */
[----:B------:R-:W-:Y:S03]  /*8760*/  BSSY B0, `(.L_x_1109) ;  /* 0x0000013000007945 */ /* 0x000fe60003800000 */
[----:B------:R-:W-:Y:S01]  /*8770*/  IMAD R34, R34, c[0x0][0x3a8], RZ ;  /* 0x0000ea0022227a24 */ /* 0x000fe200078e02ff */
[----:B-1--4-:R-:W-:Y:S01]  /*8780*/  IADD3 R22, P0, R32, R40, RZ ;  /* 0x0000002820167210 */ /* 0x012fe20007f1e0ff */
        /* <DEDUP_REMOVED lines=16> */
.L_x_1110:
[----:B------:R-:W-:Y:S05]  /*8890*/  BSYNC B0 ;  /* 0x0000000000007941 */ /* 0x000fea0003800000 */
.L_x_1109:
        /* <DEDUP_REMOVED lines=13> */
.L_x_1112:
[----:B------:R-:W-:Y:S05]  /*8970*/  BSYNC B0 ;  /* 0x0000000000007941 */ /* 0x000fea0003800000 */
.L_x_1111:
        /* <DEDUP_REMOVED lines=13> */
.L_x_1114:
[----:B------:R-:W-:Y:S05]  /*8a50*/  BSYNC B0 ;  /* 0x0000000000007941 */ /* 0x000fea0003800000 */
.L_x_1113:
        /* <DEDUP_REMOVED lines=12> */
.L_x_1069:
[----:B------:R-:W-:Y:S05]  /*8b20*/  BSYNC B1 ;  /* 0x0000000000017941 */ /* 0x000fea0003800000 */
.L_x_1047:
        /* <DEDUP_REMOVED lines=9> */
.L_x_1115:
[----:B------:R-:W-:Y:S05]  /*8bc0*/  EXIT ;  /* 0x000000000000794d */ /* 0x000fea0003800000 */
.L_x_1117:
        /* <DEDUP_REMOVED lines=11> */
.L_x_2470:


//--------------------- .text._ZN5flash44flash_bwd_dq_dk_dv_loop_seqk_parallel_kernelI23Flash_bwd_kernel_traitsILi64ELi64ELi128ELi8ELi2ELi4ELi4ELb1ELb0EN7cutlass6half_tE19Flash_kernel_traitsILi64ELi64ELi128ELi8ES3_EELb0ELb0ELb1ELb0ELb0ELb0ELb1EEEvNS_16Flash_bwd_paramsE --------------------------
	.section	.text._ZN5flash44flash_bwd_dq_dk_dv_loop_seqk_parallel_kernelI23Flash_bwd_kernel_traitsILi64ELi64ELi128ELi8ELi2ELi4ELi4ELb1ELb0EN7cutlass6half_tE19Flash_kernel_traitsILi64ELi64ELi128ELi8ES3_EELb0ELb0ELb1ELb0ELb0ELb0ELb1EEEvNS_16Flash_bwd_paramsE,"ax",@progbits
	.sectioninfo	@"SHI_REGISTERS=255"
	.align	128
        .global         _ZN5flash44flash_bwd_dq_dk_dv_loop_seqk_parallel_kernelI23Flash_bwd_kernel_traitsILi64ELi64ELi128ELi8ELi2ELi4ELi4ELb1ELb0EN7cutlass6half_tE19Flash_kernel_traitsILi64ELi64ELi128ELi8ES3_EELb0ELb0ELb1ELb0ELb0ELb0ELb1EEEvNS_16Flash_bwd_paramsE
        .type           _ZN5flash44flash_bwd_dq_dk_dv_loop_seqk_parallel_kernelI23Flash_bwd_kernel_traitsILi64ELi64ELi128ELi8ELi2ELi4ELi4ELb1ELb0EN7cutlass6half_tE19Flash_kernel_traitsILi64ELi64ELi128ELi8ES3_EELb0ELb0ELb1ELb0ELb0ELb0ELb1EEEvNS_16Flash_bwd_paramsE,@function
        .size           _ZN5flash44flash_bwd_dq_dk_dv_loop_seqk_parallel_kernelI23Flash_bwd_kernel_traitsILi64ELi64ELi128ELi8ELi2ELi4ELi4ELb1ELb0EN7cutlass6half_tE19Flash_kernel_traitsILi64ELi64ELi128ELi8ES3_EELb0ELb0ELb1ELb0ELb0ELb0ELb1EEEvNS_16Flash_bwd_paramsE,(.L_x_2471 - _ZN5flash44flash_bwd_dq_dk_dv_loop_seqk_parallel_kernelI23Flash_bwd_kernel_traitsILi64ELi64ELi128ELi8ELi2ELi4ELi4ELb1ELb0EN7cutlass6half_tE19Flash_kernel_traitsILi64ELi64ELi128ELi8ES3_EELb0ELb0ELb1ELb0ELb0ELb0ELb1EEEvNS_16Flash_bwd_paramsE)
        .other          _ZN5flash44flash_bwd_dq_dk_dv_loop_seqk_parallel_kernelI23Flash_bwd_kernel_traitsILi64ELi64ELi128ELi8ELi2ELi4ELi4ELb1ELb0EN7cutlass6half_tE19Flash_kernel_traitsILi64ELi64ELi128ELi8ES3_EELb0ELb0ELb1ELb0ELb0ELb0ELb1EEEvNS_16Flash_bwd_paramsE,@"STO_CUDA_ENTRY STV_DEFAULT"
_ZN5flash44flash_bwd_dq_dk_dv_loop_seqk_parallel_kernelI23Flash_bwd_kernel_traitsILi64ELi64ELi128ELi8ELi2ELi4ELi4ELb1ELb0EN7cutlass6half_tE19Flash_kernel_traitsILi64ELi64ELi128ELi8ES3_EELb0ELb0ELb1ELb0ELb0ELb0ELb1EEEvNS_16Flash_bwd_paramsE:
.text._ZN5flash44flash_bwd_dq_dk_dv_loop_seqk_parallel_kernelI23Flash_bwd_kernel_traitsILi64ELi64ELi128ELi8ELi2ELi4ELi4ELb1ELb0EN7cutlass6half_tE19Flash_kernel_traitsILi64ELi64ELi128ELi8ES3_EELb0ELb0ELb1ELb0ELb0ELb0ELb1EEEvNS_16Flash_bwd_paramsE:
        /* <DEDUP_REMOVED lines=12> */
[----:B------:R-:W-:Y:S01]  /*00c0*/  UMOV UR6, 0x80 ;  /* 0x0000008000067882 */ /* 0x000fe20000000000 */
[----:B------:R-:W2:Y:S01]  /*00d0*/  S2UR UR51, SR_CTAID.Z ;  /* 0x00000000003379c3 */ /* 0x000ea20000002700 */
[----:B------:R-:W-:Y:S01]  /*00e0*/  ULDC UR5, c[0x0][0x210] ;  /* 0x0000840000057ab9 */ /* 0x000fe20000000800 */
[----:B------:R-:W-:Y:S01]  /*00f0*/  IMAD.MOV.U32 R194, RZ, RZ, -0x10 ;  /* 0xfffffff0ffc27424 */ /* 0x000fe200078e00ff */
[----:B------:R-:W-:Y:S02]  /*0100*/  ULDC UR4, c[0x0][0x234] ;  /* 0x00008d0000047ab9 */ /* 0x000fe40000000800 */
[----:B------:R-:W-:Y:S02]  /*0110*/  UIMAD UR4, UR6, UR5, UR4 ;  /* 0x00000005060472a4 */ /* 0x000fe4000f8e0204 */
[----:B------:R-:W-:Y:S01]  /*0120*/  ULDC UR61, c[0x0][0x22c] ;  /* 0x00008b00003d7ab9 */ /* 0x000fe20000000800 */
[----:B------:R-:W3:Y:S01]  /*0130*/  S2UR UR48, SR_CTAID.Y ;  /* 0x00000000003079c3 */ /* 0x000ee20000002600 */
[----:B------:R-:W-:-:S02]  /*0140*/  ULDC UR14, c[0x0][0x1c8] ;  /* 0x00007200000e7ab9 */ /* 0x000fc40000000800 */
[----:B------:R-:W-:Y:S02]  /*0150*/  ULDC.U8 UR10, c[0x0][0x328] ;  /* 0x0000ca00000a7ab9 */ /* 0x000fe40000000000 */
[----:B------:R-:W-:Y:S02]  /*0160*/  UISETP.NE.AND UP5, UPT, UR10, URZ, UPT ;  /* 0x0000003f0a00728c */ /* 0x000fe4000bfa5270 */
[----:B------:R-:W-:Y:S02]  /*0170*/  ULDC UR7, c[0x0][0x1c0] ;  /* 0x0000700000077ab9 */ /* 0x000fe40000000800 */
[----:B------:R-:W-:Y:S02]  /*0180*/  ULDC UR52, c[0x0][0x1c0] ;  /* 0x0000700000347ab9 */ /* 0x000fe40000000800 */
[----:B------:R-:W-:Y:S02]  /*0190*/  ULDC UR13, c[0x0][0x1c0] ;  /* 0x00007000000d7ab9 */ /* 0x000fe40000000800 */
[----:B------:R-:W-:Y:S01]  /*01a0*/  ULDC UR12, c[0x0][0x214] ;  /* 0x00008500000c7ab9 */ /* 0x000fe20000000800 */
[----:B-1----:R-:W-:Y:S01]  /*01b0*/  SHF.R.S32.HI R7, RZ, 0x1f, R9 ;  /* 0x0000001fff077819 */ /* 0x002fe20000011409 */
[----:B------:R-:W-:Y:S01]  /*01c0*/  UIMAD.WIDE UR52, UR61, UR52, URZ ;  /* 0x000000343d3472a5 */ /* 0x000fe2000f8e023f */
[----:B------:R-:W-:Y:S01]  /*01d0*/  IMAD.SHL.U32 R245, R9, 0x2, RZ ;  /* 0x0000000209f57824 */ /* 0x000fe200078e00ff */
[----:B--2---:R-:W-:Y:S01]  /*01e0*/  UIMAD UR17, UR51, UR61, URZ ;  /* 0x0000003d331172a4 */ /* 0x004fe2000f8e023f */
[CC--:B------:R-:W-:Y:S01]  /*01f0*/  LEA.HI R4, R7.reuse, R9.reuse, RZ, 0x5 ;  /* 0x0000000907047211 */ /* 0x0c0fe200078f28ff */
[----:B------:R-:W-:Y:S01]  /*0200*/  ULOP3.LUT UR6, UR51, UR14, URZ, 0x3c, !UPT ;  /* 0x0000000e33067292 */ /* 0x000fe2000f8e3c3f */
[C---:B------:R-:W-:Y:S01]  /*0210*/  LEA.HI R6, R7.reuse, R9, RZ, 0x4 ;  /* 0x0000000907067211 */ /* 0x040fe200078f20ff */
[----:B------:R-:W-:Y:S01]  /*0220*/  UIMAD UR61, UR61, UR13, URZ ;  /* 0x0000000d3d3d72a4 */ /* 0x000fe2000f8e023f */
[--C-:B------:R-:W-:Y:S01]  /*0230*/  SHF.R.S32.HI R3, RZ, 0x5, R4.reuse ;  /* 0x00000005ff037819 */ /* 0x100fe20000011404 */
[----:B------:R-:W-:Y:S01]  /*0240*/  ULDC UR18, c[0x0][0x224] ;  /* 0x0000890000127ab9 */ /* 0x000fe20000000800 */
[----:B------:R-:W-:Y:S01]  /*0250*/  SHF.R.S32.HI R0, RZ, 0x1f, R4 ;  /* 0x0000001fff007819 */ /* 0x000fe20000011404 */
[----:B---3--:R-:W-:Y:S01]  /*0260*/  @UP5 UIMAD UR13, UR48, UR12, URZ ;  /* 0x0000000c300d52a4 */ /* 0x008fe2000f8e023f */
[-C--:B------:R-:W-:Y:S01]  /*0270*/  LEA.HI R2, R4, R3.reuse, RZ, 0x1 ;  /* 0x0000000304027211 */ /* 0x080fe200078f08ff */
[----:B------:R-:W-:Y:S01]  /*0280*/  USHF.R.S32.HI UR5, URZ, 0x1f, UR18 ;  /* 0x0000001f3f057899 */ /* 0x000fe20008011412 */
[----:B------:R-:W-:Y:S01]  /*0290*/  LEA.HI R0, R0, R3, RZ, 0x2 ;  /* 0x0000000300007211 */ /* 0x000fe200078f10ff */
[----:B------:R-:W-:Y:S01]  /*02a0*/  ULDC UR16, c[0x0][0x224] ;  /* 0x0000890000107ab9 */ /* 0x000fe20000000800 */
[----:B------:R-:W-:Y:S01]  /*02b0*/  LOP3.LUT R2, R2, 0xfffffffe, RZ, 0xc0, !PT ;  /* 0xfffffffe02027812 */ /* 0x000fe200078ec0ff */
[----:B------:R-:W-:Y:S01]  /*02c0*/  ULDC.U8 UR11, c[0x0][0x3d0] ;  /* 0x0000f400000b7ab9 */ /* 0x000fe20000000000 */
[----:B------:R-:W-:Y:S01]  /*02d0*/  LOP3.LUT R0, R0, 0xfffffffc, RZ, 0xc0, !PT ;  /* 0xfffffffc00007812 */ /* 0x000fe200078ec0ff */
[----:B------:R-:W-:Y:S01]  /*02e0*/  UISETP.NE.AND UP6, UPT, UR11, URZ, UPT ;  /* 0x0000003f0b00728c */ /* 0x000fe2000bfc5270 */
[-C--:B------:R-:W-:Y:S01]  /*02f0*/  LEA.HI R15, R7, R9.reuse, RZ, 0x2 ;  /* 0x00000009070f7211 */ /* 0x080fe200078f10ff */
[C---:B------:R-:W-:Y:S01]  /*0300*/  IMAD.IADD R12, R3.reuse, 0x1, -R2 ;  /* 0x00000001030c7824 */ /* 0x040fe200078e0a02 */
[----:B------:R-:W-:Y:S01]  /*0310*/  SHF.R.S32.HI R2, RZ, 0x4, R6 ;  /* 0x00000004ff027819 */ /* 0x000fe20000011406 */
[----:B------:R-:W-:Y:S01]  /*0320*/  IMAD.IADD R174, R3, 0x1, -R0 ;  /* 0x0000000103ae7824 */ /* 0x000fe200078e0a00 */
[--C-:B------:R-:W-:Y:S01]  /*0330*/  SHF.R.S32.HI R5, RZ, 0x2, R15.reuse ;  /* 0x00000002ff057819 */ /* 0x100fe2000001140f */
[----:B------:R-:W-:Y:S01]  /*0340*/  UIMAD.WIDE.U32 UR10, UR48, UR18, URZ ;  /* 0x00000012300a72a5 */ /* 0x000fe2000f8e003f */
[----:B------:R-:W-:Y:S01]  /*0350*/  LEA.HI R0, R6, R2, RZ, 0x1 ;  /* 0x0000000206007211 */ /* 0x000fe200078f08ff */
[----:B------:R-:W-:Y:S01]  /*0360*/  ULDC UR15, c[0x0][0x1c0] ;  /* 0x00007000000f7ab9 */ /* 0x000fe20000000800 */
[----:B------:R-:W-:Y:S01]  /*0370*/  SHF.R.S32.HI R3, RZ, 0x1f, R15 ;  /* 0x0000001fff037819 */ /* 0x000fe2000001140f */
[----:B------:R-:W-:Y:S01]  /*0380*/  USHF.L.U32 UR25, UR61, 0x4, URZ ;  /* 0x000000043d197899 */ /* 0x000fe2000800063f */
[----:B------:R-:W-:Y:S01]  /*0390*/  LOP3.LUT R0, R0, 0xfffffffe, RZ, 0xc0, !PT ;  /* 0xfffffffe00007812 */ /* 0x000fe200078ec0ff */
[----:B------:R-:W-:Y:S01]  /*03a0*/  USHF.L.U32 UR19, UR61, 0x3, URZ ;  /* 0x000000033d137899 */ /* 0x000fe2000800063f */
[----:B------:R-:W-:Y:S01]  /*03b0*/  LEA.HI R14, R7, R9, RZ, 0x3 ;  /* 0x00000009070e7211 */ /* 0x000fe200078f18ff */
[----:B------:R-:W-:Y:S01]  /*03c0*/  UIADD3 UR24, UR25, 0x20, URZ ;  /* 0x0000002019187890 */ /* 0x000fe2000fffe03f */
[----:B------:R-:W-:Y:S01]  /*03d0*/  IMAD.U32 R18, RZ, RZ, UR10 ;  /* 0x0000000aff127e24 */ /* 0x000fe2000f8e00ff */
[----:B------:R-:W-:Y:S01]  /*03e0*/  USHF.L.U32 UR60, UR61, 0x6, URZ ;  /* 0x000000063d3c7899 */ /* 0x000fe2000800063f */
[----:B------:R-:W-:Y:S01]  /*03f0*/  IMAD.IADD R10, R2, 0x1, -R0 ;  /* 0x00000001020a7824 */ /* 0x000fe200078e0a00 */
[----:B------:R-:W-:Y:S01]  /*0400*/  LEA.HI R0, R3, R5, RZ, 0x3 ;  /* 0x0000000503007211 */ /* 0x000fe200078f18ff */
[----:B------:R-:W-:Y:S01]  /*0410*/  UIADD3 UR23, UR19, UR24, URZ ;  /* 0x0000001813177290 */ /* 0x000fe2000fffe03f */
[----:B------:R-:W-:Y:S01]  /*0420*/  LOP3.LUT R3, R4, 0xffffffe0, RZ, 0xc0, !PT ;  /* 0xffffffe004037812 */ /* 0x000fe200078ec0ff */
[----:B------:R-:W-:Y:S01]  /*0430*/  IMAD.U32 R19, RZ, RZ, UR11 ;  /* 0x0000000bff137e24 */ /* 0x000fe2000f8e00ff */
[----:B------:R-:W-:Y:S01]  /*0440*/  LOP3.LUT R2, R0, 0xfffffff8, RZ, 0xc0, !PT ;  /* 0xfffffff800027812 */ /* 0x000fe200078ec0ff */
[----:B------:R-:W-:Y:S01]  /*0450*/  UIADD3 UR22, UR19, UR23, URZ ;  /* 0x0000001713167290 */ /* 0x000fe2000fffe03f */
[----:B------:R-:W-:Y:S01]  /*0460*/  SHF.R.S32.HI R238, RZ, 0x3, R14 ;  /* 0x00000003ffee7819 */ /* 0x000fe2000001140e */
[----:B------:R-:W-:Y:S01]  /*0470*/  IMAD.IADD R0, R9, 0x1, -R3 ;  /* 0x0000000109007824 */ /* 0x000fe200078e0a03 */
[----:B------:R-:W-:Y:S01]  /*0480*/  ULDC.64 UR8, c[0x0][0x118] ;  /* 0x0000460000087ab9 */ /* 0x000fe20000000a00 */
[----:B------:R-:W-:Y:S01]  /*0490*/  IMAD.IADD R8, R5, 0x1, -R2 ;  /* 0x0000000105087824 */ /* 0x000fe200078e0a02 */
[----:B------:R-:W-:Y:S01]  /*04a0*/  UIADD3 UR21, UR19, UR22, URZ ;  /* 0x0000001613157290 */ /* 0x000fe2000fffe03f */
[----:B------:R-:W-:Y:S01]  /*04b0*/  IMAD.U32 R3, RZ, RZ, UR4 ;  /* 0x00000004ff037e24 */ /* 0x000fe2000f8e00ff */
[----:B------:R-:W-:Y:S01]  /*04c0*/  SHF.R.S32.HI R2, RZ, 0x1f, R0 ;  /* 0x0000001fff027819 */ /* 0x000fe20000011400 */
[----:B------:R-:W-:-:S02]  /*04d0*/  UIMAD UR4, UR48, UR7, UR51 ;  /* 0x00000007300472a4 */ /* 0x000fc4000f8e0233 */
[----:B------:R-:W-:Y:S01]  /*04e0*/  USHF.R.S32.HI UR7, URZ, 0x1f, UR51 ;  /* 0x0000001f3f077899 */ /* 0x000fe20008011433 */
[----:B------:R-:W-:Y:S01]  /*04f0*/  LEA.HI R16, R2, R0, RZ, 0x2 ;  /* 0x0000000002107211 */ /* 0x000fe200078f10ff */
[----:B------:R1:W-:Y:S01]  /*0500*/  STL [R1+0x20], R3 ;  /* 0x0000200301007387 */ /* 0x0003e20000100800 */
[----:B------:R-:W-:Y:S01]  /*0510*/  LOP3.LUT R0, R14, 0xfffffff8, RZ, 0xc0, !PT ;  /* 0xfffffff80e007812 */ /* 0x000fe200078ec0ff */
[----:B------:R-:W-:Y:S01]  /*0520*/  UIADD3 UR20, UR19, UR21, URZ ;  /* 0x0000001513147290 */ /* 0x000fe2000fffe03f */
[----:B------:R-:W-:Y:S01]  /*0530*/  LOP3.LUT R2, R6, 0xfffffff0, RZ, 0xc0, !PT ;  /* 0xfffffff006027812 */ /* 0x000fe200078ec0ff */
[----:B------:R-:W-:Y:S01]  /*0540*/  IMAD.U32 R6, RZ, RZ, UR17 ;  /* 0x00000011ff067e24 */ /* 0x000fe2000f8e00ff */
[----:B------:R-:W-:Y:S01]  /*0550*/  ULDC UR57, c[0x0][0x2e8] ;  /* 0x0000ba0000397ab9 */ /* 0x000fe20000000800 */
[C---:B------:R-:W-:Y:S01]  /*0560*/  IMAD.IADD R0, R9.reuse, 0x1, -R0 ;  /* 0x0000000109007824 */ /* 0x040fe200078e0a00 */
[----:B------:R-:W-:Y:S01]  /*0570*/  UIMAD.WIDE.U32 UR58, UR52, UR10, URZ ;  /* 0x0000000a343a72a5 */ /* 0x000fe2000f8e003f */
[----:B------:R-:W-:Y:S01]  /*0580*/  IMAD.IADD R2, R9, 0x1, -R2 ;  /* 0x0000000109027824 */ /* 0x000fe200078e0a02 */
[----:B------:R2:W-:Y:S01]  /*0590*/  STL [R1+0x1c], R6 ;  /* 0x00001c0601007387 */ /* 0x0005e20000100800 */
[C---:B------:R-:W-:Y:S01]  /*05a0*/  IMAD.SHL.U32 R232, R0.reuse, 0x8, RZ ;  /* 0x0000000800e87824 */ /* 0x040fe200078e00ff */
[C---:B------:R-:W-:Y:S01]  /*05b0*/  LOP3.LUT P4, RZ, R0.reuse, 0x2, RZ, 0xc0, !PT ;  /* 0x0000000200ff7812 */ /* 0x040fe2000788c0ff */
[----:B------:R-:W-:Y:S01]  /*05c0*/  UIMAD UR31, UR61, 0x18, URZ ;  /* 0x000000183d1f78a4 */ /* 0x000fe2000f8e023f */
[----:B------:R-:W-:Y:S01]  /*05d0*/  SHF.R.S32.HI R5, RZ, 0x1f, R2 ;  /* 0x0000001fff057819 */ /* 0x000fe20000011402 */
[----:B------:R-:W-:Y:S01]  /*05e0*/  USHF.L.U32 UR30, UR61, 0x5, URZ ;  /* 0x000000053d1e7899 */ /* 0x000fe2000800063f */
[C---:B------:R-:W-:Y:S01]  /*05f0*/  LOP3.LUT P3, RZ, R0.reuse, 0x4, RZ, 0xc0, !PT ;  /* 0x0000000400ff7812 */ /* 0x040fe2000786c0ff */
[----:B------:R-:W-:Y:S01]  /*0600*/  IMAD.SHL.U32 R0, R0, 0x40, RZ ;  /* 0x0000004000007824 */ /* 0x000fe200078e00ff */
[----:B------:R-:W-:Y:S01]  /*0610*/  LEA.HI R11, R5, R2, RZ, 0x3 ;  /* 0x00000002050b7211 */ /* 0x000fe200078f18ff */
[----:B------:R-:W-:Y:S01]  /*0620*/  IMAD.SHL.U32 R5, R10, 0x200, RZ ;  /* 0x000002000a057824 */ /* 0x000fe200078e00ff */
[----:B------:R-:W-:-:S02]  /*0630*/  UIMAD UR29, UR61, 0x28, URZ ;  /* 0x000000283d1d78a4 */ /* 0x000fc4000f8e023f */
[----:B------:R-:W-:Y:S01]  /*0640*/  LOP3.LUT R0, R0, 0x1c0, RZ, 0xc0, !PT ;  /* 0x000001c000007812 */ /* 0x000fe200078ec0ff */
[----:B------:R-:W-:Y:S02]  /*0650*/  UIMAD UR28, UR61, 0x30, URZ ;  /* 0x000000303d1c78a4 */ /* 0x000fe4000f8e023f */
[----:B------:R-:W-:Y:S01]  /*0660*/  UIMAD UR27, UR61, 0x38, URZ ;  /* 0x000000383d1b78a4 */ /* 0x000fe2000f8e023f */
[----:B-1----:R-:W-:Y:S01]  /*0670*/  IMAD.SHL.U32 R3, R238, 0x40, RZ ;  /* 0x00000040ee037824 */ /* 0x002fe200078e00ff */
[----:B------:R-:W-:Y:S01]  /*0680*/  LOP3.LUT R176, R0, 0x8, R14, 0xf8, !PT ;  /* 0x0000000800b07812 */ /* 0x000fe200078ef80e */
[----:B------:R-:W-:Y:S02]  /*0690*/  UIADD3 UR26, UR19, UR20, URZ ;  /* 0x00000014131a7290 */ /* 0x000fe4000fffe03f */
[----:B------:R-:W-:Y:S01]  /*06a0*/  UMOV UR56, 0xffffe000 ;  /* 0xffffe00000387882 */ /* 0x000fe20000000000 */
[----:B------:R-:W-:-:S04]  /*06b0*/  LOP3.LUT R3, R3, 0x1c0, RZ, 0xc0, !PT ;  /* 0x000001c003037812 */ /* 0x000fc800078ec0ff */
[----:B------:R-:W-:Y:S02]  /*06c0*/  SHF.R.U32.HI R4, RZ, 0x3, R3 ;  /* 0x00000003ff047819 */ /* 0x000fe40000011603 */
[----:B------:R-:W-:-:S04]  /*06d0*/  LOP3.LUT R3, R3, 0x38, R232, 0xf8, !PT ;  /* 0x0000003803037812 */ /* 0x000fc800078ef8e8 */
[----:B------:R-:W-:Y:S01]  /*06e0*/  LOP3.LUT R242, R3, R4, RZ, 0x3c, !PT ;  /* 0x0000000403f27212 */ /* 0x000fe200078e3cff */
[----:B------:R-:W-:Y:S01]  /*06f0*/  IMAD.U32 R4, RZ, RZ, UR6 ;  /* 0x00000006ff047e24 */ /* 0x000fe2000f8e00ff */
[----:B------:R-:W-:Y:S01]  /*0700*/  LOP3.LUT R3, R11, 0xfffffff8, RZ, 0xc0, !PT ;  /* 0xfffffff80b037812 */ /* 0x000fe200078ec0ff */
[----:B------:R-:W-:-:S03]  /*0710*/  USHF.R.S32.HI UR6, URZ, 0x1f, UR51 ;  /* 0x0000001f3f067899 */ /* 0x000fc60008011433 */
[----:B------:R1:W-:Y:S01]  /*0720*/  STL [R1+0x18], R4 ;  /* 0x0000180401007387 */ /* 0x0003e20000100800 */
[----:B------:R-:W-:Y:S01]  /*0730*/  IMAD.IADD R13, R2, 0x1, -R3 ;  /* 0x00000001020d7824 */ /* 0x000fe200078e0a03 */
[----:B------:R-:W-:Y:S01]  /*0740*/  LEA.HI R2, R7, R9, RZ, 0x6 ;  /* 0x0000000907027211 */ /* 0x000fe200078f30ff */
[----:B------:R-:W-:-:S03]  /*0750*/  IMAD.SHL.U32 R3, R174, 0x10, RZ ;  /* 0x00000010ae037824 */ /* 0x000fc600078e00ff */
[----:B------:R-:W-:Y:S02]  /*0760*/  SHF.R.S32.HI R2, RZ, 0x6, R2 ;  /* 0x00000006ff027819 */ /* 0x000fe40000011402 */
[----:B--2---:R-:W-:Y:S02]  /*0770*/  LOP3.LUT R6, R0, 0x30, R3, 0xf8, !PT ;  /* 0x0000003000067812 */ /* 0x004fe400078ef803 */
[----:B------:R-:W-:Y:S01]  /*0780*/  SHF.R.U32.HI R0, RZ, 0x3, R0 ;  /* 0x00000003ff007819 */ /* 0x000fe20000011600 */
[C---:B------:R-:W-:Y:S02]  /*0790*/  IMAD R3, R2.reuse, 0x800, R5 ;  /* 0x0000080002037824 */ /* 0x040fe400078e0205 */
[----:B------:R-:W-:Y:S01]  /*07a0*/  IMAD R242, R2, 0x200, R242 ;  /* 0x0000020002f27824 */ /* 0x000fe200078e02f2 */
[----:B------:R-:W-:-:S05]  /*07b0*/  LOP3.LUT R176, R176, R0, RZ, 0x3c, !PT ;  /* 0x00000000b0b07212 */ /* 0x000fca00078e3cff */
[----:B------:R-:W-:Y:S02]  /*07c0*/  IMAD.IADD R176, R3, 0x1, R176 ;  /* 0x0000000103b07824 */ /* 0x000fe400078e02b0 */
[----:B------:R-:W-:Y:S01]  /*07d0*/  IMAD.U32 R3, RZ, RZ, UR7 ;  /* 0x00000007ff037e24 */ /* 0x000fe2000f8e00ff */
[----:B------:R-:W-:Y:S01]  /*07e0*/  UIMAD UR7, UR4, UR16, URZ ;  /* 0x00000010040772a4 */ /* 0x000fe2000f8e023f */
[----:B------:R-:W-:Y:S01]  /*07f0*/  IMAD.U32 R3, RZ, RZ, UR13 ;  /* 0x0000000dff037e24 */ /* 0x000fe2000f8e00ff */
[----:B------:R-:W-:Y:S01]  /*0800*/  UIMAD UR4, UR5, UR48, URZ ;  /* 0x00000030050472a4 */ /* 0x000fe2000f8e023f */
[----:B-1----:R-:W-:Y:S01]  /*0810*/  IMAD.U32 R4, RZ, RZ, UR6 ;  /* 0x00000006ff047e24 */ /* 0x002fe2000f8e00ff */
[----:B------:R-:W-:Y:S01]  /*0820*/  LOP3.LUT R4, R8, 0x1, RZ, 0xc0, !PT ;  /* 0x0000000108047812 */ /* 0x000fe200078ec0ff */
[----:B------:R-:W-:Y:S01]  /*0830*/  USHF.L.U32 UR6, UR48, 0x7, URZ ;  /* 0x0000000730067899 */ /* 0x000fe2000800063f */
[----:B------:R1:W-:Y:S01]  /*0840*/  STL [R1+0x14], R3 ;  /* 0x0000140301007387 */ /* 0x0003e20000100800 */
[----:B------:R-:W-:Y:S01]  /*0850*/  IMAD.SHL.U32 R176, R176, 0x2, RZ ;  /* 0x00000002b0b07824 */ /* 0x000fe200078e00ff */
[----:B------:R-:W-:-:S02]  /*0860*/  ISETP.NE.U32.AND P0, PT, R4, 0x1, PT ;  /* 0x000000010400780c */ /* 0x000fc40003f05070 */
[----:B------:R-:W-:Y:S01]  /*0870*/  LOP3.LUT R4, R6, 0x8, R14, 0xf8, !PT ;  /* 0x0000000806047812 */ /* 0x000fe200078ef80e */
[----:B------:R-:W-:Y:S01]  /*0880*/  IMAD.U32 R17, RZ, RZ, UR6 ;  /* 0x00000006ff117e24 */ /* 0x000fe2000f8e00ff */
[----:B------:R-:W-:Y:S01]  /*0890*/  USHF.R.S32.HI UR6, URZ, 0x1f, UR48 ;  /* 0x0000001f3f067899 */ /* 0x000fe20008011430 */
[----:B------:R-:W-:Y:S02]  /*08a0*/  R2P PR, R8, 0x6 ;  /* 0x0000000608007804 */ /* 0x000fe40000000000 */
[----:B------:R-:W-:Y:S02]  /*08b0*/  LOP3.LUT R5, R5, R4, R0, 0xf6, !PT ;  /* 0x0000000405057212 */ /* 0x000fe400078ef600 */
[----:B------:R-:W-:Y:S01]  /*08c0*/  LOP3.LUT R0, R15, 0x7ffffffc, RZ, 0xc0, !PT ;  /* 0x7ffffffc0f007812 */ /* 0x000fe200078ec0ff */
[----:B------:R-:W-:Y:S01]  /*08d0*/  IMAD.U32 R6, RZ, RZ, UR6 ;  /* 0x00000006ff067e24 */ /* 0x000fe2000f8e00ff */
[----:B------:R-:W-:Y:S01]  /*08e0*/  LEA.HI R4, R7, R9, RZ, 0x7 ;  /* 0x0000000907047211 */ /* 0x000fe200078f38ff */
[----:B------:R-:W-:Y:S01]  /*08f0*/  @!UP5 UIMAD UR6, UR48, UR15, UR51 ;  /* 0x0000000f3006d2a4 */ /* 0x000fe2000f8e0233 */
[----:B------:R-:W-:Y:S01]  /*0900*/  SEL R194, R194, 0x10, !P0 ;  /* 0x00000010c2c27807 */ /* 0x000fe20004000000 */
[----:B------:R-:W-:Y:S01]  /*0910*/  IMAD.IADD R7, R9, 0x1, -R0 ;  /* 0x0000000109077824 */ /* 0x000fe200078e0a00 */
[----:B------:R-:W-:Y:S01]  /*0920*/  SHF.R.S32.HI R4, RZ, 0x7, R4 ;  /* 0x00000007ff047819 */ /* 0x000fe20000011404 */
[----:B------:R-:W-:Y:S01]  /*0930*/  IMAD.U32 R0, RZ, RZ, UR4 ;  /* 0x00000004ff007e24 */ /* 0x000fe2000f8e00ff */
[----:B------:R-:W-:Y:S01]  /*0940*/  USHF.R.S32.HI UR4, URZ, 0x1f, UR17 ;  /* 0x0000001f3f047899 */ /* 0x000fe20008011411 */
[----:B------:R-:W-:-:S02]  /*0950*/  IMAD.SHL.U32 R7, R7, 0x2, RZ ;  /* 0x0000000207077824 */ /* 0x000fc400078e00ff */
[----:B------:R-:W-:Y:S02]  /*0960*/  IMAD.SHL.U32 R6, R4, 0x8, RZ ;  /* 0x0000000804067824 */ /* 0x000fe400078e00ff */
[----:B-1----:R-:W-:-:S05]  /*0970*/  IMAD.U32 R3, RZ, RZ, UR7 ;  /* 0x00000007ff037e24 */ /* 0x002fca000f8e00ff */
[----:B------:R1:W-:Y:S04]  /*0980*/  STL [R1+0x10], R3 ;  /* 0x0000100301007387 */ /* 0x0003e80000100800 */
[----:B------:R2:W-:Y:S01]  /*0990*/  STL [R1+0xc], R0 ;  /* 0x00000c0001007387 */ /* 0x0005e20000100800 */
[----:B-1----:R-:W-:Y:S01]  /*09a0*/  IMAD.U32 R3, RZ, RZ, UR4 ;  /* 0x00000004ff037e24 */ /* 0x002fe2000f8e00ff */
[----:B------:R-:W-:Y:S01]  /*09b0*/  UIMAD UR4, UR53, UR10, URZ ;  /* 0x0000000a350472a4 */ /* 0x000fe2000f8e023f */
[----:B--2---:R-:W-:-:S03]  /*09c0*/  IMAD.SHL.U32 R0, R8, 0x40, RZ ;  /* 0x0000004008007824 */ /* 0x004fc600078e00ff */
[----:B------:R1:W-:Y:S01]  /*09d0*/  STL [R1], R3 ;  /* 0x0000000301007387 */ /* 0x0003e20000100800 */
[----:B------:R-:W-:Y:S01]  /*09e0*/  IMAD.SHL.U32 R8, R10, 0x10, RZ ;  /* 0x000000100a087824 */ /* 0x000fe200078e00ff */
[----:B------:R-:W-:Y:S01]  /*09f0*/  LOP3.LUT R0, R0, 0x1c0, RZ, 0xc0, !PT ;  /* 0x000001c000007812 */ /* 0x000fe200078ec0ff */
[----:B-1----:R-:W-:Y:S01]  /*0a00*/  IMAD.SHL.U32 R3, R2, 0x20, RZ ;  /* 0x0000002002037824 */ /* 0x002fe200078e00ff */
[----:B------:R-:W-:Y:S02]  /*0a10*/  LOP3.LUT R2, R6, 0x8, RZ, 0xc0, !PT ;  /* 0x0000000806027812 */ /* 0x000fe400078ec0ff */
[----:B------:R-:W-:Y:S02]  /*0a20*/  SHF.R.U32.HI R6, RZ, 0x3, R0 ;  /* 0x00000003ff067819 */ /* 0x000fe40000011600 */
[----:B------:R-:W-:Y:S02]  /*0a30*/  LOP3.LUT R245, R3, 0x6, R245, 0xf8, !PT ;  /* 0x0000000603f57812 */ /* 0x000fe400078ef8f5 */
[----:B------:R-:W-:-:S02]  /*0a40*/  LOP3.LUT R9, R2, 0x10, R8, 0xf8, !PT ;  /* 0x0000001002097812 */ /* 0x000fc400078ef808 */
[----:B------:R-:W-:Y:S02]  /*0a50*/  LOP3.LUT R3, R0, 0x20, R3, 0xf8, !PT ;  /* 0x0000002000037812 */ /* 0x000fe400078ef803 */
[----:B------:R-:W-:Y:S01]  /*0a60*/  LOP3.LUT R8, R6, R0, R2, 0x1e, !PT ;  /* 0x0000000006087212 */ /* 0x000fe200078e1e02 */
[----:B------:R-:W-:Y:S01]  /*0a70*/  IMAD R0, R4, 0x1000, R7 ;  /* 0x0000100004007824 */ /* 0x000fe200078e0207 */
[----:B------:R-:W-:Y:S01]  /*0a80*/  LOP3.LUT R6, R3, R6, RZ, 0x3c, !PT ;  /* 0x0000000603067212 */ /* 0x000fe200078e3cff */
[----:B------:R-:W-:Y:S01]  /*0a90*/  IMAD.U32 R2, RZ, RZ, UR4 ;  /* 0x00000004ff027e24 */ /* 0x000fe2000f8e00ff */
[----:B------:R-:W-:Y:S01]  /*0aa0*/  SHF.R.S32.HI R4, RZ, 0x2, R16 ;  /* 0x00000002ff047819 */ /* 0x000fe20000011410 */
[----:B------:R-:W-:Y:S01]  /*0ab0*/  IMAD R0, R12, 0x400, R0 ;  /* 0x000004000c007824 */ /* 0x000fe200078e0200 */
[----:B------:R-:W-:Y:S01]  /*0ac0*/  @!UP5 UIMAD UR4, UR6, UR12, URZ ;  /* 0x0000000c0604d2a4 */ /* 0x000fe2000f8e023f */
[----:B------:R-:W-:Y:S01]  /*0ad0*/  IMAD.SHL.U32 R3, R13, 0x40, RZ ;  /* 0x000000400d037824 */ /* 0x000fe200078e00ff */
[----:B------:R1:W-:Y:S01]  /*0ae0*/  STL [R1+0x8], R2 ;  /* 0x0000080201007387 */ /* 0x0003e20000100800 */
[----:B------:R-:W-:-:S02]  /*0af0*/  IMAD.IADD R196, R6, 0x1, R0 ;  /* 0x0000000106c47824 */ /* 0x000fc400078e0200 */
[----:B------:R-:W-:Y:S01]  /*0b00*/  IMAD.SHL.U32 R0, R10, 0x8, RZ ;  /* 0x000000080a007824 */ /* 0x000fe200078e00ff */
[----:B------:R-:W-:Y:S01]  /*0b10*/  LOP3.LUT R3, R3, 0x1c0, RZ, 0xc0, !PT ;  /* 0x000001c003037812 */ /* 0x000fe200078ec0ff */
[----:B------:R-:W-:Y:S02]  /*0b20*/  IMAD.SHL.U32 R6, R11, 0x40, RZ ;  /* 0x000000400b067824 */ /* 0x000fe400078e00ff */
[----:B------:R-:W-:Y:S02]  /*0b30*/  IMAD R239, R12, 0x10, R4 ;  /* 0x000000100cef7824 */ /* 0x000fe400078e0204 */
[----:B------:R-:W-:-:S03]  /*0b40*/  IMAD.SHL.U32 R196, R196, 0x2, RZ ;  /* 0x00000002c4c47824 */ /* 0x000fc600078e00ff */
[----:B------:R-:W-:Y:S01]  /*0b50*/  SHF.R.S32.HI R252, RZ, 0x1f, R239 ;  /* 0x0000001ffffc7819 */ /* 0x000fe200000114ef */
[----:B------:R-:W-:Y:S02]  /*0b60*/  IMAD.IADD R197, R196, 0x1, R194 ;  /* 0x00000001c4c57824 */ /* 0x000fe400078e02c2 */
[----:B-1----:R-:W-:Y:S01]  /*0b70*/  IMAD R2, R174, 0x400, R7 ;  /* 0x00000400ae027824 */ /* 0x002fe200078e0207 */
[----:B------:R-:W-:Y:S02]  /*0b80*/  LOP3.LUT R7, R3, 0x8, R0, 0xf8, !PT ;  /* 0x0000000803077812 */ /* 0x000fe400078ef800 */
[----:B------:R-:W-:Y:S01]  /*0b90*/  LOP3.LUT R0, R6, 0xfffffe00, RZ, 0xc0, !PT ;  /* 0xfffffe0006007812 */ /* 0x000fe200078ec0ff */
[----:B------:R-:W-:Y:S01]  /*0ba0*/  IMAD.IADD R8, R2, 0x1, R8 ;  /* 0x0000000102087824 */ /* 0x000fe200078e0208 */
[----:B------:R-:W-:-:S03]  /*0bb0*/  SHF.R.U32.HI R2, RZ, 0x3, R3 ;  /* 0x00000003ff027819 */ /* 0x000fc60000011603 */
[--C-:B------:R-:W-:Y:S01]  /*0bc0*/  IMAD R4, R12, 0x400, R0.reuse ;  /* 0x000004000c047824 */ /* 0x100fe200078e0200 */
[----:B------:R-:W-:Y:S01]  /*0bd0*/  LOP3.LUT R3, R2, R9, R3, 0x1e, !PT ;  /* 0x0000000902037212 */ /* 0x000fe200078e1e03 */
[----:B------:R-:W-:Y:S01]  /*0be0*/  IMAD R174, R174, 0x400, R0 ;  /* 0x00000400aeae7824 */ /* 0x000fe200078e0200 */
[----:B------:R-:W-:Y:S02]  /*0bf0*/  LOP3.LUT R2, R7, R2, RZ, 0x3c, !PT ;  /* 0x0000000207027212 */ /* 0x000fe400078e3cff */
[----:B------:R-:W-:Y:S01]  /*0c00*/  LOP3.LUT R182, R3, R0, RZ, 0xfc, !PT ;  /* 0x0000000003b67212 */ /* 0x000fe200078efcff */
[----:B------:R-:W-:Y:S01]  /*0c10*/  IMAD.MOV.U32 R0, RZ, RZ, 0x40 ;  /* 0x00000040ff007424 */ /* 0x000fe200078e00ff */
[----:B------:R-:W-:Y:S01]  /*0c20*/  LEA R246, R8, 0x6000, 0x1 ;  /* 0x0000600008f67811 */ /* 0x000fe200078e08ff */
[----:B------:R-:W-:Y:S02]  /*0c30*/  IMAD.IADD R181, R4, 0x1, R2 ;  /* 0x0000000104b57824 */ /* 0x000fe400078e0202 */
[----:B------:R-:W-:Y:S01]  /*0c40*/  IMAD.IADD R174, R2, 0x1, R174 ;  /* 0x0000000102ae7824 */ /* 0x000fe200078e02ae */
[----:B------:R-:W-:Y:S01]  /*0c50*/  SEL R0, R0, 0xffffffc0, !P3 ;  /* 0xffffffc000007807 */ /* 0x000fe20005800000 */
[----:B------:R-:W-:Y:S01]  /*0c60*/  IMAD.MOV.U32 R4, RZ, RZ, 0x20 ;  /* 0x00000020ff047424 */ /* 0x000fe200078e00ff */
[C---:B------:R-:W-:Y:S01]  /*0c70*/  IADD3 R247, R246.reuse, 0x40, RZ ;  /* 0x00000040f6f77810 */ /* 0x040fe20007ffe0ff */
[----:B------:R-:W-:Y:S01]  /*0c80*/  IMAD.U32 R2, RZ, RZ, UR4 ;  /* 0x00000004ff027e24 */ /* 0x000fe2000f8e00ff */
[----:B------:R-:W-:Y:S01]  /*0c90*/  USHF.R.S32.HI UR4, URZ, 0x1f, UR60 ;  /* 0x0000001f3f047899 */ /* 0x000fe2000801143c */
[----:B------:R-:W-:Y:S01]  /*0ca0*/  @P2 IADD3 R247, R246, -0x40, RZ ;  /* 0xffffffc0f6f72810 */ /* 0x000fe20007ffe0ff */
[----:B------:R-:W-:Y:S01]  /*0cb0*/  IMAD.IADD R177, R176, 0x1, R0 ;  /* 0x00000001b0b17824 */ /* 0x000fe200078e0200 */
[C---:B------:R-:W-:Y:S01]  /*0cc0*/  SEL R178, R4.reuse, 0xffffffe0, !P4 ;  /* 0xffffffe004b27807 */ /* 0x040fe20006000000 */
[----:B------:R1:W-:Y:S01]  /*0cd0*/  STL [R1+0x4], R2 ;  /* 0x0000040201007387 */ /* 0x0003e20000100800 */
[----:B------:R-:W-:Y:S01]  /*0ce0*/  SEL R4, R4, 0xffffffe0, !P1 ;  /* 0xffffffe004047807 */ /* 0x000fe20004800000 */
[----:B------:R-:W-:Y:S01]  /*0cf0*/  IMAD.U32 R3, RZ, RZ, UR4 ;  /* 0x00000004ff037e24 */ /* 0x000fe2000f8e00ff */
[----:B------:R-:W-:Y:S01]  /*0d00*/  IADD3 R251, R246, 0x420, RZ ;  /* 0x00000420f6fb7810 */ /* 0x000fe20007ffe0ff */
[----:B------:R-:W-:Y:S01]  /*0d10*/  IMAD.IADD R179, R176, 0x1, R178 ;  /* 0x00000001b0b37824 */ /* 0x000fe200078e02b2 */
[----:B------:R-:W-:Y:S01]  /*0d20*/  LEA R174, R174, 0xa000, 0x1 ;  /* 0x0000a000aeae7811 */ /* 0x000fe200078e08ff */
[----:B------:R-:W-:Y:S01]  /*0d30*/  IMAD.IADD R195, R196, 0x1, R4 ;  /* 0x00000001c4c37824 */ /* 0x000fe200078e0204 */
[----:B------:R-:W-:Y:S01]  /*0d40*/  @P1 IADD3 R251, R246, 0x3e0, RZ ;  /* 0x000003e0f6fb1810 */ /* 0x000fe20007ffe0ff */
[----:B------:R-:W-:-:S02]  /*0d50*/  IMAD.IADD R178, R178, 0x1, R177 ;  /* 0x00000001b2b27824 */ /* 0x000fc400078e02b1 */
[----:B------:R-:W-:Y:S02]  /*0d60*/  IMAD.IADD R249, R4, 0x1, R246 ;  /* 0x0000000104f97824 */ /* 0x000fe400078e02f6 */
[----:B------:R-:W-:Y:S02]  /*0d70*/  IMAD.IADD R194, R194, 0x1, R195 ;  /* 0x00000001c2c27824 */ /* 0x000fe400078e02c3 */
[----:B------:R-:W-:Y:S01]  /*0d80*/  IMAD.IADD R248, R4, 0x1, R247 ;  /* 0x0000000104f87824 */ /* 0x000fe200078e02f7 */
[----:B-1----:R-:W-:-:S04]  /*0d90*/  IADD3 R2, R239, -0x40, RZ ;  /* 0xffffffc0ef027810 */ /* 0x002fc80007ffe0ff */
[----:B------:R-:W-:Y:S01]  /*0da0*/  SHF.R.S32.HI R3, RZ, 0x1f, R2 ;  /* 0x0000001fff037819 */ /* 0x000fe20000011402 */
[----:B------:R-:W-:-:S03]  /*0db0*/  IMAD.SHL.U32 R243, R2, 0x4, RZ ;  /* 0x0000000402f37824 */ /* 0x000fc600078e00ff */
[----:B------:R-:W-:Y:S01]  /*0dc0*/  SHF.L.U64.HI R244, R2, 0x2, R3 ;  /* 0x0000000202f47819 */ /* 0x000fe20000010203 */
[----:B------:R-:W-:Y:S02]  /*0dd0*/  IMAD.SHL.U32 R3, R5, 0x2, RZ ;  /* 0x0000000205037824 */ /* 0x000fe400078e00ff */
.L_x_1188:
[----:B------:R-:W-:Y:S02]  /*0de0*/  ULDC.64 UR6, c[0x0][0x250] ;  /* 0x0000940000067ab9 */ /* 0x000fe40000000a00 */
[----:B------:R-:W-:Y:S02]  /*0df0*/  UISETP.NE.U32.AND UP3, UPT, URZ, UR6, UPT ;  /* 0x000000063f00728c */ /* 0x000fe4000bf65070 */
[----:B------:R-:W-:Y:S02]  /*0e00*/  USHF.L.U32 UR11, UR48, 0x2, URZ ;  /* 0x00000002300b7899 */ /* 0x000fe4000800063f */
[----:B------:R-:W-:Y:S02]  /*0e10*/  UISETP.NE.AND.EX UP3, UPT, URZ, UR7, UPT, UP3 ;  /* 0x000000073f00728c */ /* 0x000fe4000bf65330 */
[----:B------:R-:W-:Y:S02]  /*0e20*/  USHF.R.S32.HI UR55, URZ, 0x1f, UR48 ;  /* 0x0000001f3f377899 */ /* 0x000fe40008011430 */
[----:B------:R-:W-:-:S02]  /*0e30*/  ULDC.U8 UR4, c[0x0][0x312] ;  /* 0x0000c48000047ab9 */ /* 0x000fc40000000000 */
[----:B------:R-:W-:Y:S01]  /*0e40*/  USHF.L.U64.HI UR5, UR48, 0x2, UR55 ;  /* 0x0000000230057899 */ /* 0x000fe20008010237 */
[----:B------:R-:W-:Y:S01]  /*0e50*/  PLOP3.LUT P0, PT, PT, PT, UP3, 0x80, 0x0 ;  /* 0x000000000000781c */ /* 0x000fe20003f0f038 */
[----:B------:R-:W-:-:S03]  /*0e60*/  UISETP.NE.AND UP4, UPT, UR4, URZ, UPT ;  /* 0x0000003f0400728c */ /* 0x000fc6000bf85270 */
[----:B------:R-:W-:-:S04]  /*0e70*/  @UP3 UIADD3 UR6, UP0, UR11, UR6, URZ ;  /* 0x000000060b063290 */ /* 0x000fc8000ff1e03f */
[----:B------:R-:W-:Y:S02]  /*0e80*/  @UP3 UIADD3.X UR7, UR5, UR7, URZ, UP0, !UPT ;  /* 0x0000000705073290 */ /* 0x000fe400087fe43f */
[----:B-1----:R-:W-:-:S04]  /*0e90*/  IMAD.U32 R8, RZ, RZ, UR6 ;  /* 0x00000006ff087e24 */ /* 0x002fc8000f8e00ff */
[----:B------:R-:W-:Y:S01]  /*0ea0*/  IMAD.U32 R9, RZ, RZ, UR7 ;  /* 0x00000007ff097e24 */ /* 0x000fe2000f8e00ff */
[----:B------:R-:W-:Y:S02]  /*0eb0*/  ULDC.64 UR6, c[0x0][0x240] ;  /* 0x0000900000067ab9 */ /* 0x000fe40000000a00 */
[----:B------:R-:W-:Y:S02]  /*0ec0*/  UISETP.NE.U32.AND UP1, UPT, URZ, UR6, UPT ;  /* 0x000000063f00728c */ /* 0x000fe4000bf25070 */
[----:B------:R-:W-:Y:S01]  /*0ed0*/  UIADD3 UR6, UP0, UR11, UR6, URZ ;  /* 0x000000060b067290 */ /* 0x000fe2000ff1e03f */
[----:B--2---:R-:W2:Y:S01]  /*0ee0*/  @P0 LDG.E R8, [R8.64] ;  /* 0x0000000808080981 */ /* 0x004ea2000c1e1900 */
[----:B------:R-:W-:Y:S02]  /*0ef0*/  UISETP.NE.AND.EX UP1, UPT, URZ, UR7, UPT, UP1 ;  /* 0x000000073f00728c */ /* 0x000fe4000bf25310 */
[----:B------:R-:W-:Y:S02]  /*0f00*/  UIADD3.X UR4, UR5, UR7, URZ, UP0, !UPT ;  /* 0x0000000705047290 */ /* 0x000fe400087fe43f */
[----:B------:R-:W-:Y:S01]  /*0f10*/  IMAD.U32 R6, RZ, RZ, UR6 ;  /* 0x00000006ff067e24 */ /* 0x000fe2000f8e00ff */
[----:B------:R-:W-:Y:S01]  /*0f20*/  ULDC.64 UR6, c[0x0][0x248] ;  /* 0x0000920000067ab9 */ /* 0x000fe20000000a00 */
[----:B------:R-:W-:Y:S01]  /*0f30*/  PLOP3.LUT P2, PT, PT, PT, UP1, 0x80, 0x0 ;  /* 0x000000000000781c */ /* 0x000fe20003f4f018 */
[----:B------:R-:W-:Y:S01]  /*0f40*/  UISETP.EQ.U32.AND UP2, UPT, URZ, UR6, UPT ;  /* 0x000000063f00728c */ /* 0x000fe2000bf42070 */
[----:B------:R-:W-:Y:S01]  /*0f50*/  IMAD.U32 R7, RZ, RZ, UR4 ;  /* 0x00000004ff077e24 */ /* 0x000fe2000f8e00ff */
[----:B------:R-:W-:-:S02]  /*0f60*/  UIADD3 UR6, UP0, UR11, UR6, URZ ;  /* 0x000000060b067290 */ /* 0x000fc4000ff1e03f */
[----:B------:R-:W-:Y:S02]  /*0f70*/  UISETP.EQ.OR.EX UP2, UPT, URZ, UR7, !UP4, UP2 ;  /* 0x000000073f00728c */ /* 0x000fe4000e742720 */
[----:B------:R-:W-:Y:S02]  /*0f80*/  UIADD3.X UR7, UR5, UR7, URZ, UP0, !UPT ;  /* 0x0000000705077290 */ /* 0x000fe400087fe43f */
[----:B----4-:R-:W-:Y:S02]  /*0f90*/  MOV R4, UR6 ;  /* 0x0000000600047c02 */ /* 0x010fe40008000f00 */
[----:B------:R-:W-:Y:S02]  /*0fa0*/  PLOP3.LUT P1, PT, PT, PT, UP2, 0x80, 0x0 ;  /* 0x000000000000781c */ /* 0x000fe40003f2f028 */
[----:B---3--:R1:W3:Y:S01]  /*0fb0*/  @P2 LDG.E R2, [R6.64] ;  /* 0x0000000806022981 */ /* 0x0082e2000c1e1900 */
[----:B------:R-:W-:-:S10]  /*0fc0*/  MOV R5, UR7 ;  /* 0x0000000700057c02 */ /* 0x000fd40008000f00 */
[----:B------:R-:W4:Y:S04]  /*0fd0*/  @!P1 LDG.E R0, [R4.64] ;  /* 0x0000000804009981 */ /* 0x000f28000c1e1900 */
[----:B-1---5:R-:W5:Y:S01]  /*0fe0*/  @P2 LDG.E R6, [R6.64+0x4] ;  /* 0x0000040806062981 */ /* 0x022f62000c1e1900 */
[----:B------:R-:W-:Y:S02]  /*0ff0*/  UMOV UR4, 0xffffffff ;  /* 0xffffffff00047882 */ /* 0x000fe40000000000 */
[----:B------:R-:W-:Y:S02]  /*1000*/  UMOV UR32, URZ ;  /* 0x0000003f00207c82 */ /* 0x000fe40008000000 */
[----:B------:R-:W-:Y:S02]  /*1010*/  UMOV UR37, 0xffffffff ;  /* 0xffffffff00257882 */ /* 0x000fe40000000000 */
[----:B------:R-:W-:Y:S01]  /*1020*/  ULDC UR6, c[0x0][0x218] ;  /* 0x0000860000067ab9 */ /* 0x000fe20000000800 */
[----:B--2---:R1:W2:Y:S01]  /*1030*/  @P0 R2UR UR32, R8 ;  /* 0x00000000082003c2 */ /* 0x0042a200000e0000 */
[----:B------:R-:W-:-:S07]  /*1040*/  ISETP.NE.U32.AND P0, PT, RZ, c[0x0][0x248], PT ;  /* 0x00009200ff007a0c */ /* 0x000fce0003f05070 */
[----:B---3--:R-:W3:Y:S01]  /*1050*/  @P2 R2UR UR4, R2 ;  /* 0x00000000020423c2 */ /* 0x008ee200000e0000 */
[----:B------:R-:W-:-:S07]  /*1060*/  ISETP.NE.AND.EX P0, PT, RZ, c[0x0][0x24c], PT, P0 ;  /* 0x00009300ff007a0c */ /* 0x000fce0003f05300 */
[----:B-----5:R-:W3:Y:S08]  /*1070*/  @P2 R2UR UR10, R6 ;  /* 0x00000000060a23c2 */ /* 0x020ef000000e0000 */
[----:B----4-:R1:W4:Y:S01]  /*1080*/  @!P1 R2UR UR37, R0 ;  /* 0x00000000002593c2 */ /* 0x01032200000e0000 */
[----:B---3--:R-:W-:-:S07]  /*1090*/  @UP1 UIADD3 UR10, UR10, -UR4, URZ ;  /* 0x800000040a0a1290 */ /* 0x008fce000fffe03f */
[----:B------:R-:W-:Y:S01]  /*10a0*/  @!UP1 ULDC UR10, c[0x0][0x214] ;  /* 0x00008500000a9ab9 */ /* 0x000fe20000000800 */
[----:B------:R-:W-:Y:S05]  /*10b0*/  @!P0 BRA `(.L_x_1118) ;  /* 0x0000007000008947 */ /* 0x000fea0003800000 */
[----:B-12-4-:R-:W-:-:S13]  /*10c0*/  PLOP3.LUT P0, PT, PT, PT, UP4, 0x80, 0x0 ;  /* 0x000000000000781c */ /* 0x016fda0003f0f048 */
[----:B------:R-:W2:Y:S04]  /*10d0*/  @P0 LDG.E R0, [R4.64+0x4] ;  /* 0x0000040804000981 */ /* 0x000ea8000c1e1900 */
[----:B------:R-:W3:Y:S01]  /*10e0*/  @!P0 LDG.E R4, [R4.64] ;  /* 0x0000000804048981 */ /* 0x000ee2000c1e1900 */
[----:B--2---:R-:W1:Y:S02]  /*10f0*/  @P0 R2UR UR6, R0 ;  /* 0x00000000000603c2 */ /* 0x004e6400000e0000 */
[----:B-1----:R-:W-:-:S11]  /*1100*/  @UP4 UIADD3 UR6, UR6, -UR37, URZ ;  /* 0x8000002506064290 */ /* 0x002fd6000fffe03f */
[----:B---3--:R1:W2:Y:S01]  /*1110*/  @!P0 R2UR UR6, R4 ;  /* 0x00000000040683c2 */ /* 0x0082a200000e0000 */
[----:B------:R-:W-:-:S07]  /*1120*/  DEPBAR.LE SB1, 0x0, {2} ;  /* 0x000090040000791a */ /* 0x000fce0000000000 */
.L_x_1118:
[----:B-12-4-:R-:W-:Y:S02]  /*1130*/  ULDC.64 UR12, c[0x0][0x258] ;  /* 0x00009600000c7ab9 */ /* 0x016fe40000000a00 */
        /* <DEDUP_REMOVED lines=10> */
[----:B------:R-:W2:Y:S02]  /*11e0*/  @P0 LDG.E R0, [R4.64] ;  /* 0x0000000804000981 */ /* 0x000ea4000c1e1900 */
[----:B------:R-:W-:-:S04]  /*11f0*/  @!UP2 UISETP.NE.AND.EX UP0, UPT, URZ, UR13, UPT, UP0 ;  /* 0x0000000d3f00a28c */ /* 0x000fc8000bf05300 */
[----:B------:R-:W-:Y:S02]  /*1200*/  @!UP2 USEL UR7, URZ, UR7, !UP0 ;  /* 0x000000073f07a287 */ /* 0x000fe4000c000000 */
[----:B------:R-:W-:Y:S01]  /*1210*/  USHF.L.U32 UR17, UR33, 0x7, URZ ;  /* 0x0000000721117899 */ /* 0x000fe2000800063f */
[----:B--2---:R-:W1:Y:S02]  /*1220*/  @P0 R2UR UR5, R0 ;  /* 0x00000000000503c2 */ /* 0x004e6400000e0000 */
[----:B-1----:R-:W-:Y:S02]  /*1230*/  @UP2 UIADD3 UR5, UR5, -UR32, URZ ;  /* 0x8000002005052290 */ /* 0x002fe4000fffe03f */
        /* <DEDUP_REMOVED lines=12> */
[----:B------:R-:W-:Y:S02]  /*1300*/  ULDC UR11, c[0x0][0x2e4] ;  /* 0x0000b900000b7ab9 */ /* 0x000fe40000000800 */
[----:B------:R-:W-:Y:S02]  /*1310*/  USEL UR54, UR12, UR6, !UP3 ;  /* 0x000000060c367287 */ /* 0x000fe4000d800000 */
[----:B------:R-:W-:Y:S02]  /*1320*/  UIMAD UR6, UR4, UR15, URZ ;  /* 0x0000000f040672a4 */ /* 0x000fe4000f8e023f */
[----:B------:R-:W-:-:S02]  /*1330*/  UISETP.NE.AND UP0, UPT, UR37, -0x1, UPT ;  /* 0xffffffff2500788c */ /* 0x000fc4000bf05270 */
[----:B------:R-:W-:Y:S02]  /*1340*/  @UP3 UIADD3 UR50, UR7, UR6, URZ ;  /* 0x0000000607323290 */ /* 0x000fe4000fffe03f */
[----:B------:R-:W-:Y:S02]  /*1350*/  UIADD3 UR6, UR10, 0x3f, URZ ;  /* 0x0000003f0a067890 */ /* 0x000fe4000fffe03f */
[----:B------:R-:W-:Y:S01]  /*1360*/  ULDC.64 UR12, c[0x0][0x198] ;  /* 0x00006600000c7ab9 */ /* 0x000fe20000000a00 */
[----:B------:R-:W-:Y:S01]  /*1370*/  PLOP3.LUT P1, PT, PT, PT, UP0, 0x80, 0x0 ;  /* 0x000000000000781c */ /* 0x000fe20003f2f008 */
[----:B------:R-:W-:-:S04]  /*1380*/  USHF.R.S32.HI UR7, URZ, 0x1f, UR6 ;  /* 0x0000001f3f077899 */ /* 0x000fc80008011406 */
[----:B------:R-:W-:Y:S02]  /*1390*/  ULEA.HI UR15, UR7, UR6, URZ, 0x6 ;  /* 0x00000006070f7291 */ /* 0x000fe4000f8f303f */
[----:B------:R-:W-:-:S04]  /*13a0*/  UIADD3 UR6, UR10, 0x80, UR17 ;  /* 0x000000800a067890 */ /* 0x000fc8000fffe011 */
[----:B------:R-:W-:Y:S02]  /*13b0*/  UIADD3 UR6, UR6, UR11, -UR5 ;  /* 0x0000000b06067290 */ /* 0x000fe4000fffe805 */
[----:B------:R-:W-:Y:S02]  /*13c0*/  @UP0 UIADD3 UR11, UR32, UR37, URZ ;  /* 0x00000025200b0290 */ /* 0x000fe4000fffe03f */
[----:B------:R-:W-:-:S04]  /*13d0*/  UIADD3 UR6, UR6, 0x3f, URZ ;  /* 0x0000003f06067890 */ /* 0x000fc8000fffe03f */
[----:B------:R-:W-:-:S04]  /*13e0*/  USHF.R.S32.HI UR7, URZ, 0x1f, UR6 ;  /* 0x0000001f3f077899 */ /* 0x000fc80008011406 */
[----:B------:R-:W-:Y:S02]  /*13f0*/  ULEA.HI UR14, UR7, UR6, URZ, 0x6 ;  /* 0x00000006070e7291 */ /* 0x000fe4000f8f303f */
[----:B------:R-:W-:-:S04]  /*1400*/  @UP0 UIMAD.WIDE.U32 UR6, UR11, UR12, URZ ;  /* 0x0000000c0b0602a5 */ /* 0x000fc8000f8e003f */
[----:B------:R-:W-:Y:S02]  /*1410*/  @UP0 UIMAD UR42, UR11, UR13, UR7 ;  /* 0x0000000d0b2a02a4 */ /* 0x000fe4000f8e0207 */
[----:B------:R-:W-:Y:S02]  /*1420*/  USHF.R.S32.HI UR11, URZ, 0x6, UR15 ;  /* 0x000000063f0b7899 */ /* 0x000fe4000801140f */
[----:B------:R-:W-:Y:S02]  /*1430*/  USHF.R.S32.HI UR7, URZ, 0x6, UR14 ;  /* 0x000000063f077899 */ /* 0x000fe4000801140e */
[----:B------:R-:W-:Y:S02]  /*1440*/  @UP0 UMOV UR39, UR6 ;  /* 0x0000000600270c82 */ /* 0x000fe40008000000 */
[----:B------:R-:W-:-:S04]  /*1450*/  UISETP.LT.AND UP2, UPT, UR11, UR7, UPT ;  /* 0x000000070b00728c */ /* 0x000fc8000bf41270 */
[----:B------:R-:W-:-:S04]  /*1460*/  USEL UR46, UR11, UR7, UP2 ;  /* 0x000000070b2e7287 */ /* 0x000fc80009000000 */
[----:B------:R-:W-:-:S04]  /*1470*/  ULEA UR6, UR46, 0xffffffc0, 0x6 ;  /* 0xffffffc02e067891 */ /* 0x000fc8000f8e303f */
        /* <DEDUP_REMOVED lines=14> */
.L_x_1120:
        /* <DEDUP_REMOVED lines=18> */
.L_x_1121:
[----:B------:R-:W2:Y:S01]  /*1680*/  LDL R0, [R1+0x8] ;  /* 0x0000080001007983 */ /* 0x000ea20000100800 */
[----:B------:R-:W-:-:S03]  /*1690*/  ULDC.64 UR14, c[0x0][0x370] ;  /* 0x0000dc00000e7ab9 */ /* 0x000fc60000000a00 */
[----:B------:R-:W3:Y:S04]  /*16a0*/  LDL R5, [R1+0xc] ;  /* 0x00000c0001057983 */ /* 0x000ee80000100800 */
[----:B------:R-:W4:Y:S04]  /*16b0*/  LDL R4, [R1+0x18] ;  /* 0x0000180001047983 */ /* 0x000f280000100800 */
[----:B------:R-:W2:Y:S01]  /*16c0*/  LDL R2, [R1+0x14] ;  /* 0x0000140001027983 */ /* 0x000ea20000100800 */
[----:B------:R-:W-:-:S04]  /*16d0*/  @UP3 UIMAD.WIDE.U32 UR12, UR4, UR14, URZ ;  /* 0x0000000e040c32a5 */ /* 0x000fc8000f8e003f */
[----:B------:R-:W-:-:S03]  /*16e0*/  @UP3 UIMAD UR44, UR4, UR15, UR13 ;  /* 0x0000000f042c32a4 */ /* 0x000fc6000f8e020d */
[----:B------:R-:W-:Y:S02]  /*16f0*/  @UP3 UMOV UR41, UR12 ;  /* 0x0000000c00293c82 */ /* 0x000fe40008000000 */
[----:B------:R-:W-:Y:S02]  /*1700*/  ULDC.64 UR12, c[0x0][0x368] ;  /* 0x0000da00000c7ab9 */ /* 0x000fe40000000a00 */
[----:B------:R-:W-:Y:S02]  /*1710*/  @!UP3 UIMAD UR7, UR55, UR12, URZ ;  /* 0x0000000c3707b2a4 */ /* 0x000fe4000f8e023f */
[----:B------:R-:W-:Y:S02]  /*1720*/  ULDC UR16, c[0x0][0x224] ;  /* 0x0000890000107ab9 */ /* 0x000fe40000000800 */
[----:B------:R-:W-:Y:S02]  /*1730*/  @!UP3 UIMAD UR7, UR48, UR13, UR7 ;  /* 0x0000000d3007b2a4 */ /* 0x000fe4000f8e0207 */
[----:B------:R-:W-:-:S02]  /*1740*/  @!UP3 UIMAD.WIDE.U32 UR12, UR48, UR12, URZ ;  /* 0x0000000c300cb2a5 */ /* 0x000fc4000f8e003f */
[----:B------:R-:W-:Y:S02]  /*1750*/  UIMAD.WIDE.U32 UR34, UR48, UR16, URZ ;  /* 0x00000010302272a5 */ /* 0x000fe4000f8e003f */
[----:B------:R-:W-:Y:S01]  /*1760*/  @!UP3 UIADD3 UR44, UR13, UR7, URZ ;  /* 0x000000070d2cb290 */ /* 0x000fe2000fffe03f */
[----:B------:R-:W-:Y:S01]  /*1770*/  IABS R6, c[0x0][0x1c8] ;  /* 0x0000720000067a13 */ /* 0x000fe20000000000 */
[----:B------:R-:W-:Y:S02]  /*1780*/  ULDC.64 UR14, c[0x0][0x3d8] ;  /* 0x0000f600000e7ab9 */ /* 0x000fe40000000a00 */
[----:B------:R-:W-:Y:S02]  /*1790*/  @!UP3 UMOV UR41, UR12 ;  /* 0x0000000c0029bc82 */ /* 0x000fe40008000000 */
[----:B------:R-:W-:-:S04]  /*17a0*/  UIMAD.WIDE.U32 UR12, UR52, UR4, URZ ;  /* 0x00000004340c72a5 */ /* 0x000fc8000f8e003f */
[----:B------:R-:W-:Y:S01]  /*17b0*/  USEL UR34, UR58, UR12, !UP3 ;  /* 0x0000000c3a227287 */ /* 0x000fe2000d800000 */
[----:B--2---:R1:W2:Y:S02]  /*17c0*/  R2UR UR11, R0 ;  /* 0x00000000000b73c2 */ /* 0x0042a400000e0000 */
[----:B-1----:R-:W5:Y:S06]  /*17d0*/  LDL R0, [R1+0x4] ;  /* 0x0000040001007983 */ /* 0x002f6c0000100800 */
[----:B---3--:R-:W1:Y:S02]  /*17e0*/  R2UR UR18, R5 ;  /* 0x00000000051273c2 */ /* 0x008e6400000e0000 */
[----:B-1----:R-:W-:-:S04]  /*17f0*/  UIMAD UR7, UR55, UR16, UR18 ;  /* 0x00000010370772a4 */ /* 0x002fc8000f8e0212 */
[----:B------:R-:W-:-:S04]  /*1800*/  UIADD3 UR7, UR35, UR7, URZ ;  /* 0x0000000723077290 */ /* 0x000fc8000fffe03f */
[----:B--2---:R-:W-:Y:S01]  /*1810*/  UIMAD UR7, UR52, UR7, UR11 ;  /* 0x00000007340772a4 */ /* 0x004fe2000f8e020b */
[----:B------:R-:W1:Y:S03]  /*1820*/  S2UR UR11, SR_CTAID.X ;  /* 0x00000000000b79c3 */ /* 0x000e660000002500 */
[----:B------:R-:W-:Y:S02]  /*1830*/  UIADD3 UR16, UR59, UR7, URZ ;  /* 0x000000073b107290 */ /* 0x000fe4000fffe03f */
[----:B------:R-:W-:-:S04]  /*1840*/  UIMAD UR7, UR53, UR4, URZ ;  /* 0x00000004350772a4 */ /* 0x000fc8000f8e023f */
[----:B------:R-:W-:Y:S02]  /*1850*/  @UP3 UIADD3 UR16, UR13, UR7, URZ ;  /* 0x000000070d103290 */ /* 0x000fe4000fffe03f */
[----:B-1----:R-:W-:Y:S01]  /*1860*/  UIMAD.WIDE.U32 UR12, UR11, UR14, URZ ;  /* 0x0000000e0b0c72a5 */ /* 0x002fe2000f8e003f */
[----:B----4-:R1:W2:Y:S02]  /*1870*/  R2UR UR14, R4 ;  /* 0x00000000040e73c2 */ /* 0x0102a400000e0000 */
[----:B-1----:R-:W1:Y:S08]  /*1880*/  I2F.RP R4, R6 ;  /* 0x0000000600047306 */ /* 0x002e700000209400 */
[----:B-1----:R-:W1:Y:S02]  /*1890*/  MUFU.RCP R4, R4 ;  /* 0x0000000400047308 */ /* 0x002e640000001000 */
[----:B-1----:R-:W-:-:S06]  /*18a0*/  IADD3 R4, R4, 0xffffffe, RZ ;  /* 0x0ffffffe04047810 */ /* 0x002fcc0007ffe0ff */
[----:B------:R1:W3:Y:S01]  /*18b0*/  F2I.FTZ.U32.TRUNC.NTZ R5, R4 ;  /* 0x0000000400057305 */ /* 0x0002e2000021f000 */
[----:B------:R-:W-:Y:S01]  /*18c0*/  UIMAD UR15, UR11, UR15, UR13 ;  /* 0x0000000f0b0f72a4 */ /* 0x000fe2000f8e020d */
[----:B------:R4:W2:Y:S01]  /*18d0*/  R2UR UR35, R2 ;  /* 0x00000000022373c2 */ /* 0x0008a200000e0000 */
[----:B-1----:R-:W-:Y:S01]  /*18e0*/  IMAD.MOV.U32 R4, RZ, RZ, RZ ;  /* 0x000000ffff047224 */ /* 0x002fe200078e00ff */
[----:B----4-:R-:W-:Y:S01]  /*18f0*/  IABS R2, UR51 ;  /* 0x0000003300027c13 */ /* 0x010fe20008000000 */
[----:B------:R-:W-:Y:S02]  /*1900*/  USHF.L.U32 UR11, UR48, 0x7, URZ ;  /* 0x00000007300b7899 */ /* 0x000fe4000800063f */
[----:B------:R-:W-:Y:S02]  /*1910*/  USEL UR18, UR12, URZ, UP6 ;  /* 0x0000003f0c127287 */ /* 0x000fe4000b000000 */
[----:B------:R-:W-:Y:S02]  /*1920*/  USHF.L.U64.HI UR7, UR48, 0x7, UR55 ;  /* 0x0000000730077899 */ /* 0x000fe40008010237 */
[----:B------:R-:W-:-:S02]  /*1930*/  USEL UR12, UR11, URZ, UP1 ;  /* 0x0000003f0b0c7287 */ /* 0x000fc40008800000 */
[----:B------:R-:W-:Y:S02]  /*1940*/  USEL UR7, UR7, URZ, UP1 ;  /* 0x0000003f07077287 */ /* 0x000fe40008800000 */
[----:B------:R-:W-:-:S04]  /*1950*/  UIADD3 UR12, UP1, UR6, UR12, URZ ;  /* 0x0000000c060c7290 */ /* 0x000fc8000ff3e03f */
[----:B------:R-:W-:Y:S02]  /*1960*/  UIADD3.X UR11, UR43, UR7, URZ, UP1, !UPT ;  /* 0x000000072b0b7290 */ /* 0x000fe40008ffe43f */
[----:B------:R-:W-:Y:S01]  /*1970*/  UIMAD UR7, UR53, UR12, URZ ;  /* 0x0000000c350772a4 */ /* 0x000fe2000f8e023f */
[----:B------:R-:W-:-:S03]  /*1980*/  ISETP.NE.AND P2, PT, RZ, c[0x0][0x1c8], PT ;  /* 0x00007200ff007a0c */ /* 0x000fc60003f45270 */
[----:B------:R-:W-:Y:S02]  /*1990*/  UIMAD UR11, UR52, UR11, UR7 ;  /* 0x0000000b340b72a4 */ /* 0x000fe4000f8e0207 */
[----:B--2---:R-:W-:Y:S02]  /*19a0*/  @UP5 USEL UR7, UR35, UR4, !UP3 ;  /* 0x0000000423075287 */ /* 0x004fe4000d800000 */
[----:B------:R-:W-:Y:S02]  /*19b0*/  USEL UR15, UR15, URZ, UP6 ;  /* 0x0000003f0f0f7287 */ /* 0x000fe4000b000000 */
[----:B------:R-:W-:Y:S01]  /*19c0*/  USHF.R.S32.HI UR36, URZ, 0x1f, UR17 ;  /* 0x0000001f3f247899 */ /* 0x000fe20008011411 */
[----:B-----5:R3:W1:Y:S02]  /*19d0*/  R2UR UR13, R0 ;  /* 0x00000000000d73c2 */ /* 0x02066400000e0000 */
[----:B---3--:R-:W-:-:S04]  /*19e0*/  IMAD.MOV R0, RZ, RZ, -R5 ;  /* 0x000000ffff007224 */ /* 0x008fc800078e0a05 */
[----:B------:R-:W-:-:S04]  /*19f0*/  IMAD R0, R0, R6, RZ ;  /* 0x0000000600007224 */ /* 0x000fc800078e02ff */
[----:B------:R-:W-:-:S06]  /*1a00*/  IMAD.HI.U32 R0, R5, R0, R4 ;  /* 0x0000000005007227 */ /* 0x000fcc00078e0004 */
[----:B------:R-:W-:-:S04]  /*1a10*/  IMAD.HI.U32 R0, R0, R2, RZ ;  /* 0x0000000200007227 */ /* 0x000fc800078e00ff */
[----:B------:R-:W-:-:S04]  /*1a20*/  IMAD.MOV R4, RZ, RZ, -R0 ;  /* 0x000000ffff047224 */ /* 0x000fc800078e0a00 */
[----:B------:R-:W-:-:S05]  /*1a30*/  IMAD R2, R6, R4, R2 ;  /* 0x0000000406027224 */ /* 0x000fca00078e0202 */
[----:B------:R-:W-:-:S13]  /*1a40*/  ISETP.GT.U32.AND P0, PT, R6, R2, PT ;  /* 0x000000020600720c */ /* 0x000fda0003f04070 */
[----:B------:R-:W-:-:S05]  /*1a50*/  @!P0 IMAD.IADD R2, R2, 0x1, -R6 ;  /* 0x0000000102028824 */ /* 0x000fca00078e0a06 */
[----:B------:R-:W-:Y:S02]  /*1a60*/  ISETP.GE.U32.AND P3, PT, R2, R6, PT ;  /* 0x000000060200720c */ /* 0x000fe40003f66070 */
[----:B------:R-:W-:Y:S02]  /*1a70*/  @!P0 IADD3 R0, R0, 0x1, RZ ;  /* 0x0000000100008810 */ /* 0x000fe40007ffe0ff */
[----:B------:R-:W-:Y:S01]  /*1a80*/  ISETP.LE.AND P0, PT, RZ, UR14, PT ;  /* 0x0000000eff007c0c */ /* 0x000fe2000bf03270 */
[----:B------:R-:W-:-:S08]  /*1a90*/  ULDC UR14, c[0x0][0x234] ;  /* 0x00008d00000e7ab9 */ /* 0x000fd00000000800 */
[----:B------:R-:W-:-:S05]  /*1aa0*/  @P3 IADD3 R0, R0, 0x1, RZ ;  /* 0x0000000100003810 */ /* 0x000fca0007ffe0ff */
[----:B------:R-:W-:Y:S01]  /*1ab0*/  IMAD.MOV.U32 R11, RZ, RZ, R0 ;  /* 0x000000ffff0b7224 */ /* 0x000fe200078e0000 */
[----:B------:R-:W-:-:S03]  /*1ac0*/  @UP5 UIMAD UR7, UR51, UR14, UR7 ;  /* 0x0000000e330752a4 */ /* 0x000fc6000f8e0207 */
[----:B------:R-:W-:Y:S01]  /*1ad0*/  @!P0 IMAD.MOV R11, RZ, RZ, -R11 ;  /* 0x000000ffff0b8224 */ /* 0x000fe200078e0a0b */
[----:B------:R-:W-:-:S03]  /*1ae0*/  PLOP3.LUT P0, PT, PT, PT, UP5, 0x80, 0x0 ;  /* 0x000000000000781c */ /* 0x000fc60003f0f058 */
[----:B-1----:R-:W-:Y:S02]  /*1af0*/  @!UP5 UMOV UR7, UR13 ;  /* 0x0000000d0007dc82 */ /* 0x002fe40008000000 */
[----:B------:R-:W-:Y:S01]  /*1b00*/  UIMAD.WIDE.U32 UR12, UR52, UR12, URZ ;  /* 0x0000000c340c72a5 */ /* 0x000fe2000f8e003f */
[----:B------:R-:W-:-:S03]  /*1b10*/  @!P2 LOP3.LUT R11, RZ, c[0x0][0x1c8], RZ, 0x33, !PT ;  /* 0x00007200ff0baa12 */ /* 0x000fc600078e33ff */
[----:B------:R-:W-:Y:S01]  /*1b20*/  UIADD3 UR14, UR13, UR11, URZ ;  /* 0x0000000b0d0e7290 */ /* 0x000fe2000fffe03f */
[----:B------:R-:W-:-:S03]  /*1b30*/  SHF.R.S32.HI R12, RZ, 0x1f, R11 ;  /* 0x0000001fff0c7819 */ /* 0x000fc6000001140b */
[----:B------:R-:W-:Y:S05]  /*1b40*/  @!P0 BRA `(.L_x_1122) ;  /* 0x0000007000008947 */ /* 0x000fea0003800000 */
[----:B------:R-:W2:Y:S01]  /*1b50*/  LDL R7, [R1+0x20] ;  /* 0x0000200001077983 */ /* 0x000ea20000100800 */
[----:B------:R-:W-:Y:S02]  /*1b60*/  ULDC UR35, c[0x0][0x224] ;  /* 0x0000890000237ab9 */ /* 0x000fe40000000800 */
[----:B------:R-:W-:-:S04]  /*1b70*/  @!UP3 UIMAD UR4, UR48, UR35, URZ ;  /* 0x000000233004b2a4 */ /* 0x000fc8000f8e023f */
[----:B------:R-:W-:Y:S01]  /*1b80*/  ULEA UR4, UR48, UR4, 0x7 ;  /* 0x0000000430047291 */ /* 0x000fe2000f8e383f */
[----:B--2---:R-:W1:Y:S03]  /*1b90*/  R2UR UR11, R7 ;  /* 0x00000000070b73c2 */ /* 0x004e6600000e0000 */
[----:B-1----:R-:W-:Y:S01]  /*1ba0*/  UIMAD UR11, UR11, UR51, UR4 ;  /* 0x000000330b0b72a4 */ /* 0x002fe2000f8e0204 */
[----:B------:R-:W-:Y:S05]  /*1bb0*/  BRA `(.L_x_1123) ;  /* 0x0000003000007947 */ /* 0x000fea0003800000 */
.L_x_1122:
[----:B------:R-:W2:Y:S02]  /*1bc0*/  LDL R0, [R1+0x10] ;  /* 0x0000100001007983 */ /* 0x000ea40000100800 */
[----:B--2---:R1:W2:Y:S01]  /*1bd0*/  R2UR UR11, R0 ;  /* 0x00000000000b73c2 */ /* 0x0042a200000e0000 */
[----:B------:R-:W-:-:S07]  /*1be0*/  DEPBAR.LE SB1, 0x0, {2} ;  /* 0x000090040000791a */ /* 0x000fce0000000000 */
.L_x_1123:
[----:B------:R-:W2:Y:S04]  /*1bf0*/  LDL R2, [R1+0x1c] ;  /* 0x00001c0001027983 */ /* 0x000ea80000100800 */
[----:B------:R-:W3:Y:S01]  /*1c00*/  LDL R0, [R1] ;  /* 0x0000000001007983 */ /* 0x000ee20000100800 */
[----:B------:R-:W-:Y:S01]  /*1c10*/  USHF.R.S32.HI UR4, URZ, 0x1f, UR60 ;  /* 0x0000001f3f047899 */ /* 0x000fe2000801143c */
[----:B------:R-:W-:Y:S01]  /*1c20*/  SHF.R.S32.HI R14, RZ, 0x1f, R238 ;  /* 0x0000001fff0e7819 */ /* 0x000fe200000114ee */
[----:B------:R-:W-:Y:S01]  /*1c30*/  IMAD.U32 R10, RZ, RZ, UR9 ;  /* 0x00000009ff0a7e24 */ /* 0x000fe2000f8e00ff */
[----:B------:R-:W1:Y:S01]  /*1c40*/  S2R R15, SR_TID.X ;  /* 0x00000000000f7919 */ /* 0x000e620000002100 */
[----:B------:R-:W-:Y:S01]  /*1c50*/  SHF.R.S32.HI R233, RZ, 0x1f, R232 ;  /* 0x0000001fffe97819 */ /* 0x000fe200000114e8 */
[----:B------:R-:W-:Y:S01]  /*1c60*/  IMAD.U32 R9, RZ, RZ, UR8 ;  /* 0x00000008ff097e24 */ /* 0x000fe2000f8e00ff */
[----:B------:R-:W-:Y:S01]  /*1c70*/  ULDC.64 UR8, c[0x0][0x200] ;  /* 0x0000800000087ab9 */ /* 0x000fe20000000a00 */
[----:B------:R-:W-:Y:S01]  /*1c80*/  IMAD.U32 R8, RZ, RZ, UR6 ;  /* 0x00000006ff087e24 */ /* 0x000fe2000f8e00ff */
[----:B------:R-:W-:Y:S01]  /*1c90*/  BSSY B1, `(.L_x_1119) ;  /* 0x0000752000017945 */ /* 0x000fe20003800000 */
[----:B-1----:R-:W-:Y:S01]  /*1ca0*/  SHF.R.S32.HI R16, RZ, 0x1f, R15 ;  /* 0x0000001fff107819 */ /* 0x002fe2000001140f */
[----:B--2---:R-:W1:Y:S08]  /*1cb0*/  R2UR UR35, R2 ;  /* 0x00000000022373c2 */ /* 0x004e7000000e0000 */
[----:B---3--:R2:W3:Y:S01]  /*1cc0*/  R2UR UR38, R0 ;  /* 0x00000000002673c2 */ /* 0x0084e200000e0000 */
[----:B-1----:R-:W-:-:S02]  /*1cd0*/  UIADD3 UR12, UP4, UP3, UR12, UR60, UR35 ;  /* 0x0000003c0c0c7290 */ /* 0x002fc4000fb9e023 */
[----:B------:R-:W-:Y:S02]  /*1ce0*/  USHF.R.S32.HI UR35, URZ, 0x1f, UR51 ;  /* 0x0000001f3f237899 */ /* 0x000fe40008011433 */
[----:B------:R-:W-:-:S03]  /*1cf0*/  UIADD3 UR45, UP2, UP1, UR18, UR12, UR34 ;  /* 0x0000000c122d7290 */ /* 0x000fc6000f95e022 */
[----:B------:R-:W-:Y:S01]  /*1d00*/  ULDC.64 UR12, c[0x0][0x1a8] ;  /* 0x00006a00000c7ab9 */ /* 0x000fe20000000a00 */
[----:B--2---:R-:W-:Y:S01]  /*1d10*/  IADD3 R0, P0, R238, UR6, RZ ;  /* 0x00000006ee007c10 */ /* 0x004fe2000ff1e0ff */
[----:B---3--:R-:W-:Y:S02]  /*1d20*/  UIADD3.X UR4, UR14, UR4, UR38, UP4, UP3 ;  /* 0x000000040e047290 */ /* 0x008fe4000a7e6426 */
[----:B------:R-:W-:Y:S01]  /*1d30*/  UMOV UR18, 0x4 ;  /* 0x0000000400127882 */ /* 0x000fe20000000000 */
[----:B------:R-:W-:Y:S01]  /*1d40*/  IADD3.X R2, R14, UR43, RZ, P0, !PT ;  /* 0x0000002b0e027c10 */ /* 0x000fe200087fe4ff */
[----:B------:R-:W-:Y:S01]  /*1d50*/  UIADD3.X UR40, UR15, UR4, UR16, UP2, UP1 ;  /* 0x000000040f287290 */ /* 0x000fe200097e2410 */
[----:B------:R-:W-:Y:S01]  /*1d60*/  IMAD.WIDE.U32 R4, R0, c[0x0][0x190], R232 ;  /* 0x0000640000047a25 */ /* 0x000fe200078e00e8 */
[----:B------:R-:W-:-:S03]  /*1d70*/  UIMAD UR4, UR35, UR12, URZ ;  /* 0x0000000c230472a4 */ /* 0x000fc6000f8e023f */
[----:B------:R-:W-:Y:S01]  /*1d80*/  IMAD R2, R2, c[0x0][0x190], RZ ;  /* 0x0000640002027a24 */ /* 0x000fe200078e02ff */
[----:B------:R-:W-:Y:S01]  /*1d90*/  UIMAD UR38, UR51, UR13, UR4 ;  /* 0x0000000d332672a4 */ /* 0x000fe2000f8e0204 */
[----:B------:R-:W-:Y:S02]  /*1da0*/  IADD3 R6, P0, R4, UR54, RZ ;  /* 0x0000003604067c10 */ /* 0x000fe4000ff1e0ff */
[----:B------:R-:W-:Y:S01]  /*1db0*/  ULDC.64 UR12, c[0x0][0x378] ;  /* 0x0000de00000c7ab9 */ /* 0x000fe20000000a00 */
[----:B------:R-:W-:Y:S01]  /*1dc0*/  IMAD R0, R0, c[0x0][0x194], R2 ;  /* 0x0000650000007a24 */ /* 0x000fe200078e0202 */
[----:B------:R-:W-:Y:S01]  /*1dd0*/  UIMAD UR4, UR35, UR12, URZ ;  /* 0x0000000c230472a4 */ /* 0x000fe2000f8e023f */
[----:B------:R-:W-:-:S03]  /*1de0*/  LEA.HI R2, R16, R15, RZ, 0x5 ;  /* 0x0000000f10027211 */ /* 0x000fc600078f28ff */
[----:B------:R-:W-:Y:S01]  /*1df0*/  UIMAD UR35, UR51, UR13, UR4 ;  /* 0x0000000d332372a4 */ /* 0x000fe2000f8e0204 */
[----:B------:R-:W-:Y:S02]  /*1e00*/  IADD3.X R7, R5, UR50, R0, P0, !PT ;  /* 0x0000003205077c10 */ /* 0x000fe400087fe400 */
[----:B------:R-:W-:Y:S01]  /*1e10*/  ULDC.64 UR12, c[0x0][0x370] ;  /* 0x0000dc00000c7ab9 */ /* 0x000fe20000000a00 */
[----:B------:R-:W-:Y:S01]  /*1e20*/  LOP3.LUT R0, R2, 0xffffffe0, RZ, 0xc0, !PT ;  /* 0xffffffe002007812 */ /* 0x000fe200078ec0ff */
[----:B------:R-:W-:Y:S01]  /*1e30*/  UIMAD UR4, UR43, UR12, URZ ;  /* 0x0000000c2b0472a4 */ /* 0x000fe2000f8e023f */
[----:B------:R-:W-:Y:S01]  /*1e40*/  IADD3 R4, P0, R232, UR41, RZ ;  /* 0x00000029e8047c10 */ /* 0x000fe2000ff1e0ff */
[----:B------:R-:W-:Y:S01]  /*1e50*/  UIADD3 UR12, UR6, UR7, URZ ;  /* 0x00000007060c7290 */ /* 0x000fe2000fffe03f */
[----:B------:R-:W-:Y:S01]  /*1e60*/  SHF.R.S32.HI R2, RZ, 0x5, R2 ;  /* 0x00000005ff027819 */ /* 0x000fe20000011402 */
[----:B------:R-:W-:Y:S01]  /*1e70*/  UIMAD UR34, UR6, UR13, UR4 ;  /* 0x0000000d062272a4 */ /* 0x000fe2000f8e0204 */
[----:B------:R-:W-:Y:S01]  /*1e80*/  IMAD.IADD R0, R15, 0x1, -R0 ;  /* 0x000000010f007824 */ /* 0x000fe200078e0a00 */
[----:B------:R-:W-:Y:S01]  /*1e90*/  UIADD3 UR7, UR6, UR11, URZ ;  /* 0x0000000b06077290 */ /* 0x000fe2000fffe03f */
[----:B------:R-:W-:Y:S01]  /*1ea0*/  IADD3.X R5, R233, UR44, RZ, P0, !PT ;  /* 0x0000002ce9057c10 */ /* 0x000fe200087fe4ff */
[----:B------:R-:W-:Y:S01]  /*1eb0*/  UIMAD.WIDE UR12, UR12, UR18, UR8 ;  /* 0x000000120c0c72a5 */ /* 0x000fe2000f8e0208 */
[----:B------:R-:W-:Y:S01]  /*1ec0*/  IMAD R0, R2, UR61, R0 ;  /* 0x0000003d02007c24 */ /* 0x000fe2000f8e0200 */
[----:B------:R-:W-:-:S02]  /*1ed0*/  UIADD3 UR4, -UR5, UR10, UR17 ;  /* 0x0000000a05047290 */ /* 0x000fc4000fffe111 */
[----:B------:R-:W-:Y:S01]  /*1ee0*/  ULDC.64 UR8, c[0x0][0x3c8] ;  /* 0x0000f20000087ab9 */ /* 0x000fe20000000a00 */
[----:B------:R-:W-:Y:S01]  /*1ef0*/  IMAD.WIDE.U32 R4, R8, c[0x0][0x370], R4 ;  /* 0x0000dc0008047a25 */ /* 0x000fe200078e0004 */
[----:B------:R-:W-:Y:S01]  /*1f00*/  UIMAD.WIDE UR6, UR7, UR18, UR8 ;  /* 0x00000012070672a5 */ /* 0x000fe2000f8e0208 */
[C---:B------:R-:W-:Y:S01]  /*1f10*/  IADD3 R2, P0, R0.reuse, UR45, RZ ;  /* 0x0000002d00027c10 */ /* 0x040fe2000ff1e0ff */
[----:B------:R-:W-:Y:S01]  /*1f20*/  UMOV UR14, UR12 ;  /* 0x0000000c000e7c82 */ /* 0x000fe20008000000 */
[----:B------:R1:W2:Y:S01]  /*1f30*/  R2UR UR9, R10 ;  /* 0x000000000a0973c2 */ /* 0x0002a200000e0000 */
[----:B------:R-:W-:Y:S01]  /*1f40*/  ULDC UR18, c[0x0][0x2e8] ;  /* 0x0000ba0000127ab9 */ /* 0x000fe20000000800 */
[----:B------:R-:W-:Y:S01]  /*1f50*/  IADD3 R5, R5, UR34, RZ ;  /* 0x0000002205057c10 */ /* 0x000fe2000fffe0ff */
[----:B------:R-:W-:Y:S01]  /*1f60*/  UIADD3 UR4, UR4, -UR18, URZ ;  /* 0x8000001204047290 */ /* 0x000fe2000fffe03f */
[----:B------:R-:W-:Y:S01]  /*1f70*/  LEA.HI.X.SX32 R189, R0, UR40, 0x1, P0 ;  /* 0x0000002800bd7c11 */ /* 0x000fe200080f0eff */
[----:B------:R-:W-:Y:S01]  /*1f80*/  IMAD.U32 R0, RZ, RZ, UR51 ;  /* 0x00000033ff007e24 */ /* 0x000fe2000f8e00ff */
[----:B------:R-:W-:Y:S01]  /*1f90*/  UMOV UR16, UR6 ;  /* 0x0000000600107c82 */ /* 0x000fe20008000000 */
[----:B------:R-:W-:Y:S01]  /*1fa0*/  LEA R190, P2, R2, c[0x0][0x350], 0x2 ;  /* 0x0000d40002be7a11 */ /* 0x000fe200078410ff */
[----:B------:R-:W-:Y:S01]  /*1fb0*/  USHF.R.S32.HI UR18, URZ, 0x1f, UR4 ;  /* 0x0000001f3f127899 */ /* 0x000fe20008011404 */
[----:B------:R-:W-:Y:S01]  /*1fc0*/  IMAD.WIDE.U32 R4, R0, c[0x0][0x378], R4 ;  /* 0x0000de0000047a25 */ /* 0x000fe200078e0004 */
[----:B------:R1:W3:Y:S01]  /*1fd0*/  R2UR UR8, R9 ;  /* 0x00000000090873c2 */ /* 0x0002e200000e0000 */
[----:B------:R-:W-:Y:S01]  /*1fe0*/  UMOV UR15, UR7 ;  /* 0x00000007000f7c82 */ /* 0x000fe20008000000 */
[----:B------:R-:W-:Y:S01]  /*1ff0*/  LEA.HI.X R189, R2, c[0x0][0x354], R189, 0x2, P2 ;  /* 0x0000d50002bd7a11 */ /* 0x000fe200010f14bd */
[----:B------:R-:W-:Y:S01]  /*2000*/  ULEA.HI UR18, UR18, UR4, URZ, 0x6 ;  /* 0x0000000412127291 */ /* 0x000fe2000f8f303f */
[----:B------:R-:W-:Y:S01]  /*2010*/  IADD3 R5, R5, UR35, RZ ;  /* 0x0000002305057c10 */ /* 0x000fe2000fffe0ff */
[----:B------:R-:W-:Y:S01]  /*2020*/  IMAD.WIDE.U32 R6, R0, c[0x0][0x1a8], R6 ;  /* 0x00006a0000067a25 */ /* 0x000fe200078e0006 */
[----:B------:R-:W-:-:S02]  /*2030*/  UIADD3 UR6, UR46, -0x1, URZ ;  /* 0xffffffff2e067890 */ /* 0x000fc4000fffe03f */
[----:B------:R-:W-:Y:S01]  /*2040*/  USHF.R.S32.HI UR18, URZ, 0x6, UR18 ;  /* 0x000000063f127899 */ /* 0x000fe20008011412 */
[----:B------:R-:W-:Y:S01]  /*2050*/  IMAD R0, R14, c[0x0][0x370], RZ ;  /* 0x0000dc000e007a24 */ /* 0x000fe200078e02ff */
[----:B------:R-:W-:Y:S01]  /*2060*/  IADD3 R7, R7, UR38, RZ ;  /* 0x0000002607077c10 */ /* 0x000fe2000fffe0ff */
[----:B------:R-:W-:Y:S01]  /*2070*/  IMAD.WIDE.U32 R4, R238, c[0x0][0x370], R4 ;  /* 0x0000dc00ee047a25 */ /* 0x000fe200078e0004 */
[----:B------:R-:W-:Y:S01]  /*2080*/  UISETP.LT.AND UP1, UPT, URZ, UR18, UPT ;  /* 0x000000123f00728c */ /* 0x000fe2000bf21270 */
[----:B------:R-:W-:Y:S02]  /*2090*/  LEA R200, P4, R6, c[0x0][0x160], 0x1 ;  /* 0x0000580006c87a11 */ /* 0x000fe400078808ff */
[----:B------:R-:W-:Y:S01]  /*20a0*/  IMAD R0, R238, c[0x0][0x374], R0 ;  /* 0x0000dd00ee007a24 */ /* 0x000fe200078e0200 */
[----:B------:R-:W-:Y:S01]  /*20b0*/  USEL UR18, URZ, UR18, !UP1 ;  /* 0x000000123f127287 */ /* 0x000fe2000c800000 */
[----:B------:R-:W-:Y:S02]  /*20c0*/  LEA R198, P3, R4, c[0x0][0x330], 0x1 ;  /* 0x0000cc0004c67a11 */ /* 0x000fe400078608ff */
[----:B------:R-:W-:Y:S01]  /*20d0*/  IMAD.IADD R0, R5, 0x1, R0 ;  /* 0x0000000105007824 */ /* 0x000fe200078e0200 */
[----:B------:R-:W-:Y:S01]  /*20e0*/  UISETP.GT.AND UP1, UPT, UR46, UR18, UPT ;  /* 0x000000122e00728c */ /* 0x000fe2000bf24270 */
[----:B------:R-:W-:-:S03]  /*20f0*/  LEA.HI.X R201, R6, c[0x0][0x164], R7, 0x1, P4 ;  /* 0x0000590006c97a11 */ /* 0x000fc600020f0c07 */
[----:B------:R-:W-:Y:S02]  /*2100*/  LEA.HI.X R199, R4, c[0x0][0x334], R0, 0x1, P3 ;  /* 0x0000cd0004c77a11 */ /* 0x000fe400018f0c00 */
[----:B------:R-:W-:-:S13]  /*2110*/  PLOP3.LUT P0, PT, PT, PT, UP1, 0x80, 0x0 ;  /* 0x000000000000781c */ /* 0x000fda0003f0f018 */
[----:B-123--:R-:W-:Y:S05]  /*2120*/  @P0 BRA `(.L_x_1124) ;  /* 0x00000b2000000947 */ /* 0x00efea0003800000 */
        /* <DEDUP_REMOVED lines=18> */
.L_x_1125:
[----:B------:R-:W-:Y:S02]  /*2250*/  @UP0 UIADD3 UR4, UR32, UR37, URZ ;  /* 0x0000002520040290 */ /* 0x000fe4000fffe03f */
[----:B------:R-:W-:Y:S02]  /*2260*/  ULDC.64 UR10, c[0x0][0x3a8] ;  /* 0x0000ea00000a7ab9 */ /* 0x000fe40000000a00 */
[----:B------:R-:W-:-:S04]  /*2270*/  @UP0 UIMAD.WIDE.U32 UR6, UR4, UR10, URZ ;  /* 0x0000000a040602a5 */ /* 0x000fc8000f8e003f */
[----:B------:R-:W-:Y:S01]  /*2280*/  @UP0 UIMAD UR4, UR4, UR11, UR7 ;  /* 0x0000000b040402a4 */ /* 0x000fe2000f8e0207 */
        /* <DEDUP_REMOVED lines=11> */
[----:B------:R-:W-:Y:S02]  /*2340*/  UIADD3 UR4, UR7, UR4, URZ ;  /* 0x0000000407047290 */ /* 0x000fe4000fffe03f */
.L_x_1126:
        /* <DEDUP_REMOVED lines=8> */
[----:B------:R-:W-:Y:S02]  /*23d0*/  USHF.R.S32.HI UR12, URZ, 0x1f, UR51 ;  /* 0x0000001f3f0c7899 */ /* 0x000fe40008011433 */
        /* <DEDUP_REMOVED lines=20> */
.L_x_1128:
[----:B------:R-:W-:Y:S05]  /*2520*/  BSYNC B0 ;  /* 0x0000000000007941 */ /* 0x000fea0003800000 */
.L_x_1127:
[----:B------:R-:W-:Y:S01]  /*2530*/  IADD3 R0, R238, 0x20, RZ ;  /* 0x00000020ee007810 */ /* 0x000fe20007ffe0ff */
[----:B------:R-:W-:Y:S03]  /*2540*/  BSSY B0, `(.L_x_1129) ;  /* 0x000000e000007945 */ /* 0x000fe60003800000 */
[----:B------:R-:W-:-:S13]  /*2550*/  ISETP.GE.OR P2, PT, R0, UR5, P4 ;  /* 0x0000000500007c0c */ /* 0x000fda000a746670 */
        /* <DEDUP_REMOVED lines=12> */
.L_x_1130:
[----:B------:R-:W-:Y:S05]  /*2620*/  BSYNC B0 ;  /* 0x0000000000007941 */ /* 0x000fea0003800000 */
.L_x_1129:
        /* <DEDUP_REMOVED lines=15> */
.L_x_1132:
[----:B------:R-:W-:Y:S05]  /*2720*/  BSYNC B0 ;  /* 0x0000000000007941 */ /* 0x000fea0003800000 */
.L_x_1131:
[----:B------:R-:W-:Y:S01]  /*2730*/  IADD3 R0, R238, 0x60, RZ ;  /* 0x00000060ee007810 */ /* 0x000fe20007ffe0ff */
[----:B------:R-:W-:Y:S03]  /*2740*/  BSSY B0, `(.L_x_1133) ;  /* 0x000000d000007945 */ /* 0x000fe60003800000 */
[----:B------:R-:W-:-:S13]  /*2750*/  ISETP.GE.OR P0, PT, R0, UR5, P4 ;  /* 0x0000000500007c0c */ /* 0x000fda000a706670 */
        /* <DEDUP_REMOVED lines=11> */
.L_x_1134:
[----:B------:R-:W-:Y:S05]  /*2810*/  BSYNC B0 ;  /* 0x0000000000007941 */ /* 0x000fea0003800000 */
.L_x_1133:
[----:B------:R-:W-:Y:S01]  /*2820*/  ULDC.64 UR10, c[0x0][0x3a8] ;  /* 0x0000ea00000a7ab9 */ /* 0x000fe20000000a00 */
[----:B--2---:R-:W-:Y:S01]  /*2830*/  IMAD.U32 R4, RZ, RZ, UR17 ;  /* 0x00000011ff047e24 */ /* 0x004fe2000f8e00ff */
[----:B------:R-:W-:Y:S01]  /*2840*/  UIMAD UR5, UR36, UR10, URZ ;  /* 0x0000000a240572a4 */ /* 0x000fe2000f8e023f */
[----:B------:R-:W-:Y:S01]  /*2850*/  BSSY B0, `(.L_x_1135) ;  /* 0x0000017000007945 */ /* 0x000fe20003800000 */
[----:B------:R-:W-:Y:S01]  /*2860*/  USHF.R.S32.HI UR12, URZ, 0x1f, UR51 ;  /* 0x0000001f3f0c7899 */ /* 0x000fe20008011433 */
[----:B------:R-:W-:Y:S01]  /*2870*/  IMAD.WIDE.U32 R4, R4, c[0x0][0x3a8], R232 ;  /* 0x0000ea0004047a25 */ /* 0x000fe200078e00e8 */
[----:B------:R-:W-:-:S04]  /*2880*/  UIMAD UR5, UR17, UR11, UR5 ;  /* 0x0000000b110572a4 */ /* 0x000fc8000f8e0205 */
[----:B------:R-:W-:Y:S01]  /*2890*/  IADD3 R4, P4, R4, UR6, RZ ;  /* 0x0000000604047c10 */ /* 0x000fe2000ff9e0ff */
[----:B------:R-:W-:Y:S01]  /*28a0*/  ULDC.64 UR6, c[0x0][0x3c0] ;  /* 0x0000f00000067ab9 */ /* 0x000fe20000000a00 */
[----:B------:R-:W-:Y:S01]  /*28b0*/  MOV R0, UR5 ;  /* 0x0000000500007c02 */ /* 0x000fe20008000f00 */
        /* <DEDUP_REMOVED lines=16> */
.L_x_1136:
[----:B------:R-:W-:Y:S05]  /*29c0*/  BSYNC B0 ;  /* 0x0000000000007941 */ /* 0x000fea0003800000 */
.L_x_1135:
        /* <DEDUP_REMOVED lines=13> */
.L_x_1138:
[----:B------:R-:W-:Y:S05]  /*2aa0*/  BSYNC B0 ;  /* 0x0000000000007941 */ /* 0x000fea0003800000 */
.L_x_1137:
        /* <DEDUP_REMOVED lines=13> */
.L_x_1140:
[----:B------:R-:W-:Y:S05]  /*2b80*/  BSYNC B0 ;  /* 0x0000000000007941 */ /* 0x000fea0003800000 */
.L_x_1139:
        /* <DEDUP_REMOVED lines=12> */
.L_x_1124:
[----:B------:R-:W-:Y:S01]  /*2c50*/  ULDC.64 UR34, c[0x0][0x1a0] ;  /* 0x0000680000227ab9 */ /* 0x000fe20000000a00 */
[----:B------:R-:W-:Y:S01]  /*2c60*/  IMAD.U32 R4, RZ, RZ, UR17 ;  /* 0x00000011ff047e24 */ /* 0x000fe2000f8e00ff */
[----:B------:R-:W-:Y:S01]  /*2c70*/  UIMAD UR4, UR36, UR34, URZ ;  /* 0x00000022240472a4 */ /* 0x000fe2000f8e023f */
[----:B------:R-:W-:Y:S01]  /*2c80*/  IMAD R2, R12, c[0x0][0x1b8], RZ ;  /* 0x00006e000c027a24 */ /* 0x000fe200078e02ff */
[----:B------:R-:W-:Y:S01]  /*2c90*/  BSSY B0, `(.L_x_1142) ;  /* 0x0000023000007945 */ /* 0x000fe20003800000 */
[----:B------:R-:W-:Y:S01]  /*2ca0*/  IMAD.WIDE.U32 R4, R4, c[0x0][0x1a0], R232 ;  /* 0x0000680004047a25 */ /* 0x000fe200078e00e8 */
[----:B------:R-:W-:-:S03]  /*2cb0*/  UIMAD UR4, UR17, UR35, UR4 ;  /* 0x00000023110472a4 */ /* 0x000fc6000f8e0204 */
[----:B------:R-:W-:Y:S01]  /*2cc0*/  IMAD R2, R11, c[0x0][0x1bc], R2 ;  /* 0x00006f000b027a24 */ /* 0x000fe200078e0202 */
[----:B------:R-:W-:Y:S02]  /*2cd0*/  IADD3 R4, P0, R4, UR47, RZ ;  /* 0x0000002f04047c10 */ /* 0x000fe4000ff1e0ff */
[----:B------:R-:W-:Y:S01]  /*2ce0*/  IMAD.U32 R0, RZ, RZ, UR4 ;  /* 0x00000004ff007e24 */ /* 0x000fe2000f8e00ff */
[----:B------:R-:W-:-:S04]  /*2cf0*/  ULEA.HI UR4, UR6, UR6, URZ, 0x1 ;  /* 0x0000000606047291 */ /* 0x000fc8000f8f083f */
[----:B------:R-:W-:Y:S01]  /*2d00*/  IADD3.X R5, R5, UR49, R0, P0, !PT ;  /* 0x0000003105057c10 */ /* 0x000fe200087fe400 */
[----:B------:R-:W-:Y:S01]  /*2d10*/  ULOP3.LUT UR4, UR4, 0xfffffffe, URZ, 0xc0, !UPT ;  /* 0xfffffffe04047892 */ /* 0x000fe2000f8ec03f */
[----:B------:R-:W-:Y:S02]  /*2d20*/  PLOP3.LUT P0, PT, PT, PT, UP6, 0x80, 0x0 ;  /* 0x000000000000781c */ /* 0x000fe40003f0f068 */
[----:B------:R-:W-:Y:S01]  /*2d30*/  SHF.L.U32 R0, R242, 0x1, RZ ;  /* 0x00000001f2007819 */ /* 0x000fe200000006ff */
[----:B------:R-:W-:Y:S01]  /*2d40*/  UIADD3 UR4, UR6, -UR4, URZ ;  /* 0x8000000406047290 */ /* 0x000fe2000fffe03f */
[----:B------:R-:W-:-:S03]  /*2d50*/  IMAD.WIDE.U32 R4, R11, c[0x0][0x1b8], R4 ;  /* 0x00006e000b047a25 */ /* 0x000fc600078e0004 */
[----:B------:R-:W-:Y:S02]  /*2d60*/  UISETP.NE.AND UP0, UPT, UR4, 0x1, UPT ;  /* 0x000000010400788c */ /* 0x000fe4000bf05270 */
[----:B------:R-:W-:Y:S01]  /*2d70*/  UIMAD UR4, UR33, -0x80, UR5 ;  /* 0xffffff80210478a4 */ /* 0x000fe2000f8e0205 */
[----:B------:R-:W-:-:S03]  /*2d80*/  IADD3 R10, R5, R2, RZ ;  /* 0x00000002050a7210 */ /* 0x000fc60007ffe0ff */
[----:B------:R-:W-:Y:S02]  /*2d90*/  @P0 BAR.SYNC.DEFER_BLOCKING 0x0 ;  /* 0x0000000000000b1d */ /* 0x000fe40000010000 */
        /* <DEDUP_REMOVED lines=18> */
.L_x_1143:
[----:B------:R-:W-:Y:S05]  /*2ec0*/  BSYNC B0 ;  /* 0x0000000000007941 */ /* 0x000fea0003800000 */
.L_x_1142:
        /* <DEDUP_REMOVED lines=8> */
[----:B------:R-:W-:Y:S02]  /*2f50*/  IADD3 R2, P0, R238, 0x20, RZ ;  /* 0x00000020ee027810 */ /* 0x000fe40007f1e0ff */
[----:B------:R-:W-:-:S03]  /*2f60*/  MOV R7, R10 ;  /* 0x0000000a00077202 */ /* 0x000fc60000000f00 */
[----:B------:R-:W-:-:S04]  /*2f70*/  IMAD.X R6, RZ, RZ, R14, P0 ;  /* 0x000000ffff067224 */ /* 0x000fc800000e060e */
[----:B---3--:R-:W-:Y:S02]  /*2f80*/  IMAD R8, R6, c[0x0][0x1a0], RZ ;  /* 0x0000680006087a24 */ /* 0x008fe400078e02ff */
[----:B------:R-:W-:-:S04]  /*2f90*/  IMAD.MOV.U32 R6, RZ, RZ, R4 ;  /* 0x000000ffff067224 */ /* 0x000fc800078e0004 */
        /* <DEDUP_REMOVED lines=9> */
.L_x_1145:
[----:B------:R-:W-:Y:S05]  /*3030*/  BSYNC B0 ;  /* 0x0000000000007941 */ /* 0x000fea0003800000 */
.L_x_1144:
        /* <DEDUP_REMOVED lines=22> */
.L_x_1147:
[----:B------:R-:W-:Y:S05]  /*31a0*/  BSYNC B0 ;  /* 0x0000000000007941 */ /* 0x000fea0003800000 */
.L_x_1146:
        /* <DEDUP_REMOVED lines=21> */
.L_x_1149:
[----:B------:R-:W-:Y:S05]  /*3300*/  BSYNC B0 ;  /* 0x0000000000007941 */ /* 0x000fea0003800000 */
.L_x_1148:
        /* <DEDUP_REMOVED lines=13> */
.L_x_1151:
[----:B------:R-:W-:Y:S05]  /*33e0*/  BSYNC B0 ;  /* 0x0000000000007941 */ /* 0x000fea0003800000 */
.L_x_1150:
[----:B------:R-:W-:Y:S01]  /*33f0*/  ISETP.GE.AND P1, PT, R13, UR4, PT ;  /* 0x000000040d007c0c */ /* 0x000fe2000bf26270 */
[----:B------:R-:W-:-:S12]  /*3400*/  BSSY B0, `(.L_x_1152) ;  /* 0x000000e000007945 */ /* 0x000fd80003800000 */
[----:B------:R1:W-:Y:S01]  /*3410*/  @P1 STS.128 [R0+0x5000], RZ ;  /* 0x005000ff00001388 */ /* 0x0003e20000000c00 */
[----:B------:R-:W-:Y:S05]  /*3420*/  @P1 BRA `(.L_x_1153) ;  /* 0x000000b000001947 */ /* 0x000fea0003800000 */
[----:B------:R-:W-:-:S13]  /*3430*/  ISETP.GE.AND P0, PT, R232, c[0x0][0x220], PT ;  /* 0x00008800e8007a0c */ /* 0x000fda0003f06270 */
[----:B------:R1:W-:Y:S01]  /*3440*/  @P0 STS.128 [R0+0x5000], RZ ;  /* 0x005000ff00000388 */ /* 0x0003e20000000c00 */
[----:B------:R-:W-:Y:S05]  /*3450*/  @P0 BRA `(.L_x_1153) ;  /* 0x0000008000000947 */ /* 0x000fea0003800000 */
[----:B------:R-:W-:Y:S02]  /*3460*/  IMAD.MOV.U32 R2, RZ, RZ, c[0x0][0x370] ;  /* 0x0000dc00ff027624 */ /* 0x000fe400078e00ff */
[----:B---3--:R-:W-:-:S03]  /*3470*/  IMAD.MOV.U32 R5, RZ, RZ, c[0x0][0x374] ;  /* 0x0000dd00ff057624 */ /* 0x008fc600078e00ff */
[----:B------:R-:W-:-:S04]  /*3480*/  LEA R4, P0, R2, R198, 0x6 ;  /* 0x000000c602047211 */ /* 0x000fc800078030ff */
[----:B------:R-:W-:-:S05]  /*3490*/  LEA.HI.X R5, R2, R199, R5, 0x6, P0 ;  /* 0x000000c702057211 */ /* 0x000fca00000f3405 */
[----:B------:R-:W-:Y:S01]  /*34a0*/  @!PT LDS RZ, [RZ] ;  /* 0x00000000fffff984 */ /* 0x000fe20000000800 */
[----:B------:R-:W-:Y:S01]  /*34b0*/  @!PT LDS RZ, [RZ] ;  /* 0x00000000fffff984 */ /* 0x000fe20000000800 */
[----:B------:R-:W-:Y:S01]  /*34c0*/  @!PT LDS RZ, [RZ] ;  /* 0x00000000fffff984 */ /* 0x000fe20000000800 */
[----:B------:R3:W-:Y:S04]  /*34d0*/  LDGSTS.E.BYPASS.LTC128B.128 [R0+0x5000], [R4.64] ;  /* 0x0500000004007fae */ /* 0x0007e8000b901d48 */
.L_x_1153:
[----:B------:R-:W-:Y:S05]  /*34e0*/  BSYNC B0 ;  /* 0x0000000000007941 */ /* 0x000fea0003800000 */
.L_x_1152:
[----:B------:R-:W-:Y:S01]  /*34f0*/  PLOP3.LUT P0, PT, PT, PT, UP0, 0x40, 0x0 ;  /* 0x000000000000781c */ /* 0x000fe20003f0e808 */
[----:B------:R-:W-:Y:S01]  /*3500*/  BSSY B0, `(.L_x_1154) ;  /* 0x0000013000007945 */ /* 0x000fe20003800000 */
[----:B------:R-:W-:-:S04]  /*3510*/  IADD3 R2, R242, 0x1000, RZ ;  /* 0x00001000f2027810 */ /* 0x000fc80007ffe0ff */
        /* <DEDUP_REMOVED lines=17> */
.L_x_1155:
[----:B------:R-:W-:Y:S05]  /*3630*/  BSYNC B0 ;  /* 0x0000000000007941 */ /* 0x000fea0003800000 */
.L_x_1154:
        /* <DEDUP_REMOVED lines=20> */
.L_x_1157:
[----:B------:R-:W-:Y:S05]  /*3780*/  BSYNC B0 ;  /* 0x0000000000007941 */ /* 0x000fea0003800000 */
.L_x_1156:
[----:B------:R-:W-:Y:S01]  /*3790*/  ULDC.64 UR34, c[0x0][0x198] ;  /* 0x0000660000227ab9 */ /* 0x000fe20000000a00 */
[----:B---3--:R-:W-:Y:S01]  /*37a0*/  IMAD.U32 R4, RZ, RZ, UR17 ;  /* 0x00000011ff047e24 */ /* 0x008fe2000f8e00ff */
[----:B------:R-:W-:Y:S01]  /*37b0*/  UIMAD UR7, UR36, UR34, URZ ;  /* 0x00000022240772a4 */ /* 0x000fe2000f8e023f */
[C---:B------:R-:W-:Y:S01]  /*37c0*/  SHF.L.U64.HI R8, R239.reuse, 0x2, R252 ;  /* 0x00000002ef087819 */ /* 0x040fe200000102fc */
[----:B------:R-:W-:Y:S01]  /*37d0*/  IMAD.MOV.U32 R237, RZ, RZ, 0x7f800000 ;  /* 0x7f800000ffed7424 */ /* 0x000fe200078e00ff */
[----:B------:R-:W-:Y:S01]  /*37e0*/  ISETP.GE.AND P2, PT, R239, UR4, PT ;  /* 0x00000004ef007c0c */ /* 0x000fe2000bf46270 */
[----:B------:R-:W-:Y:S01]  /*37f0*/  UIMAD UR7, UR17, UR35, UR7 ;  /* 0x00000023110772a4 */ /* 0x000fe2000f8e0207 */
[----:B------:R-:W-:-:S05]  /*3800*/  IMAD.WIDE.U32 R4, R4, c[0x0][0x198], R232 ;  /* 0x0000660004047a25 */ /* 0x000fca00078e00e8 */
[----:B------:R-:W-:Y:S01]  /*3810*/  IMAD.U32 R2, RZ, RZ, UR7 ;  /* 0x00000007ff027e24 */ /* 0x000fe2000f8e00ff */
[----:B------:R-:W-:Y:S01]  /*3820*/  IADD3 R6, P0, R4, UR39, RZ ;  /* 0x0000002704067c10 */ /* 0x000fe2000ff1e0ff */
[----:B------:R-:W-:-:S03]  /*3830*/  IMAD.SHL.U32 R4, R239, 0x4, RZ ;  /* 0x00000004ef047824 */ /* 0x000fc600078e00ff */
[----:B------:R-:W-:Y:S02]  /*3840*/  IADD3.X R7, R5, UR42, R2, P0, !PT ;  /* 0x0000002a05077c10 */ /* 0x000fe400087fe402 */
[C---:B------:R-:W-:Y:S02]  /*3850*/  IADD3 R5, R239.reuse, 0x8, RZ ;  /* 0x00000008ef057810 */ /* 0x040fe40007ffe0ff */
[----:B------:R-:W-:Y:S02]  /*3860*/  IADD3 R4, P1, R4, UR14, RZ ;  /* 0x0000000e04047c10 */ /* 0x000fe4000ff3e0ff */
[----:B------:R-:W-:Y:S02]  /*3870*/  IADD3 R2, R239, 0x28, RZ ;  /* 0x00000028ef027810 */ /* 0x000fe40007ffe0ff */
[----:B------:R-:W-:Y:S02]  /*3880*/  ISETP.GE.AND P0, PT, R5, UR4, PT ;  /* 0x0000000405007c0c */ /* 0x000fe4000bf06270 */
[----:B------:R-:W-:-:S02]  /*3890*/  IADD3.X R5, R8, UR13, RZ, P1, !PT ;  /* 0x0000000d08057c10 */ /* 0x000fc40008ffe4ff */
[----:B------:R-:W-:Y:S01]  /*38a0*/  ISETP.GE.AND P1, PT, R2, UR4, PT ;  /* 0x0000000402007c0c */ /* 0x000fe2000bf26270 */
[----:B------:R-:W-:Y:S01]  /*38b0*/  IMAD.MOV.U32 R236, RZ, RZ, 0x7f800000 ;  /* 0x7f800000ffec7424 */ /* 0x000fe200078e00ff */
[----:B------:R-:W-:Y:S01]  /*38c0*/  IADD3 R8, R239, 0x20, RZ ;  /* 0x00000020ef087810 */ /* 0x000fe20007ffe0ff */
[----:B------:R3:W5:Y:S01]  /*38d0*/  @!P2 LDG.E R237, [R4.64] ;  /* 0x0000000804eda981 */ /* 0x000762000c1e1900 */
[----:B------:R-:W-:Y:S02]  /*38e0*/  SHF.R.S32.HI R9, RZ, 0x1f, R2 ;  /* 0x0000001fff097819 */ /* 0x000fe40000011402 */
[----:B------:R-:W-:-:S03]  /*38f0*/  ISETP.GE.AND P2, PT, R8, UR4, PT ;  /* 0x0000000408007c0c */ /* 0x000fc6000bf46270 */
[----:B------:R3:W5:Y:S01]  /*3900*/  @!P0 LDG.E R236, [R4.64+0x20] ;  /* 0x0000200804ec8981 */ /* 0x000762000c1e1900 */
[----:B------:R-:W-:Y:S02]  /*3910*/  IMAD.MOV.U32 R234, RZ, RZ, 0x7f800000 ;  /* 0x7f800000ffea7424 */ /* 0x000fe400078e00ff */
[----:B------:R-:W-:Y:S01]  /*3920*/  IMAD.MOV.U32 R235, RZ, RZ, 0x7f800000 ;  /* 0x7f800000ffeb7424 */ /* 0x000fe200078e00ff */
[----:B------:R-:W-:-:S04]  /*3930*/  @!P1 LEA R8, P0, R2, UR14, 0x2 ;  /* 0x0000000e02089c11 */ /* 0x000fc8000f8010ff */
[----:B------:R-:W-:Y:S01]  /*3940*/  @!P1 LEA.HI.X R9, R2, UR13, R9, 0x2, P0 ;  /* 0x0000000d02099c11 */ /* 0x000fe200080f1409 */
[----:B------:R1:W-:Y:S04]  /*3950*/  @P6 STS.128 [R0+0x6000], RZ ;  /* 0x006000ff00006388 */ /* 0x0003e80000000c00 */
[----:B------:R1:W5:Y:S01]  /*3960*/  @!P1 LDG.E R234, [R8.64] ;  /* 0x0000000808ea9981 */ /* 0x000362000c1e1900 */
[----:B------:R-:W-:Y:S01]  /*3970*/  IMAD R2, R12, c[0x0][0x1b0], RZ ;  /* 0x00006c000c027a24 */ /* 0x000fe200078e02ff */
[----:B------:R-:W-:Y:S02]  /*3980*/  BSSY B0, `(.L_x_1158) ;  /* 0x0000015000007945 */ /* 0x000fe40003800000 */
[----:B------:R3:W5:Y:S01]  /*3990*/  @!P2 LDG.E R235, [R4.64+0x80] ;  /* 0x0000800804eba981 */ /* 0x000762000c1e1900 */
[----:B------:R-:W-:-:S02]  /*39a0*/  IMAD R2, R11, c[0x0][0x1b4], R2 ;  /* 0x00006d000b027a24 */ /* 0x000fc400078e0202 */
[----:B---3--:R-:W-:-:S04]  /*39b0*/  IMAD.WIDE.U32 R4, R11, c[0x0][0x1b0], R6 ;  /* 0x00006c000b047a25 */ /* 0x008fc800078e0006 */
        /* <DEDUP_REMOVED lines=17> */
.L_x_1159:
[----:B-1----:R-:W-:Y:S05]  /*3ad0*/  BSYNC B0 ;  /* 0x0000000000007941 */ /* 0x002fea0003800000 */
.L_x_1158:
[----:B------:R1:W-:Y:S01]  /*3ae0*/  @P5 STS.128 [R0+0x7000], RZ ;  /* 0x007000ff00005388 */ /* 0x0003e20000000c00 */
[----:B------:R-:W-:Y:S01]  /*3af0*/  BSSY B0, `(.L_x_1160) ;  /* 0x0000013000007945 */ /* 0x000fe20003800000 */
        /* <DEDUP_REMOVED lines=18> */
.L_x_1161:
[----:B------:R-:W-:Y:S05]  /*3c20*/  BSYNC B0 ;  /* 0x0000000000007941 */ /* 0x000fea0003800000 */
.L_x_1160:
        /* <DEDUP_REMOVED lines=20> */
.L_x_1163:
[----:B------:R-:W-:Y:S05]  /*3d70*/  BSYNC B0 ;  /* 0x0000000000007941 */ /* 0x000fea0003800000 */
.L_x_1162:
        /* <DEDUP_REMOVED lines=19> */
.L_x_1165:
[----:B------:R-:W-:Y:S05]  /*3eb0*/  BSYNC B0 ;  /* 0x0000000000007941 */ /* 0x000fea0003800000 */
.L_x_1164:
[----:B------:R-:W0:Y:S01]  /*3ec0*/  LDGDEPBAR ;  /* 0x00000000000079af */ /* 0x000e220000000000 */
[----:B-1234-:R-:W-:Y:S01]  /*3ed0*/  LEA.HI R0, R16, R15, RZ, 0x4 ;  /* 0x0000000f10007211 */ /* 0x01efe200078f20ff */
[----:B------:R-:W-:Y:S01]  /*3ee0*/  IMAD.MOV.U32 R180, RZ, RZ, 0x20 ;  /* 0x00000020ffb47424 */ /* 0x000fe200078e00ff */
[----:B------:R-:W-:Y:S01]  /*3ef0*/  PLOP3.LUT P3, PT, PT, PT, UP0, 0x40, 0x0 ;  /* 0x000000000000781c */ /* 0x000fe20003f6e808 */
[----:B------:R-:W-:Y:S01]  /*3f00*/  IMAD.MOV.U32 R128, RZ, RZ, 0x40 ;  /* 0x00000040ff807424 */ /* 0x000fe200078e00ff */
[----:B------:R-:W-:Y:S01]  /*3f10*/  LOP3.LUT R0, R0, 0xfffffff0, RZ, 0xc0, !PT ;  /* 0xfffffff000007812 */ /* 0x000fe200078ec0ff */
[----:B------:R-:W-:Y:S01]  /*3f20*/  UIADD3 UR4, UR17, UR10, URZ ;  /* 0x0000000a11047290 */ /* 0x000fe2000fffe03f */
[----:B------:R-:W-:Y:S01]  /*3f30*/  PLOP3.LUT P2, PT, PT, PT, UP0, 0x40, 0x0 ;  /* 0x000000000000781c */ /* 0x000fe20003f4e808 */
[----:B------:R-:W-:Y:S01]  /*3f40*/  IMAD.MOV.U32 R219, RZ, RZ, R187 ;  /* 0x000000ffffdb7224 */ /* 0x000fe200078e00bb */
[----:B------:R-:W-:Y:S01]  /*3f50*/  CS2R R94, SRZ ;  /* 0x00000000005e7805 */ /* 0x000fe2000001ff00 */
[----:B------:R-:W-:Y:S01]  /*3f60*/  IMAD.IADD R0, R15, 0x1, -R0 ;  /* 0x000000010f007824 */ /* 0x000fe200078e0a00 */
[----:B------:R-:W-:Y:S01]  /*3f70*/  UIADD3 UR4, -UR5, 0x80, UR4 ;  /* 0x0000008005047890 */ /* 0x000fe2000fffe104 */
        /* <DEDUP_REMOVED lines=12> */
[----:B------:R-:W-:-:S04]  /*4040*/  DEPBAR.LE SB0, 0x1 ;  /* 0x000080400000791a */ /* 0x000fc80000000000 */
[----:B------:R-:W-:Y:S01]  /*4050*/  BAR.SYNC.DEFER_BLOCKING 0x0 ;  /* 0x0000000000007b1d */ /* 0x000fe20000010000 */
        /* <DEDUP_REMOVED lines=42> */
[----:B------:R-:W-:Y:S01]  /*4300*/  ULDC UR7, c[0x0][0x2e8] ;  /* 0x0000ba0000077ab9 */ /* 0x000fe20000000800 */
[----:B------:R1:W1:Y:S01]  /*4310*/  LDSM.16.M88.4 R160, [R177+0xa800] ;  /* 0x00a80000b1a0783b */ /* 0x0002620000000200 */
[----:B------:R-:W-:-:S02]  /*4320*/  UIADD3 UR34, UR4, -UR7, URZ ;  /* 0x8000000704227290 */ /* 0x000fc4000fffe03f */
[----:B------:R-:W-:Y:S01]  /*4330*/  UIADD3 UR35, UR17, 0x80, URZ ;  /* 0x0000008011237890 */ /* 0x000fe2000fffe03f */
[----:B------:R1:W1:Y:S01]  /*4340*/  LDSM.16.M88.4 R164, [R178+0xa000] ;  /* 0x00a00000b2a4783b */ /* 0x0002620000000200 */
[----:B------:R-:W-:-:S03]  /*4350*/  ULDC UR12, c[0x0][0x2e4] ;  /* 0x0000b900000c7ab9 */ /* 0x000fc60000000800 */
[----:B------:R1:W1:Y:S04]  /*4360*/  LDSM.16.M88.4 R168, [R178+0xa800] ;  /* 0x00a80000b2a8783b */ /* 0x0002680000000200 */
.L_x_1170:
[----:B------:R-:W0:Y:S01]  /*4370*/  LDGDEPBAR ;  /* 0x00000000000079af */ /* 0x000e220000000000 */
[----:B------:R-:W-:Y:S01]  /*4380*/  IADD3 R8, P0, R241, UR16, RZ ;  /* 0x00000010f1087c10 */ /* 0x000fe2000ff1e0ff */
[----:B------:R-:W-:Y:S01]  /*4390*/  USHF.L.U32 UR4, UR6, 0x6, URZ ;  /* 0x0000000606047899 */ /* 0x000fe2000800063f */
[C---:B------:R-:W-:Y:S01]  /*43a0*/  IADD3 R0, R173.reuse, R180, RZ ;  /* 0x000000b4ad007210 */ /* 0x040fe20007ffe0ff */
[----:B------:R-:W-:Y:S01]  /*43b0*/  ULDC UR7, c[0x0][0x2e4] ;  /* 0x0000b90000077ab9 */ /* 0x000fe20000000800 */
[----:B------:R-:W-:Y:S01]  /*43c0*/  IADD3.X R9, R240, UR15, RZ, P0, !PT ;  /* 0x0000000ff0097c10 */ /* 0x000fe200087fe4ff */
[----:B------:R-:W-:Y:S01]  /*43d0*/  UISETP.GE.AND UP0, UPT, UR4, UR34, UPT ;  /* 0x000000220400728c */ /* 0x000fe2000bf06270 */
[----:B------:R-:W-:Y:S02]  /*43e0*/  IADD3 R2, R173, R128, RZ ;  /* 0x00000080ad027210 */ /* 0x000fe40007ffe0ff */
[----:B------:R-:W-:Y:S02]  /*43f0*/  MOV R210, R190 ;  /* 0x000000be00d27202 */ /* 0x000fe40000000f00 */
[----:B------:R-:W-:Y:S02]  /*4400*/  MOV R211, R189 ;  /* 0x000000bd00d37202 */ /* 0x000fe40000000f00 */
[----:B------:R-:W-:Y:S01]  /*4410*/  PLOP3.LUT P0, PT, PT, PT, UP0, 0x80, 0x0 ;  /* 0x000000000000781c */ /* 0x000fe20003f0f008 */
[----:B------:R-:W-:Y:S04]  /*4420*/  DEPBAR.LE SB0, 0x0 ;  /* 0x000080000000791a */ /* 0x000fe80000000000 */
[----:B------:R-:W-:Y:S08]  /*4430*/  BAR.SYNC.DEFER_BLOCKING 0x0 ;  /* 0x0000000000007b1d */ /* 0x000ff00000010000 */
[----:B------:R-:W-:Y:S08]  /*4440*/  LDSM.16.M88.4 R32, [R173] ;  /* 0x00000000ad20783b */ /* 0x000ff00000000200 */
[----:B------:R-:W4:Y:S08]  /*4450*/  LDSM.16.M88.4 R16, [R176+0x6000] ;  /* 0x00600000b010783b */ /* 0x000f300000000200 */
[----:B------:R-:W3:Y:S08]  /*4460*/  LDSM.16.M88.4 R28, [R173+0x1000] ;  /* 0x00100000ad1c783b */ /* 0x000ef00000000200 */
[----:B-----5:R3:W5:Y:S04]  /*4470*/  LDG.E R185, [R8.64] ;  /* 0x0000000808b97981 */ /* 0x020768000c1e1900 */
[----:B------:R3:W5:Y:S04]  /*4480*/  LDG.E R186, [R8.64+0x20] ;  /* 0x0000200808ba7981 */ /* 0x000768000c1e1900 */
[----:B------:R3:W5:Y:S04]  /*4490*/  LDG.E R184, [R8.64+0x80] ;  /* 0x0000800808b87981 */ /* 0x000768000c1e1900 */
[----:B------:R3:W5:Y:S04]  /*44a0*/  LDG.E R183, [R8.64+0xa0] ;  /* 0x0000a00808b77981 */ /* 0x000768000c1e1900 */
[----:B------:R-:W2:Y:S01]  /*44b0*/  LDSM.16.M88.4 R100, [R176+0x6800] ;  /* 0x00680000b064783b */ /* 0x000ea20000000200 */
[-C--:B----4-:R-:W-:Y:S07]  /*44c0*/  HMMA.16816.F32 R4, R32, R16.reuse, RZ ;  /* 0x000000102004723c */ /* 0x090fee00000018ff */
[----:B------:R-:W-:Y:S08]  /*44d0*/  LDSM.16.M88.4 R104, [R0] ;  /* 0x000000000068783b */ /* 0x000ff00000000200 */
[----:B------:R-:W4:Y:S01]  /*44e0*/  LDSM.16.M88.4 R108, [R179+0x6000] ;  /* 0x00600000b36c783b */ /* 0x000f220000000200 */
[C---:B---3--:R-:W-:Y:S07]  /*44f0*/  HMMA.16816.F32 R8, R28.reuse, R16, RZ ;  /* 0x000000101c08723c */ /* 0x048fee00000018ff */
[----:B------:R3:W1:Y:S01]  /*4500*/  LDSM.16.M88.4 R112, [R0+0x1000] ;  /* 0x001000000070783b */ /* 0x0006620000000200 */
[-C--:B------:R-:W-:Y:S07]  /*4510*/  HMMA.16816.F32 R12, R28, R18.reuse, RZ ;  /* 0x000000121c0c723c */ /* 0x080fee00000018ff */
[----:B------:R-:W1:Y:S01]  /*4520*/  LDSM.16.M88.4 R116, [R179+0x6800] ;  /* 0x00680000b374783b */ /* 0x000e620000000200 */
[C---:B------:R-:W-:Y:S07]  /*4530*/  HMMA.16816.F32 R16, R32.reuse, R18, RZ ;  /* 0x000000122010723c */ /* 0x040fee00000018ff */
[----:B------:R-:W-:Y:S01]  /*4540*/  LDSM.16.M88.4 R120, [R2] ;  /* 0x000000000278783b */ /* 0x000fe20000000200 */
[-C--:B--2---:R-:W-:Y:S07]  /*4550*/  HMMA.16816.F32 R20, R32, R100.reuse, RZ ;  /* 0x000000642014723c */ /* 0x084fee00000018ff */
[----:B------:R-:W2:Y:S01]  /*4560*/  LDSM.16.M88.4 R124, [R177+0x6000] ;  /* 0x00600000b17c783b */ /* 0x000ea20000000200 */
[----:B---3--:R-:W-:Y:S01]  /*4570*/  IADD3 R0, R0, R128, RZ ;  /* 0x0000008000007210 */ /* 0x008fe20007ffe0ff */
[C---:B------:R-:W-:Y:S06]  /*4580*/  HMMA.16816.F32 R24, R28.reuse, R100, RZ ;  /* 0x000000641c18723c */ /* 0x040fec00000018ff */
[----:B------:R-:W-:Y:S02]  /*4590*/  LDSM.16.M88.4 R128, [R177+0x6800] ;  /* 0x00680000b180783b */ /* 0x000fe40000000200 */
[-C--:B------:R-:W-:Y:S06]  /*45a0*/  HMMA.16816.F32 R28, R28, R102.reuse, RZ ;  /* 0x000000661c1c723c */ /* 0x080fec00000018ff */
[----:B------:R-:W-:Y:S02]  /*45b0*/  LDSM.16.M88.4 R132, [R0] ;  /* 0x000000000084783b */ /* 0x000fe40000000200 */
[----:B------:R-:W-:Y:S06]  /*45c0*/  HMMA.16816.F32 R32, R32, R102, RZ ;  /* 0x000000662020723c */ /* 0x000fec00000018ff */
[----:B------:R-:W3:Y:S02]  /*45d0*/  LDSM.16.M88.4 R100, [R2+0x1000] ;  /* 0x001000000264783b */ /* 0x000ee40000000200 */
[-C--:B----4-:R-:W-:Y:S06]  /*45e0*/  HMMA.16816.F32 R4, R104, R108.reuse, R4 ;  /* 0x0000006c6804723c */ /* 0x090fec0000001804 */
[----:B------:R-:W4:Y:S02]  /*45f0*/  LDSM.16.M88.4 R136, [R178+0x6000] ;  /* 0x00600000b288783b */ /* 0x000f240000000200 */
[C---:B-1----:R-:W-:Y:S08]  /*4600*/  HMMA.16816.F32 R8, R112.reuse, R108, R8 ;  /* 0x0000006c7008723c */ /* 0x042ff00000001808 */
[-C--:B------:R-:W-:Y:S08]  /*4610*/  HMMA.16816.F32 R12, R112, R110.reuse, R12 ;  /* 0x0000006e700c723c */ /* 0x080ff0000000180c */
[C---:B------:R-:W-:Y:S08]  /*4620*/  HMMA.16816.F32 R16, R104.reuse, R110, R16 ;  /* 0x0000006e6810723c */ /* 0x040ff00000001810 */
[-C--:B------:R-:W-:Y:S08]  /*4630*/  HMMA.16816.F32 R20, R104, R116.reuse, R20 ;  /* 0x000000746814723c */ /* 0x080ff00000001814 */
[C---:B------:R-:W-:Y:S08]  /*4640*/  HMMA.16816.F32 R24, R112.reuse, R116, R24 ;  /* 0x000000747018723c */ /* 0x040ff00000001818 */
[-C--:B------:R-:W-:Y:S08]  /*4650*/  HMMA.16816.F32 R28, R112, R118.reuse, R28 ;  /* 0x00000076701c723c */ /* 0x080ff0000000181c */
[----:B------:R-:W-:Y:S01]  /*4660*/  HMMA.16816.F32 R32, R104, R118, R32 ;  /* 0x000000766820723c */ /* 0x000fe20000001820 */
[----:B------:R-:W1:Y:S07]  /*4670*/  LDSM.16.M88.4 R104, [R0+0x1000] ;  /* 0x001000000068783b */ /* 0x000e6e0000000200 */
[-C--:B--2---:R-:W-:Y:S08]  /*4680*/  HMMA.16816.F32 R4, R120, R124.reuse, R4 ;  /* 0x0000007c7804723c */ /* 0x084ff00000001804 */
[C---:B---3--:R-:W-:Y:S08]  /*4690*/  HMMA.16816.F32 R8, R100.reuse, R124, R8 ;  /* 0x0000007c6408723c */ /* 0x048ff00000001808 */
[-C--:B------:R-:W-:Y:S08]  /*46a0*/  HMMA.16816.F32 R12, R100, R126.reuse, R12 ;  /* 0x0000007e640c723c */ /* 0x080ff0000000180c */
[C---:B------:R-:W-:Y:S08]  /*46b0*/  HMMA.16816.F32 R16, R120.reuse, R126, R16 ;  /* 0x0000007e7810723c */ /* 0x040ff00000001810 */
[-C--:B------:R-:W-:Y:S08]  /*46c0*/  HMMA.16816.F32 R20, R120, R128.reuse, R20 ;  /* 0x000000807814723c */ /* 0x080ff00000001814 */
[C---:B------:R-:W-:Y:S08]  /*46d0*/  HMMA.16816.F32 R24, R100.reuse, R128, R24 ;  /* 0x000000806418723c */ /* 0x040ff00000001818 */
[-C--:B------:R-:W-:Y:S08]  /*46e0*/  HMMA.16816.F32 R28, R100, R130.reuse, R28 ;  /* 0x00000082641c723c */ /* 0x080ff0000000181c */
[----:B------:R-:W-:Y:S08]  /*46f0*/  HMMA.16816.F32 R32, R120, R130, R32 ;  /* 0x000000827820723c */ /* 0x000ff00000001820 */
[-C--:B----4-:R-:W-:Y:S08]  /*4700*/  HMMA.16816.F32 R4, R132, R136.reuse, R4 ;  /* 0x000000888404723c */ /* 0x090ff00000001804 */
        /* <DEDUP_REMOVED lines=9> */
[----:B------:R-:W2:Y:S01]  /*47a0*/  MUFU.TANH R110, R5 ;  /* 0x00000005006e7308 */ /* 0x000ea20000002400 */
        /* <DEDUP_REMOVED lines=8> */
[----:B------:R-:W-:Y:S02]  /*4830*/  FMUL.FTZ R16, R16, c[0x0][0x2ec] ;  /* 0x0000bb0010107a20 */ /* 0x000fe40000410000 */
[----:B------:R-:W-:Y:S02]  /*4840*/  FMUL.FTZ R17, R17, c[0x0][0x2ec] ;  /* 0x0000bb0011117a20 */ /* 0x000fe40000410000 */
[----:B------:R-:W-:Y:S01]  /*4850*/  FMUL.FTZ R18, R18, c[0x0][0x2ec] ;  /* 0x0000bb0012127a20 */ /* 0x000fe20000410000 */
[----:B------:R4:W1:Y:S01]  /*4860*/  MUFU.TANH R108, R7 ;  /* 0x00000007006c7308 */ /* 0x0008620000002400 */
[----:B------:R-:W-:Y:S09]  /*4870*/  FMUL.FTZ R19, R19, c[0x0][0x2ec] ;  /* 0x0000bb0013137a20 */ /* 0x000ff20000410000 */
[----:B------:R1:W1:Y:S10]  /*4880*/  MUFU.TANH R119, R8 ;  /* 0x0000000800777308 */ /* 0x0002740000002400 */
[----:B------:R1:W1:Y:S01]  /*4890*/  MUFU.TANH R114, R9 ;  /* 0x0000000900727308 */ /* 0x0002620000002400 */
[----:B----4-:R-:W4:Y:S09]  /*48a0*/  LDSM.16.M88.4 R4, [R178+0x6800] ;  /* 0x00680000b204783b */ /* 0x010f320000000200 */
[----:B------:R1:W1:Y:S10]  /*48b0*/  MUFU.TANH R113, R10 ;  /* 0x0000000a00717308 */ /* 0x0002740000002400 */
[----:B------:R1:W1:Y:S10]  /*48c0*/  MUFU.TANH R112, R11 ;  /* 0x0000000b00707308 */ /* 0x0002740000002400 */
[----:B------:R1:W1:Y:S10]  /*48d0*/  MUFU.TANH R118, R12 ;  /* 0x0000000c00767308 */ /* 0x0002740000002400 */
[----:B------:R1:W1:Y:S01]  /*48e0*/  MUFU.TANH R117, R13 ;  /* 0x0000000d00757308 */ /* 0x0002620000002400 */
[-C--:B----4-:R-:W-:Y:S09]  /*48f0*/  HMMA.16816.F32 R20, R132, R4.reuse, R20 ;  /* 0x000000048414723c */ /* 0x090ff20000001814 */
[----:B------:R4:W1:Y:S01]  /*4900*/  MUFU.TANH R116, R14 ;  /* 0x0000000e00747308 */ /* 0x0008620000002400 */
[C---:B------:R-:W-:Y:S09]  /*4910*/  HMMA.16816.F32 R24, R104.reuse, R4, R24 ;  /* 0x000000046818723c */ /* 0x040ff20000001818 */
[----:B------:R4:W1:Y:S01]  /*4920*/  MUFU.TANH R115, R15 ;  /* 0x0000000f00737308 */ /* 0x0008620000002400 */
[-C--:B------:R-:W-:Y:S04]  /*4930*/  HMMA.16816.F32 R28, R104, R6.reuse, R28 ;  /* 0x00000006681c723c */ /* 0x080fe8000000181c */
[----:B------:R-:W-:Y:S04]  /*4940*/  FMUL.FTZ R20, R20, c[0x0][0x2ec] ;  /* 0x0000bb0014147a20 */ /* 0x000fe80000410000 */
[----:B------:R-:W-:Y:S01]  /*4950*/  HMMA.16816.F32 R32, R132, R6, R32 ;  /* 0x000000068420723c */ /* 0x000fe20000001820 */
[----:B------:R4:W1:Y:S03]  /*4960*/  MUFU.TANH R123, R16 ;  /* 0x00000010007b7308 */ /* 0x0008660000002400 */
[----:B------:R-:W-:Y:S02]  /*4970*/  FMUL.FTZ R21, R21, c[0x0][0x2ec] ;  /* 0x0000bb0015157a20 */ /* 0x000fe40000410000 */
[----:B------:R-:W-:Y:S02]  /*4980*/  FMUL.FTZ R22, R22, c[0x0][0x2ec] ;  /* 0x0000bb0016167a20 */ /* 0x000fe40000410000 */
[----:B------:R-:W-:Y:S03]  /*4990*/  FMUL.FTZ R23, R23, c[0x0][0x2ec] ;  /* 0x0000bb0017177a20 */ /* 0x000fe60000410000 */
[----:B------:R4:W1:Y:S01]  /*49a0*/  MUFU.TANH R122, R17 ;  /* 0x00000011007a7308 */ /* 0x0008620000002400 */
[----:B------:R-:W-:Y:S02]  /*49b0*/  FMUL.FTZ R24, R24, c[0x0][0x2ec] ;  /* 0x0000bb0018187a20 */ /* 0x000fe40000410000 */
[----:B------:R-:W-:Y:S02]  /*49c0*/  FMUL.FTZ R25, R25, c[0x0][0x2ec] ;  /* 0x0000bb0019197a20 */ /* 0x000fe40000410000 */
[----:B------:R-:W-:Y:S02]  /*49d0*/  FMUL.FTZ R26, R26, c[0x0][0x2ec] ;  /* 0x0000bb001a1a7a20 */ /* 0x000fe40000410000 */
[----:B------:R-:W-:Y:S02]  /*49e0*/  FMUL.FTZ R27, R27, c[0x0][0x2ec] ;  /* 0x0000bb001b1b7a20 */ /* 0x000fe40000410000 */
[----:B------:R-:W-:Y:S01]  /*49f0*/  FMUL.FTZ R28, R28, c[0x0][0x2ec] ;  /* 0x0000bb001c1c7a20 */ /* 0x000fe20000410000 */
        /* <DEDUP_REMOVED lines=8> */
[----:B------:R-:W-:Y:S07]  /*4a80*/  FMUL.FTZ R35, R35, c[0x0][0x2ec] ;  /* 0x0000bb0023237a20 */ /* 0x000fee0000410000 */
[----:B------:R4:W1:Y:S10]  /*4a90*/  MUFU.TANH R127, R20 ;  /* 0x00000014007f7308 */ /* 0x0008740000002400 */
        /* <DEDUP_REMOVED lines=14> */
[----:B------:R4:W1:Y:S01]  /*4b80*/  MUFU.TANH R133, R35 ;  /* 0x0000002300857308 */ /* 0x0008620000002400 */
[----:B------:R-:W-:-:S05]  /*4b90*/  @!P0 BRA `(.L_x_1166) ;  /* 0x000002a000008947 */ /* 0x000fca0003800000 */
[----:B-123--:R-:W-:Y:S01]  /*4ba0*/  MOV R11, R129 ;  /* 0x00000081000b7202 */ /* 0x00efe20000000f00 */
[----:B------:R-:W-:Y:S01]  /*4bb0*/  UIADD3 UR7, UR17, UR10, URZ ;  /* 0x0000000a11077290 */ /* 0x000fe2000fffe03f */
[----:B----4-:R-:W-:Y:S01]  /*4bc0*/  MOV R17, R131 ;  /* 0x0000008300117202 */ /* 0x010fe20000000f00 */
[----:B------:R-:W-:Y:S01]  /*4bd0*/  IMAD.U32 R0, RZ, RZ, UR35 ;  /* 0x00000023ff007e24 */ /* 0x000fe2000f8e00ff */
[----:B------:R-:W-:Y:S01]  /*4be0*/  MOV R31, R133 ;  /* 0x00000085001f7202 */ /* 0x000fe20000000f00 */
[----:B------:R-:W-:Y:S01]  /*4bf0*/  IMAD.MOV.U32 R10, RZ, RZ, R130 ;  /* 0x000000ffff0a7224 */ /* 0x000fe200078e0082 */
[----:B------:R-:W-:Y:S01]  /*4c00*/  MOV R101, R135 ;  /* 0x0000008700657202 */ /* 0x000fe20000000f00 */
[----:B------:R-:W-:Y:S01]  /*4c10*/  IMAD.MOV.U32 R16, RZ, RZ, R132 ;  /* 0x000000ffff107224 */ /* 0x000fe200078e0084 */
[----:B------:R-:W-:Y:S01]  /*4c20*/  ISETP.LT.AND P0, PT, R0, UR5, PT ;  /* 0x0000000500007c0c */ /* 0x000fe2000bf01270 */
[----:B------:R-:W-:Y:S01]  /*4c30*/  IMAD.MOV.U32 R30, RZ, RZ, R134 ;  /* 0x000000ffff1e7224 */ /* 0x000fe200078e0086 */
[----:B------:R-:W-:Y:S01]  /*4c40*/  MOV R9, R136 ;  /* 0x0000008800097202 */ /* 0x000fe20000000f00 */
        /* <DEDUP_REMOVED lines=17> */
[----:B------:R-:W-:Y:S01]  /*4d60*/  UIADD3 UR11, UR12, UR7, -UR5 ;  /* 0x000000070c0b7290 */ /* 0x000fe2000fffe805 */
[----:B------:R-:W-:Y:S01]  /*4d70*/  MOV R21, R114 ;  /* 0x0000007200157202 */ /* 0x000fe20000000f00 */
[----:B------:R-:W-:Y:S01]  /*4d80*/  IMAD.MOV.U32 R12, RZ, RZ, R113 ;  /* 0x000000ffff0c7224 */ /* 0x000fe200078e0071 */
[----:B------:R-:W-:Y:S01]  /*4d90*/  UIADD3 UR7, UR4, 0x40, URZ ;  /* 0x0000004004077890 */ /* 0x000fe2000fffe03f */
[----:B------:R-:W-:Y:S01]  /*4da0*/  MOV R25, R108 ;  /* 0x0000006c00197202 */ /* 0x000fe20000000f00 */
[----:B------:R-:W-:Y:S01]  /*4db0*/  IMAD.MOV.U32 R20, RZ, RZ, R119 ;  /* 0x000000ffff147224 */ /* 0x000fe200078e0077 */
[----:B------:R-:W-:Y:S01]  /*4dc0*/  MOV R33, R110 ;  /* 0x0000006e00217202 */ /* 0x000fe20000000f00 */
[----:B------:R-:W-:Y:S01]  /*4dd0*/  UISETP.GE.AND UP0, UPT, UR7, UR11, UPT ;  /* 0x0000000b0700728c */ /* 0x000fe2000bf06270 */
[----:B------:R-:W-:Y:S02]  /*4de0*/  IMAD.MOV.U32 R24, RZ, RZ, R109 ;  /* 0x000000ffff187224 */ /* 0x000fe400078e006d */
[----:B------:R-:W-:Y:S01]  /*4df0*/  UMOV UR7, UR12 ;  /* 0x0000000c00077c82 */ /* 0x000fe20008000000 */
[----:B------:R-:W-:Y:S02]  /*4e00*/  IMAD.MOV.U32 R32, RZ, RZ, R111 ;  /* 0x000000ffff207224 */ /* 0x000fe400078e006f */
[----:B------:R-:W-:Y:S11]  /*4e10*/  PLOP3.LUT P2, PT, PT, PT, UP0, 0x80, 0x0 ;  /* 0x000000000000781c */ /* 0x000ff60003f4f008 */
[----:B------:R-:W-:Y:S02]  /*4e20*/  @!UPT UIADD3 URZ, URZ, URZ, URZ ;  /* 0x0000003f3f3ff290 */ /* 0x000fe4000fffe03f */
[----:B------:R-:W-:-:S05]  /*4e30*/  @!P2 BRA P0, `(.L_x_1167) ;  /* 0x000008100000a947 */ /* 0x000fca0000000000 */
.L_x_1166:
[----:B--23--:R-:W-:Y:S01]  /*4e40*/  IADD3 R0, R239, UR4, RZ ;  /* 0x00000004ef007c10 */ /* 0x00cfe2000fffe0ff */
[----:B------:R-:W-:Y:S02]  /*4e50*/  UIADD3 UR4, -UR7, UR5, -UR10 ;  /* 0x0000000507047290 */ /* 0x000fe4000fffe90a */
[----:B------:R-:W-:Y:S01]  /*4e60*/  UMOV UR12, UR7 ;  /* 0x00000007000c7c82 */ /* 0x000fe20008000000 */
[C---:B------:R-:W-:Y:S02]  /*4e70*/  IADD3 R5, R0.reuse, 0x8, RZ ;  /* 0x0000000800057810 */ /* 0x040fe40007ffe0ff */
[C---:B------:R-:W-:Y:S02]  /*4e80*/  IADD3 R4, R0.reuse, 0x20, RZ ;  /* 0x0000002000047810 */ /* 0x040fe40007ffe0ff */
[C---:B------:R-:W-:Y:S02]  /*4e90*/  IADD3 R2, R0.reuse, 0x28, RZ ;  /* 0x0000002800027810 */ /* 0x040fe40007ffe0ff */
[----:B------:R-:W-:Y:S02]  /*4ea0*/  IADD3 R6, R0, UR4, RZ ;  /* 0x0000000400067c10 */ /* 0x000fe4000fffe0ff */
[----:B----4-:R-:W-:Y:S02]  /*4eb0*/  IADD3 R14, R5, UR4, RZ ;  /* 0x00000004050e7c10 */ /* 0x010fe4000fffe0ff */
[----:B------:R-:W-:Y:S02]  /*4ec0*/  IADD3 R16, R4, UR4, RZ ;  /* 0x0000000404107c10 */ /* 0x000fe4000fffe0ff */
[----:B------:R-:W-:Y:S01]  /*4ed0*/  IADD3 R22, R2, UR4, RZ ;  /* 0x0000000402167c10 */ /* 0x000fe2000fffe0ff */
[----:B------:R-:W-:Y:S04]  /*4ee0*/  UIADD3 UR4, UR5, 0x1, -UR10 ;  /* 0x0000000105047890 */ /* 0x000fe8000fffe80a */
[----:B------:R-:W-:Y:S06]  /*4ef0*/  UIADD3 UR4, UR4, UR57, URZ ;  /* 0x0000003904047290 */ /* 0x000fec000fffe03f */
[----:B-1----:R-:W-:Y:S01]  /*4f00*/  IADD3 R13, R0, UR4, RZ ;  /* 0x00000004000d7c10 */ /* 0x002fe2000fffe0ff */
[----:B------:R-:W-:Y:S01]  /*4f10*/  IMAD.U32 R0, RZ, RZ, UR33 ;  /* 0x00000021ff007e24 */ /* 0x000fe2000f8e00ff */
[----:B------:R-:W-:Y:S02]  /*4f20*/  IADD3 R17, R2, UR4, RZ ;  /* 0x0000000402117c10 */ /* 0x000fe4000fffe0ff */
[----:B------:R-:W-:Y:S01]  /*4f30*/  IMNMX R2, RZ, R6, !PT ;  /* 0x00000006ff027217 */ /* 0x000fe20007800200 */
[----:B------:R-:W-:Y:S01]  /*4f40*/  IMAD R0, R0, 0x80, R245 ;  /* 0x0000008000007824 */ /* 0x000fe200078e02f5 */
[----:B------:R-:W-:Y:S02]  /*4f50*/  IADD3 R15, R4, UR4, RZ ;  /* 0x00000004040f7c10 */ /* 0x000fe4000fffe0ff */
[----:B------:R-:W-:Y:S02]  /*4f60*/  IMNMX R4, R13, UR5, PT ;  /* 0x000000050d047c17 */ /* 0x000fe4000b800200 */
        /* <DEDUP_REMOVED lines=13> */
[----:B------:R-:W-:Y:S02]  /*5040*/  IADD3 R5, R5, UR4, RZ ;  /* 0x0000000405057c10 */ /* 0x000fe4000fffe0ff */
        /* <DEDUP_REMOVED lines=96> */
.L_x_1167:
[C---:B------:R-:W-:Y:S01]  /*5650*/  FMUL.FTZ R5, R237.reuse, 1.4426950216293334961 ;  /* 0x3fb8aa3bed057820 */ /* 0x040fe20000410000 */
[----:B------:R-:W-:Y:S01]  /*5660*/  FSETP.NEU.FTZ.AND P0, PT, R237, -INF , PT ;  /* 0xff800000ed00780b */ /* 0x000fe20003f1d000 */
[----:B------:R-:W-:Y:S01]  /*5670*/  FMUL.FTZ R4, R236, 1.4426950216293334961 ;  /* 0x3fb8aa3bec047820 */ /* 0x000fe20000410000 */
[----:B------:R-:W-:Y:S01]  /*5680*/  MOV R128, 0x40 ;  /* 0x0000004000807802 */ /* 0x000fe20000000f00 */
[----:B------:R-:W-:Y:S01]  /*5690*/  FMUL.FTZ R2, R235, 1.4426950216293334961 ;  /* 0x3fb8aa3beb027820 */ /* 0x000fe20000410000 */
[----:B------:R-:W-:Y:S01]  /*56a0*/  FSEL R5, R5, RZ, P0 ;  /* 0x000000ff05057208 */ /* 0x000fe20000000000 */
[----:B------:R-:W-:Y:S01]  /*56b0*/  UISETP.GT.AND UP3, UPT, UR6, UR18, UPT ;  /* 0x000000120600728c */ /* 0x000fe2000bf64270 */
[----:B------:R-:W-:Y:S02]  /*56c0*/  SEL R128, R128, 0xffffffc0, !P1 ;  /* 0xffffffc080807807 */ /* 0x000fe40004800000 */
[----:B------:R-:W-:Y:S01]  /*56d0*/  FSETP.NEU.FTZ.AND P0, PT, R236, -INF , PT ;  /* 0xff800000ec00780b */ /* 0x000fe20003f1d000 */
[--C-:B------:R-:W-:Y:S02]  /*56e0*/  FFMA.FTZ R0, R32, c[0x0][0x23c], -R5.reuse ;  /* 0x00008f0020007a23 */ /* 0x100fe40000010805 */
[----:B------:R-:W-:Y:S02]  /*56f0*/  PLOP3.LUT P2, PT, PT, PT, UP3, 0x80, 0x0 ;  /* 0x000000000000781c */ /* 0x000fe40003f4f038 */
[----:B------:R1:W-:Y:S01]  /*5700*/  MUFU.EX2 R189, R0 ;  /* 0x0000000000bd7308 */ /* 0x0003e20000000800 */
[----:B------:R-:W-:Y:S02]  /*5710*/  FSEL R4, R4, RZ, P0 ;  /* 0x000000ff04047208 */ /* 0x000fe40000000000 */
[----:B------:R-:W-:Y:S04]  /*5720*/  FSETP.NEU.FTZ.AND P0, PT, R235, -INF , PT ;  /* 0xff800000eb00780b */ /* 0x000fe80003f1d000 */
[----:B------:R-:W-:Y:S02]  /*5730*/  FSEL R2, R2, RZ, P0 ;  /* 0x000000ff02027208 */ /* 0x000fe40000000000 */
[----:B------:R-:W-:Y:S01]  /*5740*/  FSETP.NEU.FTZ.AND P0, PT, R234, -INF , PT ;  /* 0xff800000ea00780b */ /* 0x000fe20003f1d000 */
[--C-:B-1----:R-:W-:Y:S04]  /*5750*/  FFMA.FTZ R0, R33, c[0x0][0x23c], -R5.reuse ;  /* 0x00008f0021007a23 */ /* 0x102fe80000010805 */
[----:B------:R1:W-:Y:S02]  /*5760*/  MUFU.EX2 R202, R0 ;  /* 0x0000000000ca7308 */ /* 0x0003e40000000800 */
[--C-:B-1----:R-:W-:Y:S08]  /*5770*/  FFMA.FTZ R0, R24, c[0x0][0x23c], -R4.reuse ;  /* 0x00008f0018007a23 */ /* 0x102ff00000010804 */
[----:B------:R1:W-:Y:S02]  /*5780*/  MUFU.EX2 R204, R0 ;  /* 0x0000000000cc7308 */ /* 0x0003e40000000800 */
[--C-:B-1----:R-:W-:Y:S08]  /*5790*/  FFMA.FTZ R0, R25, c[0x0][0x23c], -R4.reuse ;  /* 0x00008f0019007a23 */ /* 0x102ff00000010804 */
[----:B------:R1:W-:Y:S02]  /*57a0*/  MUFU.EX2 R203, R0 ;  /* 0x0000000000cb7308 */ /* 0x0003e40000000800 */
[--C-:B-1----:R-:W-:Y:S08]  /*57b0*/  FFMA.FTZ R0, R26, c[0x0][0x23c], -R5.reuse ;  /* 0x00008f001a007a23 */ /* 0x102ff00000010805 */
[----:B------:R1:W-:Y:S02]  /*57c0*/  MUFU.EX2 R216, R0 ;  /* 0x0000000000d87308 */ /* 0x0003e40000000800 */
[--C-:B-1----:R-:W-:Y:S08]  /*57d0*/  FFMA.FTZ R0, R27, c[0x0][0x23c], -R5.reuse ;  /* 0x00008f001b007a23 */ /* 0x102ff00000010805 */
[----:B------:R1:W-:Y:S02]  /*57e0*/  MUFU.EX2 R214, R0 ;  /* 0x0000000000d67308 */ /* 0x0003e40000000800 */
[--C-:B-1----:R-:W-:Y:S02]  /*57f0*/  FFMA.FTZ R0, R18, c[0x0][0x23c], -R4.reuse ;  /* 0x00008f0012007a23 */ /* 0x102fe40000010804 */
[----:B------:R-:W-:Y:S06]  /*5800*/  FMUL.FTZ R18, R234, 1.4426950216293334961 ;  /* 0x3fb8aa3bea127820 */ /* 0x000fec0000410000 */
[----:B------:R1:W-:Y:S02]  /*5810*/  MUFU.EX2 R212, R0 ;  /* 0x0000000000d47308 */ /* 0x0003e40000000800 */
[----:B-1----:R-:W-:Y:S08]  /*5820*/  FFMA.FTZ R0, R19, c[0x0][0x23c], -R4 ;  /* 0x00008f0013007a23 */ /* 0x002ff00000010804 */
[----:B------:R1:W-:Y:S02]  /*5830*/  MUFU.EX2 R209, R0 ;  /* 0x0000000000d17308 */ /* 0x0003e40000000800 */
[--C-:B-1----:R-:W-:Y:S08]  /*5840*/  FFMA.FTZ R0, R20, c[0x0][0x23c], -R2.reuse ;  /* 0x00008f0014007a23 */ /* 0x102ff00000010802 */
[----:B------:R1:W-:Y:S02]  /*5850*/  MUFU.EX2 R192, R0 ;  /* 0x0000000000c07308 */ /* 0x0003e40000000800 */
[----:B-1----:R-:W-:Y:S08]  /*5860*/  FFMA.FTZ R0, R21, c[0x0][0x23c], -R2 ;  /* 0x00008f0015007a23 */ /* 0x002ff00000010802 */
[----:B------:R1:W2:Y:S02]  /*5870*/  MUFU.EX2 R193, R0 ;  /* 0x0000000000c17308 */ /* 0x0002a40000000800 */
[----:B-1----:R-:W-:Y:S05]  /*5880*/  FSEL R0, R18, RZ, P0 ;  /* 0x000000ff12007208 */ /* 0x002fea0000000000 */
[--C-:B------:R-:W-:Y:S02]  /*5890*/  FFMA.FTZ R6, R6, c[0x0][0x23c], -R0.reuse ;  /* 0x00008f0006067a23 */ /* 0x100fe40000010800 */
[--C-:B------:R-:W-:Y:S02]  /*58a0*/  FFMA.FTZ R12, R12, c[0x0][0x23c], -R0.reuse ;  /* 0x00008f000c0c7a23 */ /* 0x100fe40000010800 */
[----:B------:R1:W-:Y:S10]  /*58b0*/  MUFU.EX2 R206, R6 ;  /* 0x0000000600ce7308 */ /* 0x0003f40000000800 */
[----:B------:R3:W-:Y:S01]  /*58c0*/  MUFU.EX2 R191, R12 ;  /* 0x0000000c00bf7308 */ /* 0x0007e20000000800 */
[--C-:B-1----:R-:W-:Y:S09]  /*58d0*/  FFMA.FTZ R6, R7, c[0x0][0x23c], -R0.reuse ;  /* 0x00008f0007067a23 */ /* 0x102ff20000010800 */
[----:B------:R1:W-:Y:S01]  /*58e0*/  MUFU.EX2 R205, R6 ;  /* 0x0000000600cd7308 */ /* 0x0003e20000000800 */
[----:B---3--:R-:W-:Y:S09]  /*58f0*/  FFMA.FTZ R12, R13, c[0x0][0x23c], -R0 ;  /* 0x00008f000d0c7a23 */ /* 0x008ff20000010800 */
[----:B------:R3:W4:Y:S01]  /*5900*/  MUFU.EX2 R190, R12 ;  /* 0x0000000c00be7308 */ /* 0x0007220000000800 */
[--C-:B-1----:R-:W-:Y:S09]  /*5910*/  FFMA.FTZ R6, R34, c[0x0][0x23c], -R5.reuse ;  /* 0x00008f0022067a23 */ /* 0x102ff20000010805 */
[----:B------:R1:W-:Y:S01]  /*5920*/  MUFU.EX2 R218, R6 ;  /* 0x0000000600da7308 */ /* 0x0003e20000000800 */
[--C-:B---3--:R-:W-:Y:S09]  /*5930*/  FFMA.FTZ R12, R22, c[0x0][0x23c], -R2.reuse ;  /* 0x00008f00160c7a23 */ /* 0x108ff20000010802 */
[----:B------:R3:W-:Y:S01]  /*5940*/  MUFU.EX2 R208, R12 ;  /* 0x0000000c00d07308 */ /* 0x0007e20000000800 */
[--C-:B-1----:R-:W-:Y:S09]  /*5950*/  FFMA.FTZ R6, R35, c[0x0][0x23c], -R5.reuse ;  /* 0x00008f0023067a23 */ /* 0x102ff20000010805 */
[----:B------:R1:W-:Y:S01]  /*5960*/  MUFU.EX2 R217, R6 ;  /* 0x0000000600d97308 */ /* 0x0003e20000000800 */
[----:B---3--:R-:W-:Y:S09]  /*5970*/  FFMA.FTZ R12, R23, c[0x0][0x23c], -R2 ;  /* 0x00008f00170c7a23 */ /* 0x008ff20000010802 */
[----:B------:R-:W3:Y:S01]  /*5980*/  MUFU.EX2 R207, R12 ;  /* 0x0000000c00cf7308 */ /* 0x000ee20000000800 */
[--C-:B-1----:R-:W-:Y:S09]  /*5990*/  FFMA.FTZ R6, R28, c[0x0][0x23c], -R4.reuse ;  /* 0x00008f001c067a23 */ /* 0x102ff20000010804 */
[----:B------:R1:W-:Y:S02]  /*59a0*/  MUFU.EX2 R215, R6 ;  /* 0x0000000600d77308 */ /* 0x0003e40000000800 */
[----:B-1----:R-:W-:Y:S08]  /*59b0*/  FFMA.FTZ R6, R29, c[0x0][0x23c], -R4 ;  /* 0x00008f001d067a23 */ /* 0x002ff00000010804 */
[----:B------:R1:W1:Y:S02]  /*59c0*/  MUFU.EX2 R213, R6 ;  /* 0x0000000600d57308 */ /* 0x0002640000000800 */
[--C-:B-1----:R-:W-:Y:S02]  /*59d0*/  FFMA.FTZ R6, R100, c[0x0][0x23c], -R5.reuse ;  /* 0x00008f0064067a23 */ /* 0x102fe40000010805 */
[----:B------:R-:W-:Y:S06]  /*59e0*/  FFMA.FTZ R5, R101, c[0x0][0x23c], -R5 ;  /* 0x00008f0065057a23 */ /* 0x000fec0000010805 */
[----:B------:R1:W-:Y:S10]  /*59f0*/  MUFU.EX2 R231, R6 ;  /* 0x0000000600e77308 */ /* 0x0003f40000000800 */
[----:B------:R2:W2:Y:S01]  /*5a00*/  MUFU.EX2 R230, R5 ;  /* 0x0000000500e67308 */ /* 0x0004a20000000800 */
[----:B-1----:R-:W-:Y:S09]  /*5a10*/  FFMA.FTZ R6, R14, c[0x0][0x23c], -R2 ;  /* 0x00008f000e067a23 */ /* 0x002ff20000010802 */
[----:B------:R-:W-:Y:S01]  /*5a20*/  MUFU.EX2 R223, R6 ;  /* 0x0000000600df7308 */ /* 0x000fe20000000800 */
[--C-:B--2---:R-:W-:Y:S02]  /*5a30*/  FFMA.FTZ R5, R30, c[0x0][0x23c], -R4.reuse ;  /* 0x00008f001e057a23 */ /* 0x104fe40000010804 */
[----:B------:R-:W-:Y:S07]  /*5a40*/  FFMA.FTZ R4, R31, c[0x0][0x23c], -R4 ;  /* 0x00008f001f047a23 */ /* 0x000fee0000010804 */
[----:B------:R-:W-:Y:S10]  /*5a50*/  MUFU.EX2 R229, R5 ;  /* 0x0000000500e57308 */ /* 0x000ff40000000800 */
[----:B------:R1:W2:Y:S02]  /*5a60*/  MUFU.EX2 R228, R4 ;  /* 0x0000000400e47308 */ /* 0x0002a40000000800 */
[----:B-1----:R-:W-:Y:S01]  /*5a70*/  FFMA.FTZ R4, R15, c[0x0][0x23c], -R2 ;  /* 0x00008f000f047a23 */ /* 0x002fe20000010802 */
[----:B------:R-:W-:Y:S02]  /*5a80*/  F2FP.PACK_AB R6, R193, R192 ;  /* 0x000000c0c106723e */ /* 0x000fe400000000ff */
[----:B----4-:R-:W-:Y:S05]  /*5a90*/  F2FP.PACK_AB R5, R190, R191 ;  /* 0x000000bfbe05723e */ /* 0x010fea00000000ff */
[----:B------:R1:W4:Y:S02]  /*5aa0*/  MUFU.EX2 R222, R4 ;  /* 0x0000000400de7308 */ /* 0x0003240000000800 */
[--C-:B-1----:R-:W-:Y:S08]  /*5ab0*/  FFMA.FTZ R4, R8, c[0x0][0x23c], -R0.reuse ;  /* 0x00008f0008047a23 */ /* 0x102ff00000010800 */
[----:B------:R1:W-:Y:S02]  /*5ac0*/  MUFU.EX2 R221, R4 ;  /* 0x0000000400dd7308 */ /* 0x0003e40000000800 */
[----:B-1----:R-:W-:Y:S08]  /*5ad0*/  FFMA.FTZ R4, R9, c[0x0][0x23c], -R0 ;  /* 0x00008f0009047a23 */ /* 0x002ff00000010800 */
[----:B------:R1:W1:Y:S02]  /*5ae0*/  MUFU.EX2 R220, R4 ;  /* 0x0000000400dc7308 */ /* 0x0002640000000800 */
[--C-:B-1----:R-:W-:Y:S02]  /*5af0*/  FFMA.FTZ R4, R16, c[0x0][0x23c], -R2.reuse ;  /* 0x00008f0010047a23 */ /* 0x102fe40000010802 */
[----:B------:R-:W-:Y:S06]  /*5b00*/  FFMA.FTZ R2, R17, c[0x0][0x23c], -R2 ;  /* 0x00008f0011027a23 */ /* 0x000fec0000010802 */
[----:B------:R1:W-:Y:S10]  /*5b10*/  MUFU.EX2 R227, R4 ;  /* 0x0000000400e37308 */ /* 0x0003f40000000800 */
[----:B------:R2:W2:Y:S01]  /*5b20*/  MUFU.EX2 R226, R2 ;  /* 0x0000000200e27308 */ /* 0x0004a20000000800 */
[----:B-1----:R-:W-:Y:S05]  /*5b30*/  F2FP.PACK_AB R4, R202, R189 ;  /* 0x000000bdca04723e */ /* 0x002fea00000000ff */
[----:B------:R1:W-:Y:S01]  /*5b40*/  STS [R196+0xe000], R4 ;  /* 0x00e00004c4007388 */ /* 0x0003e20000000800 */
[--C-:B--2---:R-:W-:Y:S02]  /*5b50*/  FFMA.FTZ R2, R10, c[0x0][0x23c], -R0.reuse ;  /* 0x00008f000a027a23 */ /* 0x104fe40000010800 */
[----:B------:R-:W-:Y:S02]  /*5b60*/  FFMA.FTZ R0, R11, c[0x0][0x23c], -R0 ;  /* 0x00008f000b007a23 */ /* 0x000fe40000010800 */
[----:B------:R2:W-:Y:S10]  /*5b70*/  MUFU.EX2 R225, R2 ;  /* 0x0000000200e17308 */ /* 0x0005f40000000800 */
[----:B------:R3:W3:Y:S01]  /*5b80*/  MUFU.EX2 R224, R0 ;  /* 0x0000000000e07308 */ /* 0x0006e20000000800 */
[----:B-1----:R-:W-:Y:S02]  /*5b90*/  F2FP.PACK_AB R4, R214, R216 ;  /* 0x000000d8d604723e */ /* 0x002fe400000000ff */
[----:B--2---:R-:W-:Y:S05]  /*5ba0*/  F2FP.PACK_AB R2, R203, R204 ;  /* 0x000000cccb02723e */ /* 0x004fea00000000ff */
[----:B------:R1:W-:Y:S04]  /*5bb0*/  STS [R196+0xe400], R2 ;  /* 0x00e40002c4007388 */ /* 0x0003e80000000800 */
[----:B------:R2:W-:Y:S01]  /*5bc0*/  STS [R197+0xe000], R4 ;  /* 0x00e00004c5007388 */ /* 0x0005e20000000800 */
[----:B---3--:R-:W-:Y:S02]  /*5bd0*/  F2FP.PACK_AB R0, R207, R208 ;  /* 0x000000d0cf00723e */ /* 0x008fe400000000ff */
[----:B-1----:R-:W-:Y:S02]  /*5be0*/  F2FP.PACK_AB R2, R209, R212 ;  /* 0x000000d4d102723e */ /* 0x002fe400000000ff */
[----:B--2---:R-:W-:Y:S03]  /*5bf0*/  F2FP.PACK_AB R4, R213, R215 ;  /* 0x000000d7d504723e */ /* 0x004fe600000000ff */
[----:B------:R1:W-:Y:S04]  /*5c00*/  STS [R197+0xe400], R2 ;  /* 0x00e40002c5007388 */ /* 0x0003e80000000800 */
[----:B------:R2:W-:Y:S04]  /*5c10*/  STS [R196+0xf000], R6 ;  /* 0x00f00006c4007388 */ /* 0x0005e80000000800 */
[----:B------:R3:W-:Y:S04]  /*5c20*/  STS [R196+0xf400], R5 ;  /* 0x00f40005c4007388 */ /* 0x0007e80000000800 */
[----:B------:R4:W-:Y:S01]  /*5c30*/  STS [R197+0xf000], R0 ;  /* 0x00f00000c5007388 */ /* 0x0009e20000000800 */
[----:B-1----:R-:W-:Y:S02]  /*5c40*/  F2FP.PACK_AB R2, R230, R231 ;  /* 0x000000e7e602723e */ /* 0x002fe400000000ff */
[----:B--2---:R-:W-:Y:S02]  /*5c50*/  F2FP.PACK_AB R6, R205, R206 ;  /* 0x000000cecd06723e */ /* 0x004fe400000000ff */
[----:B---3--:R-:W-:Y:S03]  /*5c60*/  F2FP.PACK_AB R5, R217, R218 ;  /* 0x000000dad905723e */ /* 0x008fe600000000ff */
[----:B------:R1:W-:Y:S01]  /*5c70*/  STS [R197+0xf400], R6 ;  /* 0x00f40006c5007388 */ /* 0x0003e20000000800 */
[----:B----4-:R-:W-:Y:S03]  /*5c80*/  F2FP.PACK_AB R0, R228, R229 ;  /* 0x000000e5e400723e */ /* 0x010fe600000000ff */
        /* <DEDUP_REMOVED lines=36> */
[----:B------:R1:W2:Y:S03]  /*5ed0*/  LDSM.16.M88.4 R100, [R0+0x4000] ;  /* 0x004000000064783b */ /* 0x0002a60000000200 */
[----:B-1----:R-:W-:Y:S04]  /*5ee0*/  FFMA.FTZ R0, -R111, R111, 1 ;  /* 0x3f8000006f007423 */ /* 0x002fe8000001016f */
[-C--:B--2---:R-:W-:Y:S08]  /*5ef0*/  HMMA.16816.F32 R4, R100, R156.reuse, R4 ;  /* 0x0000009c6404723c */ /* 0x084ff00000001804 */
[C---:B------:R-:W-:Y:S08]  /*5f00*/  HMMA.16816.F32 R8, R104.reuse, R156, R8 ;  /* 0x0000009c6808723c */ /* 0x040ff00000001808 */
[-C--:B------:R-:W-:Y:S08]  /*5f10*/  HMMA.16816.F32 R12, R104, R158.reuse, R12 ;  /* 0x0000009e680c723c */ /* 0x080ff0000000180c */
[C---:B------:R-:W-:Y:S08]  /*5f20*/  HMMA.16816.F32 R16, R100.reuse, R158, R16 ;  /* 0x0000009e6410723c */ /* 0x040ff00000001810 */
[-C--:B------:R-:W-:Y:S08]  /*5f30*/  HMMA.16816.F32 R20, R100, R160.reuse, R20 ;  /* 0x000000a06414723c */ /* 0x080ff00000001814 */
[C---:B------:R-:W-:Y:S08]  /*5f40*/  HMMA.16816.F32 R24, R104.reuse, R160, R24 ;  /* 0x000000a06818723c */ /* 0x040ff00000001818 */
[-C--:B------:R-:W-:Y:S07]  /*5f50*/  HMMA.16816.F32 R28, R104, R162.reuse, R28 ;  /* 0x000000a2681c723c */ /* 0x080fee000000181c */
[----:B------:R-:W-:Y:S01]  /*5f60*/  IADD3 R104, R128, R2, RZ ;  /* 0x0000000280687210 */ /* 0x000fe20007ffe0ff */
[----:B------:R-:W-:Y:S01]  /*5f70*/  FFMA.FTZ R2, -R109, R109, 1 ;  /* 0x3f8000006d027423 */ /* 0x000fe2000001016d */
[----:B------:R-:W-:Y:S03]  /*5f80*/  HMMA.16816.F32 R32, R100, R162, R32 ;  /* 0x000000a26420723c */ /* 0x000fe60000001820 */
[----:B------:R-:W1:Y:S01]  /*5f90*/  LDSM.16.M88.4 R100, [R104+0x4000] ;  /* 0x004000006864783b */ /* 0x000e620000000200 */
[----:B------:R-:W-:Y:S07]  /*5fa0*/  FMUL.FTZ R2, R2, c[0x0][0x2ec] ;  /* 0x0000bb0002027a20 */ /* 0x000fee0000410000 */
[----:B------:R-:W2:Y:S01]  /*5fb0*/  LDSM.16.M88.4 R104, [R104+0x5000] ;  /* 0x005000006868783b */ /* 0x000ea20000000200 */
[-C--:B-1----:R-:W-:Y:S08]  /*5fc0*/  HMMA.16816.F32 R4, R100, R164.reuse, R4 ;  /* 0x000000a46404723c */ /* 0x082ff00000001804 */
[C---:B--2---:R-:W-:Y:S08]  /*5fd0*/  HMMA.16816.F32 R8, R104.reuse, R164, R8 ;  /* 0x000000a46808723c */ /* 0x044ff00000001808 */
[-C--:B------:R-:W-:Y:S08]  /*5fe0*/  HMMA.16816.F32 R12, R104, R166.reuse, R12 ;  /* 0x000000a6680c723c */ /* 0x080ff0000000180c */
[C---:B-----5:R-:W-:Y:S01]  /*5ff0*/  FADD.FTZ R4, -R185.reuse, R4 ;  /* 0x00000004b9047221 */ /* 0x060fe20000010100 */
[C---:B------:R-:W-:Y:S04]  /*6000*/  HMMA.16816.F32 R16, R100.reuse, R166, R16 ;  /* 0x000000a66410723c */ /* 0x040fe80000001810 */
[----:B------:R-:W-:Y:S02]  /*6010*/  FADD.FTZ R7, -R186, R7 ;  /* 0x00000007ba077221 */ /* 0x000fe40000010100 */
[----:B------:R-:W-:Y:S02]  /*6020*/  FADD.FTZ R5, -R185, R5 ;  /* 0x00000005b9057221 */ /* 0x000fe40000010100 */
[----:B------:R-:W-:Y:S01]  /*6030*/  FADD.FTZ R8, -R184, R8 ;  /* 0x00000008b8087221 */ /* 0x000fe20000010100 */
[-C--:B------:R-:W-:Y:S03]  /*6040*/  HMMA.16816.F32 R20, R100, R168.reuse, R20 ;  /* 0x000000a86414723c */ /* 0x080fe60000001814 */
[----:B------:R-:W-:Y:S02]  /*6050*/  FMUL.FTZ R192, R192, R8 ;  /* 0x00000008c0c07220 */ /* 0x000fe40000410000 */
[----:B------:R-:W-:Y:S02]  /*6060*/  FMUL.FTZ R8, R0, c[0x0][0x2ec] ;  /* 0x0000bb0000087a20 */ /* 0x000fe40000410000 */
[----:B------:R-:W-:Y:S01]  /*6070*/  FFMA.FTZ R0, -R108, R108, 1 ;  /* 0x3f8000006c007423 */ /* 0x000fe2000001016c */
[C---:B------:R-:W-:Y:S04]  /*6080*/  HMMA.16816.F32 R24, R104.reuse, R168, R24 ;  /* 0x000000a86818723c */ /* 0x040fe80000001818 */
[----:B------:R-:W-:Y:S02]  /*6090*/  FADD.FTZ R6, -R186, R6 ;  /* 0x00000006ba067221 */ /* 0x000fe40000010100 */
[----:B------:R-:W-:Y:S02]  /*60a0*/  FMUL.FTZ R189, R189, R4 ;  /* 0x00000004bdbd7220 */ /* 0x000fe40000410000 */
[----:B------:R-:W-:Y:S01]  /*60b0*/  FMUL.FTZ R7, R203, R7 ;  /* 0x00000007cb077220 */ /* 0x000fe20000410000 */
[-C--:B------:R-:W-:Y:S03]  /*60c0*/  HMMA.16816.F32 R28, R104, R170.reuse, R28 ;  /* 0x000000aa681c723c */ /* 0x080fe6000000181c */
[----:B------:R-:W-:Y:S02]  /*60d0*/  FADD.FTZ R9, -R184, R9 ;  /* 0x00000009b8097221 */ /* 0x000fe40000010100 */
[----:B------:R-:W-:Y:S02]  /*60e0*/  FFMA.FTZ R4, -R110, R110, 1 ;  /* 0x3f8000006e047423 */ /* 0x000fe4000001016e */
[----:B------:R-:W-:Y:S01]  /*60f0*/  FMUL.FTZ R0, R0, c[0x0][0x2ec] ;  /* 0x0000bb0000007a20 */ /* 0x000fe20000410000 */
[----:B------:R-:W-:Y:S04]  /*6100*/  HMMA.16816.F32 R32, R100, R170, R32 ;  /* 0x000000aa6420723c */ /* 0x000fe80000001820 */
[----:B------:R-:W-:Y:S02]  /*6110*/  FMUL.FTZ R5, R202, R5 ;  /* 0x00000005ca057220 */ /* 0x000fe40000410000 */
[----:B------:R-:W-:Y:S02]  /*6120*/  FMUL.FTZ R6, R204, R6 ;  /* 0x00000006cc067220 */ /* 0x000fe40000410000 */
[C---:B------:R-:W-:Y:S04]  /*6130*/  FADD.FTZ R10, -R183.reuse, R10 ;  /* 0x0000000ab70a7221 */ /* 0x040fe80000010100 */
[----:B------:R-:W-:Y:S02]  /*6140*/  FADD.FTZ R11, -R183, R11 ;  /* 0x0000000bb70b7221 */ /* 0x000fe40000010100 */
[----:B------:R-:W-:Y:S02]  /*6150*/  FMUL.FTZ R9, R193, R9 ;  /* 0x00000009c1097220 */ /* 0x000fe40000410000 */
[----:B------:R-:W-:Y:S02]  /*6160*/  FMUL.FTZ R4, R4, c[0x0][0x2ec] ;  /* 0x0000bb0004047a20 */ /* 0x000fe40000410000 */
[----:B------:R-:W-:Y:S02]  /*6170*/  FMUL.FTZ R193, R189, R8 ;  /* 0x00000008bdc17220 */ /* 0x000fe40000410000 */
[----:B------:R-:W-:Y:S02]  /*6180*/  FMUL.FTZ R189, R7, R0 ;  /* 0x0000000007bd7220 */ /* 0x000fe40000410000 */
[----:B------:R-:W-:Y:S02]  /*6190*/  FFMA.FTZ R0, -R119, R119, 1 ;  /* 0x3f80000077007423 */ /* 0x000fe40000010177 */
[----:B------:R-:W-:Y:S02]  /*61a0*/  FMUL.FTZ R10, R191, R10 ;  /* 0x0000000abf0a7220 */ /* 0x000fe40000410000 */
[----:B------:R-:W-:Y:S02]  /*61b0*/  FMUL.FTZ R11, R190, R11 ;  /* 0x0000000bbe0b7220 */ /* 0x000fe40000410000 */
[----:B------:R-:W-:Y:S02]  /*61c0*/  FMUL.FTZ R191, R5, R4 ;  /* 0x0000000405bf7220 */ /* 0x000fe40000410000 */
[----:B------:R-:W-:Y:S02]  /*61d0*/  FMUL.FTZ R190, R6, R2 ;  /* 0x0000000206be7220 */ /* 0x000fe40000410000 */
[----:B------:R-:W-:Y:S02]  /*61e0*/  FFMA.FTZ R4, -R114, R114, 1 ;  /* 0x3f80000072047423 */ /* 0x000fe40000010172 */
[----:B------:R-:W-:Y:S02]  /*61f0*/  FFMA.FTZ R2, -R113, R113, 1 ;  /* 0x3f80000071027423 */ /* 0x000fe40000010171 */
[----:B------:R-:W-:Y:S02]  /*6200*/  FMUL.FTZ R119, R0, c[0x0][0x2ec] ;  /* 0x0000bb0000777a20 */ /* 0x000fe40000410000 */
[----:B------:R-:W-:Y:S02]  /*6210*/  FFMA.FTZ R0, -R112, R112, 1 ;  /* 0x3f80000070007423 */ /* 0x000fe40000010170 */
[----:B------:R-:W-:Y:S02]  /*6220*/  FMUL.FTZ R4, R4, c[0x0][0x2ec] ;  /* 0x0000bb0004047a20 */ /* 0x000fe40000410000 */
[----:B------:R-:W-:Y:S02]  /*6230*/  FMUL.FTZ R2, R2, c[0x0][0x2ec] ;  /* 0x0000bb0002027a20 */ /* 0x000fe40000410000 */
[----:B------:R-:W-:Y:S02]  /*6240*/  FMUL.FTZ R0, R0, c[0x0][0x2ec] ;  /* 0x0000bb0000007a20 */ /* 0x000fe40000410000 */
[C---:B------:R-:W-:Y:S02]  /*6250*/  FADD.FTZ R12, -R184.reuse, R12 ;  /* 0x0000000cb80c7221 */ /* 0x040fe40000010100 */
[----:B------:R-:W-:Y:S02]  /*6260*/  FADD.FTZ R13, -R184, R13 ;  /* 0x0000000db80d7221 */ /* 0x000fe40000010100 */
[C---:B------:R-:W-:Y:S02]  /*6270*/  FADD.FTZ R14, -R183.reuse, R14 ;  /* 0x0000000eb70e7221 */ /* 0x040fe40000010100 */
[----:B------:R-:W-:Y:S02]  /*6280*/  FADD.FTZ R15, -R183, R15 ;  /* 0x0000000fb70f7221 */ /* 0x000fe40000010100 */
[----:B------:R-:W-:Y:S02]  /*6290*/  FMUL.FTZ R113, R9, R4 ;  /* 0x0000000409717220 */ /* 0x000fe40000410000 */
[----:B------:R-:W-:Y:S02]  /*62a0*/  FMUL.FTZ R114, R10, R2 ;  /* 0x000000020a727220 */ /* 0x000fe40000410000 */
[----:B------:R-:W-:Y:S02]  /*62b0*/  FMUL.FTZ R112, R11, R0 ;  /* 0x000000000b707220 */ /* 0x000fe40000410000 */
        /* <DEDUP_REMOVED lines=151> */
.L_x_1168:
        /* <DEDUP_REMOVED lines=109> */
.L_x_1169:
        /* <DEDUP_REMOVED lines=8> */
[----:B------:R-:W3:Y:S01]  /*7380*/  LDSM.16.MT88.4 R20, [R2+0x6000] ;  /* 0x006000000214783b */ /* 0x000ee20000004200 */
[----:B------:R-:W-:Y:S02]  /*7390*/  UISETP.GT.AND UP2, UPT, UR6, UR18, UPT ;  /* 0x000000120600728c */ /* 0x000fe4000bf44270 */
[----:B------:R-:W-:Y:S01]  /*73a0*/  UISETP.NE.U32.AND UP0, UPT, UR4, 0x1, UPT ;  /* 0x000000010400788c */ /* 0x000fe2000bf05070 */
[----:B------:R-:W-:Y:S01]  /*73b0*/  LDSM.16.M88.4 R24, [R175] ;  /* 0x00000000af18783b */ /* 0x000fe20000000200 */
[----:B------:R-:W-:Y:S03]  /*73c0*/  UIADD3 UR6, UR6, -0x1, URZ ;  /* 0xffffffff06067890 */ /* 0x000fe6000fffe03f */
        /* <DEDUP_REMOVED lines=133> */
[----:B------:R-:W-:Y:S02]  /*7c20*/  PLOP3.LUT P0, PT, PT, PT, UP2, 0x80, 0x0 ;  /* 0x000000000000781c */ /* 0x000fe40003f0f028 */
[----:B------:R-:W-:Y:S01]  /*7c30*/  @UP3 UIADD3.X UR15, UR15, -0x1, URZ, UP0, !UPT ;  /* 0xffffffff0f0f3890 */ /* 0x000fe200087fe43f */
        /* <DEDUP_REMOVED lines=170> */
.L_x_1171:
        /* <DEDUP_REMOVED lines=12> */
[----:B------:R-:W-:Y:S02]  /*87a0*/  UIMAD UR4, UR15, UR10, URZ ;  /* 0x0000000a0f0472a4 */ /* 0x000fe4000f8e023f */
[----:B------:R-:W-:Y:S02]  /*87b0*/  UIADD3 UR7, UR7, UR12, URZ ;  /* 0x0000000c07077290 */ /* 0x000fe4000fffe03f */
[----:B------:R-:W-:Y:S02]  /*87c0*/  UIMAD UR4, UR48, UR11, UR4 ;  /* 0x0000000b300472a4 */ /* 0x000fe4000f8e0204 */
[----:B------:R-:W-:-:S04]  /*87d0*/  UIMAD.WIDE.U32 UR6, UR48, UR10, UR6 ;  /* 0x0000000a300672a5 */ /* 0x000fc8000f8e0006 */
[----:B------:R-:W-:Y:S02]  /*87e0*/  UIADD3 UR7, UR7, UR4, URZ ;  /* 0x0000000407077290 */ /* 0x000fe4000fffe03f */
.L_x_1172:
[----:B------:R-:W-:Y:S01]  /*87f0*/  BAR.SYNC.DEFER_BLOCKING 0x0 ;  /* 0x0000000000007b1d */ /* 0x000fe20000010000 */
[----:B------:R-:W-:Y:S01]  /*8800*/  USHF.R.S32.HI UR4, URZ, 0x1f, UR17 ;  /* 0x0000001f3f047899 */ /* 0x000fe20008011411 */
[--C-:B-1----:R-:W-:Y:S01]  /*8810*/  SHF.R.S32.HI R7, RZ, 0x1f, R232.reuse ;  /* 0x0000001fff077819 */ /* 0x102fe200000114e8 */
[----:B------:R-:W-:Y:S01]  /*8820*/  IMAD.U32 R4, RZ, RZ, UR17 ;  /* 0x00000011ff047e24 */ /* 0x000fe2000f8e00ff */
[----:B------:R-:W-:Y:S01]  /*8830*/  UIMAD UR5, UR33, -0x80, UR5 ;  /* 0xffffff80210578a4 */ /* 0x000fe2000f8e0205 */
[----:B------:R-:W-:Y:S01]  /*8840*/  IMAD.MOV.U32 R6, RZ, RZ, R232 ;  /* 0x000000ffff067224 */ /* 0x000fe200078e00e8 */
[----:B------:R-:W-:Y:S01]  /*8850*/  ULDC.64 UR10, c[0x0][0x3a0] ;  /* 0x0000e800000a7ab9 */ /* 0x000fe20000000a00 */
[----:B------:R-:W-:Y:S01]  /*8860*/  ISETP.GE.AND P1, PT, R232, c[0x0][0x220], PT ;  /* 0x00008800e8007a0c */ /* 0x000fe20003f26270 */
[----:B------:R-:W-:Y:S01]  /*8870*/  UIMAD UR10, UR4, UR10, URZ ;  /* 0x0000000a040a72a4 */ /* 0x000fe2000f8e023f */
[----:B------:R-:W-:Y:S01]  /*8880*/  IMAD.WIDE.U32 R4, R4, c[0x0][0x3a0], R6 ;  /* 0x0000e80004047a25 */ /* 0x000fe200078e0006 */
[----:B------:R-:W-:Y:S01]  /*8890*/  USHF.R.S32.HI UR12, URZ, 0x1f, UR51 ;  /* 0x0000001f3f0c7899 */ /* 0x000fe20008011433 */
[----:B------:R-:W-:Y:S01]  /*88a0*/  ISETP.GE.OR P4, PT, R238, UR5, P1 ;  /* 0x00000005ee007c0c */ /* 0x000fe20008f86670 */
[----:B------:R-:W-:Y:S01]  /*88b0*/  UIMAD UR10, UR17, UR11, UR10 ;  /* 0x0000000b110a72a4 */ /* 0x000fe2000f8e020a */
[----:B------:R-:W-:Y:S01]  /*88c0*/  BSSY B0, `(.L_x_1173) ;  /* 0x000001d000007945 */ /* 0x000fe20003800000 */
[----:B------:R-:W-:-:S02]  /*88d0*/  IADD3 R4, P0, R4, UR13, RZ ;  /* 0x0000000d04047c10 */ /* 0x000fc4000ff1e0ff */
[----:B------:R-:W-:Y:S02]  /*88e0*/  SHF.R.S32.HI R13, RZ, 0x1f, R238 ;  /* 0x0000001fff0d7819 */ /* 0x000fe400000114ee */
[----:B------:R-:W-:Y:S01]  /*88f0*/  IMAD.U32 R0, RZ, RZ, UR10 ;  /* 0x0000000aff007e24 */ /* 0x000fe2000f8e00ff */
[----:B------:R-:W-:Y:S02]  /*8900*/  ULDC.64 UR10, c[0x0][0x3b8] ;  /* 0x0000ee00000a7ab9 */ /* 0x000fe40000000a00 */
[----:B------:R-:W-:Y:S02]  /*8910*/  UIMAD UR10, UR12, UR10, URZ ;  /* 0x0000000a0c0a72a4 */ /* 0x000fe4000f8e023f */
[----:B------:R-:W-:Y:S01]  /*8920*/  IADD3.X R5, R5, UR14, R0, P0, !PT ;  /* 0x0000000e05057c10 */ /* 0x000fe200087fe400 */
[----:B------:R1:W2:Y:S01]  /*8930*/  LDS.128 R16, [R114+0x7000] ;  /* 0x0070000072107984 */ /* 0x0002a20000000c00 */
[----:B------:R-:W-:Y:S01]  /*8940*/  IMAD.U32 R0, RZ, RZ, UR51 ;  /* 0x00000033ff007e24 */ /* 0x000fe2000f8e00ff */
[----:B------:R-:W-:-:S02]  /*8950*/  UIMAD UR10, UR51, UR11, UR10 ;  /* 0x0000000b330a72a4 */ /* 0x000fc4000f8e020a */
[----:B------:R1:W3:Y:S01]  /*8960*/  LDS.128 R20, [R114+0x8000] ;  /* 0x0080000072147984 */ /* 0x0002e20000000c00 */
[----:B------:R-:W-:-:S03]  /*8970*/  IMAD.WIDE.U32 R4, R0, c[0x0][0x3b8], R4 ;  /* 0x0000ee0000047a25 */ /* 0x000fc600078e0004 */
[----:B------:R1:W4:Y:S02]  /*8980*/  LDS.128 R24, [R114+0x9000] ;  /* 0x0090000072187984 */ /* 0x0003240000000c00 */
[----:B------:R-:W-:Y:S02]  /*8990*/  IADD3 R12, R5, UR10, RZ ;  /* 0x0000000a050c7c10 */ /* 0x000fe4000fffe0ff */
        /* <DEDUP_REMOVED lines=15> */
.L_x_1174:
[----:B------:R-:W-:Y:S05]  /*8a90*/  BSYNC B0 ;  /* 0x0000000000007941 */ /* 0x000fea0003800000 */
.L_x_1173:
        /* <DEDUP_REMOVED lines=14> */
[----:B--2---:R1:W-:Y:S02]  /*8b80*/  STG.E.128 [R10.64], R16 ;  /* 0x000000100a007986 */ /* 0x0043e4000c101d08 */
.L_x_1176:
[----:B------:R-:W-:Y:S05]  /*8b90*/  BSYNC B0 ;  /* 0x0000000000007941 */ /* 0x000fea0003800000 */
.L_x_1175:
        /* <DEDUP_REMOVED lines=14> */
[----:B---3--:R1:W-:Y:S02]  /*8c80*/  STG.E.128 [R10.64], R20 ;  /* 0x000000140a007986 */ /* 0x0083e4000c101d08 */
.L_x_1178:
[----:B------:R-:W-:Y:S05]  /*8c90*/  BSYNC B0 ;  /* 0x0000000000007941 */ /* 0x000fea0003800000 */
.L_x_1177:
        /* <DEDUP_REMOVED lines=13> */
[----:B----4-:R4:W-:Y:S02]  /*8d70*/  STG.E.128 [R4.64], R24 ;  /* 0x0000001804007986 */ /* 0x0109e4000c101d08 */
.L_x_1180:
[----:B------:R-:W-:Y:S05]  /*8d80*/  BSYNC B0 ;  /* 0x0000000000007941 */ /* 0x000fea0003800000 */
.L_x_1179:
[----:B------:R-:W-:Y:S01]  /*8d90*/  ULDC.64 UR10, c[0x0][0x3a8] ;  /* 0x0000ea00000a7ab9 */ /* 0x000fe20000000a00 */
[----:B------:R-:W-:Y:S01]  /*8da0*/  IMAD.U32 R0, RZ, RZ, UR17 ;  /* 0x00000011ff007e24 */ /* 0x000fe2000f8e00ff */
[----:B------:R-:W-:Y:S01]  /*8db0*/  UIMAD UR4, UR4, UR10, URZ ;  /* 0x0000000a040472a4 */ /* 0x000fe2000f8e023f */
[----:B------:R-:W-:Y:S01]  /*8dc0*/  BSSY B0, `(.L_x_1181) ;  /* 0x0000017000007945 */ /* 0x000fe20003800000 */
[----:B------:R-:W-:Y:S01]  /*8dd0*/  USHF.R.S32.HI UR12, URZ, 0x1f, UR51 ;  /* 0x0000001f3f0c7899 */ /* 0x000fe20008011433 */
[----:B------:R-:W-:Y:S01]  /*8de0*/  IMAD.WIDE.U32 R6, R0, c[0x0][0x3a8], R6 ;  /* 0x0000ea0000067a25 */ /* 0x000fe200078e0006 */
[----:B------:R-:W-:-:S04]  /*8df0*/  UIMAD UR4, UR17, UR11, UR4 ;  /* 0x0000000b110472a4 */ /* 0x000fc8000f8e0204 */
[----:B----4-:R-:W-:Y:S02]  /*8e00*/  IADD3 R4, P0, R6, UR6, RZ ;  /* 0x0000000606047c10 */ /* 0x010fe4000ff1e0ff */
[----:B------:R-:W-:Y:S01]  /*8e10*/  MOV R0, UR4 ;  /* 0x0000000400007c02 */ /* 0x000fe20008000f00 */
[----:B------:R-:W-:Y:S02]  /*8e20*/  ULDC.64 UR4, c[0x0][0x3c0] ;  /* 0x0000f00000047ab9 */ /* 0x000fe40000000a00 */
[----:B------:R-:W-:Y:S01]  /*8e30*/  UIMAD UR4, UR12, UR4, URZ ;  /* 0x000000040c0472a4 */ /* 0x000fe2000f8e023f */
[----:B------:R-:W-:Y:S01]  /*8e40*/  IADD3.X R5, R7, UR7, R0, P0, !PT ;  /* 0x0000000707057c10 */ /* 0x000fe200087fe400 */
[----:B------:R-:W-:Y:S02]  /*8e50*/  IMAD.U32 R0, RZ, RZ, UR51 ;  /* 0x00000033ff007e24 */ /* 0x000fe4000f8e00ff */
[----:B------:R-:W-:Y:S02]  /*8e60*/  UIMAD UR4, UR51, UR5, UR4 ;  /* 0x00000005330472a4 */ /* 0x000fe4000f8e0204 */
        /* <DEDUP_REMOVED lines=12> */
.L_x_1182:
[----:B------:R-:W-:Y:S05]  /*8f30*/  BSYNC B0 ;  /* 0x0000000000007941 */ /* 0x000fea0003800000 */
.L_x_1181:
        /* <DEDUP_REMOVED lines=13> */
.L_x_1184:
[----:B------:R-:W-:Y:S05]  /*9010*/  BSYNC B0 ;  /* 0x0000000000007941 */ /* 0x000fea0003800000 */
.L_x_1183:
        /* <DEDUP_REMOVED lines=13> */
.L_x_1186:
[----:B------:R-:W-:Y:S05]  /*90f0*/  BSYNC B0 ;  /* 0x0000000000007941 */ /* 0x000fea0003800000 */
.L_x_1185:
        /* <DEDUP_REMOVED lines=11> */
.L_x_1141:
[----:B------:R-:W-:Y:S05]  /*91b0*/  BSYNC B1 ;  /* 0x0000000000017941 */ /* 0x000fea0003800000 */
.L_x_1119:
        /* <DEDUP_REMOVED lines=11> */
.L_x_1187:
[----:B------:R-:W-:Y:S05]  /*9270*/  EXIT ;  /* 0x000000000000794d */ /* 0x000fea0003800000 */
.L_x_1189:
        /* <DEDUP_REMOVED lines=16> */
.L_x_2471:


//--------------------- .text._ZN5flash44flash_bwd_dq_dk_dv_loop_seqk_parallel_kernelI23Flash_bwd_kernel_traitsILi64ELi64ELi128ELi8ELi2ELi4ELi4ELb1ELb0EN7cutlass6half_tE19Flash_kernel_traitsILi64ELi64ELi128ELi8ES3_EELb1ELb0ELb0ELb0ELb1ELb1ELb0EEEvNS_16Flash_bwd_paramsE --------------------------
	.section	.text._ZN5flash44flash_bwd_dq_dk_dv_loop_seqk_parallel_kernelI23Flash_bwd_kernel_traitsILi64ELi64ELi128ELi8ELi2ELi4ELi4ELb1ELb0EN7cutlass6half_tE19Flash_kernel_traitsILi64ELi64ELi128ELi8ES3_EELb1ELb0ELb0ELb0ELb1ELb1ELb0EEEvNS_16Flash_bwd_paramsE,"ax",@progbits
	.sectioninfo	@"SHI_REGISTERS=255"
	.align	128
        .global         _ZN5flash44flash_bwd_dq_dk_dv_loop_seqk_parallel_kernelI23Flash_bwd_kernel_traitsILi64ELi64ELi128ELi8ELi2ELi4ELi4ELb1ELb0EN7cutlass6half_tE19Flash_kernel_traitsILi64ELi64ELi128ELi8ES3_EELb1ELb0ELb0ELb0ELb1ELb1ELb0EEEvNS_16Flash_bwd_paramsE
        .type           _ZN5flash44flash_bwd_dq_dk_dv_loop_seqk_parallel_kernelI23Flash_bwd_kernel_traitsILi64ELi64ELi128ELi8ELi2ELi4ELi4ELb1ELb0EN7cutlass6half_tE19Flash_kernel_traitsILi64ELi64ELi128ELi8ES3_EELb1ELb0ELb0ELb0ELb1ELb1ELb0EEEvNS_16Flash_bwd_paramsE,@function
        .size           _ZN5flash44flash_bwd_dq_dk_dv_loop_seqk_parallel_kernelI23Flash_bwd_kernel_traitsILi64ELi64ELi128ELi8ELi2ELi4ELi4ELb1ELb0EN7cutlass6half_tE19Flash_kernel_traitsILi64ELi64ELi128ELi8ES3_EELb1ELb0ELb0ELb0ELb1ELb1ELb0EEEvNS_16Flash_bwd_paramsE,(.L_x_2472 - _ZN5flash44flash_bwd_dq_dk_dv_loop_seqk_parallel_kernelI23Flash_bwd_kernel_traitsILi64ELi64ELi128ELi8ELi2ELi4ELi4ELb1ELb0EN7cutlass6half_tE19Flash_kernel_traitsILi64ELi64ELi128ELi8ES3_EELb1ELb0ELb0ELb0ELb1ELb1ELb0EEEvNS_16Flash_bwd_paramsE)
        .other          _ZN5flash44flash_bwd_dq_dk_dv_loop_seqk_parallel_kernelI23Flash_bwd_kernel_traitsILi64ELi64ELi128ELi8ELi2ELi4ELi4ELb1ELb0EN7cutlass6half_tE19Flash_kernel_traitsILi64ELi64ELi128ELi8ES3_EELb1ELb0ELb0ELb0ELb1ELb1ELb0EEEvNS_16Flash_bwd_paramsE,@"STO_CUDA_ENTRY STV_DEFAULT"
_ZN5flash44flash_bwd_dq_dk_dv_loop_seqk_parallel_kernelI23Flash_bwd_kernel_traitsILi64ELi64ELi128ELi8ELi2ELi4ELi4ELb1ELb0EN7cutlass6half_tE19Flash_kernel_traitsILi64ELi64ELi128ELi8ES3_EELb1ELb0ELb0ELb0ELb1ELb1ELb0EEEvNS_16Flash_bwd_paramsE:
.text._ZN5flash44flash_bwd_dq_dk_dv_loop_seqk_parallel_kernelI23Flash_bwd_kernel_traitsILi64ELi64ELi128ELi8ELi2ELi4ELi4ELb1ELb0EN7cutlass6half_tE19Flash_kernel_traitsILi64ELi64ELi128ELi8ES3_EELb1ELb0ELb0ELb0ELb1ELb1ELb0EEEvNS_16Flash_bwd_paramsE:
        /* <DEDUP_REMOVED lines=11> */
[----:B------:R-:W-:Y:S01]  /*00b0*/  ULDC UR4, c[0x0][0x22c] ;  /* 0x00008b0000047ab9 */ /* 0x000fe20000000800 */
[----:B------:R-:W-:Y:S01]  /*00c0*/  IMAD.MOV.U32 R200, RZ, RZ, 0x20 ;  /* 0x00000020ffc87424 */ /* 0x000fe200078e00ff */
[----:B------:R-:W-:Y:S01]  /*00d0*/  ULDC UR5, c[0x0][0x1c0] ;  /* 0x0000700000057ab9 */ /* 0x000fe20000000800 */
[----:B------:R-:W-:Y:S01]  /*00e0*/  IMAD.MOV.U32 R211, RZ, RZ, -0x10 ;  /* 0xfffffff0ffd37424 */ /* 0x000fe200078e00ff */
[----:B------:R-:W-:Y:S02]  /*00f0*/  UIMAD UR25, UR4, UR5, URZ ;  /* 0x00000005041972a4 */ /* 0x000fe4000f8e023f */
[----:B------:R-:W-:Y:S02]  /*0100*/  UMOV UR9, 0x80 ;  /* 0x0000008000097882 */ /* 0x000fe40000000000 */
[----:B------:R-:W-:Y:S02]  /*0110*/  USHF.L.U32 UR22, UR25, 0x4, URZ ;  /* 0x0000000419167899 */ /* 0x000fe4000800063f */
[----:B------:R-:W-:-:S02]  /*0120*/  USHF.L.U32 UR23, UR25, 0x3, URZ ;  /* 0x0000000319177899 */ /* 0x000fc4000800063f */
[----:B------:R-:W-:Y:S02]  /*0130*/  UIADD3 UR16, UR22, 0x20, URZ ;  /* 0x0000002016107890 */ /* 0x000fe4000fffe03f */
[----:B------:R-:W-:Y:S02]  /*0140*/  ULDC UR10, c[0x0][0x210] ;  /* 0x00008400000a7ab9 */ /* 0x000fe40000000800 */
[----:B------:R-:W-:Y:S02]  /*0150*/  UIADD3 UR15, UR23, UR16, URZ ;  /* 0x00000010170f7290 */ /* 0x000fe4000fffe03f */
[----:B------:R-:W-:Y:S02]  /*0160*/  ULDC UR27, c[0x0][0x234] ;  /* 0x00008d00001b7ab9 */ /* 0x000fe40000000800 */
[----:B------:R-:W-:Y:S02]  /*0170*/  ULDC UR26, c[0x0][0x224] ;  /* 0x00008900001a7ab9 */ /* 0x000fe40000000800 */
[----:B------:R-:W-:Y:S01]  /*0180*/  UIMAD UR27, UR9, UR10, UR27 ;  /* 0x0000000a091b72a4 */ /* 0x000fe2000f8e021b */
[----:B-1----:R-:W-:Y:S01]  /*0190*/  SHF.R.S32.HI R8, RZ, 0x1f, R3 ;  /* 0x0000001fff087819 */ /* 0x002fe20000011403 */
[----:B------:R-:W-:-:S02]  /*01a0*/  UIADD3 UR26, UR9, UR26, URZ ;  /* 0x0000001a091a7290 */ /* 0x000fc4000fffe03f */
[----:B------:R-:W-:Y:S01]  /*01b0*/  USHF.R.S32.HI UR9, URZ, 0x1f, UR4 ;  /* 0x0000001f3f097899 */ /* 0x000fe20008011404 */
[CC--:B------:R-:W-:Y:S01]  /*01c0*/  LEA.HI R6, R8.reuse, R3.reuse, RZ, 0x5 ;  /* 0x0000000308067211 */ /* 0x0c0fe200078f28ff */
[----:B------:R-:W-:Y:S01]  /*01d0*/  UIADD3 UR14, UR23, UR15, URZ ;  /* 0x0000000f170e7290 */ /* 0x000fe2000fffe03f */
[CC--:B------:R-:W-:Y:S01]  /*01e0*/  LEA.HI R14, R8.reuse, R3.reuse, RZ, 0x2 ;  /* 0x00000003080e7211 */ /* 0x0c0fe200078f10ff */
[----:B------:R-:W-:Y:S01]  /*01f0*/  ULDC UR6, c[0x0][0x1c0] ;  /* 0x0000700000067ab9 */ /* 0x000fe20000000800 */
[CC--:B------:R-:W-:Y:S01]  /*0200*/  LEA.HI R11, R8.reuse, R3.reuse, RZ, 0x3 ;  /* 0x00000003080b7211 */ /* 0x0c0fe200078f18ff */
[----:B------:R-:W-:Y:S01]  /*0210*/  UIMAD.WIDE.U32 UR30, UR4, UR5, URZ ;  /* 0x00000005041e72a5 */ /* 0x000fe2000f8e003f */
[----:B------:R-:W-:Y:S01]  /*0220*/  LEA.HI R0, R8, R3, RZ, 0x4 ;  /* 0x0000000308007211 */ /* 0x000fe200078f20ff */
[----:B------:R-:W-:Y:S01]  /*0230*/  USHF.R.S32.HI UR6, URZ, 0x1f, UR6 ;  /* 0x0000001f3f067899 */ /* 0x000fe20008011406 */
[--C-:B------:R-:W-:Y:S01]  /*0240*/  SHF.R.S32.HI R5, RZ, 0x5, R6.reuse ;  /* 0x00000005ff057819 */ /* 0x100fe20000011406 */
[----:B------:R-:W-:Y:S01]  /*0250*/  UIMAD UR5, UR9, UR5, URZ ;  /* 0x00000005090572a4 */ /* 0x000fe2000f8e023f */
[----:B------:R-:W-:Y:S01]  /*0260*/  SHF.R.S32.HI R4, RZ, 0x1f, R6 ;  /* 0x0000001fff047819 */ /* 0x000fe20000011406 */
[----:B------:R-:W-:Y:S01]  /*0270*/  UIADD3 UR13, UR23, UR14, URZ ;  /* 0x0000000e170d7290 */ /* 0x000fe2000fffe03f */
[--C-:B------:R-:W-:Y:S01]  /*0280*/  SHF.R.S32.HI R189, RZ, 0x2, R14.reuse ;  /* 0x00000002ffbd7819 */ /* 0x100fe2000001140e */
[----:B------:R-:W-:Y:S01]  /*0290*/  USHF.L.U32 UR24, UR25, 0x6, URZ ;  /* 0x0000000619187899 */ /* 0x000fe2000800063f */
[----:B------:R-:W-:Y:S01]  /*02a0*/  SHF.R.S32.HI R2, RZ, 0x1f, R14 ;  /* 0x0000001fff027819 */ /* 0x000fe2000001140e */
[----:B------:R-:W-:Y:S01]  /*02b0*/  UIMAD UR5, UR6, UR4, UR5 ;  /* 0x00000004060572a4 */ /* 0x000fe2000f8e0205 */
[----:B------:R-:W-:Y:S01]  /*02c0*/  LOP3.LUT R14, R14, 0x7ffffffc, RZ, 0xc0, !PT ;  /* 0x7ffffffc0e0e7812 */ /* 0x000fe200078ec0ff */
[----:B------:R-:W-:Y:S01]  /*02d0*/  UIADD3 UR12, UR23, UR13, URZ ;  /* 0x0000000d170c7290 */ /* 0x000fe2000fffe03f */
[----:B------:R-:W-:Y:S01]  /*02e0*/  LOP3.LUT R16, R6, 0xffffffe0, RZ, 0xc0, !PT ;  /* 0xffffffe006107812 */ /* 0x000fe200078ec0ff */
[----:B------:R-:W-:Y:S01]  /*02f0*/  ULDC.64 UR32, c[0x0][0x118] ;  /* 0x0000460000207ab9 */ /* 0x000fe20000000a00 */
[----:B------:R-:W-:Y:S01]  /*0300*/  LOP3.LUT R10, R11, 0xfffffff8, RZ, 0xc0, !PT ;  /* 0xfffffff80b0a7812 */ /* 0x000fe200078ec0ff */
[C---:B------:R-:W-:Y:S01]  /*0310*/  IMAD.IADD R9, R3.reuse, 0x1, -R14 ;  /* 0x0000000103097824 */ /* 0x040fe200078e0a0e */
[----:B------:R-:W-:Y:S01]  /*0320*/  LOP3.LUT R12, R0, 0xfffffff0, RZ, 0xc0, !PT ;  /* 0xfffffff0000c7812 */ /* 0x000fe200078ec0ff */
[C---:B------:R-:W-:Y:S01]  /*0330*/  IMAD.IADD R13, R3.reuse, 0x1, -R16 ;  /* 0x00000001030d7824 */ /* 0x040fe200078e0a10 */
[-C--:B------:R-:W-:Y:S01]  /*0340*/  LEA.HI R6, R6, R5.reuse, RZ, 0x1 ;  /* 0x0000000506067211 */ /* 0x080fe200078f08ff */
[----:B------:R-:W-:Y:S01]  /*0350*/  IMAD.IADD R10, R3, 0x1, -R10 ;  /* 0x00000001030a7824 */ /* 0x000fe200078e0a0a */
[----:B------:R-:W-:Y:S01]  /*0360*/  LEA.HI R4, R4, R5, RZ, 0x2 ;  /* 0x0000000504047211 */ /* 0x000fe200078f10ff */
[----:B------:R-:W-:Y:S01]  /*0370*/  IMAD.SHL.U32 R9, R9, 0x2, RZ ;  /* 0x0000000209097824 */ /* 0x000fe200078e00ff */
[-C--:B------:R-:W-:Y:S01]  /*0380*/  LEA.HI R187, R8, R3.reuse, RZ, 0x6 ;  /* 0x0000000308bb7211 */ /* 0x080fe200078f30ff */
[----:B------:R-:W-:Y:S01]  /*0390*/  IMAD.SHL.U32 R190, R10, 0x8, RZ ;  /* 0x000000080abe7824 */ /* 0x000fe200078e00ff */
[----:B------:R-:W-:Y:S01]  /*03a0*/  LEA.HI R8, R8, R3, RZ, 0x7 ;  /* 0x0000000308087211 */ /* 0x000fe200078f38ff */
[----:B------:R-:W-:Y:S01]  /*03b0*/  IMAD.IADD R3, R3, 0x1, -R12 ;  /* 0x0000000103037824 */ /* 0x000fe200078e0a0c */
[----:B------:R-:W-:Y:S01]  /*03c0*/  LOP3.LUT R6, R6, 0xfffffffe, RZ, 0xc0, !PT ;  /* 0xfffffffe06067812 */ /* 0x000fe200078ec0ff */
[----:B------:R-:W-:Y:S01]  /*03d0*/  ULDC.U8 UR8, c[0x0][0x3d0] ;  /* 0x0000f40000087ab9 */ /* 0x000fe20000000000 */
[----:B------:R-:W-:Y:S01]  /*03e0*/  LOP3.LUT R4, R4, 0xfffffffc, RZ, 0xc0, !PT ;  /* 0xfffffffc04047812 */ /* 0x000fe200078ec0ff */
[----:B------:R-:W-:Y:S01]  /*03f0*/  UMOV UR7, 0x6 ;  /* 0x0000000600077882 */ /* 0x000fe20000000000 */
[----:B------:R-:W-:Y:S01]  /*0400*/  LEA.HI R2, R2, R189, RZ, 0x3 ;  /* 0x000000bd02027211 */ /* 0x000fe200078f18ff */
[C---:B------:R-:W-:Y:S01]  /*0410*/  IMAD.IADD R185, R5.reuse, 0x1, -R6 ;  /* 0x0000000105b97824 */ /* 0x040fe200078e0a06 */
[----:B------:R-:W-:Y:S01]  /*0420*/  SHF.R.S32.HI R6, RZ, 0x1f, R3 ;  /* 0x0000001fff067819 */ /* 0x000fe20000011403 */
[----:B------:R-:W-:Y:S01]  /*0430*/  IMAD.IADD R4, R5, 0x1, -R4 ;  /* 0x0000000105047824 */ /* 0x000fe200078e0a04 */
[----:B------:R-:W-:Y:S01]  /*0440*/  SHF.R.S32.HI R5, RZ, 0x4, R0 ;  /* 0x00000004ff057819 */ /* 0x000fe20000011400 */
[----:B------:R-:W-:Y:S01]  /*0450*/  UIMAD UR21, UR25, 0x18, URZ ;  /* 0x00000018191578a4 */ /* 0x000fe2000f8e023f */
[----:B------:R-:W-:Y:S01]  /*0460*/  LEA.HI R6, R6, R3, RZ, 0x3 ;  /* 0x0000000306067211 */ /* 0x000fe200078f18ff */
[----:B------:R-:W-:Y:S01]  /*0470*/  USHF.L.U32 UR20, UR25, 0x5, URZ ;  /* 0x0000000519147899 */ /* 0x000fe2000800063f */
[----:B------:R-:W-:Y:S01]  /*0480*/  LOP3.LUT R2, R2, 0xfffffff8, RZ, 0xc0, !PT ;  /* 0xfffffff802027812 */ /* 0x000fe200078ec0ff */
[----:B------:R-:W-:Y:S01]  /*0490*/  UIMAD UR19, UR25, 0x28, URZ ;  /* 0x00000028191378a4 */ /* 0x000fe2000f8e023f */
[----:B------:R-:W-:Y:S01]  /*04a0*/  LEA.HI R0, R0, R5, RZ, 0x1 ;  /* 0x0000000500007211 */ /* 0x000fe200078f08ff */
[----:B------:R-:W-:Y:S01]  /*04b0*/  UIMAD UR18, UR25, 0x30, URZ ;  /* 0x00000030191278a4 */ /* 0x000fe2000f8e023f */
[----:B------:R-:W-:Y:S01]  /*04c0*/  SHF.R.S32.HI R188, RZ, 0x3, R11 ;  /* 0x00000003ffbc7819 */ /* 0x000fe2000001140b */
[----:B------:R-:W-:Y:S01]  /*04d0*/  IMAD.IADD R189, R189, 0x1, -R2 ;  /* 0x00000001bdbd7824 */ /* 0x000fe200078e0a02 */
[C---:B------:R-:W-:Y:S01]  /*04e0*/  LOP3.LUT R184, R6.reuse, 0xfffffff8, RZ, 0xc0, !PT ;  /* 0xfffffff806b87812 */ /* 0x040fe200078ec0ff */
[----:B------:R-:W-:Y:S01]  /*04f0*/  IMAD.SHL.U32 R6, R6, 0x40, RZ ;  /* 0x0000004006067824 */ /* 0x000fe200078e00ff */
[----:B------:R-:W-:Y:S01]  /*0500*/  LOP3.LUT R0, R0, 0xfffffffe, RZ, 0xc0, !PT ;  /* 0xfffffffe00007812 */ /* 0x000fe200078ec0ff */
[----:B------:R-:W-:Y:S01]  /*0510*/  IMAD.SHL.U32 R7, R188, 0x40, RZ ;  /* 0x00000040bc077824 */ /* 0x000fe200078e00ff */
[C---:B------:R-:W-:Y:S01]  /*0520*/  LOP3.LUT P4, RZ, R10.reuse, 0x2, RZ, 0xc0, !PT ;  /* 0x000000020aff7812 */ /* 0x040fe2000788c0ff */
[----:B------:R-:W-:Y:S01]  /*0530*/  IMAD.IADD R184, R3, 0x1, -R184 ;  /* 0x0000000103b87824 */ /* 0x000fe200078e0ab8 */
[C---:B------:R-:W-:Y:S01]  /*0540*/  LOP3.LUT P3, RZ, R10.reuse, 0x4, RZ, 0xc0, !PT ;  /* 0x000000040aff7812 */ /* 0x040fe2000786c0ff */
[----:B------:R-:W-:Y:S01]  /*0550*/  IMAD.SHL.U32 R10, R10, 0x40, RZ ;  /* 0x000000400a0a7824 */ /* 0x000fe200078e00ff */
[----:B------:R-:W-:Y:S01]  /*0560*/  LOP3.LUT R7, R7, 0x1c0, RZ, 0xc0, !PT ;  /* 0x000001c007077812 */ /* 0x000fe200078ec0ff */
[----:B------:R-:W-:Y:S01]  /*0570*/  IMAD.IADD R5, R5, 0x1, -R0 ;  /* 0x0000000105057824 */ /* 0x000fe200078e0a00 */
[----:B------:R-:W-:Y:S01]  /*0580*/  LOP3.LUT R0, R189, 0x1, RZ, 0xc0, !PT ;  /* 0x00000001bd007812 */ /* 0x000fe200078ec0ff */
[----:B------:R-:W-:Y:S01]  /*0590*/  IMAD.SHL.U32 R3, R4, 0x10, RZ ;  /* 0x0000001004037824 */ /* 0x000fe200078e00ff */
[----:B------:R-:W-:Y:S01]  /*05a0*/  LOP3.LUT R10, R10, 0x1c0, RZ, 0xc0, !PT ;  /* 0x000001c00a0a7812 */ /* 0x000fe200078ec0ff */
[----:B------:R-:W-:Y:S01]  /*05b0*/  UIMAD UR17, UR25, 0x38, URZ ;  /* 0x00000038191178a4 */ /* 0x000fe2000f8e023f */
[----:B------:R-:W-:Y:S01]  /*05c0*/  ISETP.NE.U32.AND P0, PT, R0, 0x1, PT ;  /* 0x000000010000780c */ /* 0x000fe20003f05070 */
[----:B------:R-:W-:Y:S01]  /*05d0*/  USHF.R.S32.HI UR10, URZ, 0x1f, UR24 ;  /* 0x0000001f3f0a7899 */ /* 0x000fe20008011418 */
[C---:B------:R-:W-:Y:S01]  /*05e0*/  LOP3.LUT R176, R10.reuse, 0x30, R3, 0xf8, !PT ;  /* 0x000000300ab07812 */ /* 0x040fe200078ef803 */
[----:B------:R-:W-:Y:S01]  /*05f0*/  UIADD3 UR9, UR31, UR5, URZ ;  /* 0x000000051f097290 */ /* 0x000fe2000fffe03f */
[----:B------:R-:W-:Y:S01]  /*0600*/  SHF.R.U32.HI R186, RZ, 0x3, R7 ;  /* 0x00000003ffba7819 */ /* 0x000fe20000011607 */
[----:B------:R-:W-:Y:S01]  /*0610*/  UIADD3 UR11, UR23, UR12, URZ ;  /* 0x0000000c170b7290 */ /* 0x000fe2000fffe03f */
[----:B------:R-:W-:Y:S01]  /*0620*/  LOP3.LUT R12, R10, 0x8, R11, 0xf8, !PT ;  /* 0x000000080a0c7812 */ /* 0x000fe200078ef80b */
[----:B------:R-:W-:Y:S01]  /*0630*/  UMOV UR6, 0x6 ;  /* 0x0000000600067882 */ /* 0x000fe20000000000 */
[----:B------:R-:W-:Y:S01]  /*0640*/  SHF.R.U32.HI R3, RZ, 0x3, R10 ;  /* 0x00000003ff037819 */ /* 0x000fe2000001160a */
[----:B------:R-:W-:Y:S01]  /*0650*/  IMAD.SHL.U32 R10, R5, 0x200, RZ ;  /* 0x00000200050a7824 */ /* 0x000fe200078e00ff */
[----:B------:R-:W-:-:S02]  /*0660*/  LOP3.LUT R7, R7, 0x38, R190, 0xf8, !PT ;  /* 0x0000003807077812 */ /* 0x000fc400078ef8be */
[----:B------:R-:W-:Y:S02]  /*0670*/  SHF.R.S32.HI R187, RZ, 0x6, R187 ;  /* 0x00000006ffbb7819 */ /* 0x000fe400000114bb */
[----:B------:R-:W-:Y:S02]  /*0680*/  LOP3.LUT R176, R176, 0x8, R11, 0xf8, !PT ;  /* 0x00000008b0b07812 */ /* 0x000fe400078ef80b */
[----:B------:R-:W-:Y:S02]  /*0690*/  SHF.R.S32.HI R8, RZ, 0x7, R8 ;  /* 0x00000007ff087819 */ /* 0x000fe40000011408 */
[C---:B------:R-:W-:Y:S01]  /*06a0*/  R2P PR, R189.reuse, 0x6 ;  /* 0x00000006bd007804 */ /* 0x040fe20000000000 */
[----:B------:R-:W-:Y:S01]  /*06b0*/  IMAD.SHL.U32 R189, R189, 0x40, RZ ;  /* 0x00000040bdbd7824 */ /* 0x000fe200078e00ff */
[----:B------:R-:W-:Y:S01]  /*06c0*/  LOP3.LUT R186, R7, R186, RZ, 0x3c, !PT ;  /* 0x000000ba07ba7212 */ /* 0x000fe200078e3cff */
[C---:B------:R-:W-:Y:S01]  /*06d0*/  IMAD R7, R187.reuse, 0x800, R10 ;  /* 0x00000800bb077824 */ /* 0x040fe200078e020a */
[----:B------:R-:W-:Y:S01]  /*06e0*/  LOP3.LUT R0, R12, R3, RZ, 0x3c, !PT ;  /* 0x000000030c007212 */ /* 0x000fe200078e3cff */
[----:B------:R-:W-:Y:S01]  /*06f0*/  IMAD.SHL.U32 R12, R8, 0x8, RZ ;  /* 0x00000008080c7824 */ /* 0x000fe200078e00ff */
[----:B------:R-:W-:Y:S01]  /*0700*/  LOP3.LUT R176, R10, R176, R3, 0xf6, !PT ;  /* 0x000000b00ab07212 */ /* 0x000fe200078ef603 */
[----:B------:R-:W-:Y:S01]  /*0710*/  IMAD.SHL.U32 R10, R187, 0x20, RZ ;  /* 0x00000020bb0a7824 */ /* 0x000fe200078e00ff */
[----:B------:R-:W-:Y:S01]  /*0720*/  LOP3.LUT R189, R189, 0x1c0, RZ, 0xc0, !PT ;  /* 0x000001c0bdbd7812 */ /* 0x000fe200078ec0ff */
[----:B------:R-:W-:Y:S01]  /*0730*/  IMAD.IADD R0, R7, 0x1, R0 ;  /* 0x0000000107007824 */ /* 0x000fe200078e0200 */
[----:B------:R-:W-:Y:S01]  /*0740*/  LOP3.LUT R12, R12, 0x8, RZ, 0xc0, !PT ;  /* 0x000000080c0c7812 */ /* 0x000fe200078ec0ff */
[----:B------:R-:W-:Y:S01]  /*0750*/  IMAD.SHL.U32 R3, R5, 0x10, RZ ;  /* 0x0000001005037824 */ /* 0x000fe200078e00ff */
[----:B------:R-:W-:Y:S01]  /*0760*/  SHF.R.U32.HI R7, RZ, 0x3, R189 ;  /* 0x00000003ff077819 */ /* 0x000fe200000116bd */
[--C-:B------:R-:W-:Y:S01]  /*0770*/  IMAD R192, R8, 0x1000, R9.reuse ;  /* 0x0000100008c07824 */ /* 0x100fe200078e0209 */
[----:B------:R-:W-:Y:S01]  /*0780*/  LOP3.LUT R10, R189, 0x20, R10, 0xf8, !PT ;  /* 0x00000020bd0a7812 */ /* 0x000fe200078ef80a */
[----:B------:R-:W-:Y:S01]  /*0790*/  IMAD R8, R4, 0x400, R9 ;  /* 0x0000040004087824 */ /* 0x000fe200078e0209 */
[----:B------:R-:W-:Y:S01]  /*07a0*/  LOP3.LUT R189, R7, R189, R12, 0x1e, !PT ;  /* 0x000000bd07bd7212 */ /* 0x000fe200078e1e0c */
[----:B------:R-:W-:Y:S01]  /*07b0*/  IMAD R192, R185, 0x400, R192 ;  /* 0x00000400b9c07824 */ /* 0x000fe200078e02c0 */
[----:B------:R-:W-:Y:S01]  /*07c0*/  LOP3.LUT R11, R10, R7, RZ, 0x3c, !PT ;  /* 0x000000070a0b7212 */ /* 0x000fe200078e3cff */
[----:B------:R-:W-:Y:S01]  /*07d0*/  IMAD.SHL.U32 R7, R184, 0x40, RZ ;  /* 0x00000040b8077824 */ /* 0x000fe200078e00ff */
[----:B------:R-:W-:Y:S01]  /*07e0*/  LOP3.LUT R3, R12, 0x10, R3, 0xf8, !PT ;  /* 0x000000100c037812 */ /* 0x000fe200078ef803 */
[----:B------:R-:W-:Y:S01]  /*07f0*/  IMAD.IADD R189, R8, 0x1, R189 ;  /* 0x0000000108bd7824 */ /* 0x000fe200078e02bd */
[----:B------:R-:W-:Y:S01]  /*0800*/  LOP3.LUT R6, R6, 0xfffffe00, RZ, 0xc0, !PT ;  /* 0xfffffe0006067812 */ /* 0x000fe200078ec0ff */
[----:B------:R-:W-:Y:S01]  /*0810*/  IMAD.IADD R192, R11, 0x1, R192 ;  /* 0x000000010bc07824 */ /* 0x000fe200078e02c0 */
[----:B------:R-:W-:Y:S01]  /*0820*/  LOP3.LUT R10, R7, 0x1c0, RZ, 0xc0, !PT ;  /* 0x000001c0070a7812 */ /* 0x000fe200078ec0ff */
[----:B------:R-:W-:Y:S01]  /*0830*/  IMAD.SHL.U32 R7, R5, 0x8, RZ ;  /* 0x0000000805077824 */ /* 0x000fe200078e00ff */
[----:B------:R-:W-:Y:S01]  /*0840*/  SHF.R.S32.HI R2, RZ, 0x1f, R13 ;  /* 0x0000001fff027819 */ /* 0x000fe2000001140d */
[----:B------:R-:W-:Y:S01]  /*0850*/  IMAD R4, R4, 0x400, R6 ;  /* 0x0000040004047824 */ /* 0x000fe200078e0206 */
[----:B------:R-:W-:Y:S01]  /*0860*/  SHF.R.U32.HI R5, RZ, 0x3, R10 ;  /* 0x00000003ff057819 */ /* 0x000fe2000001160a */
[----:B------:R-:W-:Y:S01]  /*0870*/  IMAD.SHL.U32 R192, R192, 0x2, RZ ;  /* 0x00000002c0c07824 */ /* 0x000fe200078e00ff */
[----:B------:R-:W-:Y:S01]  /*0880*/  LOP3.LUT R8, R10, 0x8, R7, 0xf8, !PT ;  /* 0x000000080a087812 */ /* 0x000fe200078ef807 */
[----:B------:R-:W-:Y:S01]  /*0890*/  IMAD R180, R185, 0x400, R6 ;  /* 0x00000400b9b47824 */ /* 0x000fe200078e0206 */
[----:B------:R-:W-:Y:S01]  /*08a0*/  LOP3.LUT R3, R5, R3, R10, 0x1e, !PT ;  /* 0x0000000305037212 */ /* 0x000fe200078e1e0a */
[----:B------:R-:W-:Y:S01]  /*08b0*/  IMAD R186, R187, 0x200, R186 ;  /* 0x00000200bbba7824 */ /* 0x000fe200078e02ba */
[----:B------:R-:W-:Y:S01]  /*08c0*/  LOP3.LUT R5, R8, R5, RZ, 0x3c, !PT ;  /* 0x0000000508057212 */ /* 0x000fe200078e3cff */
[----:B------:R-:W-:Y:S01]  /*08d0*/  IMAD.SHL.U32 R178, R0, 0x2, RZ ;  /* 0x0000000200b27824 */ /* 0x000fe200078e00ff */
[----:B------:R-:W-:Y:S01]  /*08e0*/  LOP3.LUT R179, R3, R6, RZ, 0xfc, !PT ;  /* 0x0000000603b37212 */ /* 0x000fe200078efcff */
[----:B------:R-:W-:Y:S01]  /*08f0*/  IMAD.MOV.U32 R3, RZ, RZ, 0x40 ;  /* 0x00000040ff037424 */ /* 0x000fe200078e00ff */
[----:B------:R-:W-:Y:S01]  /*0900*/  SEL R167, R200, 0xffffffe0, !P4 ;  /* 0xffffffe0c8a77807 */ /* 0x000fe20006000000 */
[----:B------:R-:W-:Y:S01]  /*0910*/  IMAD.IADD R177, R5, 0x1, R4 ;  /* 0x0000000105b17824 */ /* 0x000fe200078e0204 */
[----:B------:R-:W-:Y:S01]  /*0920*/  LEA R189, R189, 0x6000, 0x1 ;  /* 0x00006000bdbd7811 */ /* 0x000fe200078e08ff */
[----:B------:R-:W-:Y:S01]  /*0930*/  IMAD.IADD R180, R180, 0x1, R5 ;  /* 0x00000001b4b47824 */ /* 0x000fe200078e0205 */
[----:B------:R-:W-:Y:S01]  /*0940*/  LEA.HI R2, R2, R13, RZ, 0x2 ;  /* 0x0000000d02027211 */ /* 0x000fe200078f10ff */
[----:B------:R-:W-:Y:S01]  /*0950*/  IMAD R169, R0, 0x2, R167 ;  /* 0x0000000200a97824 */ /* 0x000fe200078e02a7 */
[----:B------:R-:W-:Y:S01]  /*0960*/  SEL R3, R3, 0xffffffc0, !P3 ;  /* 0xffffffc003037807 */ /* 0x000fe20005800000 */
[----:B------:R-:W-:Y:S01]  /*0970*/  IMAD.SHL.U32 R176, R176, 0x2, RZ ;  /* 0x00000002b0b07824 */ /* 0x000fe200078e00ff */
[----:B------:R-:W-:Y:S01]  /*0980*/  SEL R200, R200, 0xffffffe0, !P1 ;  /* 0xffffffe0c8c87807 */ /* 0x000fe20004800000 */
[----:B------:R-:W-:Y:S01]  /*0990*/  IMAD.SHL.U32 R175, R179, 0x2, RZ ;  /* 0x00000002b3af7824 */ /* 0x000fe200078e00ff */
[----:B------:R-:W-:Y:S01]  /*09a0*/  SEL R211, R211, 0x10, !P0 ;  /* 0x00000010d3d37807 */ /* 0x000fe20004000000 */
[----:B------:R-:W-:Y:S01]  /*09b0*/  IMAD R168, R0, 0x2, R3 ;  /* 0x0000000200a87824 */ /* 0x000fe200078e0203 */
[C---:B------:R-:W-:Y:S01]  /*09c0*/  IADD3 R193, R189.reuse, 0x40, RZ ;  /* 0x00000040bdc17810 */ /* 0x040fe20007ffe0ff */
[C---:B------:R-:W-:Y:S01]  /*09d0*/  IMAD.IADD R196, R192.reuse, 0x1, R200 ;  /* 0x00000001c0c47824 */ /* 0x040fe200078e02c8 */
[----:B------:R-:W-:Y:S01]  /*09e0*/  SHF.R.S32.HI R2, RZ, 0x2, R2 ;  /* 0x00000002ff027819 */ /* 0x000fe20000011402 */
[----:B------:R-:W-:Y:S01]  /*09f0*/  IMAD.IADD R197, R192, 0x1, R211 ;  /* 0x00000001c0c57824 */ /* 0x000fe200078e02d3 */
[C---:B------:R-:W-:Y:S01]  /*0a00*/  @P2 IADD3 R193, R189.reuse, -0x40, RZ ;  /* 0xffffffc0bdc12810 */ /* 0x040fe20007ffe0ff */
        /* <DEDUP_REMOVED lines=8> */
.L_x_1198:
        /* <DEDUP_REMOVED lines=11> */
[----:B------:R-:W2:Y:S04]  /*0b40*/  @P0 LDG.E R199, [R4.64] ;  /* 0x0000002004c70981 */ /* 0x000ea8000c1e1900 */
        /* <DEDUP_REMOVED lines=14> */
[----:B------:R-:W-:Y:S02]  /*0c30*/  SHF.R.S32.HI R198, RZ, 0x1f, R199 ;  /* 0x0000001fffc67819 */ /* 0x000fe400000114c7 */
[----:B------:R-:W-:-:S05]  /*0c40*/  ISETP.NE.AND.EX P1, PT, RZ, c[0x0][0x244], PT, P1 ;  /* 0x00009100ff007a0c */ /* 0x000fca0003f25310 */
[----:B--2---:R-:W2:Y:S01]  /*0c50*/  MUFU.RCP R6, R5 ;  /* 0x0000000500067308 */ /* 0x004ea20000001000 */
[----:B-1----:R-:W-:Y:S02]  /*0c60*/  IABS R4, R0 ;  /* 0x0000000000047213 */ /* 0x002fe40000000000 */
[----:B------:R-:W-:Y:S02]  /*0c70*/  SHF.R.S32.HI R12, RZ, 0x1f, R0 ;  /* 0x0000001fff0c7819 */ /* 0x000fe40000011400 */
[----:B--2---:R-:W-:Y:S01]  /*0c80*/  IADD3 R6, R6, 0xffffffe, RZ ;  /* 0x0ffffffe06067810 */ /* 0x004fe20007ffe0ff */
[----:B------:R-:W1:Y:S03]  /*0c90*/  S2R R5, SR_CTAID.Y ;  /* 0x0000000000057919 */ /* 0x000e660000002600 */
[----:B------:R-:W2:Y:S02]  /*0ca0*/  F2I.FTZ.U32.TRUNC.NTZ R7, R6 ;  /* 0x0000000600077305 */ /* 0x000ea4000021f000 */
[----:B--2---:R-:W-:-:S02]  /*0cb0*/  IMAD.MOV R3, RZ, RZ, -R7 ;  /* 0x000000ffff037224 */ /* 0x004fc400078e0a07 */
[----:B------:R-:W-:Y:S02]  /*0cc0*/  IMAD.MOV.U32 R6, RZ, RZ, RZ ;  /* 0x000000ffff067224 */ /* 0x000fe400078e00ff */
[----:B------:R-:W-:Y:S01]  /*0cd0*/  IMAD R3, R3, R2, RZ ;  /* 0x0000000203037224 */ /* 0x000fe200078e02ff */
[----:B-1----:R-:W-:Y:S01]  /*0ce0*/  SHF.R.S32.HI R14, RZ, 0x1f, R5 ;  /* 0x0000001fff0e7819 */ /* 0x002fe20000011405 */
[----:B------:R-:W-:-:S04]  /*0cf0*/  IMAD.WIDE R8, R5, 0x80, RZ ;  /* 0x0000008005087825 */ /* 0x000fc800078e02ff */
[----:B------:R-:W-:Y:S02]  /*0d00*/  IMAD.HI.U32 R3, R7, R3, R6 ;  /* 0x0000000307037227 */ /* 0x000fe400078e0006 */
[----:B------:R-:W1:Y:S04]  /*0d10*/  S2R R6, SR_CTAID.X ;  /* 0x0000000000067919 */ /* 0x000e680000002500 */
[----:B------:R-:W-:Y:S02]  /*0d20*/  IMAD.HI.U32 R16, R3, R4, RZ ;  /* 0x0000000403107227 */ /* 0x000fe400078e00ff */
[----:B------:R-:W2:Y:S02]  /*0d30*/  LDC.U8 R3, c[0x0][0x328] ;  /* 0x0000ca00ff037b82 */ /* 0x000ea40000000000 */
[----:B------:R-:W-:-:S04]  /*0d40*/  IMAD.MOV R7, RZ, RZ, -R16 ;  /* 0x000000ffff077224 */ /* 0x000fc800078e0a10 */
[----:B------:R-:W-:Y:S01]  /*0d50*/  IMAD R7, R2, R7, R4 ;  /* 0x0000000702077224 */ /* 0x000fe200078e0204 */
[----:B------:R-:W-:-:S04]  /*0d60*/  SEL R4, R8, RZ, P1 ;  /* 0x000000ff08047207 */ /* 0x000fc80000800000 */
[----:B------:R-:W-:Y:S01]  /*0d70*/  ISETP.GT.U32.AND P3, PT, R2, R7, PT ;  /* 0x000000070200720c */ /* 0x000fe20003f64070 */
[----:B-1----:R-:W-:-:S04]  /*0d80*/  IMAD.WIDE.U32 R10, R6, c[0x0][0x3d8], RZ ;  /* 0x0000f600060a7a25 */ /* 0x002fc800078e00ff */
[----:B------:R-:W-:-:S08]  /*0d90*/  IMAD R6, R6, c[0x0][0x3dc], R11 ;  /* 0x0000f70006067a24 */ /* 0x000fd000078e020b */
[----:B------:R-:W-:Y:S01]  /*0da0*/  @!P3 IMAD.IADD R7, R7, 0x1, -R2 ;  /* 0x000000010707b824 */ /* 0x000fe200078e0a02 */
[----:B--2---:R-:W-:Y:S02]  /*0db0*/  ISETP.NE.AND P0, PT, R3, RZ, PT ;  /* 0x000000ff0300720c */ /* 0x004fe40003f05270 */
[----:B------:R-:W-:Y:S02]  /*0dc0*/  SEL R3, R9, RZ, P1 ;  /* 0x000000ff09037207 */ /* 0x000fe40000800000 */
[----:B------:R-:W-:Y:S01]  /*0dd0*/  ISETP.GE.U32.AND P4, PT, R7, R2, PT ;  /* 0x000000020700720c */ /* 0x000fe20003f86070 */
[----:B------:R-:W-:Y:S01]  /*0de0*/  IMAD.MOV.U32 R2, RZ, RZ, c[0x0][0x214] ;  /* 0x00008500ff027624 */ /* 0x000fe200078e00ff */
[----:B------:R-:W-:Y:S02]  /*0df0*/  LOP3.LUT R7, R0, c[0x0][0x1c8], RZ, 0x3c, !PT ;  /* 0x0000720000077a12 */ /* 0x000fe400078e3cff */
[----:B------:R-:W-:Y:S02]  /*0e00*/  @!P3 IADD3 R16, R16, 0x1, RZ ;  /* 0x000000011010b810 */ /* 0x000fe40007ffe0ff */
[----:B------:R-:W-:-:S02]  /*0e10*/  IADD3 R9, R2, 0x3f, RZ ;  /* 0x0000003f02097810 */ /* 0x000fc40007ffe0ff */
[----:B------:R-:W-:Y:S01]  /*0e20*/  ISETP.GE.AND P2, PT, R7, RZ, PT ;  /* 0x000000ff0700720c */ /* 0x000fe20003f46270 */
[C---:B------:R-:W-:Y:S01]  /*0e30*/  @P0 IMAD R13, R5.reuse, c[0x0][0x214], RZ ;  /* 0x00008500050d0a24 */ /* 0x040fe200078e02ff */
[----:B------:R-:W-:Y:S01]  /*0e40*/  ISETP.NE.AND P3, PT, RZ, c[0x0][0x1c8], PT ;  /* 0x00007200ff007a0c */ /* 0x000fe20003f65270 */
[----:B------:R-:W-:Y:S01]  /*0e50*/  @!P0 IMAD R8, R5, c[0x0][0x1c0], R0 ;  /* 0x0000700005088a24 */ /* 0x000fe200078e0200 */
[----:B------:R-:W-:Y:S01]  /*0e60*/  SHF.R.S32.HI R212, RZ, 0x1f, R9 ;  /* 0x0000001fffd47819 */ /* 0x000fe20000011409 */
[----:B------:R-:W-:Y:S01]  /*0e70*/  @P0 IMAD R13, R0, c[0x0][0x234], R13 ;  /* 0x00008d00000d0a24 */ /* 0x000fe200078e020d */
[----:B------:R-:W-:Y:S01]  /*0e80*/  ISETP.NE.AND P1, PT, RZ, UR8, PT ;  /* 0x00000008ff007c0c */ /* 0x000fe2000bf25270 */
[----:B------:R-:W-:Y:S01]  /*0e90*/  @!P0 IMAD R13, R8, c[0x0][0x214], RZ ;  /* 0x00008500080d8a24 */ /* 0x000fe200078e02ff */
[----:B------:R-:W-:Y:S01]  /*0ea0*/  LEA.HI R212, R212, R9, RZ, 0x6 ;  /* 0x00000009d4d47211 */ /* 0x000fe200078f30ff */
[----:B------:R-:W-:Y:S01]  /*0eb0*/  IMAD R9, R0, c[0x0][0x22c], RZ ;  /* 0x00008b0000097a24 */ /* 0x000fe200078e02ff */
[----:B------:R-:W-:-:S02]  /*0ec0*/  @P4 IADD3 R16, R16, 0x1, RZ ;  /* 0x0000000110104810 */ /* 0x000fc40007ffe0ff */
[----:B------:R-:W-:Y:S02]  /*0ed0*/  SEL R7, R10, RZ, P1 ;  /* 0x000000ff0a077207 */ /* 0x000fe40000800000 */
[----:B------:R-:W-:Y:S01]  /*0ee0*/  LOP3.LUT R10, R212, 0xffffffc0, RZ, 0xc0, !PT ;  /* 0xffffffc0d40a7812 */ /* 0x000fe200078ec0ff */
[----:B------:R-:W-:Y:S01]  /*0ef0*/  @!P2 IMAD.MOV R16, RZ, RZ, -R16 ;  /* 0x000000ffff10a224 */ /* 0x000fe200078e0a10 */
[----:B------:R-:W-:Y:S02]  /*0f00*/  @!P3 LOP3.LUT R16, RZ, c[0x0][0x1c8], RZ, 0x33, !PT ;  /* 0x00007200ff10ba12 */ /* 0x000fe400078e33ff */
[----:B------:R-:W-:Y:S02]  /*0f10*/  IADD3 R10, R10, -0x40, RZ ;  /* 0xffffffc00a0a7810 */ /* 0x000fe40007ffe0ff */
[----:B------:R-:W-:Y:S02]  /*0f20*/  SHF.R.S32.HI R8, RZ, 0x1f, R9 ;  /* 0x0000001fff087819 */ /* 0x000fe40000011409 */
[----:B------:R-:W-:-:S02]  /*0f30*/  SHF.R.S32.HI R11, RZ, 0x1f, R10 ;  /* 0x0000001fff0b7819 */ /* 0x000fc4000001140a */
[----:B------:R-:W-:Y:S02]  /*0f40*/  SEL R6, R6, RZ, P1 ;  /* 0x000000ff06067207 */ /* 0x000fe40000800000 */
[----:B------:R-:W-:Y:S01]  /*0f50*/  SHF.R.S32.HI R15, RZ, 0x1f, R16 ;  /* 0x0000001fff0f7819 */ /* 0x000fe20000011410 */
[----:B------:R-:W-:Y:S05]  /*0f60*/  @!P0 BRA `(.L_x_1191) ;  /* 0x0000003000008947 */ /* 0x000fea0003800000 */
[----:B------:R-:W-:-:S04]  /*0f70*/  IMAD R203, R5, UR26, RZ ;  /* 0x0000001a05cb7c24 */ /* 0x000fc8000f8e02ff */
[----:B------:R-:W-:Y:S01]  /*0f80*/  IMAD R203, R0, UR27, R203 ;  /* 0x0000001b00cb7c24 */ /* 0x000fe2000f8e02cb */
[----:B------:R-:W-:Y:S05]  /*0f90*/  BRA `(.L_x_1192) ;  /* 0x0000002000007947 */ /* 0x000fea0003800000 */
.L_x_1191:
[----:B------:R-:W-:-:S04]  /*0fa0*/  IMAD R203, R5, c[0x0][0x1c0], R0 ;  /* 0x0000700005cb7a24 */ /* 0x000fc800078e0200 */
[----:B------:R-:W-:Y:S02]  /*0fb0*/  IMAD R203, R203, c[0x0][0x224], RZ ;  /* 0x00008900cbcb7a24 */ /* 0x000fe400078e02ff */
.L_x_1192:
[----:B------:R-:W-:Y:S01]  /*0fc0*/  SHF.R.S32.HI R191, RZ, 0x1f, R190 ;  /* 0x0000001fffbf7819 */ /* 0x000fe200000114be */
[C---:B------:R-:W-:Y:S01]  /*0fd0*/  IMAD R26, R14.reuse, c[0x0][0x188], RZ ;  /* 0x000062000e1a7a24 */ /* 0x040fe200078e02ff */
[----:B------:R-:W-:Y:S01]  /*0fe0*/  SHF.R.S32.HI R25, RZ, 0x1f, R188 ;  /* 0x0000001fff197819 */ /* 0x000fe200000114bc */
[----:B------:R-:W-:Y:S01]  /*0ff0*/  IMAD R28, R14, c[0x0][0x368], RZ ;  /* 0x0000da000e1c7a24 */ /* 0x000fe200078e02ff */
[----:B------:R-:W-:Y:S01]  /*1000*/  IADD3 R17, P0, R188, R10, RZ ;  /* 0x0000000abc117210 */ /* 0x000fe20007f1e0ff */
[----:B------:R-:W-:Y:S01]  /*1010*/  IMAD R26, R5, c[0x0][0x18c], R26 ;  /* 0x00006300051a7a24 */ /* 0x000fe200078e021a */
[----:B------:R-:W-:Y:S01]  /*1020*/  IADD3 R199, P2, R199, UR5, RZ ;  /* 0x00000005c7c77c10 */ /* 0x000fe2000ff5e0ff */
[C---:B------:R-:W-:Y:S01]  /*1030*/  IMAD.WIDE.U32 R18, R5.reuse, c[0x0][0x188], R190 ;  /* 0x0000620005127a25 */ /* 0x040fe200078e00be */
[----:B------:R-:W-:Y:S01]  /*1040*/  LEA.HI.SX32 R212, R212, 0xffffffff, 0x1a ;  /* 0xffffffffd4d47811 */ /* 0x000fe200078fd2ff */
[----:B------:R-:W-:Y:S01]  /*1050*/  @P1 BAR.SYNC.DEFER_BLOCKING 0x0 ;  /* 0x0000000000001b1d */ /* 0x000fe20000010000 */
[----:B------:R-:W-:Y:S01]  /*1060*/  IADD3.X R198, R198, UR4, RZ, P2, !PT ;  /* 0x00000004c6c67c10 */ /* 0x000fe200097fe4ff */
[----:B------:R-:W-:Y:S01]  /*1070*/  IMAD R28, R5, c[0x0][0x36c], R28 ;  /* 0x0000db00051c7a24 */ /* 0x000fe200078e021c */
[----:B------:R-:W-:Y:S01]  /*1080*/  IADD3 R27, R19, R26, RZ ;  /* 0x0000001a131b7210 */ /* 0x000fe20007ffe0ff */
[----:B------:R-:W-:Y:S01]  /*1090*/  IMAD.WIDE.U32 R20, R5, c[0x0][0x368], R190 ;  /* 0x0000da0005147a25 */ /* 0x000fe200078e00be */
[----:B------:R-:W-:Y:S01]  /*10a0*/  MOV R26, R18 ;  /* 0x00000012001a7202 */ /* 0x000fe20000000f00 */
[----:B------:R-:W-:Y:S01]  /*10b0*/  ULDC.64 UR4, c[0x0][0x1a0] ;  /* 0x0000680000047ab9 */ /* 0x000fe20000000a00 */
[----:B------:R-:W-:Y:S01]  /*10c0*/  LEA.HI R23, R212, R212, RZ, 0x1 ;  /* 0x000000d4d4177211 */ /* 0x000fe200078f08ff */
[----:B------:R-:W-:Y:S01]  /*10d0*/  IMAD R31, R25, c[0x0][0x1a0], RZ ;  /* 0x00006800191f7a24 */ /* 0x000fe200078e02ff */
[----:B------:R-:W-:Y:S01]  /*10e0*/  USHF.L.U32 UR34, UR4, 0x6, URZ ;  /* 0x0000000604227899 */ /* 0x000fe2000800063f */
[----:B------:R-:W-:Y:S01]  /*10f0*/  IMAD.IADD R29, R21, 0x1, R28 ;  /* 0x00000001151d7824 */ /* 0x000fe200078e021c */
[----:B------:R-:W-:Y:S01]  /*1100*/  USHF.L.U64.HI UR29, UR4, UR7, UR5 ;  /* 0x00000007041d7299 */ /* 0x000fe20008010205 */
[----:B------:R-:W-:Y:S01]  /*1110*/  IMAD R18, R14, c[0x0][0x180], RZ ;  /* 0x000060000e127a24 */ /* 0x000fe200078e02ff */
[----:B------:R-:W-:Y:S01]  /*1120*/  LOP3.LUT R23, R23, 0xfffffffe, RZ, 0xc0, !PT ;  /* 0xfffffffe17177812 */ /* 0x000fe200078ec0ff */
[C---:B------:R-:W-:Y:S01]  /*1130*/  IMAD.X R21, R25.reuse, 0x1, R11, P0 ;  /* 0x0000000119157824 */ /* 0x040fe200000e060b */
[----:B------:R-:W-:Y:S01]  /*1140*/  ULDC.64 UR4, c[0x0][0x198] ;  /* 0x0000660000047ab9 */ /* 0x000fe20000000a00 */
[----:B------:R-:W-:Y:S01]  /*1150*/  IMAD.MOV.U32 R28, RZ, RZ, R20 ;  /* 0x000000ffff1c7224 */ /* 0x000fe200078e0014 */
[----:B------:R-:W-:Y:S01]  /*1160*/  IADD3 R13, R10, R13, RZ ;  /* 0x0000000d0a0d7210 */ /* 0x000fe20007ffe0ff */
[----:B------:R-:W-:Y:S01]  /*1170*/  IMAD R25, R25, c[0x0][0x198], RZ ;  /* 0x0000660019197a24 */ /* 0x000fe200078e02ff */
[----:B------:R-:W-:Y:S01]  /*1180*/  USHF.L.U64.HI UR5, UR4, UR7, UR5 ;  /* 0x0000000704057299 */ /* 0x000fe20008010205 */
[----:B------:R-:W-:Y:S01]  /*1190*/  IMAD R20, R188, c[0x0][0x1a4], R31 ;  /* 0x00006900bc147a24 */ /* 0x000fe200078e021f */
[----:B------:R-:W-:Y:S01]  /*11a0*/  SHF.L.U32 R210, R186, 0x1, RZ ;  /* 0x00000001bad27819 */ /* 0x000fe200000006ff */
[----:B------:R-:W-:-:S04]  /*11b0*/  IMAD.WIDE.U32 R34, R188, c[0x0][0x1a0], RZ ;  /* 0x00006800bc227a25 */ /* 0x000fc800078e00ff */
[----:B------:R-:W-:Y:S01]  /*11c0*/  IMAD R19, R5, c[0x0][0x184], R18 ;  /* 0x0000610005137a24 */ /* 0x000fe200078e0212 */
[----:B------:R-:W-:Y:S01]  /*11d0*/  IADD3 R35, R35, R20, RZ ;  /* 0x0000001423237210 */ /* 0x000fe20007ffe0ff */
[----:B------:R-:W-:-:S04]  /*11e0*/  IMAD.WIDE.U32 R30, R5, c[0x0][0x180], R190 ;  /* 0x00006000051e7a25 */ /* 0x000fc800078e00be */
[----:B------:R-:W-:Y:S01]  /*11f0*/  IMAD R22, R21, c[0x0][0x190], RZ ;  /* 0x0000640015167a24 */ /* 0x000fe200078e02ff */
[----:B------:R-:W-:Y:S01]  /*1200*/  IADD3 R31, R31, R19, RZ ;  /* 0x000000131f1f7210 */ /* 0x000fe20007ffe0ff */
[----:B------:R-:W-:-:S04]  /*1210*/  IMAD.WIDE.U32 R32, R188, c[0x0][0x198], RZ ;  /* 0x00006600bc207a25 */ /* 0x000fc800078e00ff */
[----:B------:R-:W-:Y:S02]  /*1220*/  IMAD R18, R188, c[0x0][0x19c], R25 ;  /* 0x00006700bc127a24 */ /* 0x000fe400078e0219 */
[----:B------:R-:W-:-:S04]  /*1230*/  IMAD.WIDE.U32 R36, R17, c[0x0][0x190], R190 ;  /* 0x0000640011247a25 */ /* 0x000fc800078e00be */
[----:B------:R-:W-:Y:S02]  /*1240*/  IMAD R22, R17, c[0x0][0x194], R22 ;  /* 0x0000650011167a24 */ /* 0x000fe400078e0216 */
[----:B------:R-:W-:Y:S02]  /*1250*/  IMAD R19, R15, c[0x0][0x1b8], RZ ;  /* 0x00006e000f137a24 */ /* 0x000fe400078e02ff */
[----:B------:R-:W-:Y:S01]  /*1260*/  IMAD.IADD R33, R33, 0x1, R18 ;  /* 0x0000000121217824 */ /* 0x000fe200078e0212 */
[----:B------:R-:W-:Y:S01]  /*1270*/  IADD3 R37, R37, R22, RZ ;  /* 0x0000001625257210 */ /* 0x000fe20007ffe0ff */
[----:B------:R-:W-:Y:S02]  /*1280*/  IMAD R15, R15, c[0x0][0x1b0], RZ ;  /* 0x00006c000f0f7a24 */ /* 0x000fe400078e02ff */
[----:B------:R-:W-:-:S04]  /*1290*/  IMAD.WIDE.U32 R26, R16, c[0x0][0x1b8], R26 ;  /* 0x00006e00101a7a25 */ /* 0x000fc800078e001a */
[----:B------:R-:W-:-:S04]  /*12a0*/  IMAD.WIDE.U32 R34, R199, c[0x0][0x1a0], R34 ;  /* 0x00006800c7227a25 */ /* 0x000fc800078e0022 */
[C---:B------:R-:W-:Y:S02]  /*12b0*/  IMAD R15, R16.reuse, c[0x0][0x1b4], R15 ;  /* 0x00006d00100f7a24 */ /* 0x040fe400078e020f */
[----:B------:R-:W-:-:S04]  /*12c0*/  IMAD.WIDE.U32 R30, R16, c[0x0][0x1b0], R30 ;  /* 0x00006c00101e7a25 */ /* 0x000fc800078e001e */
[----:B------:R-:W-:Y:S01]  /*12d0*/  IMAD.WIDE.U32 R32, R199, c[0x0][0x198], R32 ;  /* 0x00006600c7207a25 */ /* 0x000fe200078e0020 */
[----:B------:R-:W-:-:S03]  /*12e0*/  IADD3 R15, R31, R15, RZ ;  /* 0x0000000f1f0f7210 */ /* 0x000fc60007ffe0ff */
[----:B------:R-:W-:Y:S01]  /*12f0*/  IMAD R24, R14, c[0x0][0x178], RZ ;  /* 0x00005e000e187a24 */ /* 0x000fe200078e02ff */
[----:B------:R-:W-:Y:S01]  /*1300*/  IADD3 R14, P2, R30, R32, RZ ;  /* 0x000000201e0e7210 */ /* 0x000fe20007f5e0ff */
[----:B------:R-:W-:Y:S02]  /*1310*/  IMAD R20, R198, c[0x0][0x198], RZ ;  /* 0x00006600c6147a24 */ /* 0x000fe400078e02ff */
[----:B------:R-:W-:Y:S01]  /*1320*/  IMAD R19, R16, c[0x0][0x1bc], R19 ;  /* 0x00006f0010137a24 */ /* 0x000fe200078e0213 */
[----:B------:R-:W-:Y:S01]  /*1330*/  IADD3 R16, P3, R26, R34, RZ ;  /* 0x000000221a107210 */ /* 0x000fe20007f7e0ff */
[----:B------:R-:W-:Y:S02]  /*1340*/  IMAD R22, R198, c[0x0][0x1a0], RZ ;  /* 0x00006800c6167a24 */ /* 0x000fe400078e02ff */
[----:B------:R-:W-:Y:S02]  /*1350*/  IMAD R18, R21, c[0x0][0x370], RZ ;  /* 0x0000dc0015127a24 */ /* 0x000fe400078e02ff */
[----:B------:R-:W-:-:S02]  /*1360*/  IMAD R20, R199, c[0x0][0x19c], R20 ;  /* 0x00006700c7147a24 */ /* 0x000fc400078e0214 */
[C---:B------:R-:W-:Y:S02]  /*1370*/  IMAD R24, R5.reuse, c[0x0][0x17c], R24 ;  /* 0x00005f0005187a24 */ /* 0x040fe400078e0218 */
[----:B------:R-:W-:Y:S01]  /*1380*/  IMAD.WIDE.U32 R36, R5, c[0x0][0x178], R36 ;  /* 0x00005e0005247a25 */ /* 0x000fe200078e0024 */
[----:B------:R-:W-:-:S03]  /*1390*/  IADD3.X R15, R15, R33, R20, P2, !PT ;  /* 0x000000210f0f7210 */ /* 0x000fc600017fe414 */
[----:B------:R-:W-:Y:S01]  /*13a0*/  IMAD.IADD R19, R27, 0x1, R19 ;  /* 0x000000011b137824 */ /* 0x000fe200078e0213 */
[----:B------:R-:W-:Y:S01]  /*13b0*/  IADD3 R37, R37, R24, RZ ;  /* 0x0000001825257210 */ /* 0x000fe20007ffe0ff */
[----:B------:R-:W-:Y:S01]  /*13c0*/  IMAD R34, R199, c[0x0][0x1a4], R22 ;  /* 0x00006900c7227a24 */ /* 0x000fe200078e0216 */
[----:B------:R-:W-:Y:S01]  /*13d0*/  LEA R24, P2, R16, c[0x0][0x170], 0x1 ;  /* 0x00005c0010187a11 */ /* 0x000fe200078408ff */
[C---:B------:R-:W-:Y:S02]  /*13e0*/  IMAD R18, R17.reuse, c[0x0][0x374], R18 ;  /* 0x0000dd0011127a24 */ /* 0x040fe400078e0212 */
[----:B------:R-:W-:Y:S01]  /*13f0*/  IMAD.WIDE.U32 R28, R17, c[0x0][0x370], R28 ;  /* 0x0000dc00111c7a25 */ /* 0x000fe200078e001c */
[----:B------:R-:W-:-:S03]  /*1400*/  IADD3.X R19, R19, R35, R34, P3, !PT ;  /* 0x0000002313137210 */ /* 0x000fc60001ffe422 */
[----:B------:R-:W-:Y:S01]  /*1410*/  IMAD.IADD R29, R29, 0x1, R18 ;  /* 0x000000011d1d7824 */ /* 0x000fe200078e0212 */
[----:B------:R-:W-:Y:S01]  /*1420*/  LEA.HI.X R25, R16, c[0x0][0x174], R19, 0x1, P2 ;  /* 0x00005d0010197a11 */ /* 0x000fe200010f0c13 */
[----:B------:R-:W-:Y:S01]  /*1430*/  IMAD R17, R12, c[0x0][0x378], RZ ;  /* 0x0000de000c117a24 */ /* 0x000fe200078e02ff */
[----:B------:R-:W-:Y:S01]  /*1440*/  LEA R16, P2, R14, c[0x0][0x168], 0x1 ;  /* 0x00005a000e107a11 */ /* 0x000fe200078408ff */
[C---:B------:R-:W-:Y:S02]  /*1450*/  IMAD.WIDE.U32 R28, R0.reuse, c[0x0][0x378], R28 ;  /* 0x0000de00001c7a25 */ /* 0x040fe400078e001c */
[----:B------:R-:W-:Y:S01]  /*1460*/  @!PT LDS RZ, [RZ] ;  /* 0x00000000fffff984 */ /* 0x000fe20000000800 */
[----:B------:R-:W-:Y:S01]  /*1470*/  @!PT LDS RZ, [RZ] ;  /* 0x00000000fffff984 */ /* 0x000fe20000000800 */
[----:B------:R-:W-:Y:S01]  /*1480*/  @!PT LDS RZ, [RZ] ;  /* 0x00000000fffff984 */ /* 0x000fe20000000800 */
[----:B------:R1:W-:Y:S02]  /*1490*/  LDGSTS.E.BYPASS.LTC128B.128 [R210+0xa000], [R24.64] ;  /* 0x0a00000018d27fae */ /* 0x0003e4000b901d60 */
[----:B------:R-:W-:Y:S01]  /*14a0*/  IMAD R17, R0, c[0x0][0x37c], R17 ;  /* 0x0000df0000117a24 */ /* 0x000fe200078e0211 */
[----:B------:R-:W-:Y:S01]  /*14b0*/  LEA R218, P3, R28, c[0x0][0x330], 0x1 ;  /* 0x0000cc001cda7a11 */ /* 0x000fe200078608ff */
[----:B------:R-:W-:-:S02]  /*14c0*/  IMAD R19, R12, c[0x0][0x1a8], RZ ;  /* 0x00006a000c137a24 */ /* 0x000fc400078e02ff */
[----:B------:R-:W-:Y:S01]  /*14d0*/  IMAD.IADD R18, R29, 0x1, R17 ;  /* 0x000000011d127824 */ /* 0x000fe200078e0211 */
[----:B------:R-:W-:Y:S01]  /*14e0*/  LEA.HI.X R17, R14, c[0x0][0x16c], R15, 0x1, P2 ;  /* 0x00005b000e117a11 */ /* 0x000fe200010f0c0f */
[----:B------:R-:W-:Y:S01]  /*14f0*/  IMAD R19, R0, c[0x0][0x1ac], R19 ;  /* 0x00006b0000137a24 */ /* 0x000fe200078e0213 */
[----:B------:R-:W-:Y:S01]  /*1500*/  IADD3 R30, P2, R24, UR34, RZ ;  /* 0x00000022181e7c10 */ /* 0x000fe2000ff5e0ff */
[----:B------:R-:W-:Y:S01]  /*1510*/  IMAD.WIDE.U32 R36, R0, c[0x0][0x1a8], R36 ;  /* 0x00006a0000247a25 */ /* 0x000fe200078e0024 */
[----:B------:R-:W-:Y:S02]  /*1520*/  LEA.HI.X R219, R28, c[0x0][0x334], R18, 0x1, P3 ;  /* 0x0000cd001cdb7a11 */ /* 0x000fe400018f0c12 */
[----:B------:R-:W-:Y:S01]  /*1530*/  IADD3.X R31, R25, UR29, RZ, P2, !PT ;  /* 0x0000001d191f7c10 */ /* 0x000fe200097fe4ff */
[----:B------:R-:W-:Y:S01]  /*1540*/  IMAD.IADD R19, R37, 0x1, R19 ;  /* 0x0000000125137824 */ /* 0x000fe200078e0213 */
[----:B------:R-:W-:Y:S01]  /*1550*/  IADD3 R26, P1, R30, UR34, RZ ;  /* 0x000000221e1a7c10 */ /* 0x000fe2000ff3e0ff */
[----:B------:R-:W-:Y:S01]  /*1560*/  IMAD.IADD R23, R212, 0x1, -R23 ;  /* 0x00000001d4177824 */ /* 0x000fe200078e0a17 */
[C---:B------:R-:W-:Y:S01]  /*1570*/  LEA R220, P2, R36.reuse, c[0x0][0x160], 0x1 ;  /* 0x0000580024dc7a11 */ /* 0x040fe200078408ff */
[----:B------:R-:W-:Y:S01]  /*1580*/  IMAD.MOV.U32 R202, RZ, RZ, 0x4 ;  /* 0x00000004ffca7424 */ /* 0x000fe200078e00ff */
[----:B------:R-:W-:Y:S01]  /*1590*/  IADD3.X R27, R31, UR29, RZ, P1, !PT ;  /* 0x0000001d1f1b7c10 */ /* 0x000fe20008ffe4ff */
[----:B------:R-:W-:Y:S01]  /*15a0*/  IMAD.MOV.U32 R15, RZ, RZ, c[0x0][0x194] ;  /* 0x00006500ff0f7624 */ /* 0x000fe200078e00ff */
[----:B------:R-:W-:Y:S01]  /*15b0*/  LEA.HI.X R221, R36, c[0x0][0x164], R19, 0x1, P2 ;  /* 0x0000590024dd7a11 */ /* 0x000fe200010f0c13 */
[----:B------:R-:W-:Y:S01]  /*15c0*/  IMAD.WIDE R222, R13, R202, c[0x0][0x200] ;  /* 0x000080000dde7625 */ /* 0x000fe200078e02ca */
[----:B------:R-:W-:Y:S01]  /*15d0*/  IADD3 R28, P1, R26, UR34, RZ ;  /* 0x000000221a1c7c10 */ /* 0x000fe2000ff3e0ff */
[----:B------:R-:W-:Y:S01]  /*15e0*/  USHF.L.U32 UR34, UR4, 0x6, URZ ;  /* 0x0000000604227899 */ /* 0x000fe2000800063f */
[----:B------:R-:W-:Y:S01]  /*15f0*/  MOV R19, c[0x0][0x190] ;  /* 0x0000640000137a02 */ /* 0x000fe20000000f00 */
[----:B------:R-:W-:Y:S01]  /*1600*/  IMAD.MOV.U32 R21, RZ, RZ, c[0x0][0x374] ;  /* 0x0000dd00ff157624 */ /* 0x000fe200078e00ff */
[----:B------:R-:W-:Y:S01]  /*1610*/  ISETP.NE.AND P0, PT, R23, 0x1, PT ;  /* 0x000000011700780c */ /* 0x000fe20003f05270 */
[----:B------:R-:W2:Y:S01]  /*1620*/  S2R R13, SR_TID.X ;  /* 0x00000000000d7919 */ /* 0x000ea20000002100 */
[----:B------:R-:W-:Y:S01]  /*1630*/  IADD3.X R29, R27, UR29, RZ, P1, !PT ;  /* 0x0000001d1b1d7c10 */ /* 0x000fe20008ffe4ff */
[----:B-1----:R-:W-:Y:S01]  /*1640*/  IMAD.WIDE R24, R183, 0x4, R222 ;  /* 0x00000004b7187825 */ /* 0x002fe200078e02de */
[----:B------:R-:W-:Y:S01]  /*1650*/  MOV R23, c[0x0][0x370] ;  /* 0x0000dc0000177a02 */ /* 0x000fe20000000f00 */
[----:B------:R1:W-:Y:S01]  /*1660*/  LDGSTS.E.BYPASS.LTC128B.128 [R210+0xb000], [R30.64] ;  /* 0x0b0000001ed27fae */ /* 0x0003e2000b901d60 */
[----:B------:R-:W-:-:S02]  /*1670*/  LEA R14, P1, R19, R220, 0x6 ;  /* 0x000000dc130e7211 */ /* 0x000fc400078230ff */
[----:B------:R-:W-:Y:S01]  /*1680*/  LEA R20, P2, R23, R218, 0x6 ;  /* 0x000000da17147211 */ /* 0x000fe200078430ff */
[----:B------:R3:W-:Y:S01]  /*1690*/  LDGSTS.E.BYPASS.LTC128B.128 [R210+0xc000], [R26.64] ;  /* 0x0c0000001ad27fae */ /* 0x0007e2000b901d60 */
[----:B------:R-:W-:Y:S02]  /*16a0*/  LEA.HI.X R15, R19, R221, R15, 0x6, P1 ;  /* 0x000000dd130f7211 */ /* 0x000fe400008f340f */
[----:B------:R-:W-:Y:S01]  /*16b0*/  IADD3 R19, R186, 0x1000, RZ ;  /* 0x00001000ba137810 */ /* 0x000fe20007ffe0ff */
[----:B------:R1:W-:Y:S01]  /*16c0*/  LDGSTS.E.BYPASS.LTC128B.128 [R210+0xd000], [R28.64] ;  /* 0x0d0000001cd27fae */ /* 0x0003e2000b901d60 */
[----:B------:R-:W-:Y:S02]  /*16d0*/  IADD3 R22, P1, R16, UR34, RZ ;  /* 0x0000002210167c10 */ /* 0x000fe4000ff3e0ff */
[----:B------:R-:W-:Y:S01]  /*16e0*/  LEA.HI.X R21, R23, R219, R21, 0x6, P2 ;  /* 0x000000db17157211 */ /* 0x000fe200010f3415 */
[----:B------:R-:W0:Y:S01]  /*16f0*/  LDGDEPBAR ;  /* 0x00000000000079af */ /* 0x000e220000000000 */
[----:B------:R-:W-:-:S02]  /*1700*/  SEL R19, R19, R186, !P0 ;  /* 0x000000ba13137207 */ /* 0x000fc40004000000 */
[----:B------:R-:W-:Y:S01]  /*1710*/  IADD3.X R23, R17, UR5, RZ, P1, !PT ;  /* 0x0000000511177c10 */ /* 0x000fe20008ffe4ff */
[----:B------:R1:W-:Y:S01]  /*1720*/  LDGSTS.E.BYPASS.LTC128B.128 [R210+0x4000], [R218.64] ;  /* 0x04000000dad27fae */ /* 0x0003e2000b901d60 */
[----:B------:R-:W-:Y:S02]  /*1730*/  IADD3 R18, P1, R22, UR34, RZ ;  /* 0x0000002216127c10 */ /* 0x000fe4000ff3e0ff */
[----:B------:R-:W-:Y:S01]  /*1740*/  SHF.L.U32 R209, R19, 0x1, RZ ;  /* 0x0000000113d17819 */ /* 0x000fe200000006ff */
[----:B------:R1:W-:Y:S01]  /*1750*/  LDGSTS.E.BYPASS.LTC128B.128 [R210+0x5000], [R20.64] ;  /* 0x0500000014d27fae */ /* 0x0003e2000b901d60 */
[----:B------:R-:W-:-:S03]  /*1760*/  IADD3.X R19, R23, UR5, RZ, P1, !PT ;  /* 0x0000000517137c10 */ /* 0x000fc60008ffe4ff */
[----:B------:R1:W-:Y:S04]  /*1770*/  LDGSTS.E.BYPASS.LTC128B.128 [R209], [R220.64] ;  /* 0x00000000dcd17fae */ /* 0x0003e8000b901d60 */
[----:B------:R4:W-:Y:S01]  /*1780*/  LDGSTS.E.BYPASS.LTC128B.128 [R209+0x1000], [R14.64] ;  /* 0x010000000ed17fae */ /* 0x0009e2000b901d60 */
[----:B---3--:R-:W-:-:S03]  /*1790*/  IADD3 R26, P1, R18, UR34, RZ ;  /* 0x00000022121a7c10 */ /* 0x008fc6000ff3e0ff */
[----:B------:R3:W-:Y:S01]  /*17a0*/  LDGSTS.E.BYPASS.LTC128B.128 [R210+0x6000], [R16.64] ;  /* 0x0600000010d27fae */ /* 0x0007e2000b901d60 */
[----:B------:R-:W-:-:S03]  /*17b0*/  IADD3.X R27, R19, UR5, RZ, P1, !PT ;  /* 0x00000005131b7c10 */ /* 0x000fc60008ffe4ff */
[----:B------:R1:W-:Y:S04]  /*17c0*/  LDGSTS.E.BYPASS.LTC128B.128 [R210+0x7000], [R22.64] ;  /* 0x0700000016d27fae */ /* 0x0003e8000b901d60 */
[----:B------:R1:W-:Y:S04]  /*17d0*/  LDGSTS.E.BYPASS.LTC128B.128 [R210+0x8000], [R18.64] ;  /* 0x0800000012d27fae */ /* 0x0003e8000b901d60 */
[----:B------:R1:W-:Y:S04]  /*17e0*/  LDGSTS.E.BYPASS.LTC128B.128 [R210+0x9000], [R26.64] ;  /* 0x090000001ad27fae */ /* 0x0003e8000b901d60 */
[----:B------:R-:W0:Y:S01]  /*17f0*/  LDGDEPBAR ;  /* 0x00000000000079af */ /* 0x000e220000000000 */
[----:B--2---:R-:W-:-:S03]  /*1800*/  SHF.R.S32.HI R12, RZ, 0x1f, R13 ;  /* 0x0000001fff0c7819 */ /* 0x004fc6000001140d */
[----:B------:R1:W5:Y:S01]  /*1810*/  LDG.E R208, [R24.64] ;  /* 0x0000002018d07981 */ /* 0x000362000c1e1900 */
[----:B------:R-:W-:-:S03]  /*1820*/  LEA.HI R12, R12, R13, RZ, 0x5 ;  /* 0x0000000d0c0c7211 */ /* 0x000fc600078f28ff */
[----:B------:R1:W5:Y:S01]  /*1830*/  LDG.E R207, [R24.64+0x20] ;  /* 0x0000202018cf7981 */ /* 0x000362000c1e1900 */
[----:B------:R-:W-:-:S03]  /*1840*/  LOP3.LUT R214, R12, 0xffffffe0, RZ, 0xc0, !PT ;  /* 0xffffffe00cd67812 */ /* 0x000fc600078ec0ff */
[----:B------:R1:W5:Y:S02]  /*1850*/  LDG.E R206, [R24.64+0x80] ;  /* 0x0000802018ce7981 */ /* 0x000364000c1e1900 */
[----:B------:R-:W-:Y:S01]  /*1860*/  IMAD.IADD R214, R13, 0x1, -R214 ;  /* 0x000000010dd67824 */ /* 0x000fe200078e0ad6 */
[----:B------:R-:W-:Y:S01]  /*1870*/  SHF.R.S32.HI R13, RZ, 0x5, R12 ;  /* 0x00000005ff0d7819 */ /* 0x000fe2000001140c */
[----:B------:R1:W5:Y:S01]  /*1880*/  LDG.E R205, [R24.64+0xa0] ;  /* 0x0000a02018cd7981 */ /* 0x000362000c1e1900 */
[----:B---3--:R-:W-:Y:S01]  /*1890*/  IMAD.WIDE R16, R5, c[0x0][0x224], R10 ;  /* 0x0000890005107a25 */ /* 0x008fe200078e020a */
[----:B------:R-:W-:Y:S01]  /*18a0*/  CS2R R94, SRZ ;  /* 0x00000000005e7805 */ /* 0x000fe2000001ff00 */
[----:B------:R-:W-:Y:S01]  /*18b0*/  CS2R R92, SRZ ;  /* 0x00000000005c7805 */ /* 0x000fe2000001ff00 */
[----:B------:R-:W-:Y:S01]  /*18c0*/  CS2R R98, SRZ ;  /* 0x0000000000627805 */ /* 0x000fe2000001ff00 */
[----:B------:R-:W-:Y:S01]  /*18d0*/  IMAD R12, R13, UR25, R214 ;  /* 0x000000190d0c7c24 */ /* 0x000fe2000f8e02d6 */
[----:B------:R-:W-:Y:S01]  /*18e0*/  CS2R R96, SRZ ;  /* 0x0000000000607805 */ /* 0x000fe2000001ff00 */
[----:B------:R-:W-:Y:S01]  /*18f0*/  IMAD.IADD R203, R10, 0x1, R203 ;  /* 0x000000010acb7824 */ /* 0x000fe200078e02cb */
[----:B------:R-:W-:-:S04]  /*1900*/  DEPBAR.LE SB0, 0x1 ;  /* 0x000080400000791a */ /* 0x000fc80000000000 */
[----:B------:R-:W-:Y:S01]  /*1910*/  BAR.SYNC.DEFER_BLOCKING 0x0 ;  /* 0x0000000000007b1d */ /* 0x000fe20000010000 */
[----:B----4-:R-:W-:Y:S01]  /*1920*/  IADD3 R14, P2, P1, R12, UR24, R9 ;  /* 0x000000180c0e7c10 */ /* 0x010fe2000f95e009 */
[----:B------:R-:W-:Y:S01]  /*1930*/  CS2R R90, SRZ ;  /* 0x00000000005a7805 */ /* 0x000fe2000001ff00 */
[----:B------:R-:W-:Y:S01]  /*1940*/  SHF.R.S32.HI R9, RZ, 0x1f, R12 ;  /* 0x0000001fff097819 */ /* 0x000fe2000001140c */
[----:B------:R-:W-:Y:S01]  /*1950*/  CS2R R88, SRZ ;  /* 0x0000000000587805 */ /* 0x000fe2000001ff00 */
[----:B------:R-:W-:Y:S01]  /*1960*/  CS2R R86, SRZ ;  /* 0x0000000000567805 */ /* 0x000fe2000001ff00 */
[----:B------:R-:W-:Y:S01]  /*1970*/  CS2R R84, SRZ ;  /* 0x0000000000547805 */ /* 0x000fe2000001ff00 */
[----:B------:R-:W-:Y:S01]  /*1980*/  IADD3.X R9, R9, UR10, R8, P2, P1 ;  /* 0x0000000a09097c10 */ /* 0x000fe200097e2408 */
[----:B------:R-:W-:Y:S01]  /*1990*/  CS2R R78, SRZ ;  /* 0x00000000004e7805 */ /* 0x000fe2000001ff00 */
[----:B------:R-:W-:Y:S01]  /*19a0*/  IADD3 R4, P2, R16, R4, RZ ;  /* 0x0000000410047210 */ /* 0x000fe20007f5e0ff */
[----:B------:R-:W-:Y:S01]  /*19b0*/  CS2R R76, SRZ ;  /* 0x00000000004c7805 */ /* 0x000fe2000001ff00 */
[----:B------:R-:W-:Y:S01]  /*19c0*/  IADD3 R14, P1, R14, R7, RZ ;  /* 0x000000070e0e7210 */ /* 0x000fe20007f3e0ff */
[----:B------:R-:W-:Y:S01]  /*19d0*/  CS2R R82, SRZ ;  /* 0x0000000000527805 */ /* 0x000fe2000001ff00 */
[----:B------:R-:W-:Y:S01]  /*19e0*/  IADD3.X R3, R17, R3, RZ, P2, !PT ;  /* 0x0000000311037210 */ /* 0x000fe200017fe4ff */
[----:B------:R-:W-:Y:S01]  /*19f0*/  CS2R R80, SRZ ;  /* 0x0000000000507805 */ /* 0x000fe2000001ff00 */
[----:B------:R-:W-:Y:S01]  /*1a00*/  ISETP.GE.AND P2, PT, R2, 0x1, PT ;  /* 0x000000010200780c */ /* 0x000fe20003f46270 */
[----:B------:R-:W-:Y:S01]  /*1a10*/  IMAD.X R15, R9, 0x1, R6, P1 ;  /* 0x00000001090f7824 */ /* 0x000fe200008e0606 */
[----:B------:R-:W-:Y:S01]  /*1a20*/  CS2R R74, SRZ ;  /* 0x00000000004a7805 */ /* 0x000fe2000001ff00 */
[C---:B------:R-:W-:Y:S01]  /*1a30*/  IMAD R6, R4.reuse, UR9, RZ ;  /* 0x0000000904067c24 */ /* 0x040fe2000f8e02ff */
[----:B------:R-:W-:Y:S01]  /*1a40*/  CS2R R72, SRZ ;  /* 0x0000000000487805 */ /* 0x000fe2000001ff00 */
[----:B------:R-:W-:Y:S01]  /*1a50*/  IMAD.WIDE.U32 R14, R4, UR30, R14 ;  /* 0x0000001e040e7c25 */ /* 0x000fe2000f8e000e */
[----:B------:R-:W-:Y:S01]  /*1a60*/  CS2R R70, SRZ ;  /* 0x0000000000467805 */ /* 0x000fe2000001ff00 */
[----:B------:R-:W-:Y:S01]  /*1a70*/  CS2R R68, SRZ ;  /* 0x0000000000447805 */ /* 0x000fe2000001ff00 */
[----:B------:R-:W-:Y:S01]  /*1a80*/  CS2R R62, SRZ ;  /* 0x00000000003e7805 */ /* 0x000fe2000001ff00 */
[----:B------:R-:W-:Y:S01]  /*1a90*/  IMAD R3, R3, UR30, R6 ;  /* 0x0000001e03037c24 */ /* 0x000fe2000f8e0206 */
[C---:B------:R-:W-:Y:S01]  /*1aa0*/  LEA R216, P1, R14.reuse, c[0x0][0x350], 0x2 ;  /* 0x0000d4000ed87a11 */ /* 0x040fe200078210ff */
[----:B------:R1:W2:Y:S01]  /*1ab0*/  LDSM.16.M88.4 R132, [R178+0xa000] ;  /* 0x00a00000b284783b */ /* 0x0002a20000000200 */
[----:B------:R-:W-:Y:S01]  /*1ac0*/  CS2R R60, SRZ ;  /* 0x00000000003c7805 */ /* 0x000fe2000001ff00 */
[----:B------:R-:W-:Y:S01]  /*1ad0*/  CS2R R66, SRZ ;  /* 0x0000000000427805 */ /* 0x000fe2000001ff00 */
[----:B------:R-:W-:Y:S01]  /*1ae0*/  IADD3 R3, R15, R3, RZ ;  /* 0x000000030f037210 */ /* 0x000fe20007ffe0ff */
[----:B------:R1:W3:Y:S01]  /*1af0*/  LDSM.16.M88.4 R136, [R178+0xa800] ;  /* 0x00a80000b288783b */ /* 0x0002e20000000200 */
[----:B------:R-:W-:Y:S01]  /*1b00*/  CS2R R64, SRZ ;  /* 0x0000000000407805 */ /* 0x000fe2000001ff00 */
[----:B------:R-:W-:Y:S01]  /*1b10*/  CS2R R58, SRZ ;  /* 0x00000000003a7805 */ /* 0x000fe2000001ff00 */
[----:B------:R-:W-:Y:S01]  /*1b20*/  LEA.HI.X R217, R14, c[0x0][0x354], R3, 0x2, P1 ;  /* 0x0000d5000ed97a11 */ /* 0x000fe200008f1403 */
        /* <DEDUP_REMOVED lines=16> */
[----:B------:R1:W1:Y:S04]  /*1c30*/  LDSM.16.M88.4 R156, [R167+0xa000] ;  /* 0x00a00000a79c783b */ /* 0x0002680000000200 */
[----:B------:R1:W1:Y:S01]  /*1c40*/  LDSM.16.M88.4 R160, [R167+0xa800] ;  /* 0x00a80000a7a0783b */ /* 0x0002620000000200 */
[----:B------:R-:W-:Y:S05]  /*1c50*/  @!P2 BRA `(.L_x_1193) ;  /* 0x000036f00000a947 */ /* 0x000fea0003800000 */
[----:B------:R-:W-:Y:S02]  /*1c60*/  IMAD.MOV.U32 R8, RZ, RZ, c[0x0][0x308] ;  /* 0x0000c200ff087624 */ /* 0x000fe400078e00ff */
[----:B------:R-:W-:-:S05]  /*1c70*/  IMAD.MOV.U32 R9, RZ, RZ, c[0x0][0x30c] ;  /* 0x0000c300ff097624 */ /* 0x000fca00078e00ff */
[----:B----4-:R-:W4:Y:S04]  /*1c80*/  LDG.E.64 R2, [R8.64] ;  /* 0x0000002008027981 */ /* 0x010f28000c1e1b00 */
[----:B---3--:R-:W3:Y:S01]  /*1c90*/  LDG.E.64 R6, [R8.64+0x8] ;  /* 0x0000082008067981 */ /* 0x008ee2000c1e1b00 */
[----:B------:R-:W-:Y:S01]  /*1ca0*/  IMAD R5, R5, c[0x0][0x1c0], R0 ;  /* 0x0000700005057a24 */ /* 0x000fe200078e0200 */
[----:B------:R-:W-:Y:S01]  /*1cb0*/  SHF.R.S32.HI R204, RZ, 0x1f, R214 ;  /* 0x0000001fffcc7819 */ /* 0x000fe200000114d6 */
[----:B------:R-:W-:Y:S01]  /*1cc0*/  IMAD.U32 R0, RZ, RZ, UR28 ;  /* 0x0000001cff007e24 */ /* 0x000fe2000f8e00ff */
[----:B------:R-:W-:Y:S01]  /*1cd0*/  IADD3 R174, R179, 0x1000, RZ ;  /* 0x00001000b3ae7810 */ /* 0x000fe20007ffe0ff */
[----:B------:R-:W-:Y:S01]  /*1ce0*/  IMAD.SHL.U32 R5, R5, 0x20, RZ ;  /* 0x0000002005057824 */ /* 0x000fe200078e00ff */
[----:B------:R-:W-:Y:S01]  /*1cf0*/  IADD3 R173, R180, 0x1000, RZ ;  /* 0x00001000b4ad7810 */ /* 0x000fe20007ffe0ff */
[----:B------:R-:W-:Y:S01]  /*1d00*/  IMAD.MOV.U32 R201, RZ, RZ, R203 ;  /* 0x000000ffffc97224 */ /* 0x000fe200078e00cb */
[----:B------:R-:W-:Y:S01]  /*1d10*/  SEL R174, R174, R179, !P0 ;  /* 0x000000b3aeae7207 */ /* 0x000fe20004000000 */
[----:B------:R-:W-:Y:S01]  /*1d20*/  IMAD.MOV.U32 R95, RZ, RZ, RZ ;  /* 0x000000ffff5f7224 */ /* 0x000fe200078e00ff */
[----:B------:R-:W-:-:S03]  /*1d30*/  SEL R173, R173, R180, !P0 ;  /* 0x000000b4adad7207 */ /* 0x000fc60004000000 */
[----:B------:R-:W-:Y:S02]  /*1d40*/  IMAD.SHL.U32 R174, R174, 0x2, RZ ;  /* 0x00000002aeae7824 */ /* 0x000fe400078e00ff */
[----:B------:R-:W-:Y:S01]  /*1d50*/  IMAD.SHL.U32 R173, R173, 0x2, RZ ;  /* 0x00000002adad7824 */ /* 0x000fe200078e00ff */
[----:B----4-:R4:W2:Y:S01]  /*1d60*/  R2UR UR35, R3 ;  /* 0x00000000032373c2 */ /* 0x0108a200000e0000 */
[----:B---3--:R-:W-:Y:S02]  /*1d70*/  IADD3 R214, P2, P1, R5, R6, R214 ;  /* 0x0000000605d67210 */ /* 0x008fe4000795e0d6 */
[----:B------:R-:W-:-:S05]  /*1d80*/  SHF.R.S32.HI R5, RZ, 0x1f, R5 ;  /* 0x0000001fff057819 */ /* 0x000fca0000011405 */
[----:B------:R-:W3:Y:S01]  /*1d90*/  R2UR UR36, R2 ;  /* 0x00000000022473c2 */ /* 0x000ee200000e0000 */
[----:B------:R-:W-:Y:S01]  /*1da0*/  IADD3.X R204, R5, R7, R204, P2, P1 ;  /* 0x0000000705cc7210 */ /* 0x000fe200017e24cc */
[----:B----4-:R-:W-:-:S05]  /*1db0*/  IMAD R3, R0, 0x4, R187 ;  /* 0x0000000400037824 */ /* 0x010fca00078e02bb */
[----:B--2---:R-:W-:Y:S02]  /*1dc0*/  LOP3.LUT R3, R3, UR35, RZ, 0x3c, !PT ;  /* 0x0000002303037c12 */ /* 0x004fe4000f8e3cff */
[----:B---3--:R-:W-:Y:S02]  /*1dd0*/  LOP3.LUT R204, R204, UR36, RZ, 0x3c, !PT ;  /* 0x00000024cccc7c12 */ /* 0x008fe4000f8e3cff */
[----:B------:R-:W-:Y:S01]  /*1de0*/  LOP3.LUT P0, RZ, R184, 0x2, RZ, 0xc0, !PT ;  /* 0x00000002b8ff7812 */ /* 0x000fe2000780c0ff */
[----:B------:R-:W-:Y:S01]  /*1df0*/  IMAD.WIDE.U32 R214, R214, -0x2daee0ad, RZ ;  /* 0xd2511f53d6d67825 */ /* 0x000fe200078e00ff */
[----:B------:R-:W-:Y:S02]  /*1e00*/  MOV R171, 0x20 ;  /* 0x0000002000ab7802 */ /* 0x000fe40000000f00 */
[----:B------:R-:W-:Y:S01]  /*1e10*/  LOP3.LUT P1, RZ, R184, 0x4, RZ, 0xc0, !PT ;  /* 0x00000004b8ff7812 */ /* 0x000fe2000782c0ff */
[----:B------:R-:W-:Y:S01]  /*1e20*/  IMAD.MOV.U32 R170, RZ, RZ, 0x40 ;  /* 0x00000040ffaa7424 */ /* 0x000fe200078e00ff */
[----:B------:R-:W-:Y:S01]  /*1e30*/  SEL R171, R171, 0xffffffe0, !P0 ;  /* 0xffffffe0abab7807 */ /* 0x000fe20004000000 */
[----:B------:R-:W-:Y:S01]  /*1e40*/  IMAD.MOV.U32 R213, RZ, RZ, c[0x0][0x22c] ;  /* 0x00008b00ffd57624 */ /* 0x000fe200078e00ff */
[----:B------:R-:W-:-:S02]  /*1e50*/  SHF.L.U32 R172, R180, 0x1, RZ ;  /* 0x00000001b4ac7819 */ /* 0x000fc400000006ff */
[----:B------:R-:W-:Y:S01]  /*1e60*/  LOP3.LUT R224, R215, R3, RZ, 0x3c, !PT ;  /* 0x00000003d7e07212 */ /* 0x000fe200078e3cff */
[----:B------:R-:W-:Y:S01]  /*1e70*/  IMAD R213, R213, c[0x0][0x1c0], RZ ;  /* 0x00007000d5d57a24 */ /* 0x000fe200078e02ff */
[----:B------:R-:W-:Y:S02]  /*1e80*/  SEL R170, R170, 0xffffffc0, !P1 ;  /* 0xffffffc0aaaa7807 */ /* 0x000fe40004800000 */
[-C--:B------:R-:W-:Y:S01]  /*1e90*/  IADD3 R3, R177, R171.reuse, RZ ;  /* 0x000000abb1037210 */ /* 0x080fe20007ffe0ff */
[----:B------:R-:W-:Y:S01]  /*1ea0*/  IMAD.U32 R213, R213, -0x40, RZ ;  /* 0xffffffc0d5d57824 */ /* 0x000fe200078e00ff */
[C---:B------:R-:W-:Y:S01]  /*1eb0*/  IADD3 R166, R172.reuse, R171, RZ ;  /* 0x000000abaca67210 */ /* 0x040fe20007ffe0ff */
[----:B------:R-:W-:Y:S02]  /*1ec0*/  IMAD.IADD R165, R172, 0x1, R170 ;  /* 0x00000001aca57824 */ /* 0x000fe400078e02aa */
[----:B------:R-:W-:Y:S01]  /*1ed0*/  IMAD.WIDE.U32 R224, R224, -0x326172a9, RZ ;  /* 0xcd9e8d57e0e07825 */ /* 0x000fe200078e00ff */
[----:B------:R-:W-:-:S03]  /*1ee0*/  IADD3 R164, R170, R166, RZ ;  /* 0x000000a6aaa47210 */ /* 0x000fc60007ffe0ff */
[----:B------:R-:W-:Y:S02]  /*1ef0*/  IMAD.IADD R2, R177, 0x1, R170 ;  /* 0x00000001b1027824 */ /* 0x000fe400078e02aa */
[----:B------:R-:W-:Y:S02]  /*1f00*/  IMAD.IADD R0, R170, 0x1, R3 ;  /* 0x00000001aa007824 */ /* 0x000fe400078e0203 */
.L_x_1196:
[----:B------:R-:W0:Y:S01]  /*1f10*/  LDGDEPBAR ;  /* 0x00000000000079af */ /* 0x000e220000000000 */
[C---:B------:R-:W-:Y:S01]  /*1f20*/  IMAD.IADD R181, R173.reuse, 0x1, R171 ;  /* 0x00000001adb57824 */ /* 0x040fe200078e02ab */
[C---:B-----5:R-:W-:Y:S01]  /*1f30*/  FSETP.NEU.FTZ.AND P0, PT, R208.reuse, -INF , PT ;  /* 0xff800000d000780b */ /* 0x060fe20003f1d000 */
[----:B------:R-:W-:Y:S01]  /*1f40*/  IMAD.IADD R182, R173, 0x1, R170 ;  /* 0x00000001adb67824 */ /* 0x000fe200078e02aa */
[----:B------:R-:W-:Y:S01]  /*1f50*/  UIADD3 UR5, UR35, -0x4498517b, URZ ;  /* 0xbb67ae8523057890 */ /* 0x000fe2000fffe03f */
[----:B------:R-:W-:Y:S01]  /*1f60*/  FMUL.FTZ R203, R208, 1.4426950216293334961 ;  /* 0x3fb8aa3bd0cb7820 */ /* 0x000fe20000410000 */
[----:B------:R-:W-:Y:S02]  /*1f70*/  UIADD3 UR4, UR36, -0x61c88647, URZ ;  /* 0x9e3779b924047890 */ /* 0x000fe4000fffe03f */
[----:B------:R-:W-:Y:S02]  /*1f80*/  UIADD3 UR29, UR35, 0x76cf5d0a, URZ ;  /* 0x76cf5d0a231d7890 */ /* 0x000fe4000fffe03f */
[----:B------:R-:W-:Y:S01]  /*1f90*/  UIADD3 UR34, UR35, 0x646e171e, URZ ;  /* 0x646e171e23227890 */ /* 0x000fe2000fffe03f */
[----:B------:R-:W-:Y:S04]  /*1fa0*/  DEPBAR.LE SB0, 0x0 ;  /* 0x000080000000791a */ /* 0x000fe80000000000 */
[----:B------:R-:W-:Y:S08]  /*1fb0*/  BAR.SYNC.DEFER_BLOCKING 0x0 ;  /* 0x0000000000007b1d */ /* 0x000ff00000010000 */
[----:B------:R-:W-:Y:S08]  /*1fc0*/  LDSM.16.M88.4 R100, [R173] ;  /* 0x00000000ad64783b */ /* 0x000ff00000000200 */
[----:B------:R-:W2:Y:S08]  /*1fd0*/  LDSM.16.M88.4 R104, [R178+0x6000] ;  /* 0x00600000b268783b */ /* 0x000eb00000000200 */
[----:B------:R-:W3:Y:S08]  /*1fe0*/  LDSM.16.M88.4 R108, [R173+0x1000] ;  /* 0x00100000ad6c783b */ /* 0x000ef00000000200 */
[----:B------:R-:W4:Y:S08]  /*1ff0*/  LDSM.16.M88.4 R112, [R178+0x6800] ;  /* 0x00680000b270783b */ /* 0x000f300000000200 */
[----:B------:R-:W-:Y:S08]  /*2000*/  LDSM.16.M88.4 R116, [R181] ;  /* 0x00000000b574783b */ /* 0x000ff00000000200 */
[----:B------:R-:W1:Y:S01]  /*2010*/  LDSM.16.M88.4 R120, [R169+0x6000] ;  /* 0x00600000a978783b */ /* 0x000e620000000200 */
[-C--:B--2---:R-:W-:Y:S07]  /*2020*/  HMMA.16816.F32 R4, R100, R104.reuse, RZ ;  /* 0x000000686404723c */ /* 0x084fee00000018ff */
[----:B------:R-:W2:Y:S01]  /*2030*/  LDSM.16.M88.4 R124, [R181+0x1000] ;  /* 0x00100000b57c783b */ /* 0x000ea20000000200 */
[C---:B---3--:R-:W-:Y:S07]  /*2040*/  HMMA.16816.F32 R8, R108.reuse, R104, RZ ;  /* 0x000000686c08723c */ /* 0x048fee00000018ff */
[----:B------:R-:W3:Y:S01]  /*2050*/  LDSM.16.M88.4 R128, [R169+0x6800] ;  /* 0x00680000a980783b */ /* 0x000ee20000000200 */
[-C--:B------:R-:W-:Y:S08]  /*2060*/  HMMA.16816.F32 R12, R108, R106.reuse, RZ ;  /* 0x0000006a6c0c723c */ /* 0x080ff000000018ff */
[C---:B-1----:R-:W-:Y:S01]  /*2070*/  HMMA.16816.F32 R16, R100.reuse, R106, RZ ;  /* 0x0000006a6410723c */ /* 0x042fe200000018ff */
[----:B------:R-:W-:Y:S07]  /*2080*/  LDSM.16.M88.4 R104, [R168+0x6000] ;  /* 0x00600000a868783b */ /* 0x000fee0000000200 */
[-C--:B----4-:R-:W-:Y:S08]  /*2090*/  HMMA.16816.F32 R20, R100, R112.reuse, RZ ;  /* 0x000000706414723c */ /* 0x090ff000000018ff */
[C---:B------:R-:W-:Y:S08]  /*20a0*/  HMMA.16816.F32 R24, R108.reuse, R112, RZ ;  /* 0x000000706c18723c */ /* 0x040ff000000018ff */
[-C--:B------:R-:W-:Y:S01]  /*20b0*/  HMMA.16816.F32 R28, R108, R114.reuse, RZ ;  /* 0x000000726c1c723c */ /* 0x080fe200000018ff */
[----:B------:R-:W-:Y:S07]  /*20c0*/  LDSM.16.M88.4 R108, [R182+0x1000] ;  /* 0x00100000b66c783b */ /* 0x000fee0000000200 */
[----:B------:R-:W-:Y:S01]  /*20d0*/  HMMA.16816.F32 R32, R100, R114, RZ ;  /* 0x000000726420723c */ /* 0x000fe200000018ff */
[----:B------:R-:W1:Y:S07]  /*20e0*/  LDSM.16.M88.4 R100, [R182] ;  /* 0x00000000b664783b */ /* 0x000e6e0000000200 */
[-C--:B------:R-:W-:Y:S01]  /*20f0*/  HMMA.16816.F32 R4, R116, R120.reuse, R4 ;  /* 0x000000787404723c */ /* 0x080fe20000001804 */
[----:B------:R-:W4:Y:S07]  /*2100*/  LDSM.16.M88.4 R112, [R168+0x6800] ;  /* 0x00680000a870783b */ /* 0x000f2e0000000200 */
[C---:B--2---:R-:W-:Y:S08]  /*2110*/  HMMA.16816.F32 R8, R124.reuse, R120, R8 ;  /* 0x000000787c08723c */ /* 0x044ff00000001808 */
[-C--:B------:R-:W-:Y:S08]  /*2120*/  HMMA.16816.F32 R12, R124, R122.reuse, R12 ;  /* 0x0000007a7c0c723c */ /* 0x080ff0000000180c */
[C---:B------:R-:W-:Y:S08]  /*2130*/  HMMA.16816.F32 R16, R116.reuse, R122, R16 ;  /* 0x0000007a7410723c */ /* 0x040ff00000001810 */
[-C--:B---3--:R-:W-:Y:S08]  /*2140*/  HMMA.16816.F32 R20, R116, R128.reuse, R20 ;  /* 0x000000807414723c */ /* 0x088ff00000001814 */
[C---:B------:R-:W-:Y:S07]  /*2150*/  HMMA.16816.F32 R24, R124.reuse, R128, R24 ;  /* 0x000000807c18723c */ /* 0x040fee0000001818 */
[----:B------:R-:W-:Y:S01]  /*2160*/  IMAD.IADD R128, R170, 0x1, R181 ;  /* 0x00000001aa807824 */ /* 0x000fe200078e02b5 */
[-C--:B------:R-:W-:Y:S01]  /*2170*/  HMMA.16816.F32 R28, R124, R130.reuse, R28 ;  /* 0x000000827c1c723c */ /* 0x080fe2000000181c */
[----:B------:R-:W-:Y:S07]  /*2180*/  LDSM.16.M88.4 R124, [R167+0x6000] ;  /* 0x00600000a77c783b */ /* 0x000fee0000000200 */
[----:B------:R-:W-:Y:S01]  /*2190*/  HMMA.16816.F32 R32, R116, R130, R32 ;  /* 0x000000827420723c */ /* 0x000fe20000001820 */
[----:B------:R-:W2:Y:S07]  /*21a0*/  LDSM.16.M88.4 R120, [R128] ;  /* 0x000000008078783b */ /* 0x000eae0000000200 */
[-C--:B-1----:R-:W-:Y:S08]  /*21b0*/  HMMA.16816.F32 R4, R100, R104.reuse, R4 ;  /* 0x000000686404723c */ /* 0x082ff00000001804 */
[C---:B------:R-:W-:Y:S08]  /*21c0*/  HMMA.16816.F32 R8, R108.reuse, R104, R8 ;  /* 0x000000686c08723c */ /* 0x040ff00000001808 */
[-C--:B------:R-:W-:Y:S08]  /*21d0*/  HMMA.16816.F32 R12, R108, R106.reuse, R12 ;  /* 0x0000006a6c0c723c */ /* 0x080ff0000000180c */
[C---:B------:R-:W-:Y:S01]  /*21e0*/  HMMA.16816.F32 R16, R100.reuse, R106, R16 ;  /* 0x0000006a6410723c */ /* 0x040fe20000001810 */
[----:B------:R-:W-:Y:S07]  /*21f0*/  LDSM.16.M88.4 R104, [R167+0x6800] ;  /* 0x00680000a768783b */ /* 0x000fee0000000200 */
[-C--:B----4-:R-:W-:Y:S08]  /*2200*/  HMMA.16816.F32 R20, R100, R112.reuse, R20 ;  /* 0x000000706414723c */ /* 0x090ff00000001814 */
[C---:B------:R-:W-:Y:S07]  /*2210*/  HMMA.16816.F32 R24, R108.reuse, R112, R24 ;  /* 0x000000706c18723c */ /* 0x040fee0000001818 */
[----:B------:R-:W-:Y:S01]  /*2220*/  FSEL R113, R203, RZ, P0 ;  /* 0x000000ffcb717208 */ /* 0x000fe20000000000 */
[-C--:B------:R-:W-:Y:S01]  /*2230*/  HMMA.16816.F32 R28, R108, R114.reuse, R28 ;  /* 0x000000726c1c723c */ /* 0x080fe2000000181c */
[C---:B------:R-:W-:Y:S03]  /*2240*/  FSETP.NEU.FTZ.AND P0, PT, R207.reuse, -INF , PT ;  /* 0xff800000cf00780b */ /* 0x040fe60003f1d000 */
[----:B------:R-:W-:Y:S04]  /*2250*/  FMUL.FTZ R203, R207, 1.4426950216293334961 ;  /* 0x3fb8aa3bcfcb7820 */ /* 0x000fe80000410000 */
[----:B------:R-:W-:Y:S01]  /*2260*/  HMMA.16816.F32 R32, R100, R114, R32 ;  /* 0x000000726420723c */ /* 0x000fe20000001820 */
[----:B------:R-:W1:Y:S07]  /*2270*/  LDSM.16.M88.4 R100, [R128+0x1000] ;  /* 0x001000008064783b */ /* 0x000e6e0000000200 */
[-C--:B--2---:R-:W-:Y:S11]  /*2280*/  HMMA.16816.F32 R4, R120, R124.reuse, R4 ;  /* 0x0000007c7804723c */ /* 0x084ff60000001804 */
[----:B------:R-:W-:Y:S11]  /*2290*/  @!UPT UIADD3 URZ, URZ, URZ, URZ ;  /* 0x0000003f3f3ff290 */ /* 0x000ff6000fffe03f */
[----:B------:R-:W-:Y:S02]  /*22a0*/  @!UPT UIADD3 URZ, URZ, URZ, URZ ;  /* 0x0000003f3f3ff290 */ /* 0x000fe4000fffe03f */
[--C-:B------:R-:W-:Y:S01]  /*22b0*/  FFMA.FTZ R227, R5, c[0x0][0x23c], -R113.reuse ;  /* 0x00008f0005e37a23 */ /* 0x100fe20000010871 */
[----:B------:R-:W-:Y:S01]  /*22c0*/  FSEL R5, R203, RZ, P0 ;  /* 0x000000ffcb057208 */ /* 0x000fe20000000000 */
[C---:B------:R-:W-:Y:S01]  /*22d0*/  FMUL.FTZ R203, R206.reuse, 1.4426950216293334961 ;  /* 0x3fb8aa3bcecb7820 */ /* 0x040fe20000410000 */
[----:B------:R-:W-:Y:S01]  /*22e0*/  FSETP.NEU.FTZ.AND P0, PT, R206, -INF , PT ;  /* 0xff800000ce00780b */ /* 0x000fe20003f1d000 */
[----:B------:R-:W-:Y:S02]  /*22f0*/  FFMA.FTZ R226, R4, c[0x0][0x23c], -R113 ;  /* 0x00008f0004e27a23 */ /* 0x000fe40000010871 */
[--C-:B------:R-:W-:Y:S01]  /*2300*/  FFMA.FTZ R228, R6, c[0x0][0x23c], -R5.reuse ;  /* 0x00008f0006e47a23 */ /* 0x100fe20000010805 */
[----:B------:R-:W-:Y:S01]  /*2310*/  FSEL R130, R203, RZ, P0 ;  /* 0x000000ffcb827208 */ /* 0x000fe20000000000 */
[C---:B------:R-:W-:Y:S01]  /*2320*/  FMUL.FTZ R203, R205.reuse, 1.4426950216293334961 ;  /* 0x3fb8aa3bcdcb7820 */ /* 0x040fe20000410000 */
[----:B------:R-:W-:Y:S01]  /*2330*/  FSETP.NEU.FTZ.AND P0, PT, R205, -INF , PT ;  /* 0xff800000cd00780b */ /* 0x000fe20003f1d000 */
[C---:B-1----:R-:W-:Y:S01]  /*2340*/  HMMA.16816.F32 R8, R100.reuse, R124, R8 ;  /* 0x0000007c6408723c */ /* 0x042fe20000001808 */
[----:B------:R-:W-:Y:S01]  /*2350*/  FFMA.FTZ R229, R7, c[0x0][0x23c], -R5 ;  /* 0x00008f0007e57a23 */ /* 0x000fe20000010805 */
[----:B------:R-:W1:Y:S01]  /*2360*/  MUFU.EX2 R226, R226 ;  /* 0x000000e200e27308 */ /* 0x000e620000000800 */
[----:B------:R-:W-:Y:S01]  /*2370*/  FSEL R6, R203, RZ, P0 ;  /* 0x000000ffcb067208 */ /* 0x000fe20000000000 */
[----:B------:R-:W-:Y:S04]  /*2380*/  IMAD R203, R212, 0x4, R185 ;  /* 0x00000004d4cb7824 */ /* 0x000fe800078e02b9 */
[-C--:B------:R-:W-:Y:S01]  /*2390*/  HMMA.16816.F32 R12, R100, R126.reuse, R12 ;  /* 0x0000007e640c723c */ /* 0x080fe2000000180c */
[C---:B------:R-:W-:Y:S03]  /*23a0*/  IMAD.WIDE.U32 R238, R203.reuse, -0x326172a9, RZ ;  /* 0xcd9e8d57cbee7825 */ /* 0x040fe600078e00ff */
[----:B------:R-:W-:Y:S01]  /*23b0*/  IADD3 R203, R203, 0x2, RZ ;  /* 0x00000002cbcb7810 */ /* 0x000fe20007ffe0ff */
[----:B------:R-:W2:Y:S01]  /*23c0*/  MUFU.EX2 R227, R227 ;  /* 0x000000e300e37308 */ /* 0x000ea20000000800 */
[-C--:B------:R-:W-:Y:S02]  /*23d0*/  LOP3.LUT R234, R239, R204.reuse, RZ, 0x3c, !PT ;  /* 0x000000ccefea7212 */ /* 0x080fe400078e3cff */
[----:B------:R-:W-:Y:S01]  /*23e0*/  LOP3.LUT R238, R225, UR4, R238, 0x96, !PT ;  /* 0x00000004e1ee7c12 */ /* 0x000fe2000f8e96ee */
[----:B------:R-:W-:Y:S01]  /*23f0*/  IMAD.WIDE.U32 R244, R203, -0x326172a9, RZ ;  /* 0xcd9e8d57cbf47825 */ /* 0x000fe200078e00ff */
[C---:B------:R-:W-:Y:S02]  /*2400*/  HMMA.16816.F32 R16, R120.reuse, R126, R16 ;  /* 0x0000007e7810723c */ /* 0x040fe40000001810 */
[----:B------:R-:W-:Y:S01]  /*2410*/  LOP3.LUT R203, R214, UR5, RZ, 0x3c, !PT ;  /* 0x00000005d6cb7c12 */ /* 0x000fe2000f8e3cff */
[----:B------:R-:W-:Y:S01]  /*2420*/  IMAD.WIDE.U32 R242, R234, -0x2daee0ad, RZ ;  /* 0xd2511f53eaf27825 */ /* 0x000fe200078e00ff */
[----:B------:R-:W-:Y:S01]  /*2430*/  LOP3.LUT R236, R245, R204, RZ, 0x3c, !PT ;  /* 0x000000ccf5ec7212 */ /* 0x000fe200078e3cff */
[----:B------:R-:W-:Y:S01]  /*2440*/  UIADD3 UR5, UR36, 0x3c6ef372, URZ ;  /* 0x3c6ef37224057890 */ /* 0x000fe2000fffe03f */
[----:B------:R-:W-:Y:S01]  /*2450*/  LOP3.LUT R244, R225, UR4, R244, 0x96, !PT ;  /* 0x00000004e1f47c12 */ /* 0x000fe2000f8e96f4 */
[----:B------:R-:W-:Y:S01]  /*2460*/  FFMA.FTZ R230, R8, c[0x0][0x23c], -R130 ;  /* 0x00008f0008e67a23 */ /* 0x000fe20000010882 */
[----:B------:R-:W-:Y:S01]  /*2470*/  LOP3.LUT R235, R203, R243, RZ, 0x3c, !PT ;  /* 0x000000f3cbeb7212 */ /* 0x000fe200078e3cff */
[----:B------:R-:W-:Y:S01]  /*2480*/  IMAD.WIDE.U32 R238, R238, -0x2daee0ad, RZ ;  /* 0xd2511f53eeee7825 */ /* 0x000fe200078e00ff */
[-C--:B------:R-:W-:Y:S01]  /*2490*/  HMMA.16816.F32 R20, R120, R104.reuse, R20 ;  /* 0x000000687814723c */ /* 0x080fe20000001814 */
[----:B------:R-:W-:Y:S01]  /*24a0*/  UIADD3 UR4, UR36, -0x255992d5, URZ ;  /* 0xdaa66d2b24047890 */ /* 0x000fe2000fffe03f */
[----:B------:R-:W-:Y:S01]  /*24b0*/  LOP3.LUT R237, R224, UR5, RZ, 0x3c, !PT ;  /* 0x00000005e0ed7c12 */ /* 0x000fe2000f8e3cff */
[----:B------:R-:W-:Y:S01]  /*24c0*/  IMAD.WIDE.U32 R250, R235, -0x326172a9, RZ ;  /* 0xcd9e8d57ebfa7825 */ /* 0x000fe200078e00ff */
[----:B------:R-:W-:Y:S01]  /*24d0*/  LOP3.LUT R242, R239, UR29, R242, 0x96, !PT ;  /* 0x0000001deff27c12 */ /* 0x000fe2000f8e96f2 */
[----:B------:R-:W-:Y:S01]  /*24e0*/  UIADD3 UR5, UR35, 0x32370b8f, URZ ;  /* 0x32370b8f23057890 */ /* 0x000fe2000fffe03f */
[----:B------:R-:W3:Y:S01]  /*24f0*/  MUFU.EX2 R229, R229 ;  /* 0x000000e500e57308 */ /* 0x000ee20000000800 */
[----:B------:R-:W-:Y:S01]  /*2500*/  FFMA.FTZ R241, R13, c[0x0][0x23c], -R130 ;  /* 0x00008f000df17a23 */ /* 0x000fe20000010882 */
[----:B------:R-:W-:Y:S01]  /*2510*/  LOP3.LUT R239, R237, R251, RZ, 0x3c, !PT ;  /* 0x000000fbedef7212 */ /* 0x000fe200078e3cff */
[----:B------:R-:W-:Y:S01]  /*2520*/  IMAD.WIDE.U32 R246, R236, -0x2daee0ad, RZ ;  /* 0xd2511f53ecf67825 */ /* 0x000fe200078e00ff */
[C---:B------:R-:W-:Y:S03]  /*2530*/  HMMA.16816.F32 R24, R100.reuse, R104, R24 ;  /* 0x000000686418723c */ /* 0x040fe60000001818 */
[----:B------:R-:W-:Y:S01]  /*2540*/  IMAD.WIDE.U32 R244, R244, -0x2daee0ad, RZ ;  /* 0xd2511f53f4f47825 */ /* 0x000fe200078e00ff */
[----:B------:R-:W-:Y:S02]  /*2550*/  LOP3.LUT R203, R203, R247, RZ, 0x3c, !PT ;  /* 0x000000f7cbcb7212 */ /* 0x000fe400078e3cff */
[----:B------:R4:W-:Y:S01]  /*2560*/  MUFU.EX2 R235, R241 ;  /* 0x000000f100eb7308 */ /* 0x0009e20000000800 */
[----:B------:R-:W-:Y:S01]  /*2570*/  IMAD.WIDE.U32 R248, R239, -0x2daee0ad, RZ ;  /* 0xd2511f53eff87825 */ /* 0x000fe200078e00ff */
[----:B------:R-:W-:Y:S01]  /*2580*/  LOP3.LUT R240, R245, UR29, R246, 0x96, !PT ;  /* 0x0000001df5f07c12 */ /* 0x000fe2000f8e96f6 */
[----:B------:R-:W-:Y:S01]  /*2590*/  UIADD3 UR29, UR35, -0x126145ec, URZ ;  /* 0xed9eba14231d7890 */ /* 0x000fe2000fffe03f */
[-C--:B------:R-:W-:Y:S02]  /*25a0*/  HMMA.16816.F32 R28, R100, R106.reuse, R28 ;  /* 0x0000006a641c723c */ /* 0x080fe4000000181c */
[----:B------:R-:W-:Y:S04]  /*25b0*/  IMAD.WIDE.U32 R242, R242, -0x326172a9, RZ ;  /* 0xcd9e8d57f2f27825 */ /* 0x000fe800078e00ff */
[----:B------:R-:W-:Y:S01]  /*25c0*/  IMAD.WIDE.U32 R246, R203, -0x326172a9, RZ ;  /* 0xcd9e8d57cbf67825 */ /* 0x000fe200078e00ff */
[----:B------:R-:W-:Y:S01]  /*25d0*/  LOP3.LUT R250, R243, UR4, R250, 0x96, !PT ;  /* 0x00000004f3fa7c12 */ /* 0x000fe2000f8e96fa */
[----:B------:R-:W-:Y:S01]  /*25e0*/  HMMA.16816.F32 R32, R120, R106, R32 ;  /* 0x0000006a7820723c */ /* 0x000fe20000001820 */
[----:B------:R-:W1:Y:S03]  /*25f0*/  MUFU.EX2 R228, R228 ;  /* 0x000000e400e47308 */ /* 0x000e660000000800 */
[----:B------:R-:W-:Y:S01]  /*2600*/  LOP3.LUT R237, R237, R247, RZ, 0x3c, !PT ;  /* 0x000000f7eded7212 */ /* 0x000fe200078e3cff */
[----:B------:R-:W-:Y:S04]  /*2610*/  IMAD.WIDE.U32 R128, R240, -0x326172a9, RZ ;  /* 0xcd9e8d57f0807825 */ /* 0x000fe800078e00ff */
[----:B------:R-:W-:Y:S02]  /*2620*/  IMAD.MOV.U32 R203, RZ, RZ, R201 ;  /* 0x000000ffffcb7224 */ /* 0x000fe400078e00c9 */
[----:B------:R-:W1:Y:S01]  /*2630*/  MUFU.EX2 R230, R230 ;  /* 0x000000e600e67308 */ /* 0x000e620000000800 */
[----:B------:R-:W-:Y:S01]  /*2640*/  LOP3.LUT R246, R129, UR4, R246, 0x96, !PT ;  /* 0x0000000481f67c12 */ /* 0x000fe2000f8e96f6 */
[--C-:B------:R-:W-:Y:S01]  /*2650*/  FFMA.FTZ R232, R10, c[0x0][0x23c], -R6.reuse ;  /* 0x00008f000ae87a23 */ /* 0x100fe20000010806 */
[----:B------:R-:W-:Y:S01]  /*2660*/  LEA R10, P0, R183, R202, 0x2 ;  /* 0x000000cab70a7211 */ /* 0x000fe200078010ff */
[----:B------:R-:W-:Y:S01]  /*2670*/  IMAD.WIDE.U32 R250, R250, -0x2daee0ad, RZ ;  /* 0xd2511f53fafa7825 */ /* 0x000fe200078e00ff */
[----:B------:R-:W-:Y:S03]  /*2680*/  UIADD3 UR4, UR36, 0x78dde6e4, URZ ;  /* 0x78dde6e424047890 */ /* 0x000fe6000fffe03f */
[----:B------:R-:W-:Y:S01]  /*2690*/  FFMA.FTZ R233, R11, c[0x0][0x23c], -R6 ;  /* 0x00008f000be97a23 */ /* 0x000fe20000010806 */
[----:B------:R-:W-:Y:S01]  /*26a0*/  LOP3.LUT R248, R251, UR29, R248, 0x96, !PT ;  /* 0x0000001dfbf87c12 */ /* 0x000fe2000f8e96f8 */
[----:B----4-:R-:W-:Y:S01]  /*26b0*/  FFMA.FTZ R241, R15, c[0x0][0x23c], -R6 ;  /* 0x00008f000ff17a23 */ /* 0x010fe20000010806 */
[----:B------:R-:W-:Y:S01]  /*26c0*/  LEA.HI.X.SX32 R11, R183, R203, 0x2, P0 ;  /* 0x000000cbb70b7211 */ /* 0x000fe200000f16ff */
[----:B------:R-:W-:Y:S01]  /*26d0*/  FFMA.FTZ R240, R16, c[0x0][0x23c], -R113 ;  /* 0x00008f0010f07a23 */ /* 0x000fe20000010871 */
[----:B------:R-:W-:Y:S01]  /*26e0*/  LOP3.LUT R203, R249, UR5, R238, 0x96, !PT ;  /* 0x00000005f9cb7c12 */ /* 0x000fe2000f8e96ee */
[----:B------:R-:W-:Y:S01]  /*26f0*/  FFMA.FTZ R236, R14, c[0x0][0x23c], -R6 ;  /* 0x00008f000eec7a23 */ /* 0x000fe20000010806 */
[----:B------:R-:W-:Y:S01]  /*2700*/  MUFU.EX2 R232, R232 ;  /* 0x000000e800e87308 */ /* 0x000fe20000000800 */
[----:B------:R-:W-:Y:S01]  /*2710*/  IMAD.WIDE.U32 R14, R237, -0x2daee0ad, RZ ;  /* 0xd2511f53ed0e7825 */ /* 0x000fe200078e00ff */
[----:B------:R4:W4:Y:S03]  /*2720*/  LDG.E R239, [R10.64] ;  /* 0x000000200aef7981 */ /* 0x000926000c1e1900 */
[----:B------:R-:W-:Y:S01]  /*2730*/  IMAD.WIDE.U32 R246, R246, -0x2daee0ad, RZ ;  /* 0xd2511f53f6f67825 */ /* 0x000fe200078e00ff */
[----:B------:R-:W-:Y:S01]  /*2740*/  LOP3.LUT R243, R15, UR5, R244, 0x96, !PT ;  /* 0x000000050ff37c12 */ /* 0x000fe2000f8e96f4 */
[----:B------:R-:W-:Y:S02]  /*2750*/  UIADD3 UR5, UR36, 0x1715609d, URZ ;  /* 0x1715609d24057890 */ /* 0x000fe4000fffe03f */
[----:B------:R-:W-:Y:S01]  /*2760*/  IMAD.WIDE.U32 R114, R203, -0x326172a9, RZ ;  /* 0xcd9e8d57cb727825 */ /* 0x000fe200078e00ff */
[----:B------:R-:W-:Y:S01]  /*2770*/  LOP3.LUT R245, R247, UR29, R14, 0x96, !PT ;  /* 0x0000001df7f57c12 */ /* 0x000fe2000f8e960e */
[----:B------:R1:W-:Y:S01]  /*2780*/  MUFU.EX2 R237, R241 ;  /* 0x000000f100ed7308 */ /* 0x0003e20000000800 */
[----:B------:R-:W-:Y:S01]  /*2790*/  UIADD3 UR29, UR35, -0x56f99767, URZ ;  /* 0xa9066899231d7890 */ /* 0x000fe2000fffe03f */
[----:B------:R-:W-:Y:S01]  /*27a0*/  IMAD.WIDE.U32 R248, R248, -0x326172a9, RZ ;  /* 0xcd9e8d57f8f87825 */ /* 0x000fe200078e00ff */
[----:B------:R-:W-:Y:S03]  /*27b0*/  LOP3.LUT R242, R115, UR4, R242, 0x96, !PT ;  /* 0x0000000473f27c12 */ /* 0x000fe6000f8e96f2 */
[--C-:B------:R-:W-:Y:S01]  /*27c0*/  FFMA.FTZ R251, R18, c[0x0][0x23c], -R5.reuse ;  /* 0x00008f0012fb7a23 */ /* 0x100fe20000010805 */
[----:B------:R-:W-:Y:S01]  /*27d0*/  LOP3.LUT R244, R249, UR5, R114, 0x96, !PT ;  /* 0x00000005f9f47c12 */ /* 0x000fe2000f8e9672 */
[----:B------:R-:W-:Y:S02]  /*27e0*/  IMAD.WIDE.U32 R118, R243, -0x326172a9, RZ ;  /* 0xcd9e8d57f3767825 */ /* 0x000fe400078e00ff */
[----:B------:R4:W4:Y:S01]  /*27f0*/  LDG.E R243, [R10.64+0xa0] ;  /* 0x0000a0200af37981 */ /* 0x000922000c1e1900 */
[----:B------:R2:W-:Y:S01]  /*2800*/  MUFU.EX2 R203, R240 ;  /* 0x000000f000cb7308 */ /* 0x0005e20000000800 */
[----:B------:R-:W-:Y:S01]  /*2810*/  IMAD.WIDE.U32 R114, R245, -0x326172a9, RZ ;  /* 0xcd9e8d57f5727825 */ /* 0x000fe200078e00ff */
[----:B------:R-:W-:Y:S01]  /*2820*/  LOP3.LUT R247, R119, UR4, R128, 0x96, !PT ;  /* 0x0000000477f77c12 */ /* 0x000fe2000f8e9680 */
[----:B------:R-:W-:Y:S02]  /*2830*/  ULDC.U8 UR4, c[0x0][0x2d8] ;  /* 0x0000b60000047ab9 */ /* 0x000fe40000000000 */
[----:B------:R-:W-:Y:S04]  /*2840*/  IMAD.WIDE.U32 R126, R242, -0x2daee0ad, RZ ;  /* 0xd2511f53f27e7825 */ /* 0x000fe800078e00ff */
[----:B------:R-:W-:Y:S01]  /*2850*/  IMAD.WIDE.U32 R14, R244, -0x2daee0ad, RZ ;  /* 0xd2511f53f40e7825 */ /* 0x000fe200078e00ff */
[----:B------:R-:W-:Y:S01]  /*2860*/  LOP3.LUT R244, R115, UR5, R118, 0x96, !PT ;  /* 0x0000000573f47c12 */ /* 0x000fe2000f8e9676 */
[----:B------:R3:W-:Y:S01]  /*2870*/  MUFU.EX2 R242, R251 ;  /* 0x000000fb00f27308 */ /* 0x0007e20000000800 */
[----:B------:R-:W-:Y:S01]  /*2880*/  LOP3.LUT R249, R127, UR29, R250, 0x96, !PT ;  /* 0x0000001d7ff97c12 */ /* 0x000fe2000f8e96fa */
[----:B------:R-:W-:Y:S01]  /*2890*/  FFMA.FTZ R245, R19, c[0x0][0x23c], -R5 ;  /* 0x00008f0013f57a23 */ /* 0x000fe20000010805 */
[----:B------:R-:W-:Y:S01]  /*28a0*/  LOP3.LUT R131, R15, UR34, R126, 0x96, !PT ;  /* 0x000000220f837c12 */ /* 0x000fe2000f8e967e */
[----:B------:R-:W-:Y:S01]  /*28b0*/  IMAD.WIDE.U32 R18, R244, -0x2daee0ad, RZ ;  /* 0xd2511f53f4127825 */ /* 0x000fe200078e00ff */
[----:B------:R-:W-:Y:S01]  /*28c0*/  UIADD3 UR5, UR36, -0x4ab325aa, URZ ;  /* 0xb54cda5624057890 */ /* 0x000fe2000fffe03f */
[----:B-1----:R4:W4:Y:S02]  /*28d0*/  LDG.E R241, [R10.64+0x20] ;  /* 0x000020200af17981 */ /* 0x002924000c1e1900 */
[----:B------:R-:W-:Y:S01]  /*28e0*/  IMAD.WIDE.U32 R128, R247, -0x2daee0ad, RZ ;  /* 0xd2511f53f7807825 */ /* 0x000fe200078e00ff */
[----:B------:R-:W-:Y:S01]  /*28f0*/  LOP3.LUT R247, R14, 0xff, RZ, 0xc0, !PT ;  /* 0x000000ff0ef77812 */ /* 0x000fe200078ec0ff */
[----:B------:R-:W-:Y:S01]  /*2900*/  MUFU.EX2 R236, R236 ;  /* 0x000000ec00ec7308 */ /* 0x000fe20000000800 */
[----:B------:R-:W-:Y:S01]  /*2910*/  LOP3.LUT R7, R18, 0xffff, RZ, 0xc0, !PT ;  /* 0x0000ffff12077812 */ /* 0x000fe200078ec0ff */
[--C-:B------:R-:W-:Y:S01]  /*2920*/  FFMA.FTZ R252, R21, c[0x0][0x23c], -R113.reuse ;  /* 0x00008f0015fc7a23 */ /* 0x100fe20000010871 */
[----:B------:R-:W-:Y:S01]  /*2930*/  LOP3.LUT R246, R129, UR29, R246, 0x96, !PT ;  /* 0x0000001d81f67c12 */ /* 0x000fe2000f8e96f6 */
[----:B------:R-:W-:Y:S01]  /*2940*/  FFMA.FTZ R231, R9, c[0x0][0x23c], -R130 ;  /* 0x00008f0009e77a23 */ /* 0x000fe20000010882 */
[----:B------:R-:W-:Y:S01]  /*2950*/  LOP3.LUT R9, R14, 0xffff, RZ, 0xc0, !PT ;  /* 0x0000ffff0e097812 */ /* 0x000fe200078ec0ff */
[----:B--2---:R4:W2:Y:S01]  /*2960*/  LDG.E R240, [R10.64+0x80] ;  /* 0x000080200af07981 */ /* 0x0048a2000c1e1900 */
[----:B------:R-:W-:Y:S01]  /*2970*/  LOP3.LUT R15, R19, UR34, R128, 0x96, !PT ;  /* 0x00000022130f7c12 */ /* 0x000fe2000f8e9680 */
[----:B------:R-:W-:Y:S01]  /*2980*/  IMAD.WIDE.U32 R128, R249, -0x326172a9, RZ ;  /* 0xcd9e8d57f9807825 */ /* 0x000fe200078e00ff */
[----:B------:R-:W-:Y:S01]  /*2990*/  ISETP.LE.U32.AND P2, PT, R247, UR4, PT ;  /* 0x00000004f7007c0c */ /* 0x000fe2000bf43070 */
[----:B------:R-:W1:Y:S01]  /*29a0*/  MUFU.EX2 R231, R231 ;  /* 0x000000e700e77308 */ /* 0x000e620000000800 */
[----:B------:R-:W-:Y:S01]  /*29b0*/  LOP3.LUT R13, R18, 0xff, RZ, 0xc0, !PT ;  /* 0x000000ff120d7812 */ /* 0x000fe200078ec0ff */
[----:B------:R-:W-:Y:S01]  /*29c0*/  FFMA.FTZ R244, R20, c[0x0][0x23c], -R113 ;  /* 0x00008f0014f47a23 */ /* 0x000fe20000010871 */
[----:B------:R-:W-:Y:S01]  /*29d0*/  LOP3.LUT R248, R129, UR5, R248, 0x96, !PT ;  /* 0x0000000581f87c12 */ /* 0x000fe2000f8e96f8 */
[----:B------:R-:W-:Y:S01]  /*29e0*/  IMAD.WIDE.U32 R20, R246, -0x326172a9, RZ ;  /* 0xcd9e8d57f6147825 */ /* 0x000fe200078e00ff */
[----:B---3--:R-:W-:Y:S02]  /*29f0*/  SHF.R.U32.HI R251, RZ, 0x18, R14 ;  /* 0x00000018fffb7819 */ /* 0x008fe4000001160e */
[----:B------:R-:W-:Y:S01]  /*2a00*/  LOP3.LUT R249, R248, 0xffff, RZ, 0xc0, !PT ;  /* 0x0000fffff8f97812 */ /* 0x000fe200078ec0ff */
[----:B------:R-:W-:Y:S01]  /*2a10*/  FFMA.FTZ R234, R12, c[0x0][0x23c], -R130 ;  /* 0x00008f000cea7a23 */ /* 0x000fe20000010882 */
[----:B------:R-:W-:Y:S01]  /*2a20*/  LOP3.LUT R250, R248, 0xff, RZ, 0xc0, !PT ;  /* 0x000000fff8fa7812 */ /* 0x000fe200078ec0ff */
[----:B------:R3:W-:Y:S01]  /*2a30*/  MUFU.EX2 R247, R252 ;  /* 0x000000fc00f77308 */ /* 0x0007e20000000800 */
[----:B------:R-:W-:Y:S01]  /*2a40*/  SHF.R.U32.HI R249, RZ, 0x8, R249 ;  /* 0x00000008fff97819 */ /* 0x000fe200000116f9 */
[----:B------:R-:W-:Y:S01]  /*2a50*/  FFMA.FTZ R238, R17, c[0x0][0x23c], -R113 ;  /* 0x00008f0011ee7a23 */ /* 0x000fe20000010871 */
[----:B------:R-:W-:Y:S01]  /*2a60*/  ISETP.LE.U32.AND P6, PT, R250, UR4, PT ;  /* 0x00000004fa007c0c */ /* 0x000fe2000bfc3070 */
[--C-:B------:R-:W-:Y:S01]  /*2a70*/  FFMA.FTZ R34, R34, c[0x0][0x23c], -R5.reuse ;  /* 0x00008f0022227a23 */ /* 0x100fe20000010805 */
[----:B------:R-:W-:Y:S01]  /*2a80*/  ISETP.LE.U32.AND P5, PT, R251, UR4, PT ;  /* 0x00000004fb007c0c */ /* 0x000fe2000bfa3070 */
[----:B------:R-:W-:Y:S01]  /*2a90*/  FFMA.FTZ R27, R27, c[0x0][0x23c], -R6 ;  /* 0x00008f001b1b7a23 */ /* 0x000fe20000010806 */
[----:B------:R-:W-:Y:S01]  /*2aa0*/  SHF.R.U32.HI R251, RZ, 0x10, R248 ;  /* 0x00000010fffb7819 */ /* 0x000fe200000116f8 */
[----:B------:R-:W-:Y:S01]  /*2ab0*/  FFMA.FTZ R30, R30, c[0x0][0x23c], -R6 ;  /* 0x00008f001e1e7a23 */ /* 0x000fe20000010806 */
[----:B------:R-:W-:Y:S01]  /*2ac0*/  LOP3.LUT R249, R249, 0xffff, RZ, 0xc0, !PT ;  /* 0x0000fffff9f97812 */ /* 0x000fe200078ec0ff */
[----:B------:R-:W-:Y:S01]  /*2ad0*/  MUFU.EX2 R123, R34 ;  /* 0x00000022007b7308 */ /* 0x000fe20000000800 */
[----:B------:R-:W-:Y:S01]  /*2ae0*/  SHF.R.U32.HI R248, RZ, 0x18, R248 ;  /* 0x00000018fff87819 */ /* 0x000fe200000116f8 */
[--C-:B------:R-:W-:Y:S01]  /*2af0*/  FFMA.FTZ R246, R22, c[0x0][0x23c], -R5.reuse ;  /* 0x00008f0016f67a23 */ /* 0x100fe20000010805 */
[----:B------:R-:W-:Y:S02]  /*2b00*/  LOP3.LUT R250, R21, UR5, R114, 0x96, !PT ;  /* 0x0000000515fa7c12 */ /* 0x000fe4000f8e9672 */
[----:B------:R-:W-:Y:S01]  /*2b10*/  LOP3.LUT R251, R251, 0xff, RZ, 0xc0, !PT ;  /* 0x000000fffbfb7812 */ /* 0x000fe200078ec0ff */
[----:B------:R-:W-:Y:S01]  /*2b20*/  @!P6 FADD.FTZ R226, -R226, -RZ ;  /* 0x800000ffe2e2e221 */ /* 0x000fe20000010100 */
[----:B------:R-:W-:Y:S01]  /*2b30*/  ISETP.LE.U32.AND P4, PT, R249, UR4, PT ;  /* 0x00000004f9007c0c */ /* 0x000fe2000bf83070 */
[--C-:B------:R-:W-:Y:S01]  /*2b40*/  FFMA.FTZ R249, R23, c[0x0][0x23c], -R5.reuse ;  /* 0x00008f0017f97a23 */ /* 0x100fe20000010805 */
[----:B------:R-:W-:Y:S01]  /*2b50*/  ISETP.LE.U32.AND P3, PT, R248, UR4, PT ;  /* 0x00000004f8007c0c */ /* 0x000fe2000bf63070 */
[----:B------:R-:W-:Y:S01]  /*2b60*/  FFMA.FTZ R5, R35, c[0x0][0x23c], -R5 ;  /* 0x00008f0023057a23 */ /* 0x000fe20000010805 */
[C---:B------:R-:W-:Y:S01]  /*2b70*/  LOP3.LUT R248, R250.reuse, 0xffff, RZ, 0xc0, !PT ;  /* 0x0000fffffaf87812 */ /* 0x040fe200078ec0ff */
[----:B------:R-:W1:Y:S01]  /*2b80*/  MUFU.EX2 R234, R234 ;  /* 0x000000ea00ea7308 */ /* 0x000e620000000800 */
[----:B------:R-:W-:Y:S02]  /*2b90*/  ISETP.LE.U32.AND P0, PT, R251, UR4, PT ;  /* 0x00000004fb007c0c */ /* 0x000fe4000bf03070 */
[----:B------:R-:W-:Y:S02]  /*2ba0*/  LOP3.LUT R251, R250, 0xff, RZ, 0xc0, !PT ;  /* 0x000000fffafb7812 */ /* 0x000fe400078ec0ff */
[----:B------:R-:W-:Y:S02]  /*2bb0*/  SHF.R.U32.HI R248, RZ, 0x8, R248 ;  /* 0x00000008fff87819 */ /* 0x000fe400000116f8 */
[----:B------:R-:W-:Y:S01]  /*2bc0*/  ISETP.LE.U32.AND P6, PT, R251, UR4, PT ;  /* 0x00000004fb007c0c */ /* 0x000fe2000bfc3070 */
[----:B------:R-:W-:Y:S01]  /*2bd0*/  @!P4 FADD.FTZ R227, -R227, -RZ ;  /* 0x800000ffe3e3c221 */ /* 0x000fe20000010100 */
[----:B------:R-:W-:Y:S01]  /*2be0*/  SHF.R.U32.HI R251, RZ, 0x10, R250 ;  /* 0x00000010fffb7819 */ /* 0x000fe200000116fa */
[----:B------:R-:W-:Y:S01]  /*2bf0*/  @!P3 FADD.FTZ R229, -R229, -RZ ;  /* 0x800000ffe5e5b221 */ /* 0x000fe20000010100 */
[----:B---3--:R-:W-:Y:S01]  /*2c00*/  LOP3.LUT R252, R248, 0xffff, RZ, 0xc0, !PT ;  /* 0x0000fffff8fc7812 */ /* 0x008fe200078ec0ff */
[--C-:B------:R-:W-:Y:S01]  /*2c10*/  FFMA.FTZ R248, R24, c[0x0][0x23c], -R130.reuse ;  /* 0x00008f0018f87a23 */ /* 0x100fe20000010882 */
[----:B------:R-:W-:Y:S01]  /*2c20*/  LOP3.LUT R251, R251, 0xff, RZ, 0xc0, !PT ;  /* 0x000000fffbfb7812 */ /* 0x000fe200078ec0ff */
[----:B------:R-:W-:Y:S01]  /*2c30*/  @!P0 FADD.FTZ R228, -R228, -RZ ;  /* 0x800000ffe4e48221 */ /* 0x000fe20000010100 */
[----:B------:R-:W-:Y:S01]  /*2c40*/  ISETP.LE.U32.AND P4, PT, R252, UR4, PT ;  /* 0x00000004fc007c0c */ /* 0x000fe2000bf83070 */
[----:B------:R-:W-:Y:S01]  /*2c50*/  MUFU.EX2 R126, R5 ;  /* 0x00000005007e7308 */ /* 0x000fe20000000800 */
[----:B------:R-:W-:Y:S02]  /*2c60*/  LOP3.LUT R252, R20, 0xff, RZ, 0xc0, !PT ;  /* 0x000000ff14fc7812 */ /* 0x000fe400078ec0ff */
[----:B------:R-:W-:Y:S01]  /*2c70*/  ISETP.LE.U32.AND P3, PT, R251, UR4, PT ;  /* 0x00000004fb007c0c */ /* 0x000fe2000bf63070 */
[----:B------:R-:W-:Y:S01]  /*2c80*/  @!P6 FADD.FTZ R230, -R230, -RZ ;  /* 0x800000ffe6e6e221 */ /* 0x000fe20000010100 */
[----:B------:R-:W-:Y:S01]  /*2c90*/  ISETP.LE.U32.AND P0, PT, R252, UR4, PT ;  /* 0x00000004fc007c0c */ /* 0x000fe2000bf03070 */
[----:B------:R-:W-:Y:S01]  /*2ca0*/  FFMA.FTZ R251, R25, c[0x0][0x23c], -R130 ;  /* 0x00008f0019fb7a23 */ /* 0x000fe20000010882 */
[----:B------:R-:W-:Y:S02]  /*2cb0*/  LOP3.LUT R252, R20, 0xffff, RZ, 0xc0, !PT ;  /* 0x0000ffff14fc7812 */ /* 0x000fe400078ec0ff */
[----:B------:R-:W-:Y:S01]  /*2cc0*/  SHF.R.U32.HI R25, RZ, 0x10, R20 ;  /* 0x00000010ff197819 */ /* 0x000fe20000011614 */
[----:B------:R-:W3:Y:S01]  /*2cd0*/  MUFU.EX2 R233, R233 ;  /* 0x000000e900e97308 */ /* 0x000ee20000000800 */
[----:B------:R-:W-:Y:S01]  /*2ce0*/  SHF.R.U32.HI R252, RZ, 0x8, R252 ;  /* 0x00000008fffc7819 */ /* 0x000fe200000116fc */
[----:B-1----:R-:W-:Y:S01]  /*2cf0*/  @!P4 FADD.FTZ R231, -R231, -RZ ;  /* 0x800000ffe7e7c221 */ /* 0x002fe20000010100 */
[----:B------:R-:W-:Y:S02]  /*2d00*/  LOP3.LUT R25, R25, 0xff, RZ, 0xc0, !PT ;  /* 0x000000ff19197812 */ /* 0x000fe400078ec0ff */
[----:B------:R-:W-:Y:S01]  /*2d10*/  LOP3.LUT R252, R252, 0xffff, RZ, 0xc0, !PT ;  /* 0x0000fffffcfc7812 */ /* 0x000fe200078ec0ff */
[----:B------:R-:W-:Y:S01]  /*2d20*/  @!P3 FADD.FTZ R232, -R232, -RZ ;  /* 0x800000ffe8e8b221 */ /* 0x000fe20000010100 */
[----:B------:R-:W-:Y:S01]  /*2d30*/  ISETP.LE.U32.AND P3, PT, R25, UR4, PT ;  /* 0x0000000419007c0c */ /* 0x000fe2000bf63070 */
[----:B------:R-:W-:Y:S01]  /*2d40*/  @!P0 FADD.FTZ R234, -R234, -RZ ;  /* 0x800000ffeaea8221 */ /* 0x000fe20000010100 */
[----:B------:R-:W-:Y:S01]  /*2d50*/  SHF.R.U32.HI R250, RZ, 0x18, R250 ;  /* 0x00000018fffa7819 */ /* 0x000fe200000116fa */
[----:B------:R-:W1:Y:S01]  /*2d60*/  MUFU.EX2 R238, R238 ;  /* 0x000000ee00ee7308 */ /* 0x000e620000000800 */
[----:B------:R-:W-:Y:S02]  /*2d70*/  ISETP.LE.U32.AND P4, PT, R252, UR4, PT ;  /* 0x00000004fc007c0c */ /* 0x000fe4000bf83070 */
[----:B------:R-:W-:Y:S01]  /*2d80*/  LOP3.LUT R252, R128, 0xffff, RZ, 0xc0, !PT ;  /* 0x0000ffff80fc7812 */ /* 0x000fe200078ec0ff */
[----:B------:R-:W-:Y:S01]  /*2d90*/  FFMA.FTZ R129, R28, c[0x0][0x23c], -R130 ;  /* 0x00008f001c817a23 */ /* 0x000fe20000010882 */
[----:B------:R-:W-:Y:S01]  /*2da0*/  SHF.R.U32.HI R25, RZ, 0x18, R20 ;  /* 0x00000018ff197819 */ /* 0x000fe20000011614 */
[----:B------:R-:W-:Y:S01]  /*2db0*/  FFMA.FTZ R130, R29, c[0x0][0x23c], -R130 ;  /* 0x00008f001d827a23 */ /* 0x000fe20000010882 */
[----:B------:R-:W-:Y:S01]  /*2dc0*/  ISETP.LE.U32.AND P6, PT, R250, UR4, PT ;  /* 0x00000004fa007c0c */ /* 0x000fe2000bfc3070 */
[----:B------:R-:W-:Y:S01]  /*2dd0*/  FFMA.FTZ R250, R26, c[0x0][0x23c], -R6 ;  /* 0x00008f001afa7a23 */ /* 0x000fe20000010806 */
[----:B------:R-:W-:Y:S01]  /*2de0*/  SHF.R.U32.HI R26, RZ, 0x8, R252 ;  /* 0x00000008ff1a7819 */ /* 0x000fe200000116fc */
[----:B------:R-:W1:Y:S01]  /*2df0*/  MUFU.EX2 R245, R245 ;  /* 0x000000f500f57308 */ /* 0x000e620000000800 */
[----:B------:R-:W-:Y:S01]  /*2e00*/  ISETP.LE.U32.AND P0, PT, R25, UR4, PT ;  /* 0x0000000419007c0c */ /* 0x000fe2000bf03070 */
[--C-:B------:R-:W-:Y:S01]  /*2e10*/  FFMA.FTZ R25, R32, c[0x0][0x23c], -R113.reuse ;  /* 0x00008f0020197a23 */ /* 0x100fe20000010871 */
[----:B------:R-:W-:Y:S01]  /*2e20*/  LOP3.LUT R26, R26, 0xffff, RZ, 0xc0, !PT ;  /* 0x0000ffff1a1a7812 */ /* 0x000fe200078ec0ff */
[----:B------:R-:W-:Y:S01]  /*2e30*/  @!P3 FADD.FTZ R236, -R236, -RZ ;  /* 0x800000ffececb221 */ /* 0x000fe20000010100 */
[--C-:B------:R-:W-:Y:S01]  /*2e40*/  SHF.R.U32.HI R22, RZ, 0x18, R128.reuse ;  /* 0x00000018ff167819 */ /* 0x100fe20000011680 */
[----:B------:R-:W-:Y:S01]  /*2e50*/  @!P4 FADD.FTZ R235, -R235, -RZ ;  /* 0x800000ffebebc221 */ /* 0x000fe20000010100 */
[----:B------:R-:W-:Y:S01]  /*2e60*/  ISETP.LE.U32.AND P3, PT, R26, UR4, PT ;  /* 0x000000041a007c0c */ /* 0x000fe2000bf63070 */
[----:B------:R-:W-:Y:S01]  /*2e70*/  FFMA.FTZ R113, R33, c[0x0][0x23c], -R113 ;  /* 0x00008f0021717a23 */ /* 0x000fe20000010871 */
[----:B------:R-:W-:Y:S01]  /*2e80*/  ISETP.LE.U32.AND P4, PT, R22, UR4, PT ;  /* 0x0000000416007c0c */ /* 0x000fe2000bf83070 */
[----:B------:R-:W1:Y:S01]  /*2e90*/  MUFU.EX2 R121, R25 ;  /* 0x0000001900797308 */ /* 0x000e620000000800 */
[----:B------:R-:W-:Y:S01]  /*2ea0*/  LOP3.LUT R22, R131, 0xffff, RZ, 0xc0, !PT ;  /* 0x0000ffff83167812 */ /* 0x000fe200078ec0ff */
[----:B---3--:R-:W-:Y:S01]  /*2eb0*/  @!P6 FADD.FTZ R233, -R233, -RZ ;  /* 0x800000ffe9e9e221 */ /* 0x008fe20000010100 */
[----:B------:R-:W-:Y:S01]  /*2ec0*/  LOP3.LUT R23, R128, 0xff, RZ, 0xc0, !PT ;  /* 0x000000ff80177812 */ /* 0x000fe200078ec0ff */
[----:B------:R-:W-:Y:S01]  /*2ed0*/  @!P0 FADD.FTZ R237, -R237, -RZ ;  /* 0x800000ffeded8221 */ /* 0x000fe20000010100 */
[----:B------:R-:W-:Y:S01]  /*2ee0*/  SHF.R.U32.HI R21, RZ, 0x10, R128 ;  /* 0x00000010ff157819 */ /* 0x000fe20000011680 */
[----:B------:R-:W-:Y:S01]  /*2ef0*/  FFMA.FTZ R6, R31, c[0x0][0x23c], -R6 ;  /* 0x00008f001f067a23 */ /* 0x000fe20000010806 */
[----:B------:R-:W-:Y:S01]  /*2f00*/  ISETP.LE.U32.AND P6, PT, R23, UR4, PT ;  /* 0x0000000417007c0c */ /* 0x000fe2000bfc3070 */
[----:B------:R-:W-:Y:S01]  /*2f10*/  @!P5 FADD.FTZ R126, -R126, -RZ ;  /* 0x800000ff7e7ed221 */ /* 0x000fe20000010100 */
[----:B------:R-:W-:Y:S01]  /*2f20*/  LOP3.LUT R21, R21, 0xff, RZ, 0xc0, !PT ;  /* 0x000000ff15157812 */ /* 0x000fe200078ec0ff */
[----:B------:R-:W3:Y:S01]  /*2f30*/  MUFU.EX2 R246, R246 ;  /* 0x000000f600f67308 */ /* 0x000ee20000000800 */
[----:B------:R-:W-:Y:S01]  /*2f40*/  SHF.R.U32.HI R23, RZ, 0x8, R22 ;  /* 0x00000008ff177819 */ /* 0x000fe20000011616 */
[----:B-1----:R-:W-:Y:S01]  /*2f50*/  @!P3 FADD.FTZ R238, -R238, -RZ ;  /* 0x800000ffeeeeb221 */ /* 0x002fe20000010100 */
[----:B------:R-:W-:Y:S01]  /*2f60*/  ISETP.LE.U32.AND P0, PT, R21, UR4, PT ;  /* 0x0000000415007c0c */ /* 0x000fe2000bf03070 */
[----:B------:R-:W-:Y:S01]  /*2f70*/  @!P4 FADD.FTZ R245, -R245, -RZ ;  /* 0x800000fff5f5c221 */ /* 0x000fe20000010100 */
[----:B------:R-:W-:Y:S02]  /*2f80*/  LOP3.LUT R21, R23, 0xffff, RZ, 0xc0, !PT ;  /* 0x0000ffff17157812 */ /* 0x000fe400078ec0ff */
[----:B------:R-:W-:Y:S02]  /*2f90*/  SHF.R.U32.HI R23, RZ, 0x10, R131 ;  /* 0x00000010ff177819 */ /* 0x000fe40000011683 */
[----:B------:R-:W-:Y:S01]  /*2fa0*/  ISETP.LE.U32.AND P3, PT, R21, UR4, PT ;  /* 0x0000000415007c0c */ /* 0x000fe2000bf63070 */
[----:B------:R-:W1:Y:S01]  /*2fb0*/  MUFU.EX2 R244, R244 ;  /* 0x000000f400f47308 */ /* 0x000e620000000800 */
[----:B------:R-:W-:Y:S01]  /*2fc0*/  LOP3.LUT R21, R15, 0xffff, RZ, 0xc0, !PT ;  /* 0x0000ffff0f157812 */ /* 0x000fe200078ec0ff */
[----:B------:R-:W-:Y:S01]  /*2fd0*/  @!P6 FADD.FTZ R203, -R203, -RZ ;  /* 0x800000ffcbcbe221 */ /* 0x000fe20000010100 */
[----:B------:R-:W-:Y:S01]  /*2fe0*/  LOP3.LUT R23, R23, 0xff, RZ, 0xc0, !PT ;  /* 0x000000ff17177812 */ /* 0x000fe200078ec0ff */
[----:B------:R-:W-:Y:S01]  /*2ff0*/  @!P2 FADD.FTZ R121, -R121, -RZ ;  /* 0x800000ff7979a221 */ /* 0x000fe20000010100 */
[----:B------:R-:W-:Y:S01]  /*3000*/  LOP3.LUT R22, R131, 0xff, RZ, 0xc0, !PT ;  /* 0x000000ff83167812 */ /* 0x000fe200078ec0ff */
[----:B------:R-:W-:Y:S01]  /*3010*/  @!P0 FADD.FTZ R242, -R242, -RZ ;  /* 0x800000fff2f28221 */ /* 0x000fe20000010100 */
[----:B------:R-:W-:Y:S02]  /*3020*/  ISETP.LE.U32.AND P4, PT, R23, UR4, PT ;  /* 0x0000000417007c0c */ /* 0x000fe4000bf83070 */
[----:B------:R-:W-:Y:S01]  /*3030*/  SHF.R.U32.HI R21, RZ, 0x8, R21 ;  /* 0x00000008ff157819 */ /* 0x000fe20000011615 */
[----:B------:R-:W1:Y:S01]  /*3040*/  MUFU.EX2 R251, R251 ;  /* 0x000000fb00fb7308 */ /* 0x000e620000000800 */
[----:B------:R-:W-:Y:S01]  /*3050*/  ISETP.LE.U32.AND P6, PT, R22, UR4, PT ;  /* 0x0000000416007c0c */ /* 0x000fe2000bfc3070 */
[----:B------:R-:W-:Y:S01]  /*3060*/  @!P3 FADD.FTZ R247, -R247, -RZ ;  /* 0x800000fff7f7b221 */ /* 0x000fe20000010100 */
[----:B------:R-:W-:Y:S02]  /*3070*/  SHF.R.U32.HI R22, RZ, 0x18, R131 ;  /* 0x00000018ff167819 */ /* 0x000fe40000011683 */
[----:B------:R-:W-:Y:S02]  /*3080*/  LOP3.LUT R21, R21, 0xffff, RZ, 0xc0, !PT ;  /* 0x0000ffff15157812 */ /* 0x000fe400078ec0ff */
[----:B------:R-:W-:Y:S02]  /*3090*/  F2FP.RELU.PACK_AB R25, R227, R226 ;  /* 0x000000e2e319723e */ /* 0x000fe400000008ff */
[----:B------:R-:W-:Y:S01]  /*30a0*/  ISETP.LE.U32.AND P0, PT, R22, UR4, PT ;  /* 0x0000000416007c0c */ /* 0x000fe2000bf03070 */
[----:B------:R-:W4:Y:S01]  /*30b0*/  MUFU.EX2 R249, R249 ;  /* 0x000000f900f97308 */ /* 0x000f220000000800 */
[----:B------:R-:W-:Y:S01]  /*30c0*/  SHF.R.U32.HI R22, RZ, 0x10, R15 ;  /* 0x00000010ff167819 */ /* 0x000fe2000001160f */
[----:B------:R4:W-:Y:S01]  /*30d0*/  STS [R192+0xe000], R25 ;  /* 0x00e00019c0007388 */ /* 0x0009e20000000800 */
[----:B------:R-:W-:Y:S01]  /*30e0*/  ISETP.LE.U32.AND P3, PT, R21, UR4, PT ;  /* 0x0000000415007c0c */ /* 0x000fe2000bf63070 */
[----:B---3--:R-:W-:Y:S01]  /*30f0*/  @!P4 FADD.FTZ R246, -R246, -RZ ;  /* 0x800000fff6f6c221 */ /* 0x008fe20000010100 */
[----:B------:R-:W-:Y:S01]  /*3100*/  LOP3.LUT R22, R22, 0xff, RZ, 0xc0, !PT ;  /* 0x000000ff16167812 */ /* 0x000fe200078ec0ff */
[----:B-1----:R-:W-:Y:S01]  /*3110*/  @!P6 FADD.FTZ R244, -R244, -RZ ;  /* 0x800000fff4f4e221 */ /* 0x002fe20000010100 */
[----:B------:R-:W-:Y:S02]  /*3120*/  LOP3.LUT R23, R15, 0xff, RZ, 0xc0, !PT ;  /* 0x000000ff0f177812 */ /* 0x000fe400078ec0ff */
[----:B------:R-:W-:Y:S01]  /*3130*/  ISETP.LE.U32.AND P4, PT, R22, UR4, PT ;  /* 0x0000000416007c0c */ /* 0x000fe2000bf83070 */
[----:B------:R1:W-:Y:S01]  /*3140*/  MUFU.EX2 R252, R27 ;  /* 0x0000001b00fc7308 */ /* 0x0003e20000000800 */
[----:B------:R-:W-:Y:S02]  /*3150*/  SHF.R.U32.HI R22, RZ, 0x8, R9 ;  /* 0x00000008ff167819 */ /* 0x000fe40000011609 */
[----:B------:R-:W-:Y:S02]  /*3160*/  ISETP.LE.U32.AND P6, PT, R23, UR4, PT ;  /* 0x0000000417007c0c */ /* 0x000fe4000bfc3070 */
[----:B------:R-:W-:Y:S01]  /*3170*/  LOP3.LUT R22, R22, 0xffff, RZ, 0xc0, !PT ;  /* 0x0000ffff16167812 */ /* 0x000fe200078ec0ff */
[----:B------:R-:W-:Y:S01]  /*3180*/  @!P3 FADD.FTZ R251, -R251, -RZ ;  /* 0x800000fffbfbb221 */ /* 0x000fe20000010100 */
[----:B------:R-:W-:Y:S02]  /*3190*/  F2FP.RELU.PACK_AB R31, R229, R228 ;  /* 0x000000e4e51f723e */ /* 0x000fe400000008ff */
[----:B------:R-:W-:Y:S01]  /*31a0*/  SHF.R.U32.HI R14, RZ, 0x10, R14 ;  /* 0x00000010ff0e7819 */ /* 0x000fe2000001160e */
[----:B------:R-:W3:Y:S01]  /*31b0*/  MUFU.EX2 R248, R248 ;  /* 0x000000f800f87308 */ /* 0x000ee20000000800 */
[----:B------:R-:W-:Y:S01]  /*31c0*/  SHF.R.U32.HI R21, RZ, 0x18, R15 ;  /* 0x00000018ff157819 */ /* 0x000fe2000001160f */
[----:B------:R-:W-:Y:S01]  /*31d0*/  STS [R192+0xe400], R31 ;  /* 0x00e4001fc0007388 */ /* 0x000fe20000000800 */
[----:B------:R-:W-:Y:S01]  /*31e0*/  ISETP.LE.U32.AND P3, PT, R22, UR4, PT ;  /* 0x0000000416007c0c */ /* 0x000fe2000bf63070 */
[----:B----4-:R-:W-:Y:S01]  /*31f0*/  @!P0 FADD.FTZ R249, -R249, -RZ ;  /* 0x800000fff9f98221 */ /* 0x010fe20000010100 */
[----:B------:R-:W-:Y:S02]  /*3200*/  F2FP.RELU.PACK_AB R23, R238, R203 ;  /* 0x000000cbee17723e */ /* 0x000fe400000008ff */
[----:B------:R-:W-:Y:S02]  /*3210*/  F2FP.RELU.PACK_AB R34, R245, R242 ;  /* 0x000000f2f522723e */ /* 0x000fe400000008ff */
[--C-:B------:R-:W-:Y:S01]  /*3220*/  SHF.R.U32.HI R11, RZ, 0x10, R18.reuse ;  /* 0x00000010ff0b7819 */ /* 0x100fe20000011612 */
[----:B------:R-:W4:Y:S01]  /*3230*/  MUFU.EX2 R122, R113 ;  /* 0x00000071007a7308 */ /* 0x000f220000000800 */
[----:B------:R-:W-:Y:S01]  /*3240*/  ISETP.LE.U32.AND P0, PT, R21, UR4, PT ;  /* 0x0000000415007c0c */ /* 0x000fe2000bf03070 */
[----:B------:R4:W-:Y:S01]  /*3250*/  STS [R197+0xe000], R23 ;  /* 0x00e00017c5007388 */ /* 0x0009e20000000800 */
[----:B------:R-:W-:Y:S02]  /*3260*/  LOP3.LUT R21, R14, 0xff, RZ, 0xc0, !PT ;  /* 0x000000ff0e157812 */ /* 0x000fe400078ec0ff */
[----:B------:R-:W-:Y:S01]  /*3270*/  F2FP.RELU.PACK_AB R29, R231, R230 ;  /* 0x000000e6e71d723e */ /* 0x000fe200000008ff */
[----:B------:R-:W-:Y:S01]  /*3280*/  STS [R197+0xe400], R34 ;  /* 0x00e40022c5007388 */ /* 0x000fe20000000800 */
[----:B-1----:R-:W-:Y:S02]  /*3290*/  F2FP.RELU.PACK_AB R27, R233, R232 ;  /* 0x000000e8e91b723e */ /* 0x002fe400000008ff */
[----:B------:R-:W-:Y:S01]  /*32a0*/  LOP3.LUT R22, R11, 0xff, RZ, 0xc0, !PT ;  /* 0x000000ff0b167812 */ /* 0x000fe200078ec0ff */
[----:B------:R1:W1:Y:S01]  /*32b0*/  MUFU.EX2 R131, R30 ;  /* 0x0000001e00837308 */ /* 0x0002620000000800 */
[----:B------:R-:W-:Y:S01]  /*32c0*/  F2FP.RELU.PACK_AB R26, R237, R236 ;  /* 0x000000eced1a723e */ /* 0x000fe200000008ff */
[----:B------:R-:W-:Y:S01]  /*32d0*/  STS [R192+0xf000], R29 ;  /* 0x00f0001dc0007388 */ /* 0x000fe20000000800 */
[----:B------:R-:W-:Y:S01]  /*32e0*/  ISETP.LE.U32.AND P2, PT, R22, UR4, PT ;  /* 0x0000000416007c0c */ /* 0x000fe2000bf43070 */
[----:B---3--:R-:W-:Y:S01]  /*32f0*/  @!P6 FADD.FTZ R248, -R248, -RZ ;  /* 0x800000fff8f8e221 */ /* 0x008fe20000010100 */
[----:B------:R-:W-:Y:S01]  /*3300*/  ISETP.LE.U32.AND P6, PT, R21, UR4, PT ;  /* 0x0000000415007c0c */ /* 0x000fe2000bfc3070 */
[----:B------:R-:W-:Y:S01]  /*3310*/  STS [R192+0xf400], R27 ;  /* 0x00f4001bc0007388 */ /* 0x000fe20000000800 */
[----:B------:R-:W-:Y:S01]  /*3320*/  SHF.R.U32.HI R21, RZ, 0x8, R7 ;  /* 0x00000008ff157819 */ /* 0x000fe20000011607 */
[----:B------:R-:W-:Y:S01]  /*3330*/  @!P0 FADD.FTZ R252, -R252, -RZ ;  /* 0x800000fffcfc8221 */ /* 0x000fe20000010100 */
[----:B------:R-:W-:Y:S01]  /*3340*/  F2FP.RELU.PACK_AB R22, R235, R234 ;  /* 0x000000eaeb16723e */ /* 0x000fe200000008ff */
[----:B------:R-:W3:Y:S01]  /*3350*/  MUFU.EX2 R250, R250 ;  /* 0x000000fa00fa7308 */ /* 0x000ee20000000800 */
[----:B------:R-:W-:Y:S01]  /*3360*/  LOP3.LUT R21, R21, 0xffff, RZ, 0xc0, !PT ;  /* 0x0000ffff15157812 */ /* 0x000fe200078ec0ff */
[----:B------:R-:W-:Y:S01]  /*3370*/  STS [R197+0xf400], R26 ;  /* 0x00f4001ac5007388 */ /* 0x000fe20000000800 */
[----:B------:R-:W-:Y:S01]  /*3380*/  F2FP.RELU.PACK_AB R25, R249, R246 ;  /* 0x000000f6f919723e */ /* 0x000fe200000008ff */
[----:B----4-:R-:W-:Y:S01]  /*3390*/  @!P3 FADD.FTZ R122, -R122, -RZ ;  /* 0x800000ff7a7ab221 */ /* 0x010fe20000010100 */
[----:B------:R-:W-:Y:S01]  /*33a0*/  ISETP.LE.U32.AND P3, PT, R21, UR4, PT ;  /* 0x0000000415007c0c */ /* 0x000fe2000bf63070 */
[----:B------:R4:W-:Y:S01]  /*33b0*/  STS [R197+0xf000], R22 ;  /* 0x00f00016c5007388 */ /* 0x0009e20000000800 */
[----:B------:R-:W-:Y:S01]  /*33c0*/  F2FP.RELU.PACK_AB R21, R247, R244 ;  /* 0x000000f4f715723e */ /* 0x000fe200000008ff */
[----:B------:R-:W-:Y:S01]  /*33d0*/  @!P6 FADD.FTZ R123, -R123, -RZ ;  /* 0x800000ff7b7be221 */ /* 0x000fe20000010100 */
[----:B------:R-:W-:Y:S01]  /*33e0*/  SHF.R.U32.HI R10, RZ, 0x18, R18 ;  /* 0x00000018ff0a7819 */ /* 0x000fe20000011612 */
[----:B------:R-:W-:Y:S01]  /*33f0*/  STS [R196+0xe400], R25 ;  /* 0x00e40019c4007388 */ /* 0x000fe20000000800 */
[----:B------:R-:W4:Y:S01]  /*3400*/  MUFU.EX2 R182, R6 ;  /* 0x0000000600b67308 */ /* 0x000f220000000800 */
[----:B------:R-:W-:Y:S02]  /*3410*/  F2FP.RELU.PACK_AB R23, R251, R248 ;  /* 0x000000f8fb17723e */ /* 0x000fe400000008ff */
[----:B-1----:R-:W-:Y:S01]  /*3420*/  F2FP.RELU.PACK_AB R30, R122, R121 ;  /* 0x000000797a1e723e */ /* 0x002fe200000008ff */
[----:B------:R1:W-:Y:S01]  /*3430*/  STS [R196+0xe000], R21 ;  /* 0x00e00015c4007388 */ /* 0x0003e20000000800 */
[----:B------:R-:W-:Y:S01]  /*3440*/  ISETP.LE.U32.AND P0, PT, R10, UR4, PT ;  /* 0x000000040a007c0c */ /* 0x000fe2000bf03070 */
[----:B------:R-:W-:Y:S01]  /*3450*/  @!P2 FADD.FTZ R131, -R131, -RZ ;  /* 0x800000ff8383a221 */ /* 0x000fe20000010100 */
[----:B------:R-:W-:Y:S01]  /*3460*/  FSETP.GE.FTZ.AND P5, PT, R226, RZ, PT ;  /* 0x000000ffe200720b */ /* 0x000fe20003fb6000 */
[----:B------:R4:W-:Y:S01]  /*3470*/  STS [R211+0xe000], R30 ;  /* 0x00e0001ed3007388 */ /* 0x0009e20000000800 */
[----:B------:R-:W-:Y:S01]  /*3480*/  FSETP.GE.FTZ.AND P2, PT, R238, RZ, PT ;  /* 0x000000ffee00720b */ /* 0x000fe20003f56000 */
[----:B------:R-:W4:Y:S01]  /*3490*/  MUFU.EX2 R129, R129 ;  /* 0x0000008100817308 */ /* 0x000f220000000800 */
[----:B---3--:R-:W-:Y:S01]  /*34a0*/  @!P4 FADD.FTZ R250, -R250, -RZ ;  /* 0x800000fffafac221 */ /* 0x008fe20000010100 */
[----:B------:R-:W-:Y:S08]  /*34b0*/  ISETP.LE.U32.AND P4, PT, R13, UR4, PT ;  /* 0x000000040d007c0c */ /* 0x000ff0000bf83070 */
[----:B------:R-:W3:Y:S01]  /*34c0*/  MUFU.EX2 R130, R130 ;  /* 0x0000008200827308 */ /* 0x000ee20000000800 */
[----:B----4-:R-:W-:Y:S01]  /*34d0*/  F2FP.RELU.PACK_AB R22, R126, R123 ;  /* 0x0000007b7e16723e */ /* 0x010fe200000008ff */
[----:B------:R-:W-:Y:S01]  /*34e0*/  @!P0 FADD.FTZ R182, -R182, -RZ ;  /* 0x800000ffb6b68221 */ /* 0x000fe20000010100 */
[C---:B------:R-:W-:Y:S03]  /*34f0*/  LEA R216, P0, R213.reuse, R216, 0x2 ;  /* 0x000000d8d5d87211 */ /* 0x040fe600078010ff */
[----:B------:R-:W-:Y:S01]  /*3500*/  STS [R211+0xe400], R22 ;  /* 0x00e40016d3007388 */ /* 0x000fe20000000800 */
[----:B-1----:R-:W-:Y:S03]  /*3510*/  F2FP.RELU.PACK_AB R21, R252, R250 ;  /* 0x000000fafc15723e */ /* 0x002fe600000008ff */
[----:B------:R-:W-:Y:S01]  /*3520*/  STS [R196+0xf000], R23 ;  /* 0x00f00017c4007388 */ /* 0x000fe20000000800 */
[----:B------:R-:W-:Y:S02]  /*3530*/  LEA.HI.X.SX32 R217, R213, R217, 0x2, P0 ;  /* 0x000000d9d5d97211 */ /* 0x000fe400000f16ff */
[----:B------:R-:W-:Y:S01]  /*3540*/  F2FP.RELU.PACK_AB R30, R182, R131 ;  /* 0x00000083b61e723e */ /* 0x000fe200000008ff */
[----:B------:R-:W-:Y:S01]  /*3550*/  @!P4 FADD.FTZ R129, -R129, -RZ ;  /* 0x800000ff8181c221 */ /* 0x000fe20000010100 */
[----:B------:R-:W-:Y:S01]  /*3560*/  STS [R196+0xf400], R21 ;  /* 0x00f40015c4007388 */ /* 0x000fe20000000800 */
[----:B------:R-:W-:Y:S02]  /*3570*/  FSETP.GE.FTZ.AND P4, PT, R227, RZ, PT ;  /* 0x000000ffe300720b */ /* 0x000fe40003f96000 */
[----:B------:R-:W-:Y:S01]  /*3580*/  FSETP.GE.FTZ.AND P0, PT, R244, RZ, PT ;  /* 0x000000fff400720b */ /* 0x000fe20003f16000 */
[----:B------:R-:W-:Y:S01]  /*3590*/  STS [R211+0xf400], R30 ;  /* 0x00f4001ed3007388 */ /* 0x000fe20000000800 */
[----:B---3--:R-:W-:Y:S01]  /*35a0*/  @!P3 FADD.FTZ R130, -R130, -RZ ;  /* 0x800000ff8282b221 */ /* 0x008fe20000010100 */
[----:B------:R-:W-:Y:S04]  /*35b0*/  FSETP.GE.FTZ.AND P3, PT, R203, RZ, PT ;  /* 0x000000ffcb00720b */ /* 0x000fe80003f76000 */
[----:B------:R-:W-:Y:S05]  /*35c0*/  F2FP.RELU.PACK_AB R26, R130, R129 ;  /* 0x00000081821a723e */ /* 0x000fea00000008ff */
[----:B------:R-:W-:Y:S04]  /*35d0*/  STS [R211+0xf000], R26 ;  /* 0x00f0001ad3007388 */ /* 0x000fe80000000800 */
[----:B------:R-:W1:Y:S08]  /*35e0*/  LDSM.16.M88.4 R100, [R172+0x4000] ;  /* 0x00400000ac64783b */ /* 0x000e700000000200 */
[----:B------:R-:W3:Y:S08]  /*35f0*/  LDSM.16.M88.4 R104, [R172+0x5000] ;  /* 0x00500000ac68783b */ /* 0x000ef00000000200 */
[----:B------:R-:W4:Y:S08]  /*3600*/  LDSM.16.M88.4 R108, [R166+0x4000] ;  /* 0x00400000a66c783b */ /* 0x000f300000000200 */
        /* <DEDUP_REMOVED lines=12> */
[-C--:B----4-:R-:W-:Y:S08]  /*36d0*/  HMMA.16816.F32 R4, R108, R140.reuse, R4 ;  /* 0x0000008c6c04723c */ /* 0x090ff00000001804 */
[C---:B--2---:R-:W-:Y:S08]  /*36e0*/  HMMA.16816.F32 R8, R112.reuse, R140, R8 ;  /* 0x0000008c7008723c */ /* 0x044ff00000001808 */
        /* <DEDUP_REMOVED lines=20> */
[----:B------:R-:W-:Y:S01]  /*3830*/  FADD.FTZ R6, -R241, R6 ;  /* 0x00000006f1067221 */ /* 0x000fe20000010100 */
[-C--:B------:R-:W-:Y:S02]  /*3840*/  FSEL R118, R118, R239.reuse, P4 ;  /* 0x000000ef76767208 */ /* 0x080fe40002000000 */
[----:B------:R-:W-:Y:S02]  /*3850*/  FSETP.GE.FTZ.AND P4, PT, R247, RZ, PT ;  /* 0x000000fff700720b */ /* 0x000fe40003f96000 */
[-C--:B------:R-:W-:Y:S01]  /*3860*/  HMMA.16816.F32 R20, R100, R160.reuse, R20 ;  /* 0x000000a06414723c */ /* 0x080fe20000001814 */
[----:B------:R-:W-:Y:S07]  /*3870*/  FMUL.FTZ R227, R227, R118 ;  /* 0x00000076e3e37220 */ /* 0x000fee0000410000 */
[C---:B------:R-:W-:Y:S08]  /*3880*/  HMMA.16816.F32 R24, R112.reuse, R160, R24 ;  /* 0x000000a07018723c */ /* 0x040ff00000001818 */
[C---:B------:R-:W-:Y:S01]  /*3890*/  FADD.FTZ R5, -R239.reuse, R16 ;  /* 0x00000010ef057221 */ /* 0x040fe20000010100 */
[-C--:B------:R-:W-:Y:S03]  /*38a0*/  HMMA.16816.F32 R28, R112, R162.reuse, R28 ;  /* 0x000000a2701c723c */ /* 0x080fe6000000181c */
[C---:B------:R-:W-:Y:S04]  /*38b0*/  FADD.FTZ R17, -R239.reuse, R17 ;  /* 0x00000011ef117221 */ /* 0x040fe80000010100 */
[C---:B------:R-:W-:Y:S01]  /*38c0*/  FADD.FTZ R114, -R239.reuse, R4 ;  /* 0x00000004ef727221 */ /* 0x040fe20000010100 */
[----:B------:R-:W-:Y:S01]  /*38d0*/  HMMA.16816.F32 R32, R100, R162, R32 ;  /* 0x000000a26420723c */ /* 0x000fe20000001820 */
[----:B------:R-:W-:Y:S03]  /*38e0*/  FADD.FTZ R21, -R239, R21 ;  /* 0x00000015ef157221 */ /* 0x000fe60000010100 */
[C---:B------:R-:W-:Y:S01]  /*38f0*/  FADD.FTZ R22, -R241.reuse, R22 ;  /* 0x00000016f1167221 */ /* 0x040fe20000010100 */
[-C--:B------:R-:W-:Y:S01]  /*3900*/  FSEL R113, R114, R239.reuse, P5 ;  /* 0x000000ef72717208 */ /* 0x080fe20002800000 */
[----:B------:R-:W-:Y:S01]  /*3910*/  FADD.FTZ R23, -R241, R23 ;  /* 0x00000017f1177221 */ /* 0x000fe20000010100 */
[-C--:B------:R-:W-:Y:S01]  /*3920*/  FSEL R114, R5, R239.reuse, P3 ;  /* 0x000000ef05727208 */ /* 0x080fe20001800000 */
[----:B------:R-:W-:Y:S01]  /*3930*/  FADD.FTZ R25, -R240, R25 ;  /* 0x00000019f0197221 */ /* 0x000fe20000010100 */
[-C--:B------:R-:W-:Y:S02]  /*3940*/  FSEL R17, R17, R239.reuse, P2 ;  /* 0x000000ef11117208 */ /* 0x080fe40001000000 */
[----:B------:R-:W-:Y:S01]  /*3950*/  FSETP.GE.FTZ.AND P2, PT, R122, RZ, PT ;  /* 0x000000ff7a00720b */ /* 0x000fe20003f56000 */
[----:B------:R-:W-:Y:S01]  /*3960*/  FMUL.FTZ R203, R203, R114 ;  /* 0x00000072cbcb7220 */ /* 0x000fe20000410000 */
[----:B------:R-:W-:Y:S01]  /*3970*/  FSETP.GE.FTZ.AND P3, PT, R121, RZ, PT ;  /* 0x000000ff7900720b */ /* 0x000fe20003f76000 */
[----:B------:R-:W-:Y:S01]  /*3980*/  FADD.FTZ R114, -R239, R20 ;  /* 0x00000014ef727221 */ /* 0x000fe20000010100 */
[-C--:B------:R-:W-:Y:S01]  /*3990*/  FSEL R21, R21, R239.reuse, P4 ;  /* 0x000000ef15157208 */ /* 0x080fe20002000000 */
[----:B------:R-:W-:Y:S01]  /*39a0*/  FADD.FTZ R26, -R243, R26 ;  /* 0x0000001af31a7221 */ /* 0x000fe20000010100 */
[----:B------:R-:W-:Y:S01]  /*39b0*/  FSETP.GE.FTZ.AND P5, PT, R249, RZ, PT ;  /* 0x000000fff900720b */ /* 0x000fe20003fb6000 */
[C---:B------:R-:W-:Y:S01]  /*39c0*/  FADD.FTZ R27, -R243.reuse, R27 ;  /* 0x0000001bf31b7221 */ /* 0x040fe20000010100 */
[----:B------:R-:W-:Y:S01]  /*39d0*/  FSEL R5, R114, R239, P0 ;  /* 0x000000ef72057208 */ /* 0x000fe20000000000 */
[----:B------:R-:W-:Y:S01]  /*39e0*/  FADD.FTZ R30, -R243, R30 ;  /* 0x0000001ef31e7221 */ /* 0x000fe20000010100 */
[----:B------:R-:W-:Y:S01]  /*39f0*/  FSETP.GE.FTZ.AND P0, PT, R228, RZ, PT ;  /* 0x000000ffe400720b */ /* 0x000fe20003f16000 */
[----:B------:R-:W-:Y:S01]  /*3a00*/  FMUL.FTZ R226, R226, R113 ;  /* 0x00000071e2e27220 */ /* 0x000fe20000410000 */
[----:B------:R-:W-:Y:S01]  /*3a10*/  FSEL R23, R23, R241, P5 ;  /* 0x000000f117177208 */ /* 0x000fe20002800000 */
[----:B------:R-:W-:Y:S01]  /*3a20*/  FADD.FTZ R118, -R239, R32 ;  /* 0x00000020ef767221 */ /* 0x000fe20000010100 */
[----:B------:R-:W-:Y:S01]  /*3a30*/  FSETP.GE.FTZ.AND P4, PT, R123, RZ, PT ;  /* 0x000000ff7b00720b */ /* 0x000fe20003f96000 */
[----:B------:R-:W-:Y:S01]  /*3a40*/  FADD.FTZ R34, -R241, R34 ;  /* 0x00000022f1227221 */ /* 0x000fe20000010100 */
[----:B------:R-:W-:Y:S01]  /*3a50*/  FSETP.GE.FTZ.AND P5, PT, R237, RZ, PT ;  /* 0x000000ffed00720b */ /* 0x000fe20003fb6000 */
[----:B------:R-:W-:Y:S01]  /*3a60*/  FMUL.FTZ R249, R249, R23 ;  /* 0x00000017f9f97220 */ /* 0x000fe20000410000 */
[----:B------:R-:W-:Y:S01]  /*3a70*/  FSEL R118, R118, R239, P3 ;  /* 0x000000ef76767208 */ /* 0x000fe20001800000 */
[----:B------:R-:W-:Y:S01]  /*3a80*/  @P2 FADD.FTZ R239, -R239, R33 ;  /* 0x00000021efef2221 */ /* 0x000fe20000010100 */
[----:B------:R-:W-:Y:S01]  /*3a90*/  FSEL R33, R6, R241, P0 ;  /* 0x000000f106217208 */ /* 0x000fe20000000000 */
[----:B------:R-:W-:Y:S01]  /*3aa0*/  FADD.FTZ R6, -R241, R7 ;  /* 0x00000007f1067221 */ /* 0x000fe20000010100 */
[----:B------:R-:W-:Y:S01]  /*3ab0*/  FSETP.GE.FTZ.AND P0, PT, R229, RZ, PT ;  /* 0x000000ffe500720b */ /* 0x000fe20003f16000 */
[----:B------:R-:W-:Y:S01]  /*3ac0*/  FADD.FTZ R23, -R240, R12 ;  /* 0x0000000cf0177221 */ /* 0x000fe20000010100 */
[----:B------:R-:W-:Y:S01]  /*3ad0*/  FSETP.GE.FTZ.AND P3, PT, R242, RZ, PT ;  /* 0x000000fff200720b */ /* 0x000fe20003f76000 */
[----:B------:R-:W-:Y:S01]  /*3ae0*/  FMUL.FTZ R228, R228, R33 ;  /* 0x00000021e4e47220 */ /* 0x000fe20000410000 */
[----:B------:R-:W-:Y:S01]  /*3af0*/  FSEL R6, R6, R241, P0 ;  /* 0x000000f106067208 */ /* 0x000fe20000000000 */
[C---:B------:R-:W-:Y:S01]  /*3b00*/  FADD.FTZ R33, -R241.reuse, R18 ;  /* 0x00000012f1217221 */ /* 0x040fe20000010100 */
[----:B------:R-:W-:Y:S01]  /*3b10*/  FSETP.GE.FTZ.AND P0, PT, R246, RZ, PT ;  /* 0x000000fff600720b */ /* 0x000fe20003f16000 */
[----:B------:R-:W-:Y:S01]  /*3b20*/  FADD.FTZ R18, -R241, R19 ;  /* 0x00000013f1127221 */ /* 0x000fe20000010100 */
[----:B------:R-:W-:Y:S01]  /*3b30*/  FSETP.GE.FTZ.AND P2, PT, R245, RZ, PT ;  /* 0x000000fff500720b */ /* 0x000fe20003f56000 */
[----:B------:R-:W-:Y:S01]  /*3b40*/  FMUL.FTZ R238, R238, R17 ;  /* 0x00000011eeee7220 */ /* 0x000fe20000410000 */
[----:B------:R-:W-:Y:S01]  /*3b50*/  FSEL R33, R33, R241, P3 ;  /* 0x000000f121217208 */ /* 0x000fe20001800000 */
[----:B------:R-:W-:Y:S01]  /*3b60*/  FMUL.FTZ R244, R244, R5 ;  /* 0x00000005f4f47220 */ /* 0x000fe20000410000 */
[----:B------:R-:W-:Y:S01]  /*3b70*/  FSEL R22, R22, R241, P0 ;  /* 0x000000f116167208 */ /* 0x000fe20000000000 */
[----:B------:R-:W-:Y:S01]  /*3b80*/  FMUL.FTZ R247, R247, R21 ;  /* 0x00000015f7f77220 */ /* 0x000fe20000410000 */
[----:B------:R-:W-:Y:S01]  /*3b90*/  FSEL R18, R18, R241, P2 ;  /* 0x000000f112127208 */ /* 0x000fe20001000000 */
[----:B------:R-:W-:Y:S01]  /*3ba0*/  FMUL.FTZ R242, R242, R33 ;  /* 0x00000021f2f27220 */ /* 0x000fe20000410000 */
        /* <DEDUP_REMOVED lines=10> */
[-C--:B------:R-:W-:Y:S01]  /*3c50*/  FSEL R22, R22, R240.reuse, P0 ;  /* 0x000000f016167208 */ /* 0x080fe20000000000 */
[----:B------:R-:W-:Y:S01]  /*3c60*/  FMUL.FTZ R230, R230, R33 ;  /* 0x00000021e6e67220 */ /* 0x000fe20000410000 */
[----:B------:R-:W-:Y:S01]  /*3c70*/  FSETP.GE.FTZ.AND P0, PT, R130, RZ, PT ;  /* 0x000000ff8200720b */ /* 0x000fe20003f16000 */
[----:B------:R-:W-:Y:S01]  /*3c80*/  FADD.FTZ R33, -R240, R13 ;  /* 0x0000000df0217221 */ /* 0x000fe20000010100 */
[----:B------:R-:W-:Y:S01]  /*3c90*/  FSEL R23, R23, R240, P2 ;  /* 0x000000f017177208 */ /* 0x000fe20001000000 */
[----:B------:R-:W-:Y:S01]  /*3ca0*/  FMUL.FTZ R231, R231, R22 ;  /* 0x00000016e7e77220 */ /* 0x000fe20000410000 */
[----:B------:R-:W-:Y:S01]  /*3cb0*/  FSEL R34, R34, R241, P4 ;  /* 0x000000f122227208 */ /* 0x000fe20002000000 */
[----:B------:R-:W-:Y:S01]  /*3cc0*/  @P3 FADD.FTZ R241, -R241, R35 ;  /* 0x00000023f1f13221 */ /* 0x000fe20000010100 */
[----:B------:R-:W-:Y:S01]  /*3cd0*/  FSETP.GE.FTZ.AND P4, PT, R235, RZ, PT ;  /* 0x000000ffeb00720b */ /* 0x000fe20003f96000 */
[----:B------:R-:W-:Y:S01]  /*3ce0*/  FADD.FTZ R35, -R240, R24 ;  /* 0x00000018f0237221 */ /* 0x000fe20000010100 */
        /* <DEDUP_REMOVED lines=14> */
[----:B------:R-:W-:Y:S01]  /*3dd0*/  FSETP.GE.FTZ.AND P0, PT, R236, RZ, PT ;  /* 0x000000ffec00720b */ /* 0x000fe20003f16000 */
[----:B------:R-:W-:Y:S01]  /*3de0*/  FADD.FTZ R29, -R243, R14 ;  /* 0x0000000ef31d7221 */ /* 0x000fe20000010100 */
[----:B------:R-:W-:Y:S01]  /*3df0*/  FSETP.GE.FTZ.AND P3, PT, R232, RZ, PT ;  /* 0x000000ffe800720b */ /* 0x000fe20003f76000 */
[----:B------:R-:W-:Y:S01]  /*3e00*/  FMUL.FTZ R240, R130, R240 ;  /* 0x000000f082f07220 */ /* 0x000fe20000410000 */
[----:B------:R-:W-:Y:S01]  /*3e10*/  FSETP.GE.FTZ.AND P2, PT, R233, RZ, PT ;  /* 0x000000ffe900720b */ /* 0x000fe20003f56000 */
[----:B------:R-:W-:Y:S01]  /*3e20*/  FADD.FTZ R130, -R243, R15 ;  /* 0x0000000ff3827221 */ /* 0x000fe20000010100 */
[-C--:B------:R-:W-:Y:S01]  /*3e30*/  FSEL R29, R29, R243.reuse, P0 ;  /* 0x000000f31d1d7208 */ /* 0x080fe20000000000 */
[C---:B------:R-:W-:Y:S01]  /*3e40*/  FADD.FTZ R23, -R243.reuse, R10 ;  /* 0x0000000af3177221 */ /* 0x040fe20000010100 */
[----:B------:R-:W-:Y:S01]  /*3e50*/  FSETP.GE.FTZ.AND P0, PT, R182, RZ, PT ;  /* 0x000000ffb600720b */ /* 0x000fe20003f16000 */
[----:B------:R-:W-:Y:S01]  /*3e60*/  FADD.FTZ R25, -R243, R11 ;  /* 0x0000000bf3197221 */ /* 0x000fe20000010100 */
[----:B------:R-:W-:Y:S01]  /*3e70*/  FSEL R130, R130, R243, P5 ;  /* 0x000000f382827208 */ /* 0x000fe20002800000 */
[----:B------:R-:W-:Y:S01]  /*3e80*/  FMUL.FTZ R34, R123, R34 ;  /* 0x000000227b227220 */ /* 0x000fe20000410000 */
[----:B------:R-:W-:Y:S01]  /*3e90*/  ISETP.GE.AND P5, PT, R212, 0x1, PT ;  /* 0x00000001d400780c */ /* 0x000fe20003fa6270 */
[----:B------:R-:W-:Y:S01]  /*3ea0*/  FMUL.FTZ R241, R126, R241 ;  /* 0x000000f17ef17220 */ /* 0x000fe20000410000 */
[----:B------:R-:W-:Y:S01]  /*3eb0*/  FSEL R23, R23, R243, P3 ;  /* 0x000000f317177208 */ /* 0x000fe20001800000 */
[----:B------:R-:W-:Y:S01]  /*3ec0*/  FMUL.FTZ R248, R248, R35 ;  /* 0x00000023f8f87220 */ /* 0x000fe20000410000 */
[----:B------:R-:W-:Y:S01]  /*3ed0*/  FSEL R25, R25, R243, P2 ;  /* 0x000000f319197208 */ /* 0x000fe20001000000 */
[----:B------:R-:W-:Y:S01]  /*3ee0*/  FMUL.FTZ R22, R129, R22 ;  /* 0x0000001681167220 */ /* 0x000fe20000410000 */
[----:B------:R-:W-:Y:S01]  /*3ef0*/  FSETP.GE.FTZ.AND P4, PT, R250, RZ, PT ;  /* 0x000000fffa00720b */ /* 0x000fe20003f96000 */
[----:B------:R-:W-:Y:S01]  /*3f00*/  FMUL.FTZ R232, R232, R23 ;  /* 0x00000017e8e87220 */ /* 0x000fe20000410000 */
[----:B------:R-:W-:Y:S01]  /*3f10*/  FSETP.GE.FTZ.AND P3, PT, R252, RZ, PT ;  /* 0x000000fffc00720b */ /* 0x000fe20003f76000 */
[----:B------:R-:W-:Y:S01]  /*3f20*/  FMUL.FTZ R233, R233, R25 ;  /* 0x00000019e9e97220 */ /* 0x000fe20000410000 */
[----:B------:R-:W-:Y:S01]  /*3f30*/  FSETP.GE.FTZ.AND P2, PT, R131, RZ, PT ;  /* 0x000000ff8300720b */ /* 0x000fe20003f56000 */
[----:B------:R-:W-:Y:S01]  /*3f40*/  FMUL.FTZ R236, R236, R29 ;  /* 0x0000001decec7220 */ /* 0x000fe20000410000 */
[-C--:B------:R-:W-:Y:S01]  /*3f50*/  FSEL R23, R26, R243.reuse, P4 ;  /* 0x000000f31a177208 */ /* 0x080fe20002000000 */
[----:B------:R-:W-:Y:S01]  /*3f60*/  FMUL.FTZ R237, R237, R130 ;  /* 0x00000082eded7220 */ /* 0x000fe20000410000 */
        /* <DEDUP_REMOVED lines=15> */
[----:B------:R-:W-:Y:S03]  /*4060*/  LEA R220, P0, R7, R220, 0x1 ;  /* 0x000000dc07dc7211 */ /* 0x000fe600078008ff */
        /* <DEDUP_REMOVED lines=11> */
.L_x_1194:
        /* <DEDUP_REMOVED lines=97> */
.L_x_1195:
        /* <DEDUP_REMOVED lines=8> */
[----:B------:R-:W-:Y:S04]  /*47b0*/  LDSM.16.M88.4 R108, [R0] ;  /* 0x00000000006c783b */ /* 0x000fe80000000200 */
        /* <DEDUP_REMOVED lines=8> */
[----:B------:R-:W-:Y:S07]  /*4840*/  LDSM.16.M88.4 R28, [R177+0x2000] ;  /* 0x00200000b11c783b */ /* 0x000fee0000000200 */
[C---:B----4-:R-:W-:Y:S08]  /*4850*/  HMMA.16816.F32 R12, R24.reuse, R32, R12 ;  /* 0x00000020180c723c */ /* 0x050ff0000000180c */
        /* <DEDUP_REMOVED lines=24> */
[C---:B----4-:R-:W-:Y:S08]  /*49e0*/  HMMA.16816.F32 R4, R100.reuse, R104, R4 ;  /* 0x000000686404723c */ /* 0x050ff00000001804 */
[C---:B------:R-:W-:Y:S08]  /*49f0*/  HMMA.16816.F32 R8, R100.reuse, R106, R8 ;  /* 0x0000006a6408723c */ /* 0x040ff00000001808 */
[C---:B--2---:R-:W-:Y:S08]  /*4a00*/  HMMA.16816.F32 R12, R100.reuse, R24, R12 ;  /* 0x00000018640c723c */ /* 0x044ff0000000180c */
[----:B------:R-:W-:Y:S01]  /*4a10*/  HMMA.16816.F32 R16, R100, R26, R16 ;  /* 0x0000001a6410723c */ /* 0x000fe20000001810 */
[----:B------:R-:W2:Y:S06]  /*4a20*/  LDSM.16.MT88.4 R24, [R116+0x9800] ;  /* 0x009800007418783b */ /* 0x000eac0000004200 */
[----:B------:R-:W-:Y:S01]  /*4a30*/  IMAD.U32 R101, RZ, RZ, UR23 ;  /* 0x00000017ff657e24 */ /* 0x000fe2000f8e00ff */
[C---:B------:R-:W-:Y:S08]  /*4a40*/  HMMA.16816.F32 R4, R108.reuse, R112, R4 ;  /* 0x000000706c04723c */ /* 0x040ff00000001804 */
[C---:B------:R-:W-:Y:S08]  /*4a50*/  HMMA.16816.F32 R8, R108.reuse, R114, R8 ;  /* 0x000000726c08723c */ /* 0x040ff00000001808 */
[C---:B-1----:R-:W-:Y:S08]  /*4a60*/  HMMA.16816.F32 R12, R108.reuse, R20, R12 ;  /* 0x000000146c0c723c */ /* 0x042ff0000000180c */
[----:B------:R-:W-:Y:S08]  /*4a70*/  HMMA.16816.F32 R16, R108, R22, R16 ;  /* 0x000000166c10723c */ /* 0x000ff00000001810 */
[C---:B---3--:R-:W-:Y:S07]  /*4a80*/  HMMA.16816.F32 R4, R28.reuse, R32, R4 ;  /* 0x000000201c04723c */ /* 0x048fee0000001804 */
[----:B------:R-:W-:Y:S01]  /*4a90*/  @P5 IADD3 R33, R183, -0x40, RZ ;  /* 0xffffffc0b7215810 */ /* 0x000fe20007ffe0ff */
[C---:B------:R-:W-:Y:S07]  /*4aa0*/  HMMA.16816.F32 R8, R28.reuse, R34, R8 ;  /* 0x000000221c08723c */ /* 0x040fee0000001808 */
[----:B------:R-:W-:Y:S01]  /*4ab0*/  @P5 IMAD.WIDE R34, R33, 0x4, R222 ;  /* 0x0000000421225825 */ /* 0x000fe200078e02de */
[C---:B--2---:R-:W-:Y:S04]  /*4ac0*/  HMMA.16816.F32 R12, R28.reuse, R24, R12 ;  /* 0x000000181c0c723c */ /* 0x044fe8000000180c */
[----:B------:R-:W-:Y:S01]  /*4ad0*/  IMAD.U32 R33, RZ, RZ, UR22 ;  /* 0x00000016ff217e24 */ /* 0x000fe2000f8e00ff */
[----:B------:R1:W5:Y:S02]  /*4ae0*/  @P5 LDG.E R208, [R34.64] ;  /* 0x0000002022d05981 */ /* 0x000364000c1e1900 */
[----:B------:R-:W-:Y:S01]  /*4af0*/  IMAD.U32 R25, RZ, RZ, UR23 ;  /* 0x00000017ff197e24 */ /* 0x000fe2000f8e00ff */
[----:B------:R-:W-:Y:S01]  /*4b00*/  HMMA.16816.F32 R16, R28, R26, R16 ;  /* 0x0000001a1c10723c */ /* 0x000fe20000001810 */
[----:B------:R1:W5:Y:S03]  /*4b10*/  @P5 LDG.E R207, [R34.64+0x20] ;  /* 0x0000202022cf5981 */ /* 0x000366000c1e1900 */
[-C--:B------:R-:W-:Y:S01]  /*4b20*/  LEA R32, P0, R25, R216.reuse, 0x2 ;  /* 0x000000d819207211 */ /* 0x080fe200078010ff */
[----:B------:R1:W5:Y:S01]  /*4b30*/  @P5 LDG.E R206, [R34.64+0x80] ;  /* 0x0000802022ce5981 */ /* 0x000362000c1e1900 */
[-C--:B------:R-:W-:Y:S01]  /*4b40*/  LEA R102, P3, R33, R216.reuse, 0x2 ;  /* 0x000000d821667211 */ /* 0x080fe200078610ff */
[----:B------:R-:W-:Y:S01]  /*4b50*/  IMAD.U32 R29, RZ, RZ, UR21 ;  /* 0x00000015ff1d7e24 */ /* 0x000fe2000f8e00ff */
[-C--:B------:R-:W-:Y:S01]  /*4b60*/  LEA.HI.X.SX32 R33, R101, R217.reuse, 0x2, P0 ;  /* 0x000000d965217211 */ /* 0x080fe200000f16ff */
[----:B------:R1:W5:Y:S03]  /*4b70*/  @P5 LDG.E R205, [R34.64+0xa0] ;  /* 0x0000a02022cd5981 */ /* 0x000366000c1e1900 */
[----:B------:R-:W-:Y:S01]  /*4b80*/  IMAD.U32 R31, RZ, RZ, UR22 ;  /* 0x00000016ff1f7e24 */ /* 0x000fe2000f8e00ff */
[----:B------:R-:W-:Y:S01]  /*4b90*/  RED.E.ADD.F32.FTZ.RN.STRONG.GPU [R216.64], R4 ;  /* 0x00000004d800798e */ /* 0x000fe2000c10e7a0 */
[----:B------:R-:W-:Y:S01]  /*4ba0*/  IMAD.U32 R25, RZ, RZ, UR21 ;  /* 0x00000015ff197e24 */ /* 0x000fe2000f8e00ff */
[-C--:B------:R-:W-:Y:S01]  /*4bb0*/  LEA R104, P2, R29, R216.reuse, 0x2 ;  /* 0x000000d81d687211 */ /* 0x080fe200078410ff */
[----:B------:R-:W-:Y:S01]  /*4bc0*/  IMAD.U32 R27, RZ, RZ, UR20 ;  /* 0x00000014ff1b7e24 */ /* 0x000fe2000f8e00ff */
[----:B------:R2:W-:Y:S01]  /*4bd0*/  RED.E.ADD.F32.FTZ.RN.STRONG.GPU [R32.64], R5 ;  /* 0x000000052000798e */ /* 0x0005e2000c10e7a0 */
[-C--:B------:R-:W-:Y:S01]  /*4be0*/  LEA.HI.X.SX32 R103, R31, R217.reuse, 0x2, P3 ;  /* 0x000000d91f677211 */ /* 0x080fe200018f16ff */
[----:B------:R-:W-:Y:S01]  /*4bf0*/  IMAD.U32 R29, RZ, RZ, UR20 ;  /* 0x00000014ff1d7e24 */ /* 0x000fe2000f8e00ff */
[-C--:B------:R-:W-:Y:S01]  /*4c00*/  LEA.HI.X.SX32 R105, R25, R217.reuse, 0x2, P2 ;  /* 0x000000d919697211 */ /* 0x080fe200010f16ff */
[----:B------:R-:W-:Y:S01]  /*4c10*/  IMAD.U32 R25, RZ, RZ, UR19 ;  /* 0x00000013ff197e24 */ /* 0x000fe2000f8e00ff */
[-C--:B------:R-:W-:Y:S01]  /*4c20*/  LEA R106, P0, R27, R216.reuse, 0x2 ;  /* 0x000000d81b6a7211 */ /* 0x080fe200078010ff */
[----:B------:R3:W-:Y:S01]  /*4c30*/  RED.E.ADD.F32.FTZ.RN.STRONG.GPU [R102.64], R6 ;  /* 0x000000066600798e */ /* 0x0007e2000c10e7a0 */
[----:B------:R-:W-:Y:S02]  /*4c40*/  IMAD.U32 R101, RZ, RZ, UR19 ;  /* 0x00000013ff657e24 */ /* 0x000fe4000f8e00ff */
[-C--:B------:R-:W-:Y:S01]  /*4c50*/  LEA.HI.X.SX32 R107, R29, R217.reuse, 0x2, P0 ;  /* 0x000000d91d6b7211 */ /* 0x080fe200000f16ff */
[----:B------:R4:W-:Y:S01]  /*4c60*/  RED.E.ADD.F32.FTZ.RN.STRONG.GPU [R104.64], R7 ;  /* 0x000000076800798e */ /* 0x0009e2000c10e7a0 */
[-C--:B------:R-:W-:Y:S01]  /*4c70*/  LEA R24, P3, R25, R216.reuse, 0x2 ;  /* 0x000000d819187211 */ /* 0x080fe200078610ff */
[----:B------:R-:W-:Y:S02]  /*4c80*/  IMAD.U32 R29, RZ, RZ, UR17 ;  /* 0x00000011ff1d7e24 */ /* 0x000fe4000f8e00ff */
[----:B------:R-:W-:Y:S01]  /*4c90*/  IMAD.U32 R31, RZ, RZ, UR18 ;  /* 0x00000012ff1f7e24 */ /* 0x000fe2000f8e00ff */
[-C--:B------:R-:W-:Y:S01]  /*4ca0*/  LEA.HI.X.SX32 R25, R101, R217.reuse, 0x2, P3 ;  /* 0x000000d965197211 */ /* 0x080fe200018f16ff */
[----:B------:R-:W-:Y:S01]  /*4cb0*/  RED.E.ADD.F32.FTZ.RN.STRONG.GPU [R106.64], R8 ;  /* 0x000000086a00798e */ /* 0x000fe2000c10e7a0 */
[----:B-1----:R-:W-:Y:S01]  /*4cc0*/  IMAD.U32 R35, RZ, RZ, UR18 ;  /* 0x00000012ff237e24 */ /* 0x002fe2000f8e00ff */
[-C--:B------:R-:W-:Y:S01]  /*4cd0*/  LEA R100, P0, R29, R216.reuse, 0x2 ;  /* 0x000000d81d647211 */ /* 0x080fe200078010ff */
[----:B------:R-:W-:Y:S01]  /*4ce0*/  IMAD.U32 R27, RZ, RZ, UR16 ;  /* 0x00000010ff1b7e24 */ /* 0x000fe2000f8e00ff */
[----:B------:R1:W-:Y:S02]  /*4cf0*/  RED.E.ADD.F32.FTZ.RN.STRONG.GPU [R24.64], R9 ;  /* 0x000000091800798e */ /* 0x0003e4000c10e7a0 */
[-C--:B------:R-:W-:Y:S01]  /*4d00*/  LEA R28, P2, R35, R216.reuse, 0x2 ;  /* 0x000000d8231c7211 */ /* 0x080fe200078410ff */
[----:B------:R-:W-:Y:S03]  /*4d10*/  IMAD.U32 R35, RZ, RZ, UR15 ;  /* 0x0000000fff237e24 */ /* 0x000fe6000f8e00ff */
[-C--:B------:R-:W-:Y:S01]  /*4d20*/  LEA.HI.X.SX32 R29, R31, R217.reuse, 0x2, P2 ;  /* 0x000000d91f1d7211 */ /* 0x080fe200010f16ff */
[----:B--2---:R-:W-:Y:S02]  /*4d30*/  IMAD.U32 R5, RZ, RZ, UR17 ;  /* 0x00000011ff057e24 */ /* 0x004fe4000f8e00ff */
[----:B------:R-:W-:Y:S02]  /*4d40*/  IMAD.U32 R31, RZ, RZ, UR14 ;  /* 0x0000000eff1f7e24 */ /* 0x000fe4000f8e00ff */
[----:B------:R2:W-:Y:S01]  /*4d50*/  RED.E.ADD.F32.FTZ.RN.STRONG.GPU [R28.64], R10 ;  /* 0x0000000a1c00798e */ /* 0x0005e2000c10e7a0 */
[-C--:B------:R-:W-:Y:S01]  /*4d60*/  LEA.HI.X.SX32 R101, R5, R217.reuse, 0x2, P0 ;  /* 0x000000d905657211 */ /* 0x080fe200000f16ff */
[----:B------:R-:W-:Y:S01]  /*4d70*/  IMAD.U32 R5, RZ, RZ, UR15 ;  /* 0x0000000fff057e24 */ /* 0x000fe2000f8e00ff */
[-C--:B---3--:R-:W-:Y:S01]  /*4d80*/  LEA R102, P2, R27, R216.reuse, 0x2 ;  /* 0x000000d81b667211 */ /* 0x088fe200078410ff */
[----:B------:R-:W-:Y:S02]  /*4d90*/  IMAD.U32 R27, RZ, RZ, UR13 ;  /* 0x0000000dff1b7e24 */ /* 0x000fe4000f8e00ff */
[----:B------:R3:W-:Y:S01]  /*4da0*/  RED.E.ADD.F32.FTZ.RN.STRONG.GPU [R100.64], R11 ;  /* 0x0000000b6400798e */ /* 0x0007e2000c10e7a0 */
[----:B----4-:R-:W-:Y:S01]  /*4db0*/  IMAD.U32 R7, RZ, RZ, UR16 ;  /* 0x00000010ff077e24 */ /* 0x010fe2000f8e00ff */
[-C--:B------:R-:W-:Y:S01]  /*4dc0*/  LEA R30, P0, R5, R216.reuse, 0x2 ;  /* 0x000000d8051e7211 */ /* 0x080fe200078010ff */
[----:B------:R-:W-:Y:S01]  /*4dd0*/  IMAD.U32 R5, RZ, RZ, UR11 ;  /* 0x0000000bff057e24 */ /* 0x000fe2000f8e00ff */
[----:B------:R-:W-:Y:S01]  /*4de0*/  RED.E.ADD.F32.FTZ.RN.STRONG.GPU [R216.64+0x80], R12 ;  /* 0x0000800cd800798e */ /* 0x000fe2000c10e7a0 */
[C---:B------:R-:W-:Y:S02]  /*4df0*/  IADD3 R104, R174.reuse, 0x40, RZ ;  /* 0x00000040ae687810 */ /* 0x040fe40007ffe0ff */
[-C--:B------:R-:W-:Y:S01]  /*4e00*/  LEA.HI.X.SX32 R103, R7, R217.reuse, 0x2, P2 ;  /* 0x000000d907677211 */ /* 0x080fe200010f16ff */
[----:B------:R4:W-:Y:S01]  /*4e10*/  RED.E.ADD.F32.FTZ.RN.STRONG.GPU [R32.64+0x80], R13 ;  /* 0x0000800d2000798e */ /* 0x0009e2000c10e7a0 */
[----:B------:R-:W-:Y:S01]  /*4e20*/  IMAD.U32 R7, RZ, RZ, UR11 ;  /* 0x0000000bff077e24 */ /* 0x000fe2000f8e00ff */
[----:B------:R-:W-:Y:S01]  /*4e30*/  @P1 IADD3 R104, R174, -0x40, RZ ;  /* 0xffffffc0ae681810 */ /* 0x000fe20007ffe0ff */
[----:B-1----:R-:W-:Y:S01]  /*4e40*/  IMAD.U32 R25, RZ, RZ, UR12 ;  /* 0x0000000cff197e24 */ /* 0x002fe2000f8e00ff */
[----:B------:R-:W-:Y:S01]  /*4e50*/  RED.E.ADD.F32.FTZ.RN.STRONG.GPU [R102.64], R14 ;  /* 0x0000000e6600798e */ /* 0x000fe2000c10e7a0 */
[----:B------:R-:W-:Y:S03]  /*4e60*/  IMAD.U32 R9, RZ, RZ, UR12 ;  /* 0x0000000cff097e24 */ /* 0x000fe6000f8e00ff */
[----:B------:R-:W-:Y:S01]  /*4e70*/  LDSM.16.MT88.4 R20, [R104] ;  /* 0x000000006814783b */ /* 0x000fe20000004200 */
[----:B--2---:R-:W-:Y:S01]  /*4e80*/  IMAD.U32 R29, RZ, RZ, UR14 ;  /* 0x0000000eff1d7e24 */ /* 0x004fe2000f8e00ff */
[-C--:B------:R-:W-:Y:S02]  /*4e90*/  LEA R28, P4, R31, R216.reuse, 0x2 ;  /* 0x000000d81f1c7211 */ /* 0x080fe400078810ff */
[-C--:B------:R-:W-:Y:S02]  /*4ea0*/  LEA.HI.X.SX32 R31, R35, R217.reuse, 0x2, P0 ;  /* 0x000000d9231f7211 */ /* 0x080fe400000f16ff */
[-C--:B------:R-:W-:Y:S01]  /*4eb0*/  LEA.HI.X.SX32 R29, R29, R217.reuse, 0x2, P4 ;  /* 0x000000d91d1d7211 */ /* 0x080fe200020f16ff */
[----:B---3--:R-:W-:Y:S01]  /*4ec0*/  IMAD.U32 R11, RZ, RZ, UR13 ;  /* 0x0000000dff0b7e24 */ /* 0x008fe2000f8e00ff */
[-C--:B------:R-:W-:Y:S01]  /*4ed0*/  LEA R100, P2, R25, R216.reuse, 0x2 ;  /* 0x000000d819647211 */ /* 0x080fe200078410ff */
[----:B------:R-:W-:Y:S01]  /*4ee0*/  RED.E.ADD.F32.FTZ.RN.STRONG.GPU [R30.64], R15 ;  /* 0x0000000f1e00798e */ /* 0x000fe2000c10e7a0 */
[-C--:B------:R-:W-:Y:S02]  /*4ef0*/  LEA R106, P0, R7, R216.reuse, 0x2 ;  /* 0x000000d8076a7211 */ /* 0x080fe400078010ff */
[-C--:B------:R-:W-:Y:S01]  /*4f00*/  LEA.HI.X.SX32 R101, R9, R217.reuse, 0x2, P2 ;  /* 0x000000d909657211 */ /* 0x080fe200010f16ff */
[----:B------:R-:W-:Y:S01]  /*4f10*/  RED.E.ADD.F32.FTZ.RN.STRONG.GPU [R28.64], R16 ;  /* 0x000000101c00798e */ /* 0x000fe2000c10e7a0 */
[-C--:B------:R-:W-:Y:S02]  /*4f20*/  LEA.HI.X.SX32 R107, R5, R217.reuse, 0x2, P0 ;  /* 0x000000d9056b7211 */ /* 0x080fe400000f16ff */
[----:B----4-:R-:W-:Y:S01]  /*4f30*/  LEA R32, P3, R27, R216, 0x2 ;  /* 0x000000d81b207211 */ /* 0x010fe200078610ff */
[----:B------:R-:W-:Y:S01]  /*4f40*/  LDSM.16.MT88.4 R4, [R176+0xa000] ;  /* 0x00a00000b004783b */ /* 0x000fe20000004200 */
[----:B------:R-:W-:Y:S02]  /*4f50*/  ISETP.GT.AND P4, PT, R212, RZ, PT ;  /* 0x000000ffd400720c */ /* 0x000fe40003f84270 */
[----:B------:R-:W-:Y:S01]  /*4f60*/  LEA.HI.X.SX32 R33, R11, R217, 0x2, P3 ;  /* 0x000000d90b217211 */ /* 0x000fe200018f16ff */
[----:B------:R-:W-:Y:S01]  /*4f70*/  LDSM.16.MT88.4 R12, [R176+0xc000] ;  /* 0x00c00000b00c783b */ /* 0x000fe20000004200 */
[----:B------:R-:W-:Y:S03]  /*4f80*/  @P5 IADD3 R202, P2, R202, -0x100, RZ ;  /* 0xffffff00caca5810 */ /* 0x000fe60007f5e0ff */
[----:B------:R-:W1:Y:S01]  /*4f90*/  LDSM.16.MT88.4 R8, [R174] ;  /* 0x00000000ae08783b */ /* 0x000e620000004200 */
[----:B------:R-:W-:Y:S03]  /*4fa0*/  @P5 IADD3.X R201, R201, -0x1, RZ, P2, !PT ;  /* 0xffffffffc9c95810 */ /* 0x000fe600017fe4ff */
[----:B------:R-:W-:Y:S04]  /*4fb0*/  RED.E.ADD.F32.FTZ.RN.STRONG.GPU [R32.64], R17 ;  /* 0x000000112000798e */ /* 0x000fe8000c10e7a0 */
[----:B------:R-:W-:Y:S04]  /*4fc0*/  RED.E.ADD.F32.FTZ.RN.STRONG.GPU [R100.64], R18 ;  /* 0x000000126400798e */ /* 0x000fe8000c10e7a0 */
[----:B------:R-:W-:Y:S04]  /*4fd0*/  RED.E.ADD.F32.FTZ.RN.STRONG.GPU [R106.64], R19 ;  /* 0x000000136a00798e */ /* 0x000fe8000c10e7a0 */
[----:B------:R-:W-:Y:S04]  /*4fe0*/  LDSM.16.MT88.4 R24, [R176+0xa800] ;  /* 0x00a80000b018783b */ /* 0x000fe80000004200 */
[----:B------:R-:W2:Y:S04]  /*4ff0*/  LDSM.16.MT88.4 R28, [R174+0x800] ;  /* 0x00080000ae1c783b */ /* 0x000ea80000004200 */
[----:B------:R-:W3:Y:S04]  /*5000*/  LDSM.16.MT88.4 R32, [R176+0xc800] ;  /* 0x00c80000b020783b */ /* 0x000ee80000004200 */
[----:B------:R-:W4:Y:S04]  /*5010*/  LDSM.16.MT88.4 R100, [R104+0x800] ;  /* 0x000800006864783b */ /* 0x000f280000004200 */
        /* <DEDUP_REMOVED lines=11> */
[----:B------:R-:W1:Y:S04]  /*50d0*/  LDSM.16.MT88.4 R4, [R104+0x1000] ;  /* 0x001000006804783b */ /* 0x000e680000004200 */
[----:B------:R-:W-:Y:S03]  /*50e0*/  LDSM.16.MT88.4 R20, [R176+0xb800] ;  /* 0x00b80000b014783b */ /* 0x000fe60000004200 */
        /* <DEDUP_REMOVED lines=10> */
[----:B------:R-:W4:Y:S07]  /*5190*/  LDSM.16.MT88.4 R24, [R104+0x1800] ;  /* 0x001800006818783b */ /* 0x000f2e0000004200 */
[-C--:B-1----:R-:W-:Y:S08]  /*51a0*/  HMMA.16816.F32 R68, R8, R12.reuse, R68 ;  /* 0x0000000c0844723c */ /* 0x082ff00000001844 */
[C---:B------:R-:W-:Y:S08]  /*51b0*/  HMMA.16816.F32 R72, R16.reuse, R12, R72 ;  /* 0x0000000c1048723c */ /* 0x040ff00000001848 */
        /* <DEDUP_REMOVED lines=13> */
[-C--:B--2---:R-:W-:Y:S05]  /*5290*/  HMMA.16816.F32 R68, R20, R28.reuse, R68 ;  /* 0x0000001c1444723c */ /* 0x084fea0000001844 */
[----:B------:R-:W-:Y:S01]  /*52a0*/  @P0 IADD3 R6, R174, 0x2000, RZ ;  /* 0x00002000ae060810 */ /* 0x000fe20007ffe0ff */
[----:B------:R-:W-:Y:S02]  /*52b0*/  @P5 IMAD.MOV.U32 R223, RZ, RZ, R4 ;  /* 0x000000ffffdf5224 */ /* 0x000fe400078e0004 */
[C---:B---3--:R-:W-:Y:S04]  /*52c0*/  HMMA.16816.F32 R72, R32.reuse, R28, R72 ;  /* 0x0000001c2048723c */ /* 0x048fe80000001848 */
[----:B------:R-:W-:Y:S04]  /*52d0*/  IMAD.MOV.U32 R174, RZ, RZ, R6 ;  /* 0x000000ffffae7224 */ /* 0x000fe800078e0006 */
[-C--:B------:R-:W-:Y:S08]  /*52e0*/  HMMA.16816.F32 R76, R32, R30.reuse, R76 ;  /* 0x0000001e204c723c */ /* 0x080ff0000000184c */
[C---:B------:R-:W-:Y:S08]  /*52f0*/  HMMA.16816.F32 R80, R20.reuse, R30, R80 ;  /* 0x0000001e1450723c */ /* 0x040ff00000001850 */
[-C--:B----4-:R-:W-:Y:S08]  /*5300*/  HMMA.16816.F32 R84, R20, R24.reuse, R84 ;  /* 0x000000181454723c */ /* 0x090ff00000001854 */
[C---:B------:R-:W-:Y:S08]  /*5310*/  HMMA.16816.F32 R88, R32.reuse, R24, R88 ;  /* 0x000000182058723c */ /* 0x040ff00000001858 */
[-C--:B------:R-:W-:Y:S08]  /*5320*/  HMMA.16816.F32 R92, R32, R26.reuse, R92 ;  /* 0x0000001a205c723c */ /* 0x080ff0000000185c */
[----:B------:R-:W-:Y:S01]  /*5330*/  HMMA.16816.F32 R96, R20, R26, R96 ;  /* 0x0000001a1460723c */ /* 0x000fe20000001860 */
[----:B------:R-:W-:-:S07]  /*5340*/  @P4 BRA `(.L_x_1196) ;  /* 0xffffcbc000004947 */ /* 0x000fce000383ffff */
.L_x_1193:
[----:B------:R-:W4:Y:S01]  /*5350*/  S2R R0, SR_CTAID.Y ;  /* 0x0000000000007919 */ /* 0x000f220000002600 */
[----:B------:R-:W-:Y:S01]  /*5360*/  FMUL.FTZ R68, R68, c[0x0][0x2e0] ;  /* 0x0000b80044447a20 */ /* 0x000fe20000410000 */
[----:B------:R-:W-:Y:S01]  /*5370*/  SHF.R.S32.HI R3, RZ, 0x1f, R188 ;  /* 0x0000001fff037819 */ /* 0x000fe200000114bc */
[----:B------:R-:W-:Y:S01]  /*5380*/  FMUL.FTZ R69, R69, c[0x0][0x2e0] ;  /* 0x0000b80045457a20 */ /* 0x000fe20000410000 */
[----:B------:R-:W-:Y:S01]  /*5390*/  BAR.SYNC.DEFER_BLOCKING 0x0 ;  /* 0x0000000000007b1d */ /* 0x000fe20000010000 */
[----:B------:R-:W-:Y:S01]  /*53a0*/  FMUL.FTZ R70, R70, c[0x0][0x2e0] ;  /* 0x0000b80046467a20 */ /* 0x000fe20000410000 */
[----:B------:R-:W-:Y:S01]  /*53b0*/  SHF.R.S32.HI R11, RZ, 0x1f, R190 ;  /* 0x0000001fff0b7819 */ /* 0x000fe200000114be */
[----:B------:R-:W-:Y:S01]  /*53c0*/  FMUL.FTZ R71, R71, c[0x0][0x2e0] ;  /* 0x0000b80047477a20 */ /* 0x000fe20000410000 */
[----:B------:R-:W-:Y:S01]  /*53d0*/  F2FP.PACK_AB R68, R69, R68 ;  /* 0x000000444544723e */ /* 0x000fe200000000ff */
[----:B------:R-:W-:Y:S01]  /*53e0*/  FMUL.FTZ R80, R80, c[0x0][0x2e0] ;  /* 0x0000b80050507a20 */ /* 0x000fe20000410000 */
[----:B------:R-:W-:Y:S01]  /*53f0*/  MOV R10, R190 ;  /* 0x000000be000a7202 */ /* 0x000fe20000000f00 */
[----:B------:R-:W-:Y:S01]  /*5400*/  FMUL.FTZ R81, R81, c[0x0][0x2e0] ;  /* 0x0000b80051517a20 */ /* 0x000fe20000410000 */
[----:B------:R-:W-:Y:S01]  /*5410*/  F2FP.PACK_AB R70, R71, R70 ;  /* 0x000000464746723e */ /* 0x000fe200000000ff */
[----:B------:R-:W-:Y:S01]  /*5420*/  FMUL.FTZ R82, R82, c[0x0][0x2e0] ;  /* 0x0000b80052527a20 */ /* 0x000fe20000410000 */
[----:B------:R-:W-:Y:S01]  /*5430*/  ULDC.64 UR4, c[0x0][0x3a0] ;  /* 0x0000e80000047ab9 */ /* 0x000fe20000000a00 */
[----:B------:R-:W-:Y:S01]  /*5440*/  FMUL.FTZ R83, R83, c[0x0][0x2e0] ;  /* 0x0000b80053537a20 */ /* 0x000fe20000410000 */
[----:B------:R-:W-:Y:S01]  /*5450*/  F2FP.PACK_AB R80, R81, R80 ;  /* 0x000000505150723e */ /* 0x000fe200000000ff */
[----:B------:R-:W-:Y:S01]  /*5460*/  FMUL.FTZ R72, R72, c[0x0][0x2e0] ;  /* 0x0000b80048487a20 */ /* 0x000fe20000410000 */
[----:B------:R-:W-:Y:S01]  /*5470*/  USHF.L.U32 UR29, UR4, 0x6, URZ ;  /* 0x00000006041d7899 */ /* 0x000fe2000800063f */
[----:B------:R-:W-:Y:S01]  /*5480*/  FMUL.FTZ R73, R73, c[0x0][0x2e0] ;  /* 0x0000b80049497a20 */ /* 0x000fe20000410000 */
[----:B------:R-:W-:Y:S01]  /*5490*/  F2FP.PACK_AB R83, R83, R82 ;  /* 0x000000525353723e */ /* 0x000fe200000000ff */
[----:B------:R-:W-:Y:S01]  /*54a0*/  FMUL.FTZ R74, R74, c[0x0][0x2e0] ;  /* 0x0000b8004a4a7a20 */ /* 0x000fe20000410000 */
[----:B------:R-:W-:Y:S01]  /*54b0*/  USHF.L.U64.HI UR34, UR4, UR6, UR5 ;  /* 0x0000000604227299 */ /* 0x000fe20008010205 */
[----:B------:R-:W-:Y:S01]  /*54c0*/  FMUL.FTZ R75, R75, c[0x0][0x2e0] ;  /* 0x0000b8004b4b7a20 */ /* 0x000fe20000410000 */
[----:B------:R-:W-:Y:S01]  /*54d0*/  F2FP.PACK_AB R72, R73, R72 ;  /* 0x000000484948723e */ /* 0x000fe200000000ff */
[----:B------:R-:W-:Y:S01]  /*54e0*/  FMUL.FTZ R76, R76, c[0x0][0x2e0] ;  /* 0x0000b8004c4c7a20 */ /* 0x000fe20000410000 */
[----:B----4-:R-:W-:Y:S01]  /*54f0*/  SHF.R.S32.HI R5, RZ, 0x1f, R0 ;  /* 0x0000001fff057819 */ /* 0x010fe20000011400 */
        /* <DEDUP_REMOVED lines=51> */
[----:B------:R-:W-:Y:S01]  /*5830*/  STS [R193+0x2000], R88 ;  /* 0x00200058c1007388 */ /* 0x000fe20000000800 */
[----:B------:R-:W-:Y:S01]  /*5840*/  FMUL.FTZ R50, R50, c[0x0][0x2dc] ;  /* 0x0000b70032327a20 */ /* 0x000fe20000410000 */
[----:B------:R-:W-:Y:S01]  /*5850*/  F2FP.PACK_AB R48, R49, R48 ;  /* 0x000000303130723e */ /* 0x000fe200000000ff */
[----:B------:R-:W-:Y:S01]  /*5860*/  FMUL.FTZ R51, R51, c[0x0][0x2dc] ;  /* 0x0000b70033337a20 */ /* 0x000fe20000410000 */
[----:B------:R-:W-:Y:S01]  /*5870*/  STS [R193+0x2400], R90 ;  /* 0x0024005ac1007388 */ /* 0x000fe20000000800 */
[----:B------:R-:W-:Y:S01]  /*5880*/  FMUL.FTZ R40, R40, c[0x0][0x2dc] ;  /* 0x0000b70028287a20 */ /* 0x000fe20000410000 */
[----:B------:R-:W-:Y:S01]  /*5890*/  ULDC.64 UR4, c[0x0][0x3a8] ;  /* 0x0000ea0000047ab9 */ /* 0x000fe20000000a00 */
        /* <DEDUP_REMOVED lines=19> */
[----:B------:R-:W-:Y:S01]  /*59d0*/  STS [R195+0x4000], R48 ;  /* 0x00400030c3007388 */ /* 0x000fe20000000800 */
[----:B------:R-:W-:Y:S01]  /*59e0*/  FMUL.FTZ R55, R55, c[0x0][0x2dc] ;  /* 0x0000b70037377a20 */ /* 0x000fe20000410000 */
[----:B------:R-:W-:Y:S01]  /*59f0*/  F2FP.PACK_AB R52, R53, R52 ;  /* 0x000000343534723e */ /* 0x000fe200000000ff */
[----:B------:R-:W-:Y:S01]  /*5a00*/  IMAD R8, R188, c[0x0][0x3a4], R7 ;  /* 0x0000e900bc087a24 */ /* 0x000fe200078e0207 */
[----:B------:R-:W-:Y:S01]  /*5a10*/  STS [R194+0x4000], R51 ;  /* 0x00400033c2007388 */ /* 0x000fe20000000800 */
[----:B------:R-:W-:Y:S01]  /*5a20*/  FMUL.FTZ R64, R64, c[0x0][0x2dc] ;  /* 0x0000b70040407a20 */ /* 0x000fe20000410000 */
[----:B------:R-:W-:Y:S01]  /*5a30*/  F2FP.PACK_AB R54, R55, R54 ;  /* 0x000000363736723e */ /* 0x000fe200000000ff */
[----:B------:R-:W-:Y:S01]  /*5a40*/  FMUL.FTZ R65, R65, c[0x0][0x2dc] ;  /* 0x0000b70041417a20 */ /* 0x000fe20000410000 */
[----:B------:R2:W-:Y:S01]  /*5a50*/  STS [R189+0x6000], R40 ;  /* 0x00600028bd007388 */ /* 0x0005e20000000800 */
[----:B------:R-:W-:Y:S01]  /*5a60*/  FMUL.FTZ R66, R66, c[0x0][0x2dc] ;  /* 0x0000b70042427a20 */ /* 0x000fe20000410000 */
[----:B------:R-:W-:Y:S01]  /*5a70*/  USHF.L.U32 UR35, UR4, 0x6, URZ ;  /* 0x0000000604237899 */ /* 0x000fe2000800063f */
[----:B------:R-:W-:Y:S01]  /*5a80*/  FMUL.FTZ R67, R67, c[0x0][0x2dc] ;  /* 0x0000b70043437a20 */ /* 0x000fe20000410000 */
[----:B------:R-:W-:Y:S01]  /*5a90*/  F2FP.PACK_AB R65, R65, R64 ;  /* 0x000000404141723e */ /* 0x000fe200000000ff */
[----:B------:R-:W-:Y:S01]  /*5aa0*/  IMAD R7, R5, c[0x0][0x388], RZ ;  /* 0x0000e20005077a24 */ /* 0x000fe200078e02ff */
[----:B------:R-:W-:Y:S01]  /*5ab0*/  STS [R189+0x6400], R42 ;  /* 0x0064002abd007388 */ /* 0x000fe20000000800 */
[----:B------:R-:W-:Y:S01]  /*5ac0*/  FMUL.FTZ R56, R56, c[0x0][0x2dc] ;  /* 0x0000b70038387a20 */ /* 0x000fe20000410000 */
[----:B------:R-:W-:Y:S01]  /*5ad0*/  F2FP.PACK_AB R67, R67, R66 ;  /* 0x000000424343723e */ /* 0x000fe200000000ff */
[----:B------:R-:W-:Y:S01]  /*5ae0*/  FMUL.FTZ R57, R57, c[0x0][0x2dc] ;  /* 0x0000b70039397a20 */ /* 0x000fe20000410000 */
[----:B------:R1:W-:Y:S01]  /*5af0*/  STS [R195+0x6000], R44 ;  /* 0x0060002cc3007388 */ /* 0x0003e20000000800 */
[----:B------:R-:W-:Y:S01]  /*5b00*/  FMUL.FTZ R58, R58, c[0x0][0x2dc] ;  /* 0x0000b7003a3a7a20 */ /* 0x000fe20000410000 */
[----:B------:R-:W-:Y:S01]  /*5b10*/  USHF.L.U64.HI UR5, UR4, UR6, UR5 ;  /* 0x0000000604057299 */ /* 0x000fe20008010205 */
[----:B------:R-:W-:Y:S01]  /*5b20*/  FMUL.FTZ R59, R59, c[0x0][0x2dc] ;  /* 0x0000b7003b3b7a20 */ /* 0x000fe20000410000 */
[----:B------:R-:W-:Y:S01]  /*5b30*/  F2FP.PACK_AB R56, R57, R56 ;  /* 0x000000383938723e */ /* 0x000fe200000000ff */
[----:B------:R-:W-:Y:S01]  /*5b40*/  IMAD R5, R5, c[0x0][0x390], RZ ;  /* 0x0000e40005057a24 */ /* 0x000fe200078e02ff */
[----:B------:R1:W-:Y:S01]  /*5b50*/  STS [R195+0x6400], R46 ;  /* 0x0064002ec3007388 */ /* 0x0003e20000000800 */
[----:B------:R-:W-:Y:S01]  /*5b60*/  FMUL.FTZ R60, R60, c[0x0][0x2dc] ;  /* 0x0000b7003c3c7a20 */ /* 0x000fe20000410000 */
[----:B------:R-:W-:Y:S01]  /*5b70*/  F2FP.PACK_AB R58, R59, R58 ;  /* 0x0000003a3b3a723e */ /* 0x000fe200000000ff */
[----:B------:R-:W-:Y:S01]  /*5b80*/  FMUL.FTZ R61, R61, c[0x0][0x2dc] ;  /* 0x0000b7003d3d7a20 */ /* 0x000fe20000410000 */
[----:B------:R-:W-:Y:S01]  /*5b90*/  STS [R193+0x4000], R52 ;  /* 0x00400034c1007388 */ /* 0x000fe20000000800 */
[----:B------:R-:W-:-:S02]  /*5ba0*/  FMUL.FTZ R62, R62, c[0x0][0x2dc] ;  /* 0x0000b7003e3e7a20 */ /* 0x000fc40000410000 */
[----:B------:R-:W-:Y:S01]  /*5bb0*/  FMUL.FTZ R63, R63, c[0x0][0x2dc] ;  /* 0x0000b7003f3f7a20 */ /* 0x000fe20000410000 */
[----:B------:R-:W-:Y:S01]  /*5bc0*/  F2FP.PACK_AB R61, R61, R60 ;  /* 0x0000003c3d3d723e */ /* 0x000fe200000000ff */
[C-C-:B------:R-:W-:Y:S01]  /*5bd0*/  IMAD.WIDE.U32 R12, R0.reuse, c[0x0][0x388], R10.reuse ;  /* 0x0000e200000c7a25 */ /* 0x140fe200078e000a */
[----:B------:R-:W-:Y:S02]  /*5be0*/  STS [R193+0x4400], R54 ;  /* 0x00440036c1007388 */ /* 0x000fe40000000800 */
[----:B------:R-:W-:Y:S01]  /*5bf0*/  F2FP.PACK_AB R63, R63, R62 ;  /* 0x0000003e3f3f723e */ /* 0x000fe200000000ff */
[C---:B------:R-:W-:Y:S01]  /*5c00*/  IMAD.WIDE.U32 R10, R0.reuse, c[0x0][0x390], R10 ;  /* 0x0000e400000a7a25 */ /* 0x040fe200078e000a */
[----:B------:R-:W-:Y:S01]  /*5c10*/  STS [R200+0x4000], R65 ;  /* 0x00400041c8007388 */ /* 0x000fe20000000800 */
[----:B-1----:R-:W-:Y:S02]  /*5c20*/  MOV R20, R12 ;  /* 0x0000000c00147202 */ /* 0x002fe40000000f00 */
[C---:B------:R-:W-:Y:S01]  /*5c30*/  IMAD R4, R0.reuse, c[0x0][0x38c], R7 ;  /* 0x0000e30000047a24 */ /* 0x040fe200078e0207 */
[----:B------:R-:W-:Y:S01]  /*5c40*/  STS [R200+0x4400], R67 ;  /* 0x00440043c8007388 */ /* 0x000fe20000000800 */
[----:B------:R-:W-:Y:S01]  /*5c50*/  IMAD R5, R0, c[0x0][0x394], R5 ;  /* 0x0000e50000057a24 */ /* 0x000fe200078e0205 */
[----:B------:R-:W-:Y:S01]  /*5c60*/  MOV R18, R10 ;  /* 0x0000000a00127202 */ /* 0x000fe20000000f00 */
[----:B------:R-:W-:Y:S01]  /*5c70*/  IMAD.WIDE.U32 R16, R188, c[0x0][0x3a0], RZ ;  /* 0x0000e800bc107a25 */ /* 0x000fe200078e00ff */
[----:B------:R-:W1:Y:S01]  /*5c80*/  S2R R0, SR_CTAID.Z ;  /* 0x0000000000007919 */ /* 0x000e620000002700 */
[----:B------:R-:W-:-:S02]  /*5c90*/  IADD3 R21, R13, R4, RZ ;  /* 0x000000040d157210 */ /* 0x000fc40007ffe0ff */
[----:B------:R-:W-:Y:S01]  /*5ca0*/  IMAD R3, R3, c[0x0][0x3a8], RZ ;  /* 0x0000ea0003037a24 */ /* 0x000fe200078e02ff */
[----:B------:R-:W-:Y:S01]  /*5cb0*/  STS [R193+0x6000], R56 ;  /* 0x00600038c1007388 */ /* 0x000fe20000000800 */
[C---:B------:R-:W-:Y:S01]  /*5cc0*/  IMAD.WIDE.U32 R14, R188.reuse, c[0x0][0x3a8], RZ ;  /* 0x0000ea00bc0e7a25 */ /* 0x040fe200078e00ff */
[----:B------:R-:W-:Y:S02]  /*5cd0*/  IADD3 R9, R17, R8, RZ ;  /* 0x0000000811097210 */ /* 0x000fe40007ffe0ff */
[----:B------:R-:W-:Y:S01]  /*5ce0*/  STS [R193+0x6400], R58 ;  /* 0x0064003ac1007388 */ /* 0x000fe20000000800 */
[----:B------:R-:W-:Y:S01]  /*5cf0*/  IMAD R2, R188, c[0x0][0x3ac], R3 ;  /* 0x0000eb00bc027a24 */ /* 0x000fe200078e0203 */
[----:B------:R-:W-:Y:S01]  /*5d00*/  MOV R8, R16 ;  /* 0x0000001000087202 */ /* 0x000fe20000000f00 */
[----:B----4-:R-:W-:Y:S01]  /*5d10*/  IMAD R36, R198, c[0x0][0x3a8], RZ ;  /* 0x0000ea00c6247a24 */ /* 0x010fe200078e02ff */
[----:B------:R-:W-:Y:S01]  /*5d20*/  STS [R200+0x6000], R61 ;  /* 0x0060003dc8007388 */ /* 0x000fe20000000800 */
[----:B------:R-:W-:-:S02]  /*5d30*/  IADD3 R19, R11, R5, RZ ;  /* 0x000000050b137210 */ /* 0x000fc40007ffe0ff */
[----:B------:R-:W-:Y:S01]  /*5d40*/  IADD3 R3, R15, R2, RZ ;  /* 0x000000020f037210 */ /* 0x000fe20007ffe0ff */
[----:B------:R-:W-:Y:S01]  /*5d50*/  STS [R200+0x6400], R63 ;  /* 0x0064003fc8007388 */ /* 0x000fe20000000800 */
[----:B------:R-:W-:Y:S01]  /*5d60*/  MOV R2, R14 ;  /* 0x0000000e00027202 */ /* 0x000fe20000000f00 */
[----:B------:R-:W-:Y:S02]  /*5d70*/  IMAD R14, R198, c[0x0][0x3a0], RZ ;  /* 0x0000e800c60e7a24 */ /* 0x000fe400078e02ff */
[----:B------:R-:W-:Y:S01]  /*5d80*/  BAR.SYNC.DEFER_BLOCKING 0x0 ;  /* 0x0000000000007b1d */ /* 0x000fe20000010000 */
[----:B---3--:R-:W-:Y:S01]  /*5d90*/  IMAD.WIDE.U32 R38, R199, c[0x0][0x3a0], R8 ;  /* 0x0000e800c7267a25 */ /* 0x008fe200078e0008 */
[----:B-1----:R-:W-:-:S03]  /*5da0*/  SHF.R.S32.HI R17, RZ, 0x1f, R0 ;  /* 0x0000001fff117819 */ /* 0x002fc60000011400 */
[----:B------:R-:W-:-:S04]  /*5db0*/  IMAD.WIDE.U32 R20, R0, c[0x0][0x3b8], R20 ;  /* 0x0000ee0000147a25 */ /* 0x000fc800078e0014 */
[C---:B------:R-:W-:Y:S02]  /*5dc0*/  IMAD R11, R17.reuse, c[0x0][0x3b8], RZ ;  /* 0x0000ee00110b7a24 */ /* 0x040fe400078e02ff */
[----:B------:R-:W-:Y:S02]  /*5dd0*/  IMAD R17, R17, c[0x0][0x3c0], RZ ;  /* 0x0000f00011117a24 */ /* 0x000fe400078e02ff */
[----:B------:R-:W-:Y:S02]  /*5de0*/  IMAD R16, R0, c[0x0][0x3bc], R11 ;  /* 0x0000ef0000107a24 */ /* 0x000fe400078e020b */
[----:B--2---:R-:W-:Y:S01]  /*5df0*/  IMAD.WIDE.U32 R40, R199, c[0x0][0x3a8], R2 ;  /* 0x0000ea00c7287a25 */ /* 0x004fe200078e0002 */
[----:B------:R-:W-:-:S03]  /*5e00*/  IADD3 R2, P1, R20, R38, RZ ;  /* 0x0000002614027210 */ /* 0x000fc60007f3e0ff */
[----:B------:R-:W-:Y:S02]  /*5e10*/  IMAD R37, R199, c[0x0][0x3a4], R14 ;  /* 0x0000e900c7257a24 */ /* 0x000fe400078e020e */
[C---:B------:R-:W-:Y:S02]  /*5e20*/  IMAD R3, R0.reuse, c[0x0][0x3c4], R17 ;  /* 0x0000f10000037a24 */ /* 0x040fe400078e0211 */
[----:B------:R-:W-:Y:S01]  /*5e30*/  IMAD.WIDE.U32 R18, R0, c[0x0][0x3c0], R18 ;  /* 0x0000f00000127a25 */ /* 0x000fe200078e0012 */
[----:B------:R-:W1:Y:S01]  /*5e40*/  LDS.128 R4, [R210+0x6000] ;  /* 0x00600000d2047984 */ /* 0x000e620000000c00 */
[----:B------:R-:W-:Y:S02]  /*5e50*/  IADD3 R0, R21, R16, RZ ;  /* 0x0000001015007210 */ /* 0x000fe40007ffe0ff */
[----:B------:R-:W-:Y:S01]  /*5e60*/  IMAD R36, R199, c[0x0][0x3ac], R36 ;  /* 0x0000eb00c7247a24 */ /* 0x000fe200078e0224 */
[----:B------:R-:W2:Y:S01]  /*5e70*/  LDS.128 R12, [R210+0x7000] ;  /* 0x00700000d20c7984 */ /* 0x000ea20000000c00 */
[----:B------:R-:W-:-:S02]  /*5e80*/  IADD3 R3, R19, R3, RZ ;  /* 0x0000000313037210 */ /* 0x000fc40007ffe0ff */
[----:B------:R-:W-:Y:S01]  /*5e90*/  IADD3 R38, P0, R18, R40, RZ ;  /* 0x0000002812267210 */ /* 0x000fe20007f1e0ff */
[----:B------:R-:W3:Y:S01]  /*5ea0*/  LDS.128 R8, [R210+0x8000] ;  /* 0x00800000d2087984 */ /* 0x000ee20000000c00 */
[----:B------:R-:W-:Y:S02]  /*5eb0*/  IADD3.X R37, R0, R39, R37, P1, !PT ;  /* 0x0000002700257210 */ /* 0x000fe40000ffe425 */
[----:B------:R-:W-:Y:S01]  /*5ec0*/  LEA R40, P1, R2, c[0x0][0x340], 0x1 ;  /* 0x0000d00002287a11 */ /* 0x000fe200078208ff */
[----:B------:R-:W4:Y:S01]  /*5ed0*/  LDS.128 R28, [R210+0x9000] ;  /* 0x00900000d21c7984 */ /* 0x000f220000000c00 */
[----:B------:R-:W-:Y:S02]  /*5ee0*/  IADD3.X R3, R3, R41, R36, P0, !PT ;  /* 0x0000002903037210 */ /* 0x000fe400007fe424 */
[----:B------:R-:W-:Y:S01]  /*5ef0*/  LEA R36, P0, R38, c[0x0][0x348], 0x1 ;  /* 0x0000d20026247a11 */ /* 0x000fe200078008ff */
[----:B------:R-:W4:Y:S01]  /*5f00*/  LDS.128 R24, [R210+0xa000] ;  /* 0x00a00000d2187984 */ /* 0x000f220000000c00 */
[----:B------:R-:W-:-:S02]  /*5f10*/  LEA.HI.X R41, R2, c[0x0][0x344], R37, 0x1, P1 ;  /* 0x0000d10002297a11 */ /* 0x000fc400008f0c25 */
[----:B------:R-:W-:Y:S01]  /*5f20*/  IADD3 R2, P1, R40, UR29, RZ ;  /* 0x0000001d28027c10 */ /* 0x000fe2000ff3e0ff */
[----:B------:R-:W4:Y:S01]  /*5f30*/  LDS.128 R20, [R210+0xb000] ;  /* 0x00b00000d2147984 */ /* 0x000f220000000c00 */
[----:B------:R-:W-:Y:S02]  /*5f40*/  LEA.HI.X R37, R38, c[0x0][0x34c], R3, 0x1, P0 ;  /* 0x0000d30026257a11 */ /* 0x000fe400000f0c03 */
[----:B------:R-:W-:Y:S01]  /*5f50*/  IADD3.X R3, R41, UR34, RZ, P1, !PT ;  /* 0x0000002229037c10 */ /* 0x000fe20008ffe4ff */
[----:B------:R-:W4:Y:S01]  /*5f60*/  LDS.128 R16, [R210+0xc000] ;  /* 0x00c00000d2107984 */ /* 0x000f220000000c00 */
[----:B------:R-:W-:Y:S02]  /*5f70*/  IADD3 R38, P0, R36, UR35, RZ ;  /* 0x0000002324267c10 */ /* 0x000fe4000ff1e0ff */
[----:B------:R-:W-:Y:S01]  /*5f80*/  IADD3 R44, P1, R2, UR29, RZ ;  /* 0x0000001d022c7c10 */ /* 0x000fe2000ff3e0ff */
[----:B------:R-:W4:Y:S01]  /*5f90*/  LDS.128 R32, [R210+0xd000] ;  /* 0x00d00000d2207984 */ /* 0x000f220000000c00 */
[----:B------:R-:W-:-:S02]  /*5fa0*/  IADD3.X R39, R37, UR5, RZ, P0, !PT ;  /* 0x0000000525277c10 */ /* 0x000fc400087fe4ff */
[----:B------:R-:W-:Y:S02]  /*5fb0*/  IADD3.X R45, R3, UR34, RZ, P1, !PT ;  /* 0x00000022032d7c10 */ /* 0x000fe40008ffe4ff */
[----:B------:R-:W-:Y:S02]  /*5fc0*/  IADD3 R46, P0, R38, UR35, RZ ;  /* 0x00000023262e7c10 */ /* 0x000fe4000ff1e0ff */
[----:B------:R-:W-:Y:S02]  /*5fd0*/  IADD3 R42, P1, R44, UR29, RZ ;  /* 0x0000001d2c2a7c10 */ /* 0x000fe4000ff3e0ff */
[----:B------:R-:W-:Y:S02]  /*5fe0*/  IADD3.X R47, R39, UR5, RZ, P0, !PT ;  /* 0x00000005272f7c10 */ /* 0x000fe400087fe4ff */
[----:B------:R-:W-:Y:S01]  /*5ff0*/  IADD3.X R43, R45, UR34, RZ, P1, !PT ;  /* 0x000000222d2b7c10 */ /* 0x000fe20008ffe4ff */
        /* <DEDUP_REMOVED lines=10> */
.L_x_1190:
        /* <DEDUP_REMOVED lines=11> */
.L_x_1197:
[----:B------:R-:W-:Y:S05]  /*6150*/  EXIT ;  /* 0x000000000000794d */ /* 0x000fea0003800000 */
.L_x_1199:
        /* <DEDUP_REMOVED lines=10> */
.L_x_2472:


//--------------------- .text._ZN5flash44flash_bwd_dq_dk_dv_loop_seqk_parallel_kernelI23Flash_bwd_kernel_traitsILi64ELi64ELi128ELi8ELi2ELi4ELi4ELb1ELb0EN7cutlass6half_tE19Flash_kernel_traitsILi64ELi64ELi128ELi8ES3_EELb0ELb0ELb0ELb0ELb1ELb1ELb1EEEvNS_16Flash_bwd_paramsE --------------------------
	.section	.text._ZN5flash44flash_bwd_dq_dk_dv_loop_seqk_parallel_kernelI23Flash_bwd_kernel_traitsILi64ELi64ELi128ELi8ELi2ELi4ELi4ELb1ELb0EN7cutlass6half_tE19Flash_kernel_traitsILi64ELi64ELi128ELi8ES3_EELb0ELb0ELb0ELb0ELb1ELb1ELb1EEEvNS_16Flash_bwd_paramsE,"ax",@progbits
	.sectioninfo	@"SHI_REGISTERS=255"
	.align	128
        .global         _ZN5flash44flash_bwd_dq_dk_dv_loop_seqk_parallel_kernelI23Flash_bwd_kernel_traitsILi64ELi64ELi128ELi8ELi2ELi4ELi4ELb1ELb0EN7cutlass6half_tE19Flash_kernel_traitsILi64ELi64ELi128ELi8ES3_EELb0ELb0ELb0ELb0ELb1ELb1ELb1EEEvNS_16Flash_bwd_paramsE
        .type           _ZN5flash44flash_bwd_dq_dk_dv_loop_seqk_parallel_kernelI23Flash_bwd_kernel_traitsILi64ELi64ELi128ELi8ELi2ELi4ELi4ELb1ELb0EN7cutlass6half_tE19Flash_kernel_traitsILi64ELi64ELi128ELi8ES3_EELb0ELb0ELb0ELb0ELb1ELb1ELb1EEEvNS_16Flash_bwd_paramsE,@function
        .size           _ZN5flash44flash_bwd_dq_dk_dv_loop_seqk_parallel_kernelI23Flash_bwd_kernel_traitsILi64ELi64ELi128ELi8ELi2ELi4ELi4ELb1ELb0EN7cutlass6half_tE19Flash_kernel_traitsILi64ELi64ELi128ELi8ES3_EELb0ELb0ELb0ELb0ELb1ELb1ELb1EEEvNS_16Flash_bwd_paramsE,(.L_x_2473 - _ZN5flash44flash_bwd_dq_dk_dv_loop_seqk_parallel_kernelI23Flash_bwd_kernel_traitsILi64ELi64ELi128ELi8ELi2ELi4ELi4ELb1ELb0EN7cutlass6half_tE19Flash_kernel_traitsILi64ELi64ELi128ELi8ES3_EELb0ELb0ELb0ELb0ELb1ELb1ELb1EEEvNS_16Flash_bwd_paramsE)
        .other          _ZN5flash44flash_bwd_dq_dk_dv_loop_seqk_parallel_kernelI23Flash_bwd_kernel_traitsILi64ELi64ELi128ELi8ELi2ELi4ELi4ELb1ELb0EN7cutlass6half_tE19Flash_kernel_traitsILi64ELi64ELi128ELi8ES3_EELb0ELb0ELb0ELb0ELb1ELb1ELb1EEEvNS_16Flash_bwd_paramsE,@"STO_CUDA_ENTRY STV_DEFAULT"
_ZN5flash44flash_bwd_dq_dk_dv_loop_seqk_parallel_kernelI23Flash_bwd_kernel_traitsILi64ELi64ELi128ELi8ELi2ELi4ELi4ELb1ELb0EN7cutlass6half_tE19Flash_kernel_traitsILi64ELi64ELi128ELi8ES3_EELb0ELb0ELb0ELb0ELb1ELb1ELb1EEEvNS_16Flash_bwd_paramsE:
.text._ZN5flash44flash_bwd_dq_dk_dv_loop_seqk_parallel_kernelI23Flash_bwd_kernel_traitsILi64ELi64ELi128ELi8ELi2ELi4ELi4ELb1ELb0EN7cutlass6half_tE19Flash_kernel_traitsILi64ELi64ELi128ELi8ES3_EELb0ELb0ELb0ELb0ELb1ELb1ELb1EEEvNS_16Flash_bwd_paramsE:
        /* <DEDUP_REMOVED lines=13> */
[----:B------:R-:W-:Y:S01]  /*00d0*/  IMAD.MOV.U32 R197, RZ, RZ, -0x10 ;  /* 0xfffffff0ffc57424 */ /* 0x000fe200078e00ff */
[----:B------:R-:W-:Y:S02]  /*00e0*/  ULDC UR51, c[0x0][0x1c0] ;  /* 0x0000700000337ab9 */ /* 0x000fe40000000800 */
        /* <DEDUP_REMOVED lines=8> */
[----:B------:R-:W-:Y:S02]  /*0170*/  UIADD3 UR15, UR12, UR16, URZ ;  /* 0x000000100c0f7290 */ /* 0x000fe4000fffe03f */
[----:B------:R-:W-:Y:S01]  /*0180*/  UIMAD UR54, UR53, UR6, UR54 ;  /* 0x00000006353672a4 */ /* 0x000fe2000f8e0236 */
[----:B-1----:R-:W-:Y:S01]  /*0190*/  SHF.R.S32.HI R0, RZ, 0x1f, R11 ;  /* 0x0000001fff007819 */ /* 0x002fe2000001140b */
[----:B------:R-:W-:-:S02]  /*01a0*/  UIADD3 UR14, UR12, UR15, URZ ;  /* 0x0000000f0c0e7290 */ /* 0x000fc4000fffe03f */
[----:B------:R-:W-:Y:S01]  /*01b0*/  USHF.R.S32.HI UR6, URZ, 0x1f, UR42 ;  /* 0x0000001f3f067899 */ /* 0x000fe2000801142a */
[CC--:B------:R-:W-:Y:S01]  /*01c0*/  LEA.HI R5, R0.reuse, R11.reuse, RZ, 0x5 ;  /* 0x0000000b00057211 */ /* 0x0c0fe200078f28ff */
[----:B------:R-:W-:Y:S01]  /*01d0*/  USHF.L.U32 UR50, UR49, 0x6, URZ ;  /* 0x0000000631327899 */ /* 0x000fe2000800063f */
[CC--:B------:R-:W-:Y:S01]  /*01e0*/  LEA.HI R10, R0.reuse, R11.reuse, RZ, 0x3 ;  /* 0x0000000b000a7211 */ /* 0x0c0fe200078f18ff */
[----:B------:R-:W-:Y:S01]  /*01f0*/  UIADD3 UR13, UR12, UR14, URZ ;  /* 0x0000000e0c0d7290 */ /* 0x000fe2000fffe03f */
[CC--:B------:R-:W-:Y:S01]  /*0200*/  LEA.HI R3, R0.reuse, R11.reuse, RZ, 0x4 ;  /* 0x0000000b00037211 */ /* 0x0c0fe200078f20ff */
[----:B------:R-:W-:Y:S01]  /*0210*/  ULDC UR7, c[0x0][0x224] ;  /* 0x0000890000077ab9 */ /* 0x000fe20000000800 */
[CC--:B------:R-:W-:Y:S01]  /*0220*/  LEA.HI R13, R0.reuse, R11.reuse, RZ, 0x6 ;  /* 0x0000000b000d7211 */ /* 0x0c0fe200078f30ff */
[----:B------:R-:W-:Y:S01]  /*0230*/  UIMAD.WIDE.U32 UR42, UR42, UR51, URZ ;  /* 0x000000332a2a72a5 */ /* 0x000fe2000f8e003f */
[CC--:B------:R-:W-:Y:S01]  /*0240*/  LEA.HI R6, R0.reuse, R11.reuse, RZ, 0x2 ;  /* 0x0000000b00067211 */ /* 0x0c0fe200078f10ff */
[----:B------:R-:W-:Y:S01]  /*0250*/  ULDC.64 UR4, c[0x0][0x118] ;  /* 0x0000460000047ab9 */ /* 0x000fe20000000a00 */
[----:B------:R-:W-:Y:S01]  /*0260*/  LEA.HI R14, R0, R11, RZ, 0x7 ;  /* 0x0000000b000e7211 */ /* 0x000fe200078f38ff */
[----:B------:R-:W-:Y:S01]  /*0270*/  UMOV UR57, 0x4 ;  /* 0x0000000400397882 */ /* 0x000fe20000000000 */
[--C-:B------:R-:W-:Y:S01]  /*0280*/  SHF.R.S32.HI R0, RZ, 0x5, R5.reuse ;  /* 0x00000005ff007819 */ /* 0x100fe20000011405 */
[----:B------:R-:W-:Y:S01]  /*0290*/  ULDC.64 UR60, c[0x0][0x3c8] ;  /* 0x0000f200003c7ab9 */ /* 0x000fe20000000a00 */
[----:B------:R-:W-:Y:S01]  /*02a0*/  SHF.R.S32.HI R2, RZ, 0x1f, R5 ;  /* 0x0000001fff027819 */ /* 0x000fe20000011405 */
[----:B------:R-:W-:Y:S01]  /*02b0*/  ULDC UR59, c[0x0][0x22c] ;  /* 0x00008b00003b7ab9 */ /* 0x000fe20000000800 */
[C---:B------:R-:W-:Y:S01]  /*02c0*/  LOP3.LUT R4, R5.reuse, 0xffffffe0, RZ, 0xc0, !PT ;  /* 0xffffffe005047812 */ /* 0x040fe200078ec0ff */
[----:B------:R-:W-:Y:S01]  /*02d0*/  UMOV UR58, 0x6 ;  /* 0x00000006003a7882 */ /* 0x000fe20000000000 */
[-C--:B------:R-:W-:Y:S01]  /*02e0*/  LEA.HI R2, R2, R0.reuse, RZ, 0x2 ;  /* 0x0000000002027211 */ /* 0x080fe200078f10ff */
[----:B------:R-:W-:Y:S01]  /*02f0*/  UMOV UR46, 0xffffe000 ;  /* 0xffffe000002e7882 */ /* 0x000fe20000000000 */
[----:B------:R-:W-:Y:S01]  /*0300*/  LEA.HI R5, R5, R0, RZ, 0x1 ;  /* 0x0000000005057211 */ /* 0x000fe200078f08ff */
[----:B------:R-:W-:Y:S01]  /*0310*/  IMAD.IADD R9, R11, 0x1, -R4 ;  /* 0x000000010b097824 */ /* 0x000fe200078e0a04 */
[----:B------:R-:W-:Y:S01]  /*0320*/  LOP3.LUT R2, R2, 0xfffffffc, RZ, 0xc0, !PT ;  /* 0xfffffffc02027812 */ /* 0x000fe200078ec0ff */
[----:B------:R-:W-:Y:S01]  /*0330*/  UIADD3 UR53, UR53, UR7, URZ ;  /* 0x0000000735357290 */ /* 0x000fe2000fffe03f */
[----:B------:R-:W-:Y:S01]  /*0340*/  LOP3.LUT R4, R5, 0xfffffffe, RZ, 0xc0, !PT ;  /* 0xfffffffe05047812 */ /* 0x000fe200078ec0ff */
[----:B------:R-:W-:Y:S01]  /*0350*/  UIMAD UR51, UR6, UR51, URZ ;  /* 0x00000033063372a4 */ /* 0x000fe2000f8e023f */
[----:B------:R-:W-:Y:S01]  /*0360*/  SHF.R.S32.HI R5, RZ, 0x4, R3 ;  /* 0x00000004ff057819 */ /* 0x000fe20000011403 */
[C---:B------:R-:W-:Y:S01]  /*0370*/  IMAD.IADD R180, R0.reuse, 0x1, -R2 ;  /* 0x0000000100b47824 */ /* 0x040fe200078e0a02 */
[C---:B------:R-:W-:Y:S01]  /*0380*/  LOP3.LUT R8, R3.reuse, 0xfffffff0, RZ, 0xc0, !PT ;  /* 0xfffffff003087812 */ /* 0x040fe200078ec0ff */
[----:B------:R-:W-:Y:S01]  /*0390*/  IMAD.IADD R189, R0, 0x1, -R4 ;  /* 0x0000000100bd7824 */ /* 0x000fe200078e0a04 */
[----:B------:R-:W-:Y:S01]  /*03a0*/  LEA.HI R2, R3, R5, RZ, 0x1 ;  /* 0x0000000503027211 */ /* 0x000fe200078f08ff */
[----:B------:R-:W-:Y:S01]  /*03b0*/  UIMAD UR24, UR49, 0x18, URZ ;  /* 0x00000018311878a4 */ /* 0x000fe2000f8e023f */
[----:B------:R-:W-:Y:S01]  /*03c0*/  SHF.R.S32.HI R3, RZ, 0x2, R6 ;  /* 0x00000002ff037819 */ /* 0x000fe20000011406 */
[C---:B------:R-:W-:Y:S01]  /*03d0*/  IMAD.IADD R8, R11.reuse, 0x1, -R8 ;  /* 0x000000010b087824 */ /* 0x040fe200078e0a08 */
[----:B------:R-:W-:Y:S01]  /*03e0*/  SHF.R.S32.HI R0, RZ, 0x1f, R6 ;  /* 0x0000001fff007819 */ /* 0x000fe20000011406 */
[----:B------:R-:W-:Y:S01]  /*03f0*/  USHF.L.U32 UR23, UR49, 0x5, URZ ;  /* 0x0000000531177899 */ /* 0x000fe2000800063f */
[----:B------:R-:W-:Y:S01]  /*0400*/  LOP3.LUT R7, R10, 0xfffffff8, RZ, 0xc0, !PT ;  /* 0xfffffff80a077812 */ /* 0x000fe200078ec0ff */
[----:B------:R-:W-:Y:S01]  /*0410*/  UIMAD UR22, UR49, 0x28, URZ ;  /* 0x00000028311678a4 */ /* 0x000fe2000f8e023f */
[----:B------:R-:W-:Y:S01]  /*0420*/  LOP3.LUT R12, R6, 0x7ffffffc, RZ, 0xc0, !PT ;  /* 0x7ffffffc060c7812 */ /* 0x000fe200078ec0ff */
[----:B------:R-:W-:Y:S01]  /*0430*/  UIMAD UR21, UR49, 0x30, URZ ;  /* 0x00000030311578a4 */ /* 0x000fe2000f8e023f */
[----:B------:R-:W-:Y:S01]  /*0440*/  LEA.HI R0, R0, R3, RZ, 0x3 ;  /* 0x0000000300007211 */ /* 0x000fe200078f18ff */
[C---:B------:R-:W-:Y:S01]  /*0450*/  IMAD.IADD R7, R11.reuse, 0x1, -R7 ;  /* 0x000000010b077824 */ /* 0x040fe200078e0a07 */
[----:B------:R-:W-:Y:S01]  /*0460*/  LOP3.LUT R2, R2, 0xfffffffe, RZ, 0xc0, !PT ;  /* 0xfffffffe02027812 */ /* 0x000fe200078ec0ff */
[----:B------:R-:W-:Y:S01]  /*0470*/  IMAD.IADD R15, R11, 0x1, -R12 ;  /* 0x000000010b0f7824 */ /* 0x000fe200078e0a0c */
[----:B------:R-:W-:Y:S01]  /*0480*/  LOP3.LUT R0, R0, 0xfffffff8, RZ, 0xc0, !PT ;  /* 0xfffffff800007812 */ /* 0x000fe200078ec0ff */
[----:B------:R-:W-:Y:S01]  /*0490*/  IMAD.SHL.U32 R248, R7, 0x8, RZ ;  /* 0x0000000807f87824 */ /* 0x000fe200078e00ff */
[----:B------:R-:W-:Y:S01]  /*04a0*/  SHF.R.S32.HI R246, RZ, 0x3, R10 ;  /* 0x00000003fff67819 */ /* 0x000fe2000001140a */
[----:B------:R-:W-:Y:S01]  /*04b0*/  IMAD.IADD R11, R5, 0x1, -R2 ;  /* 0x00000001050b7824 */ /* 0x000fe200078e0a02 */
[----:B------:R-:W-:Y:S01]  /*04c0*/  SHF.R.S32.HI R2, RZ, 0x1f, R9 ;  /* 0x0000001fff027819 */ /* 0x000fe20000011409 */
[----:B------:R-:W-:Y:S01]  /*04d0*/  IMAD.IADD R5, R3, 0x1, -R0 ;  /* 0x0000000103057824 */ /* 0x000fe200078e0a00 */
[----:B------:R-:W-:Y:S01]  /*04e0*/  SHF.R.S32.HI R6, RZ, 0x6, R13 ;  /* 0x00000006ff067819 */ /* 0x000fe2000001140d */
[----:B------:R-:W-:Y:S01]  /*04f0*/  IMAD.SHL.U32 R0, R246, 0x40, RZ ;  /* 0x00000040f6007824 */ /* 0x000fe200078e00ff */
[----:B------:R-:W-:Y:S01]  /*0500*/  LEA.HI R16, R2, R9, RZ, 0x2 ;  /* 0x0000000902107211 */ /* 0x000fe200078f10ff */
[----:B------:R-:W-:Y:S01]  /*0510*/  IMAD.SHL.U32 R4, R11, 0x200, RZ ;  /* 0x000002000b047824 */ /* 0x000fe200078e00ff */
[----:B------:R-:W-:Y:S01]  /*0520*/  SHF.R.S32.HI R2, RZ, 0x1f, R8 ;  /* 0x0000001fff027819 */ /* 0x000fe20000011408 */
[----:B------:R-:W-:Y:S01]  /*0530*/  UIMAD UR20, UR49, 0x38, URZ ;  /* 0x00000038311478a4 */ /* 0x000fe2000f8e023f */
[----:B------:R-:W-:Y:S01]  /*0540*/  LOP3.LUT R0, R0, 0x1c0, RZ, 0xc0, !PT ;  /* 0x000001c000007812 */ /* 0x000fe200078ec0ff */
[----:B------:R-:W-:Y:S01]  /*0550*/  USHF.R.S32.HI UR52, URZ, 0x1f, UR50 ;  /* 0x0000001f3f347899 */ /* 0x000fe20008011432 */
[----:B------:R-:W-:Y:S01]  /*0560*/  LEA.HI R12, R2, R8, RZ, 0x3 ;  /* 0x00000008020c7211 */ /* 0x000fe200078f18ff */
[----:B------:R-:W-:Y:S01]  /*0570*/  UIADD3 UR19, UR12, UR13, URZ ;  /* 0x0000000d0c137290 */ /* 0x000fe2000fffe03f */
[----:B------:R-:W-:Y:S01]  /*0580*/  SHF.R.U32.HI R3, RZ, 0x3, R0 ;  /* 0x00000003ff037819 */ /* 0x000fe20000011600 */
[----:B------:R-:W-:Y:S01]  /*0590*/  UMOV UR56, 0x6 ;  /* 0x0000000600387882 */ /* 0x000fe20000000000 */
[----:B------:R-:W-:-:S02]  /*05a0*/  LOP3.LUT R2, R0, 0x38, R248, 0xf8, !PT ;  /* 0x0000003800027812 */ /* 0x000fc400078ef8f8 */
[----:B------:R-:W-:Y:S02]  /*05b0*/  LOP3.LUT R0, R12, 0xfffffff8, RZ, 0xc0, !PT ;  /* 0xfffffff80c007812 */ /* 0x000fe400078ec0ff */
[----:B------:R-:W-:Y:S01]  /*05c0*/  LOP3.LUT R241, R2, R3, RZ, 0x3c, !PT ;  /* 0x0000000302f17212 */ /* 0x000fe200078e3cff */
[----:B------:R-:W-:Y:S01]  /*05d0*/  IMAD.SHL.U32 R2, R180, 0x10, RZ ;  /* 0x00000010b4027824 */ /* 0x000fe200078e00ff */
[----:B------:R-:W-:Y:S01]  /*05e0*/  LOP3.LUT R3, R5, 0x1, RZ, 0xc0, !PT ;  /* 0x0000000105037812 */ /* 0x000fe200078ec0ff */
[----:B------:R-:W-:Y:S01]  /*05f0*/  IMAD.IADD R17, R8, 0x1, -R0 ;  /* 0x0000000108117824 */ /* 0x000fe200078e0a00 */
[----:B------:R-:W-:Y:S01]  /*0600*/  SHF.R.S32.HI R8, RZ, 0x7, R14 ;  /* 0x00000007ff087819 */ /* 0x000fe2000001140e */
[----:B------:R-:W-:Y:S01]  /*0610*/  IMAD.SHL.U32 R0, R7, 0x40, RZ ;  /* 0x0000004007007824 */ /* 0x000fe200078e00ff */
[----:B------:R-:W-:Y:S01]  /*0620*/  ISETP.NE.U32.AND P0, PT, R3, 0x1, PT ;  /* 0x000000010300780c */ /* 0x000fe20003f05070 */
[----:B------:R-:W-:Y:S01]  /*0630*/  IMAD R241, R6, 0x200, R241 ;  /* 0x0000020006f17824 */ /* 0x000fe200078e02f1 */
[----:B------:R-:W-:Y:S01]  /*0640*/  LOP3.LUT P4, RZ, R7, 0x2, RZ, 0xc0, !PT ;  /* 0x0000000207ff7812 */ /* 0x000fe2000788c0ff */
[----:B------:R1:W-:Y:S01]  /*0650*/  STL [R1+0x8], R17 ;  /* 0x0000081101007387 */ /* 0x0003e20000100800 */
[----:B------:R-:W-:-:S02]  /*0660*/  LOP3.LUT R0, R0, 0x1c0, RZ, 0xc0, !PT ;  /* 0x000001c000007812 */ /* 0x000fc400078ec0ff */
[----:B------:R-:W-:Y:S01]  /*0670*/  LOP3.LUT P3, RZ, R7, 0x4, RZ, 0xc0, !PT ;  /* 0x0000000407ff7812 */ /* 0x000fe2000786c0ff */
[----:B------:R-:W-:Y:S01]  /*0680*/  IMAD.SHL.U32 R7, R8, 0x8, RZ ;  /* 0x0000000808077824 */ /* 0x000fe200078e00ff */
[C---:B------:R-:W-:Y:S02]  /*0690*/  LOP3.LUT R176, R0.reuse, 0x8, R10, 0xf8, !PT ;  /* 0x0000000800b07812 */ /* 0x040fe400078ef80a */
[----:B------:R-:W-:Y:S02]  /*06a0*/  SHF.R.U32.HI R3, RZ, 0x3, R0 ;  /* 0x00000003ff037819 */ /* 0x000fe40000011600 */
[----:B------:R-:W-:Y:S01]  /*06b0*/  LOP3.LUT R2, R0, 0x30, R2, 0xf8, !PT ;  /* 0x0000003000027812 */ /* 0x000fe200078ef802 */
[----:B------:R-:W-:Y:S01]  /*06c0*/  IMAD R0, R6, 0x800, R4 ;  /* 0x0000080006007824 */ /* 0x000fe200078e0204 */
[----:B------:R-:W-:Y:S01]  /*06d0*/  LOP3.LUT R176, R176, R3, RZ, 0x3c, !PT ;  /* 0x00000003b0b07212 */ /* 0x000fe200078e3cff */
[----:B------:R-:W-:Y:S01]  /*06e0*/  IMAD.SHL.U32 R6, R6, 0x20, RZ ;  /* 0x0000002006067824 */ /* 0x000fe200078e00ff */
[----:B------:R-:W-:-:S02]  /*06f0*/  LOP3.LUT R2, R2, 0x8, R10, 0xf8, !PT ;  /* 0x0000000802027812 */ /* 0x000fc400078ef80a */
[C---:B------:R-:W-:Y:S01]  /*0700*/  R2P PR, R5.reuse, 0x6 ;  /* 0x0000000605007804 */ /* 0x040fe20000000000 */
[----:B------:R-:W-:Y:S01]  /*0710*/  IMAD.IADD R176, R0, 0x1, R176 ;  /* 0x0000000100b07824 */ /* 0x000fe200078e02b0 */
[----:B------:R-:W-:Y:S01]  /*0720*/  LOP3.LUT R3, R4, R2, R3, 0xf6, !PT ;  /* 0x0000000204037212 */ /* 0x000fe200078ef603 */
[----:B------:R-:W-:Y:S01]  /*0730*/  IMAD.SHL.U32 R0, R5, 0x40, RZ ;  /* 0x0000004005007824 */ /* 0x000fe200078e00ff */
[----:B------:R-:W-:Y:S01]  /*0740*/  LOP3.LUT R2, R7, 0x8, RZ, 0xc0, !PT ;  /* 0x0000000807027812 */ /* 0x000fe200078ec0ff */
[----:B------:R-:W-:Y:S01]  /*0750*/  IMAD.SHL.U32 R7, R11, 0x10, RZ ;  /* 0x000000100b077824 */ /* 0x000fe200078e00ff */
[----:B------:R-:W-:Y:S01]  /*0760*/  SEL R197, R197, 0x10, !P0 ;  /* 0x00000010c5c57807 */ /* 0x000fe20004000000 */
[----:B------:R-:W-:Y:S01]  /*0770*/  IMAD.SHL.U32 R5, R15, 0x2, RZ ;  /* 0x000000020f057824 */ /* 0x000fe200078e00ff */
[----:B------:R-:W-:Y:S01]  /*0780*/  LOP3.LUT R0, R0, 0x1c0, RZ, 0xc0, !PT ;  /* 0x000001c000007812 */ /* 0x000fe200078ec0ff */
[----:B------:R-:W-:Y:S01]  /*0790*/  IMAD.SHL.U32 R176, R176, 0x2, RZ ;  /* 0x00000002b0b07824 */ /* 0x000fe200078e00ff */
[----:B------:R-:W-:Y:S01]  /*07a0*/  LOP3.LUT R9, R2, 0x10, R7, 0xf8, !PT ;  /* 0x0000001002097812 */ /* 0x000fe200078ef807 */
[----:B------:R-:W-:Y:S01]  /*07b0*/  IMAD.SHL.U32 R3, R3, 0x2, RZ ;  /* 0x0000000203037824 */ /* 0x000fe200078e00ff */
[----:B------:R-:W-:-:S02]  /*07c0*/  SHF.R.U32.HI R4, RZ, 0x3, R0 ;  /* 0x00000003ff047819 */ /* 0x000fc40000011600 */
[----:B------:R-:W-:Y:S02]  /*07d0*/  LOP3.LUT R6, R0, 0x20, R6, 0xf8, !PT ;  /* 0x0000002000067812 */ /* 0x000fe400078ef806 */
[----:B------:R-:W-:Y:S01]  /*07e0*/  LOP3.LUT R7, R4, R0, R2, 0x1e, !PT ;  /* 0x0000000004077212 */ /* 0x000fe200078e1e02 */
[--C-:B------:R-:W-:Y:S01]  /*07f0*/  IMAD R0, R8, 0x1000, R5.reuse ;  /* 0x0000100008007824 */ /* 0x100fe200078e0205 */
[----:B------:R-:W-:Y:S01]  /*0800*/  LOP3.LUT R6, R6, R4, RZ, 0x3c, !PT ;  /* 0x0000000406067212 */ /* 0x000fe200078e3cff */
[----:B------:R-:W-:Y:S01]  /*0810*/  IMAD R4, R180, 0x400, R5 ;  /* 0x00000400b4047824 */ /* 0x000fe200078e0205 */
[----:B------:R-:W-:Y:S01]  /*0820*/  SHF.R.S32.HI R5, RZ, 0x2, R16 ;  /* 0x00000002ff057819 */ /* 0x000fe20000011410 */
[----:B------:R-:W-:Y:S02]  /*0830*/  IMAD R0, R189, 0x400, R0 ;  /* 0x00000400bd007824 */ /* 0x000fe400078e0200 */
[----:B------:R-:W-:Y:S02]  /*0840*/  IMAD.SHL.U32 R2, R17, 0x40, RZ ;  /* 0x0000004011027824 */ /* 0x000fe400078e00ff */
[----:B------:R-:W-:-:S02]  /*0850*/  IMAD.IADD R247, R4, 0x1, R7 ;  /* 0x0000000104f77824 */ /* 0x000fc400078e0207 */
[----:B------:R-:W-:Y:S01]  /*0860*/  IMAD.IADD R199, R6, 0x1, R0 ;  /* 0x0000000106c77824 */ /* 0x000fe200078e0200 */
[----:B------:R-:W-:Y:S01]  /*0870*/  LOP3.LUT R2, R2, 0x1c0, RZ, 0xc0, !PT ;  /* 0x000001c002027812 */ /* 0x000fe200078ec0ff */
[----:B------:R-:W-:Y:S01]  /*0880*/  IMAD.SHL.U32 R0, R11, 0x8, RZ ;  /* 0x000000080b007824 */ /* 0x000fe200078e00ff */
[----:B------:R-:W-:Y:S01]  /*0890*/  LEA R247, R247, 0x6000, 0x1 ;  /* 0x00006000f7f77811 */ /* 0x000fe200078e08ff */
[----:B------:R-:W-:Y:S01]  /*08a0*/  IMAD.SHL.U32 R6, R12, 0x40, RZ ;  /* 0x000000400c067824 */ /* 0x000fe200078e00ff */
[----:B------:R-:W-:Y:S01]  /*08b0*/  SHF.R.U32.HI R4, RZ, 0x3, R2 ;  /* 0x00000003ff047819 */ /* 0x000fe20000011602 */
[----:B------:R-:W-:Y:S01]  /*08c0*/  IMAD R8, R189, 0x10, R5 ;  /* 0x00000010bd087824 */ /* 0x000fe200078e0205 */
[----:B------:R-:W-:Y:S01]  /*08d0*/  LOP3.LUT R7, R2, 0x8, R0, 0xf8, !PT ;  /* 0x0000000802077812 */ /* 0x000fe200078ef800 */
[----:B------:R-:W-:Y:S01]  /*08e0*/  IMAD.MOV.U32 R5, RZ, RZ, 0x20 ;  /* 0x00000020ff057424 */ /* 0x000fe200078e00ff */
[----:B------:R-:W-:Y:S01]  /*08f0*/  LOP3.LUT R0, R6, 0xfffffe00, RZ, 0xc0, !PT ;  /* 0xfffffe0006007812 */ /* 0x000fe200078ec0ff */
[----:B------:R-:W-:Y:S01]  /*0900*/  IMAD.SHL.U32 R199, R199, 0x2, RZ ;  /* 0x00000002c7c77824 */ /* 0x000fe200078e00ff */
[C---:B------:R-:W-:Y:S01]  /*0910*/  IADD3 R6, R247.reuse, 0x420, RZ ;  /* 0x00000420f7067810 */ /* 0x040fe20007ffe0ff */
[----:B------:R1:W-:Y:S01]  /*0920*/  STL [R1], R8 ;  /* 0x0000000801007387 */ /* 0x0003e20000100800 */
[----:B------:R-:W-:Y:S01]  /*0930*/  @P1 IADD3 R6, R247, 0x3e0, RZ ;  /* 0x000003e0f7061810 */ /* 0x000fe20007ffe0ff */
[----:B------:R-:W-:Y:S01]  /*0940*/  IMAD R189, R189, 0x400, R0 ;  /* 0x00000400bdbd7824 */ /* 0x000fe200078e0200 */
[----:B------:R-:W-:Y:S01]  /*0950*/  LOP3.LUT R2, R4, R9, R2, 0x1e, !PT ;  /* 0x0000000904027212 */ /* 0x000fe200078e1e02 */
[----:B------:R-:W-:Y:S01]  /*0960*/  IMAD R180, R180, 0x400, R0 ;  /* 0x00000400b4b47824 */ /* 0x000fe200078e0200 */
[----:B------:R-:W-:Y:S01]  /*0970*/  LOP3.LUT R4, R7, R4, RZ, 0x3c, !PT ;  /* 0x0000000407047212 */ /* 0x000fe200078e3cff */
[----:B------:R1:W-:Y:S01]  /*0980*/  STL [R1+0x4], R6 ;  /* 0x0000040601007387 */ /* 0x0003e20000100800 */
[----:B------:R-:W-:Y:S01]  /*0990*/  LOP3.LUT R188, R2, R0, RZ, 0xfc, !PT ;  /* 0x0000000002bc7212 */ /* 0x000fe200078efcff */
[----:B------:R-:W-:Y:S01]  /*09a0*/  IMAD.MOV.U32 R0, RZ, RZ, 0x40 ;  /* 0x00000040ff007424 */ /* 0x000fe200078e00ff */
[----:B------:R-:W-:Y:S01]  /*09b0*/  SEL R178, R5, 0xffffffe0, !P4 ;  /* 0xffffffe005b27807 */ /* 0x000fe20006000000 */
[----:B------:R-:W-:Y:S01]  /*09c0*/  IMAD.IADD R189, R189, 0x1, R4 ;  /* 0x00000001bdbd7824 */ /* 0x000fe200078e0204 */
[----:B------:R-:W-:Y:S01]  /*09d0*/  SEL R5, R5, 0xffffffe0, !P1 ;  /* 0xffffffe005057807 */ /* 0x000fe20004800000 */
[----:B------:R-:W-:Y:S01]  /*09e0*/  IMAD.IADD R180, R4, 0x1, R180 ;  /* 0x0000000104b47824 */ /* 0x000fe200078e02b4 */
[----:B------:R-:W-:Y:S01]  /*09f0*/  SEL R0, R0, 0xffffffc0, !P3 ;  /* 0xffffffc000007807 */ /* 0x000fe20005800000 */
[----:B------:R-:W-:Y:S01]  /*0a00*/  IMAD.IADD R179, R176, 0x1, R178 ;  /* 0x00000001b0b37824 */ /* 0x000fe200078e02b2 */
[----:B------:R-:W-:Y:S01]  /*0a10*/  IADD3 R2, R8, -0x40, RZ ;  /* 0xffffffc008027810 */ /* 0x000fe20007ffe0ff */
[----:B------:R-:W-:Y:S01]  /*0a20*/  IMAD.IADD R198, R199, 0x1, R5 ;  /* 0x00000001c7c67824 */ /* 0x000fe200078e0205 */
[C---:B------:R-:W-:Y:S01]  /*0a30*/  IADD3 R250, R247.reuse, 0x40, RZ ;  /* 0x00000040f7fa7810 */ /* 0x040fe20007ffe0ff */
[----:B------:R-:W-:Y:S01]  /*0a40*/  IMAD.IADD R177, R176, 0x1, R0 ;  /* 0x00000001b0b17824 */ /* 0x000fe200078e0200 */
[----:B------:R-:W-:Y:S01]  /*0a50*/  @P2 IADD3 R250, R247, -0x40, RZ ;  /* 0xffffffc0f7fa2810 */ /* 0x000fe20007ffe0ff */
[----:B------:R-:W-:Y:S01]  /*0a60*/  IMAD.IADD R200, R199, 0x1, R197 ;  /* 0x00000001c7c87824 */ /* 0x000fe200078e02c5 */
[----:B------:R-:W-:Y:S01]  /*0a70*/  SHF.R.S32.HI R4, RZ, 0x1f, R2 ;  /* 0x0000001fff047819 */ /* 0x000fe20000011402 */
[----:B------:R-:W-:Y:S01]  /*0a80*/  IMAD.SHL.U32 R244, R2, 0x4, RZ ;  /* 0x0000000402f47824 */ /* 0x000fe200078e00ff */
[----:B------:R-:W-:Y:S01]  /*0a90*/  LEA R180, R180, 0xa000, 0x1 ;  /* 0x0000a000b4b47811 */ /* 0x000fe200078e08ff */
[----:B------:R-:W-:Y:S01]  /*0aa0*/  IMAD.IADD R178, R178, 0x1, R177 ;  /* 0x00000001b2b27824 */ /* 0x000fe200078e02b1 */
[----:B------:R-:W-:Y:S01]  /*0ab0*/  SHF.L.U64.HI R245, R2, 0x2, R4 ;  /* 0x0000000202f57819 */ /* 0x000fe20000010204 */
[----:B------:R-:W-:-:S02]  /*0ac0*/  IMAD.IADD R252, R5, 0x1, R247 ;  /* 0x0000000105fc7824 */ /* 0x000fc400078e02f7 */
[----:B------:R-:W-:Y:S02]  /*0ad0*/  IMAD.IADD R197, R197, 0x1, R198 ;  /* 0x00000001c5c57824 */ /* 0x000fe400078e02c6 */
[----:B------:R-:W-:Y:S02]  /*0ae0*/  IMAD.IADD R251, R5, 0x1, R250 ;  /* 0x0000000105fb7824 */ /* 0x000fe400078e02fa */
.L_x_1208:
[----:B------:R-:W-:Y:S01]  /*0af0*/  ULDC.64 UR6, c[0x0][0x258] ;  /* 0x0000960000067ab9 */ /* 0x000fe20000000a00 */
[----:B------:R-:W-:Y:S01]  /*0b00*/  ISETP.NE.U32.AND P1, PT, RZ, c[0x0][0x250], PT ;  /* 0x00009400ff007a0c */ /* 0x000fe20003f25070 */
[----:B------:R-:W-:Y:S02]  /*0b10*/  UISETP.NE.U32.AND UP1, UPT, URZ, UR6, UPT ;  /* 0x000000063f00728c */ /* 0x000fe4000bf25070 */
[----:B------:R-:W-:Y:S01]  /*0b20*/  ULDC.64 UR8, c[0x0][0x258] ;  /* 0x0000960000087ab9 */ /* 0x000fe20000000a00 */
[----:B------:R-:W-:Y:S01]  /*0b30*/  ISETP.NE.AND.EX P1, PT, RZ, c[0x0][0x254], PT, P1 ;  /* 0x00009500ff007a0c */ /* 0x000fe20003f25310 */
[----:B------:R-:W-:-:S06]  /*0b40*/  UISETP.NE.AND.EX UP1, UPT, URZ, UR7, UPT, UP1 ;  /* 0x000000073f00728c */ /* 0x000fcc000bf25310 */
[----:B------:R-:W-:-:S05]  /*0b50*/  PLOP3.LUT P0, PT, PT, PT, UP1, 0x80, 0x0 ;  /* 0x000000000000781c */ /* 0x000fca0003f0f018 */
[----:B------:R-:W-:Y:S01]  /*0b60*/  @UP1 UMOV UR6, 0x4 ;  /* 0x0000000400061882 */ /* 0x000fe20000000000 */
[----:B---3--:R-:W2:Y:S01]  /*0b70*/  @P1 S2R R7, SR_CTAID.Y ;  /* 0x0000000000071919 */ /* 0x008ea20000002600 */
[----:B-1----:R-:W-:-:S06]  /*0b80*/  @P1 IMAD.MOV.U32 R6, RZ, RZ, 0x4 ;  /* 0x00000004ff061424 */ /* 0x002fcc00078e00ff */
[----:B------:R-:W1:Y:S01]  /*0b90*/  @P0 S2R R0, SR_CTAID.Y ;  /* 0x0000000000000919 */ /* 0x000e620000002600 */
[----:B--2---:R-:W-:-:S06]  /*0ba0*/  @P1 IMAD.WIDE R6, R7, R6, c[0x0][0x250] ;  /* 0x0000940007061625 */ /* 0x004fcc00078e0206 */
[----:B------:R-:W2:Y:S01]  /*0bb0*/  @P1 LDG.E R6, [R6.64] ;  /* 0x0000000406061981 */ /* 0x000ea2000c1e1900 */
[----:B-1----:R-:W1:Y:S02]  /*0bc0*/  @P0 R2UR UR7, R0 ;  /* 0x00000000000703c2 */ /* 0x002e6400000e0000 */
[----:B-1----:R-:W-:Y:S02]  /*0bd0*/  @UP1 UIMAD.WIDE UR6, UR7, UR6, UR8 ;  /* 0x00000006070612a5 */ /* 0x002fe4000f8e0208 */
[----:B------:R-:W-:Y:S02]  /*0be0*/  UMOV UR25, URZ ;  /* 0x0000003f00197c82 */ /* 0x000fe40008000000 */
[----:B------:R-:W-:Y:S02]  /*0bf0*/  ULDC.64 UR8, c[0x0][0x218] ;  /* 0x0000860000087ab9 */ /* 0x000fe40000000a00 */
[----:B------:R-:W-:Y:S02]  /*0c00*/  IMAD.U32 R4, RZ, RZ, UR6 ;  /* 0x00000006ff047e24 */ /* 0x000fe4000f8e00ff */
[----:B------:R-:W-:Y:S01]  /*0c10*/  IMAD.U32 R5, RZ, RZ, UR7 ;  /* 0x00000007ff057e24 */ /* 0x000fe2000f8e00ff */
[----:B------:R-:W-:-:S04]  /*0c20*/  ULDC.64 UR6, c[0x0][0x268] ;  /* 0x00009a0000067ab9 */ /* 0x000fc80000000a00 */
[----:B------:R-:W3:Y:S01]  /*0c30*/  @P0 LDG.E R0, [R4.64] ;  /* 0x0000000404000981 */ /* 0x000ee2000c1e1900 */
[----:B------:R-:W-:-:S04]  /*0c40*/  @!UP1 UISETP.NE.U32.AND UP0, UPT, URZ, UR6, UPT ;  /* 0x000000063f00928c */ /* 0x000fc8000bf05070 */
[----:B------:R-:W-:-:S04]  /*0c50*/  @!UP1 UISETP.NE.AND.EX UP0, UPT, URZ, UR7, UPT, UP0 ;  /* 0x000000073f00928c */ /* 0x000fc8000bf05300 */
[----:B------:R-:W-:Y:S02]  /*0c60*/  @!UP1 USEL UR9, URZ, UR9, !UP0 ;  /* 0x000000093f099287 */ /* 0x000fe4000c000000 */
[----:B------:R-:W-:Y:S01]  /*0c70*/  USHF.L.U32 UR6, UR39, 0x7, URZ ;  /* 0x0000000727067899 */ /* 0x000fe2000800063f */
[----:B--2---:R-:W1:Y:S08]  /*0c80*/  @P1 R2UR UR25, R6 ;  /* 0x00000000061913c2 */ /* 0x004e7000000e0000 */
[----:B---3--:R-:W1:Y:S02]  /*0c90*/  @P0 R2UR UR10, R0 ;  /* 0x00000000000a03c2 */ /* 0x008e6400000e0000 */
[----:B-1----:R-:W-:-:S02]  /*0ca0*/  @UP1 UIADD3 UR7, UR10, -UR25, URZ ;  /* 0x800000190a071290 */ /* 0x002fc4000fffe03f */
        /* <DEDUP_REMOVED lines=9> */
[----:B------:R-:W4:Y:S01]  /*0d40*/  S2R R7, SR_CTAID.X ;  /* 0x0000000000077919 */ /* 0x000f220000002500 */
[----:B------:R-:W-:Y:S01]  /*0d50*/  ULDC UR7, c[0x0][0x1c8] ;  /* 0x0000720000077ab9 */ /* 0x000fe20000000800 */
[----:B------:R-:W-:Y:S01]  /*0d60*/  ISETP.NE.AND P3, PT, RZ, c[0x0][0x1c8], PT ;  /* 0x00007200ff007a0c */ /* 0x000fe20003f65270 */
[----:B------:R-:W-:Y:S02]  /*0d70*/  ULDC UR55, c[0x0][0x214] ;  /* 0x0000850000377ab9 */ /* 0x000fe40000000800 */
[----:B------:R-:W5:Y:S01]  /*0d80*/  S2UR UR33, SR_CTAID.Y ;  /* 0x00000000002179c3 */ /* 0x000f620000002600 */
[----:B------:R-:W-:-:S02]  /*0d90*/  UISETP.NE.U32.AND UP1, UPT, URZ, UR8, UPT ;  /* 0x000000083f00728c */ /* 0x000fc4000bf25070 */
[----:B------:R-:W-:Y:S02]  /*0da0*/  UIADD3 UR26, UR55, 0x3f, URZ ;  /* 0x0000003f371a7890 */ /* 0x000fe4000fffe03f */
[----:B------:R-:W-:Y:S02]  /*0db0*/  ULDC.U8 UR8, c[0x0][0x328] ;  /* 0x0000ca0000087ab9 */ /* 0x000fe40000000000 */
[----:B------:R-:W-:Y:S02]  /*0dc0*/  UISETP.NE.AND UP0, UPT, UR8, URZ, UPT ;  /* 0x0000003f0800728c */ /* 0x000fe4000bf05270 */
[----:B------:R-:W-:Y:S01]  /*0dd0*/  USHF.R.S32.HI UR8, URZ, 0x1f, UR26 ;  /* 0x0000001f3f087899 */ /* 0x000fe2000801141a */
[----:B---3--:R-:W3:Y:S01]  /*0de0*/  MUFU.RCP R4, R4 ;  /* 0x0000000400047308 */ /* 0x008ee20000001000 */
[----:B------:R-:W-:Y:S02]  /*0df0*/  UISETP.NE.AND.EX UP1, UPT, URZ, UR9, UPT, UP1 ;  /* 0x000000093f00728c */ /* 0x000fe4000bf25310 */
[----:B------:R-:W-:Y:S01]  /*0e00*/  ULEA.HI UR31, UR8, UR26, URZ, 0x6 ;  /* 0x0000001a081f7291 */ /* 0x000fe2000f8f303f */
[----:B-1----:R-:W-:Y:S01]  /*0e10*/  IABS R2, R2 ;  /* 0x0000000200027213 */ /* 0x002fe20000000000 */
[----:B--2---:R-:W-:-:S02]  /*0e20*/  ULOP3.LUT UR7, UR38, UR7, URZ, 0x3c, !UPT ;  /* 0x0000000726077292 */ /* 0x004fc4000f8e3c3f */
[----:B------:R-:W-:Y:S02]  /*0e30*/  ULDC UR27, c[0x0][0x214] ;  /* 0x00008500001b7ab9 */ /* 0x000fe40000000800 */
[----:B------:R-:W-:Y:S02]  /*0e40*/  ULDC UR36, c[0x0][0x22c] ;  /* 0x00008b0000247ab9 */ /* 0x000fe40000000800 */
[----:B------:R-:W-:Y:S01]  /*0e50*/  ISETP.LE.AND P2, PT, RZ, UR7, PT ;  /* 0x00000007ff007c0c */ /* 0x000fe2000bf43270 */
[----:B------:R-:W-:Y:S02]  /*0e60*/  ULDC UR9, c[0x0][0x1c0] ;  /* 0x0000700000097ab9 */ /* 0x000fe40000000800 */
[----:B-----5:R-:W-:Y:S01]  /*0e70*/  UIMAD.WIDE UR10, UR33, 0x80, URZ ;  /* 0x00000080210a78a5 */ /* 0x020fe2000f8e023f */
[----:B---3--:R-:W-:Y:S01]  /*0e80*/  IADD3 R4, R4, 0xffffffe, RZ ;  /* 0x0ffffffe04047810 */ /* 0x008fe20007ffe0ff */
[----:B------:R-:W-:Y:S02]  /*0e90*/  @UP0 UIMAD UR7, UR33, UR27, URZ ;  /* 0x0000001b210702a4 */ /* 0x000fe4000f8e023f */
[----:B------:R-:W-:Y:S01]  /*0ea0*/  USEL UR44, UR10, URZ, UP1 ;  /* 0x0000003f0a2c7287 */ /* 0x000fe20008800000 */
[----:B------:R-:W1:Y:S01]  /*0eb0*/  F2I.FTZ.U32.TRUNC.NTZ R5, R4 ;  /* 0x0000000400057305 */ /* 0x000e62000021f000 */
[----:B------:R-:W-:-:S02]  /*0ec0*/  ULOP3.LUT UR10, UR31, 0xffffffc0, URZ, 0xc0, !UPT ;  /* 0xffffffc01f0a7892 */ /* 0x000fc4000f8ec03f */
[----:B------:R-:W-:Y:S02]  /*0ed0*/  UIMAD UR36, UR38, UR36, URZ ;  /* 0x00000024262472a4 */ /* 0x000fe4000f8e023f */
[----:B------:R-:W-:Y:S02]  /*0ee0*/  @!UP0 UIMAD UR9, UR33, UR9, UR38 ;  /* 0x00000009210982a4 */ /* 0x000fe4000f8e0226 */
[----:B------:R-:W-:Y:S02]  /*0ef0*/  UIADD3 UR10, UR10, -0x40, URZ ;  /* 0xffffffc00a0a7890 */ /* 0x000fe4000fffe03f */
[----:B------:R-:W-:Y:S02]  /*0f00*/  ULDC.U8 UR28, c[0x0][0x3d0] ;  /* 0x0000f400001c7ab9 */ /* 0x000fe40000000000 */
[----:B------:R-:W-:Y:S02]  /*0f10*/  ULDC UR29, c[0x0][0x234] ;  /* 0x00008d00001d7ab9 */ /* 0x000fe40000000800 */
[----:B------:R-:W-:-:S02]  /*0f20*/  ULDC UR48, c[0x0][0x1c0] ;  /* 0x0000700000307ab9 */ /* 0x000fc40000000800 */
[----:B------:R-:W-:Y:S01]  /*0f30*/  USEL UR41, UR11, URZ, UP1 ;  /* 0x0000003f0b297287 */ /* 0x000fe20008800000 */
[--C-:B-1----:R-:W-:Y:S01]  /*0f40*/  IMAD.MOV R0, RZ, RZ, -R5.reuse ;  /* 0x000000ffff007224 */ /* 0x102fe200078e0a05 */
[----:B------:R-:W-:Y:S01]  /*0f50*/  @UP0 UIMAD UR29, UR38, UR29, UR7 ;  /* 0x0000001d261d02a4 */ /* 0x000fe2000f8e0207 */
[----:B------:R-:W-:Y:S01]  /*0f60*/  IMAD.MOV.U32 R4, RZ, RZ, RZ ;  /* 0x000000ffff047224 */ /* 0x000fe200078e00ff */
[----:B------:R-:W-:Y:S01]  /*0f70*/  USHF.R.S32.HI UR37, URZ, 0x1f, UR25 ;  /* 0x0000001f3f257899 */ /* 0x000fe20008011419 */
[----:B------:R-:W-:Y:S01]  /*0f80*/  IMAD R0, R0, R6, RZ ;  /* 0x0000000600007224 */ /* 0x000fe200078e02ff */
[----:B------:R-:W-:Y:S02]  /*0f90*/  USHF.R.S32.HI UR30, URZ, 0x1f, UR6 ;  /* 0x0000001f3f1e7899 */ /* 0x000fe40008011406 */
[----:B------:R-:W-:Y:S01]  /*0fa0*/  USHF.R.S32.HI UR40, URZ, 0x1f, UR33 ;  /* 0x0000001f3f287899 */ /* 0x000fe20008011421 */
[----:B------:R-:W-:Y:S01]  /*0fb0*/  IMAD.HI.U32 R0, R5, R0, R4 ;  /* 0x0000000005007227 */ /* 0x000fe200078e0004 */
[----:B------:R-:W-:-:S02]  /*0fc0*/  USHF.R.S32.HI UR47, URZ, 0x1f, UR38 ;  /* 0x0000001f3f2f7899 */ /* 0x000fc40008011426 */
[----:B------:R-:W-:Y:S01]  /*0fd0*/  USHF.R.S32.HI UR48, URZ, 0x1f, UR48 ;  /* 0x0000001f3f307899 */ /* 0x000fe20008011430 */
[----:B------:R-:W-:Y:S01]  /*0fe0*/  IMAD.MOV.U32 R4, RZ, RZ, R2 ;  /* 0x000000ffff047224 */ /* 0x000fe200078e0002 */
[----:B------:R-:W-:Y:S02]  /*0ff0*/  USHF.R.S32.HI UR45, URZ, 0x1f, UR36 ;  /* 0x0000001f3f2d7899 */ /* 0x000fe40008011424 */
[----:B------:R-:W-:Y:S01]  /*1000*/  @!UP0 UIMAD UR29, UR9, UR27, URZ ;  /* 0x0000001b091d82a4 */ /* 0x000fe2000f8e023f */
[----:B------:R-:W-:Y:S01]  /*1010*/  IMAD.HI.U32 R0, R0, R4, RZ ;  /* 0x0000000400007227 */ /* 0x000fe200078e00ff */
[----:B------:R-:W-:-:S03]  /*1020*/  USHF.R.S32.HI UR11, URZ, 0x1f, UR10 ;  /* 0x0000001f3f0b7899 */ /* 0x000fc6000801140a */
[----:B------:R-:W-:-:S04]  /*1030*/  IMAD.MOV R2, RZ, RZ, -R0 ;  /* 0x000000ffff027224 */ /* 0x000fc800078e0a00 */
[----:B------:R-:W-:Y:S02]  /*1040*/  IMAD R2, R6, R2, R4 ;  /* 0x0000000206027224 */ /* 0x000fe400078e0204 */
[----:B----4-:R-:W-:-:S03]  /*1050*/  IMAD.WIDE.U32 R4, R7, c[0x0][0x3d8], RZ ;  /* 0x0000f60007047a25 */ /* 0x010fc600078e00ff */
[----:B------:R-:W-:-:S13]  /*1060*/  ISETP.GT.U32.AND P1, PT, R6, R2, PT ;  /* 0x000000020600720c */ /* 0x000fda0003f24070 */
[----:B------:R-:W-:Y:S01]  /*1070*/  @!P1 IMAD.IADD R2, R2, 0x1, -R6 ;  /* 0x0000000102029824 */ /* 0x000fe200078e0a06 */
[----:B------:R-:W-:Y:S02]  /*1080*/  @!P1 IADD3 R0, R0, 0x1, RZ ;  /* 0x0000000100009810 */ /* 0x000fe40007ffe0ff */
[----:B------:R-:W-:Y:S02]  /*1090*/  ISETP.NE.AND P1, PT, RZ, UR28, PT ;  /* 0x0000001cff007c0c */ /* 0x000fe4000bf25270 */
[----:B------:R-:W-:Y:S01]  /*10a0*/  ISETP.GE.U32.AND P0, PT, R2, R6, PT ;  /* 0x000000060200720c */ /* 0x000fe20003f06070 */
[----:B------:R-:W-:Y:S01]  /*10b0*/  IMAD R2, R7, c[0x0][0x3dc], R5 ;  /* 0x0000f70007027a24 */ /* 0x000fe200078e0205 */
[----:B------:R-:W-:-:S04]  /*10c0*/  SEL R21, R4, RZ, P1 ;  /* 0x000000ff04157207 */ /* 0x000fc80000800000 */
[----:B------:R-:W-:-:S07]  /*10d0*/  SEL R20, R2, RZ, P1 ;  /* 0x000000ff02147207 */ /* 0x000fce0000800000 */
        /* <DEDUP_REMOVED lines=9> */
.L_x_1201:
[----:B------:R-:W-:Y:S02]  /*1170*/  ULDC UR7, c[0x0][0x1c0] ;  /* 0x0000700000077ab9 */ /* 0x000fe40000000800 */
[----:B------:R-:W-:Y:S02]  /*1180*/  UIMAD UR7, UR33, UR7, UR38 ;  /* 0x00000007210772a4 */ /* 0x000fe4000f8e0226 */
[----:B------:R-:W-:Y:S02]  /*1190*/  ULDC UR8, c[0x0][0x224] ;  /* 0x0000890000087ab9 */ /* 0x000fe40000000800 */
[----:B------:R-:W-:Y:S02]  /*11a0*/  UIMAD UR34, UR7, UR8, URZ ;  /* 0x00000008072272a4 */ /* 0x000fe4000f8e023f */
.L_x_1202:
[----:B------:R-:W2:Y:S01]  /*11b0*/  LDL R23, [R1] ;  /* 0x0000000001177983 */ /* 0x000ea20000100800 */
[----:B------:R-:W-:Y:S01]  /*11c0*/  ULDC.64 UR8, c[0x0][0x178] ;  /* 0x00005e0000087ab9 */ /* 0x000fe20000000a00 */
[----:B------:R-:W-:Y:S01]  /*11d0*/  SHF.R.S32.HI R12, RZ, 0x1f, R246 ;  /* 0x0000001fff0c7819 */ /* 0x000fe200000114f6 */
[----:B------:R-:W-:Y:S01]  /*11e0*/  UIMAD UR7, UR40, UR8, URZ ;  /* 0x00000008280772a4 */ /* 0x000fe2000f8e023f */
[----:B------:R-:W1:Y:S01]  /*11f0*/  S2R R22, SR_CTAID.Y ;  /* 0x0000000000167919 */ /* 0x000e620000002600 */
[----:B------:R-:W-:Y:S01]  /*1200*/  SHF.R.S32.HI R249, RZ, 0x1f, R248 ;  /* 0x0000001ffff97819 */ /* 0x000fe200000114f8 */
[----:B------:R-:W-:Y:S01]  /*1210*/  UIADD3 UR25, UP0, UR6, UR25, URZ ;  /* 0x0000001906197290 */ /* 0x000fe2000ff1e03f */
[----:B------:R-:W-:Y:S01]  /*1220*/  IMAD R4, R12, c[0x0][0x1a0], RZ ;  /* 0x000068000c047a24 */ /* 0x000fe200078e02ff */
[----:B------:R-:W-:Y:S01]  /*1230*/  UIMAD UR32, UR33, UR9, UR7 ;  /* 0x00000009212072a4 */ /* 0x000fe2000f8e0207 */
[----:B------:R-:W-:Y:S01]  /*1240*/  IMAD.WIDE.U32 R10, R246, c[0x0][0x1a0], RZ ;  /* 0x00006800f60a7a25 */ /* 0x000fe200078e00ff */
[----:B------:R-:W-:-:S02]  /*1250*/  UIADD3.X UR30, UR37, UR30, URZ, UP0, !UPT ;  /* 0x0000001e251e7290 */ /* 0x000fc400087fe43f */
[----:B------:R-:W-:Y:S01]  /*1260*/  ULDC.64 UR8, c[0x0][0x1a8] ;  /* 0x00006a0000087ab9 */ /* 0x000fe20000000a00 */
[----:B------:R-:W-:Y:S01]  /*1270*/  IMAD R4, R246, c[0x0][0x1a4], R4 ;  /* 0x00006900f6047a24 */ /* 0x000fe200078e0204 */
[----:B------:R-:W-:Y:S01]  /*1280*/  UIMAD UR7, UR47, UR8, URZ ;  /* 0x000000082f0772a4 */ /* 0x000fe2000f8e023f */
[----:B------:R-:W-:Y:S01]  /*1290*/  IMAD.U32 R2, RZ, RZ, UR25 ;  /* 0x00000019ff027e24 */ /* 0x000fe2000f8e00ff */
[----:B------:R-:W-:Y:S01]  /*12a0*/  ULDC.64 UR26, c[0x0][0x180] ;  /* 0x00006000001a7ab9 */ /* 0x000fe20000000a00 */
[----:B------:R-:W-:Y:S01]  /*12b0*/  IMAD.IADD R5, R11, 0x1, R4 ;  /* 0x000000010b057824 */ /* 0x000fe200078e0204 */
[----:B------:R-:W-:Y:S01]  /*12c0*/  UIMAD UR35, UR38, UR9, UR7 ;  /* 0x00000009262372a4 */ /* 0x000fe2000f8e0207 */
[----:B------:R-:W-:Y:S01]  /*12d0*/  IMAD.MOV.U32 R4, RZ, RZ, R10 ;  /* 0x000000ffff047224 */ /* 0x000fe200078e000a */
[----:B------:R-:W-:Y:S01]  /*12e0*/  UIMAD UR26, UR40, UR26, URZ ;  /* 0x0000001a281a72a4 */ /* 0x000fe2000f8e023f */
[----:B------:R-:W-:Y:S01]  /*12f0*/  IMAD R8, R13, c[0x0][0x1b8], RZ ;  /* 0x00006e000d087a24 */ /* 0x000fe200078e02ff */
[----:B------:R-:W-:Y:S01]  /*1300*/  ULDC.64 UR8, c[0x0][0x368] ;  /* 0x0000da0000087ab9 */ /* 0x000fe20000000a00 */
[----:B------:R-:W-:Y:S01]  /*1310*/  IMAD.WIDE.U32 R4, R2, c[0x0][0x1a0], R4 ;  /* 0x0000680002047a25 */ /* 0x000fe200078e0004 */
[----:B------:R-:W-:-:S02]  /*1320*/  UIMAD UR7, UR40, UR8, URZ ;  /* 0x00000008280772a4 */ /* 0x000fc4000f8e023f */
[----:B------:R-:W-:Y:S01]  /*1330*/  UIMAD UR26, UR33, UR27, UR26 ;  /* 0x0000001b211a72a4 */ /* 0x000fe2000f8e021a */
[----:B------:R-:W-:Y:S01]  /*1340*/  IMAD R2, R0, c[0x0][0x1bc], R8 ;  /* 0x00006f0000027a24 */ /* 0x000fe200078e0208 */
[----:B------:R-:W-:Y:S01]  /*1350*/  UIMAD UR28, UR33, UR9, UR7 ;  /* 0x00000009211c72a4 */ /* 0x000fe2000f8e0207 */
[----:B-1----:R-:W-:Y:S02]  /*1360*/  IMAD.WIDE.U32 R6, R22, c[0x0][0x188], R248 ;  /* 0x0000620016067a25 */ /* 0x002fe400078e00f8 */
[----:B------:R-:W-:Y:S02]  /*1370*/  ULDC.64 UR8, c[0x0][0x188] ;  /* 0x0000620000087ab9 */ /* 0x000fe40000000a00 */
[----:B------:R-:W-:Y:S01]  /*1380*/  UIMAD UR8, UR40, UR8, URZ ;  /* 0x00000008280872a4 */ /* 0x000fe2000f8e023f */
[----:B------:R-:W-:-:S03]  /*1390*/  IMAD.WIDE.U32 R14, R246, c[0x0][0x198], RZ ;  /* 0x00006600f60e7a25 */ /* 0x000fc600078e00ff */
[----:B------:R-:W-:Y:S01]  /*13a0*/  UIMAD UR6, UR33, UR9, UR8 ;  /* 0x00000009210672a4 */ /* 0x000fe2000f8e0208 */
[----:B------:R-:W-:Y:S02]  /*13b0*/  IMAD.WIDE.U32 R8, R22, c[0x0][0x368], R248 ;  /* 0x0000da0016087a25 */ /* 0x000fe400078e00f8 */
[----:B------:R-:W-:-:S03]  /*13c0*/  ULDC.64 UR8, c[0x0][0x1a0] ;  /* 0x0000680000087ab9 */ /* 0x000fc60000000a00 */
[----:B------:R-:W-:Y:S01]  /*13d0*/  IADD3 R7, R7, UR6, RZ ;  /* 0x0000000607077c10 */ /* 0x000fe2000fffe0ff */
[----:B------:R-:W-:Y:S01]  /*13e0*/  UIMAD UR6, UR30, UR8, URZ ;  /* 0x000000081e0672a4 */ /* 0x000fe2000f8e023f */
[----:B------:R-:W-:-:S03]  /*13f0*/  IADD3 R9, R9, UR28, RZ ;  /* 0x0000001c09097c10 */ /* 0x000fc6000fffe0ff */
[----:B------:R-:W-:Y:S01]  /*1400*/  IMAD.WIDE.U32 R6, R0, c[0x0][0x1b8], R6 ;  /* 0x00006e0000067a25 */ /* 0x000fe200078e0006 */
[----:B------:R-:W-:-:S03]  /*1410*/  UIMAD UR6, UR25, UR9, UR6 ;  /* 0x00000009190672a4 */ /* 0x000fc6000f8e0206 */
[----:B------:R-:W-:Y:S01]  /*1420*/  IMAD.IADD R2, R7, 0x1, R2 ;  /* 0x0000000107027824 */ /* 0x000fe200078e0202 */
[----:B------:R-:W-:Y:S01]  /*1430*/  IADD3 R18, P0, R6, R4, RZ ;  /* 0x0000000406127210 */ /* 0x000fe20007f1e0ff */
[----:B------:R-:W-:Y:S02]  /*1440*/  IMAD R4, R12, c[0x0][0x198], RZ ;  /* 0x000066000c047a24 */ /* 0x000fe400078e02ff */
[----:B------:R-:W-:Y:S01]  /*1450*/  IMAD.WIDE.U32 R6, R22, c[0x0][0x180], R248 ;  /* 0x0000600016067a25 */ /* 0x000fe200078e00f8 */
[----:B------:R-:W-:Y:S01]  /*1460*/  IADD3.X R19, R2, UR6, R5, P0, !PT ;  /* 0x0000000602137c10 */ /* 0x000fe200087fe405 */
[----:B------:R-:W-:Y:S01]  /*1470*/  ULDC.64 UR6, c[0x0][0x378] ;  /* 0x0000de0000067ab9 */ /* 0x000fe20000000a00 */
[C---:B------:R-:W-:Y:S01]  /*1480*/  IADD3 R2, P0, R246.reuse, UR10, RZ ;  /* 0x0000000af6027c10 */ /* 0x040fe2000ff1e0ff */
[----:B------:R-:W-:Y:S01]  /*1490*/  IMAD R4, R246, c[0x0][0x19c], R4 ;  /* 0x00006700f6047a24 */ /* 0x000fe200078e0204 */
[----:B------:R-:W-:Y:S01]  /*14a0*/  IADD3 R7, R7, UR26, RZ ;  /* 0x0000001a07077c10 */ /* 0x000fe2000fffe0ff */
[----:B------:R-:W-:Y:S01]  /*14b0*/  UIMAD UR6, UR47, UR6, URZ ;  /* 0x000000062f0672a4 */ /* 0x000fe2000f8e023f */
[----:B------:R-:W-:Y:S01]  /*14c0*/  IADD3.X R16, R12, UR11, RZ, P0, !PT ;  /* 0x0000000b0c107c10 */ /* 0x000fe200087fe4ff */
[----:B------:R-:W-:Y:S01]  /*14d0*/  IMAD.WIDE.U32 R10, R2, c[0x0][0x190], R248 ;  /* 0x00006400020a7a25 */ /* 0x000fe200078e00f8 */
[----:B------:R-:W-:-:S02]  /*14e0*/  ULDC.64 UR26, c[0x0][0x198] ;  /* 0x00006600001a7ab9 */ /* 0x000fc40000000a00 */
[----:B------:R-:W-:Y:S01]  /*14f0*/  UIMAD UR28, UR38, UR7, UR6 ;  /* 0x00000007261c72a4 */ /* 0x000fe2000f8e0206 */
[----:B------:R-:W-:Y:S01]  /*1500*/  IMAD R5, R16, c[0x0][0x190], RZ ;  /* 0x0000640010057a24 */ /* 0x000fe200078e02ff */
[----:B------:R-:W-:Y:S02]  /*1510*/  UIMAD UR6, UR30, UR26, URZ ;  /* 0x0000001a1e0672a4 */ /* 0x000fe4000f8e023f */
[----:B------:R-:W-:Y:S01]  /*1520*/  USHF.L.U32 UR7, UR8, 0x6, URZ ;  /* 0x0000000608077899 */ /* 0x000fe2000800063f */
[----:B------:R-:W-:Y:S01]  /*1530*/  IMAD R12, R2, c[0x0][0x194], R5 ;  /* 0x00006500020c7a24 */ /* 0x000fe200078e0205 */
[----:B------:R-:W-:Y:S01]  /*1540*/  UIMAD UR6, UR25, UR27, UR6 ;  /* 0x0000001b190672a4 */ /* 0x000fe2000f8e0206 */
[----:B------:R-:W-:Y:S02]  /*1550*/  IMAD.IADD R5, R15, 0x1, R4 ;  /* 0x000000010f057824 */ /* 0x000fe400078e0204 */
[----:B------:R-:W-:Y:S02]  /*1560*/  IMAD.IADD R11, R11, 0x1, R12 ;  /* 0x000000010b0b7824 */ /* 0x000fe400078e020c */
[----:B------:R-:W-:-:S02]  /*1570*/  IMAD R12, R13, c[0x0][0x1b0], RZ ;  /* 0x00006c000d0c7a24 */ /* 0x000fc400078e02ff */
[----:B------:R-:W-:Y:S02]  /*1580*/  IMAD.U32 R13, RZ, RZ, UR25 ;  /* 0x00000019ff0d7e24 */ /* 0x000fe4000f8e00ff */
[----:B------:R-:W-:Y:S02]  /*1590*/  IMAD.MOV.U32 R4, RZ, RZ, R14 ;  /* 0x000000ffff047224 */ /* 0x000fe400078e000e */
[----:B------:R-:W-:-:S04]  /*15a0*/  IMAD.WIDE.U32 R14, R0, c[0x0][0x1b0], R6 ;  /* 0x00006c00000e7a25 */ /* 0x000fc800078e0006 */
[----:B------:R-:W-:Y:S02]  /*15b0*/  IMAD R17, R0, c[0x0][0x1b4], R12 ;  /* 0x00006d0000117a24 */ /* 0x000fe400078e020c */
[----:B------:R-:W-:-:S04]  /*15c0*/  IMAD.WIDE.U32 R6, R13, c[0x0][0x198], R4 ;  /* 0x000066000d067a25 */ /* 0x000fc800078e0004 */
[----:B------:R-:W-:Y:S01]  /*15d0*/  IMAD.WIDE.U32 R12, R22, c[0x0][0x178], R10 ;  /* 0x00005e00160c7a25 */ /* 0x000fe200078e000a */
[----:B------:R-:W-:Y:S01]  /*15e0*/  IADD3 R14, P0, R14, R6, RZ ;  /* 0x000000060e0e7210 */ /* 0x000fe20007f1e0ff */
[----:B------:R-:W1:Y:S02]  /*15f0*/  S2R R22, SR_CTAID.Z ;  /* 0x0000000000167919 */ /* 0x000e640000002700 */
[----:B------:R-:W-:Y:S01]  /*1600*/  IMAD R0, R16, c[0x0][0x370], RZ ;  /* 0x0000dc0010007a24 */ /* 0x000fe200078e02ff */
[----:B------:R-:W-:Y:S01]  /*1610*/  IADD3 R13, R13, UR32, RZ ;  /* 0x000000200d0d7c10 */ /* 0x000fe2000fffe0ff */
[----:B------:R-:W-:Y:S01]  /*1620*/  IMAD.WIDE.U32 R4, R2, c[0x0][0x370], R8 ;  /* 0x0000dc0002047a25 */ /* 0x000fe200078e0008 */
[----:B------:R-:W-:-:S03]  /*1630*/  LEA R8, P2, R18, c[0x0][0x170], 0x1 ;  /* 0x00005c0012087a11 */ /* 0x000fc600078408ff */
[----:B------:R-:W-:Y:S01]  /*1640*/  IMAD R10, R2, c[0x0][0x374], R0 ;  /* 0x0000dd00020a7a24 */ /* 0x000fe200078e0200 */
[----:B------:R-:W-:Y:S01]  /*1650*/  LEA.HI.X R9, R18, c[0x0][0x174], R19, 0x1, P2 ;  /* 0x00005d0012097a11 */ /* 0x000fe200010f0c13 */
[----:B------:R-:W-:Y:S02]  /*1660*/  IMAD.IADD R0, R15, 0x1, R17 ;  /* 0x000000010f007824 */ /* 0x000fe400078e0211 */
[----:B------:R-:W-:Y:S02]  /*1670*/  IMAD.IADD R5, R5, 0x1, R10 ;  /* 0x0000000105057824 */ /* 0x000fe400078e020a */
[----:B------:R-:W-:Y:S01]  /*1680*/  IMAD.SHL.U32 R16, R241, 0x2, RZ ;  /* 0x00000002f1107824 */ /* 0x000fe200078e00ff */
[----:B------:R-:W-:Y:S01]  /*1690*/  @P1 BAR.SYNC.DEFER_BLOCKING 0x0 ;  /* 0x0000000000001b1d */ /* 0x000fe20000010000 */
[----:B------:R-:W-:Y:S01]  /*16a0*/  IADD3.X R0, R0, UR6, R7, P0, !PT ;  /* 0x0000000600007c10 */ /* 0x000fe200087fe407 */
[----:B------:R-:W-:Y:S01]  /*16b0*/  USHF.L.U64.HI UR6, UR8, UR58, UR9 ;  /* 0x0000003a08067299 */ /* 0x000fe20008010209 */
[----:B------:R-:W-:Y:S01]  /*16c0*/  LEA R10, P0, R14, c[0x0][0x168], 0x1 ;  /* 0x00005a000e0a7a11 */ /* 0x000fe200078008ff */
[----:B------:R-:W-:-:S02]  /*16d0*/  IMAD.MOV.U32 R2, RZ, RZ, c[0x0][0x370] ;  /* 0x0000dc00ff027624 */ /* 0x000fc400078e00ff */
[----:B------:R-:W-:Y:S01]  /*16e0*/  ULDC.64 UR8, c[0x0][0x200] ;  /* 0x0000800000087ab9 */ /* 0x000fe20000000a00 */
[----:B------:R-:W-:Y:S02]  /*16f0*/  LEA.HI.X R11, R14, c[0x0][0x16c], R0, 0x1, P0 ;  /* 0x00005b000e0b7a11 */ /* 0x000fe400000f0c00 */
[----:B------:R-:W-:Y:S01]  /*1700*/  IADD3 R6, P0, R8, UR7, RZ ;  /* 0x0000000708067c10 */ /* 0x000fe2000ff1e0ff */
[----:B-1----:R-:W-:-:S03]  /*1710*/  IMAD.WIDE.U32 R14, R22, c[0x0][0x378], R4 ;  /* 0x0000de00160e7a25 */ /* 0x002fc600078e0004 */
[----:B------:R-:W-:Y:S01]  /*1720*/  IADD3.X R7, R9, UR6, RZ, P0, !PT ;  /* 0x0000000609077c10 */ /* 0x000fe200087fe4ff */
[----:B------:R-:W-:Y:S01]  /*1730*/  IMAD.WIDE.U32 R12, R22, c[0x0][0x1a8], R12 ;  /* 0x00006a00160c7a25 */ /* 0x000fe200078e000c */
[----:B------:R-:W-:Y:S02]  /*1740*/  IADD3 R4, P0, R6, UR7, RZ ;  /* 0x0000000706047c10 */ /* 0x000fe4000ff1e0ff */
[----:B------:R-:W-:Y:S01]  /*1750*/  IADD3 R0, R15, UR28, RZ ;  /* 0x0000001c0f007c10 */ /* 0x000fe2000fffe0ff */
[----:B------:R-:W-:Y:S01]  /*1760*/  UIADD3 UR28, UR10, UR29, URZ ;  /* 0x0000001d0a1c7290 */ /* 0x000fe2000fffe03f */
[C---:B------:R-:W-:Y:S02]  /*1770*/  LEA R204, P1, R14.reuse, c[0x0][0x330], 0x1 ;  /* 0x0000cc000ecc7a11 */ /* 0x040fe400078208ff */
[----:B------:R-:W-:Y:S01]  /*1780*/  IADD3.X R5, R7, UR6, RZ, P0, !PT ;  /* 0x0000000607057c10 */ /* 0x000fe200087fe4ff */
[----:B------:R-:W-:Y:S01]  /*1790*/  UIMAD.WIDE UR28, UR28, UR57, UR8 ;  /* 0x000000391c1c72a5 */ /* 0x000fe2000f8e0208 */
[----:B------:R-:W-:Y:S01]  /*17a0*/  LEA.HI.X R205, R14, c[0x0][0x334], R0, 0x1, P1 ;  /* 0x0000cd000ecd7a11 */ /* 0x000fe200008f0c00 */
[----:B------:R-:W-:Y:S01]  /*17b0*/  @!PT LDS RZ, [RZ] ;  /* 0x00000000fffff984 */ /* 0x000fe20000000800 */
[----:B------:R-:W-:Y:S01]  /*17c0*/  @!PT LDS RZ, [RZ] ;  /* 0x00000000fffff984 */ /* 0x000fe20000000800 */
[----:B------:R-:W-:Y:S01]  /*17d0*/  @!PT LDS RZ, [RZ] ;  /* 0x00000000fffff984 */ /* 0x000fe20000000800 */
[----:B------:R1:W-:Y:S01]  /*17e0*/  LDGSTS.E.BYPASS.LTC128B.128 [R16+0xa000], [R8.64] ;  /* 0x0a00000008107fae */ /* 0x0003e2000b901d44 */
[----:B------:R-:W-:Y:S01]  /*17f0*/  IADD3 R0, R13, UR35, RZ ;  /* 0x000000230d007c10 */ /* 0x000fe2000fffe0ff */
[----:B------:R-:W-:Y:S01]  /*1800*/  USHF.L.U64.HI UR9, UR26, UR58, UR27 ;  /* 0x0000003a1a097299 */ /* 0x000fe2000801021b */
[----:B------:R-:W-:Y:S01]  /*1810*/  LEA R202, P1, R12, c[0x0][0x160], 0x1 ;  /* 0x000058000cca7a11 */ /* 0x000fe200078208ff */
[----:B------:R3:W-:Y:S01]  /*1820*/  LDGSTS.E.BYPASS.LTC128B.128 [R16+0xb000], [R6.64] ;  /* 0x0b00000006107fae */ /* 0x0007e2000b901d44 */
[----:B------:R-:W-:-:S02]  /*1830*/  UMOV UR8, UR28 ;  /* 0x0000001c00087c82 */ /* 0x000fc40008000000 */
[----:B------:R-:W-:Y:S01]  /*1840*/  LEA.HI.X R203, R12, c[0x0][0x164], R0, 0x1, P1 ;  /* 0x000059000ccb7a11 */ /* 0x000fe200008f0c00 */
[----:B------:R4:W-:Y:S01]  /*1850*/  LDGSTS.E.BYPASS.LTC128B.128 [R16+0xc000], [R4.64] ;  /* 0x0c00000004107fae */ /* 0x0009e2000b901d44 */
[----:B------:R-:W-:Y:S01]  /*1860*/  IMAD.MOV.U32 R0, RZ, RZ, c[0x0][0x190] ;  /* 0x00006400ff007624 */ /* 0x000fe200078e00ff */
[----:B------:R-:W-:Y:S01]  /*1870*/  USHF.L.U32 UR26, UR26, 0x6, URZ ;  /* 0x000000061a1a7899 */ /* 0x000fe2000800063f */
[----:B-1----:R-:W-:-:S04]  /*1880*/  IADD3 R8, P0, R4, UR7, RZ ;  /* 0x0000000704087c10 */ /* 0x002fc8000ff1e0ff */
[----:B------:R-:W-:Y:S01]  /*1890*/  IADD3.X R9, R5, UR6, RZ, P0, !PT ;  /* 0x0000000605097c10 */ /* 0x000fe200087fe4ff */
[----:B------:R-:W-:Y:S01]  /*18a0*/  ULEA.HI.SX32 UR6, UR31, 0xffffffff, 0x1a ;  /* 0xffffffff1f067891 */ /* 0x000fe2000f8fd23f */
[----:B---3--:R-:W-:Y:S01]  /*18b0*/  IMAD.MOV.U32 R6, RZ, RZ, c[0x0][0x194] ;  /* 0x00006500ff067624 */ /* 0x008fe200078e00ff */
[----:B------:R-:W-:Y:S01]  /*18c0*/  LEA R14, P0, R0, R202, 0x6 ;  /* 0x000000ca000e7211 */ /* 0x000fe200078030ff */
[----:B----4-:R-:W-:Y:S01]  /*18d0*/  IMAD.MOV.U32 R5, RZ, RZ, c[0x0][0x374] ;  /* 0x0000dd00ff057624 */ /* 0x010fe200078e00ff */
[----:B------:R-:W-:Y:S01]  /*18e0*/  LEA R4, P1, R2, R204, 0x6 ;  /* 0x000000cc02047211 */ /* 0x000fe200078230ff */
[----:B------:R-:W-:Y:S01]  /*18f0*/  ULEA.HI UR7, UR6, UR6, URZ, 0x1 ;  /* 0x0000000606077291 */ /* 0x000fe2000f8f083f */
[----:B------:R1:W-:Y:S01]  /*1900*/  LDGSTS.E.BYPASS.LTC128B.128 [R16+0xd000], [R8.64] ;  /* 0x0d00000008107fae */ /* 0x0003e2000b901d44 */
[----:B------:R-:W-:Y:S02]  /*1910*/  LEA.HI.X R15, R0, R203, R6, 0x6, P0 ;  /* 0x000000cb000f7211 */ /* 0x000fe400000f3406 */
[----:B------:R-:W-:Y:S01]  /*1920*/  LEA.HI.X R5, R2, R205, R5, 0x6, P1 ;  /* 0x000000cd02057211 */ /* 0x000fe200008f3405 */
[----:B------:R-:W-:Y:S01]  /*1930*/  ULOP3.LUT UR7, UR7, 0xfffffffe, URZ, 0xc0, !UPT ;  /* 0xfffffffe07077892 */ /* 0x000fe2000f8ec03f */
[----:B------:R-:W0:Y:S01]  /*1940*/  LDGDEPBAR ;  /* 0x00000000000079af */ /* 0x000e220000000000 */
[----:B------:R-:W-:-:S02]  /*1950*/  IADD3 R0, R241, 0x1000, RZ ;  /* 0x00001000f1007810 */ /* 0x000fc40007ffe0ff */
[----:B------:R-:W-:Y:S01]  /*1960*/  UIADD3 UR7, UR6, -UR7, URZ ;  /* 0x8000000706077290 */ /* 0x000fe2000fffe03f */
[----:B------:R3:W-:Y:S03]  /*1970*/  LDGSTS.E.BYPASS.LTC128B.128 [R16+0x4000], [R204.64] ;  /* 0x04000000cc107fae */ /* 0x0007e6000b901d44 */
[----:B------:R-:W-:Y:S01]  /*1980*/  UISETP.NE.AND UP0, UPT, UR7, 0x1, UPT ;  /* 0x000000010700788c */ /* 0x000fe2000bf05270 */
[----:B------:R2:W-:Y:S02]  /*1990*/  LDGSTS.E.BYPASS.LTC128B.128 [R16+0x5000], [R4.64] ;  /* 0x0500000004107fae */ /* 0x0005e4000b901d44 */
[----:B------:R-:W-:-:S03]  /*19a0*/  UMOV UR7, UR29 ;  /* 0x0000001d00077c82 */ /* 0x000fc60008000000 */
[----:B------:R-:W-:-:S04]  /*19b0*/  PLOP3.LUT P0, PT, PT, PT, UP0, 0x80, 0x0 ;  /* 0x000000000000781c */ /* 0x000fc80003f0f008 */
[----:B------:R-:W-:Y:S02]  /*19c0*/  SEL R0, R0, R241, !P0 ;  /* 0x000000f100007207 */ /* 0x000fe40004000000 */
[----:B-1----:R-:W-:-:S03]  /*19d0*/  IADD3 R8, P1, R10, UR26, RZ ;  /* 0x0000001a0a087c10 */ /* 0x002fc6000ff3e0ff */
[----:B------:R-:W-:Y:S01]  /*19e0*/  IMAD.SHL.U32 R214, R0, 0x2, RZ ;  /* 0x0000000200d67824 */ /* 0x000fe200078e00ff */
[----:B------:R-:W-:Y:S02]  /*19f0*/  IADD3.X R9, R11, UR9, RZ, P1, !PT ;  /* 0x000000090b097c10 */ /* 0x000fe40008ffe4ff */
[----:B------:R-:W-:Y:S02]  /*1a00*/  IADD3 R6, P1, R8, UR26, RZ ;  /* 0x0000001a08067c10 */ /* 0x000fe4000ff3e0ff */
[----:B------:R3:W-:Y:S02]  /*1a10*/  LDGSTS.E.BYPASS.LTC128B.128 [R214], [R202.64] ;  /* 0x00000000cad67fae */ /* 0x0007e4000b901d44 */
[----:B------:R-:W-:Y:S02]  /*1a20*/  IADD3.X R7, R9, UR9, RZ, P1, !PT ;  /* 0x0000000909077c10 */ /* 0x000fe40008ffe4ff */
[----:B------:R3:W-:Y:S01]  /*1a30*/  LDGSTS.E.BYPASS.LTC128B.128 [R214+0x1000], [R14.64] ;  /* 0x010000000ed67fae */ /* 0x0007e2000b901d44 */
[----:B------:R-:W-:-:S03]  /*1a40*/  IADD3 R12, P1, R6, UR26, RZ ;  /* 0x0000001a060c7c10 */ /* 0x000fc6000ff3e0ff */
[----:B------:R3:W-:Y:S01]  /*1a50*/  LDGSTS.E.BYPASS.LTC128B.128 [R16+0x6000], [R10.64] ;  /* 0x060000000a107fae */ /* 0x0007e2000b901d44 */
[----:B------:R-:W-:-:S03]  /*1a60*/  IADD3.X R13, R7, UR9, RZ, P1, !PT ;  /* 0x00000009070d7c10 */ /* 0x000fc60008ffe4ff */
[----:B------:R3:W-:Y:S04]  /*1a70*/  LDGSTS.E.BYPASS.LTC128B.128 [R16+0x7000], [R8.64] ;  /* 0x0700000008107fae */ /* 0x0007e8000b901d44 */
[----:B------:R1:W-:Y:S04]  /*1a80*/  LDGSTS.E.BYPASS.LTC128B.128 [R16+0x8000], [R6.64] ;  /* 0x0800000006107fae */ /* 0x0003e8000b901d44 */
[----:B------:R3:W-:Y:S04]  /*1a90*/  LDGSTS.E.BYPASS.LTC128B.128 [R16+0x9000], [R12.64] ;  /* 0x090000000c107fae */ /* 0x0007e8000b901d44 */
[----:B------:R-:W0:Y:S01]  /*1aa0*/  LDGDEPBAR ;  /* 0x00000000000079af */ /* 0x000e220000000000 */
[----:B------:R-:W-:-:S02]  /*1ab0*/  ULDC UR31, c[0x0][0x224] ;  /* 0x00008900001f7ab9 */ /* 0x000fc40000000800 */
[----:B------:R-:W-:Y:S02]  /*1ac0*/  UIMAD.WIDE UR26, UR33, UR31, UR10 ;  /* 0x0000001f211a72a5 */ /* 0x000fe4000f8e020a */
[----:B------:R-:W-:Y:S01]  /*1ad0*/  UIMAD UR11, UR48, UR59, UR51 ;  /* 0x0000003b300b72a4 */ /* 0x000fe2000f8e0233 */
[----:B--2---:R-:W-:Y:S01]  /*1ae0*/  IMAD.SHL.U32 R4, R23, 0x4, RZ ;  /* 0x0000000417047824 */ /* 0x004fe200078e00ff */
[----:B------:R-:W-:Y:S01]  /*1af0*/  SHF.R.S32.HI R17, RZ, 0x1f, R23 ;  /* 0x0000001fff117819 */ /* 0x000fe20000011417 */
[----:B-1----:R-:W-:Y:S01]  /*1b00*/  IMAD.U32 R6, RZ, RZ, UR42 ;  /* 0x0000002aff067e24 */ /* 0x002fe2000f8e00ff */
[----:B------:R-:W-:-:S04]  /*1b10*/  DEPBAR.LE SB0, 0x1 ;  /* 0x000080400000791a */ /* 0x000fc80000000000 */
[----:B------:R-:W-:Y:S02]  /*1b20*/  SHF.L.U64.HI R2, R23, 0x2, R17 ;  /* 0x0000000217027819 */ /* 0x000fe40000010211 */
[----:B------:R-:W-:-:S04]  /*1b30*/  IADD3 R4, P2, R4, UR8, RZ ;  /* 0x0000000804047c10 */ /* 0x000fc8000ff5e0ff */
[----:B------:R-:W-:-:S05]  /*1b40*/  IADD3.X R5, R2, UR7, RZ, P2, !PT ;  /* 0x0000000702057c10 */ /* 0x000fca00097fe4ff */
[----:B------:R1:W5:Y:S04]  /*1b50*/  LDG.E R238, [R4.64] ;  /* 0x0000000404ee7981 */ /* 0x000368000c1e1900 */
[----:B------:R1:W5:Y:S04]  /*1b60*/  LDG.E R237, [R4.64+0x20] ;  /* 0x0000200404ed7981 */ /* 0x000368000c1e1900 */
[----:B------:R1:W5:Y:S04]  /*1b70*/  LDG.E R236, [R4.64+0x80] ;  /* 0x0000800404ec7981 */ /* 0x000368000c1e1900 */
[----:B------:R1:W5:Y:S01]  /*1b80*/  LDG.E R235, [R4.64+0xa0] ;  /* 0x0000a00404eb7981 */ /* 0x000362000c1e1900 */
[----:B------:R-:W-:Y:S01]  /*1b90*/  UIADD3 UR9, UP0, UR26, UR44, URZ ;  /* 0x0000002c1a097290 */ /* 0x000fe2000ff1e03f */
[----:B------:R-:W-:Y:S01]  /*1ba0*/  IMAD.U32 R7, RZ, RZ, UR43 ;  /* 0x0000002bff077e24 */ /* 0x000fe2000f8e00ff */
[----:B------:R-:W-:Y:S01]  /*1bb0*/  UIADD3 UR11, UR43, UR11, URZ ;  /* 0x0000000b2b0b7290 */ /* 0x000fe2000fffe03f */
[----:B------:R-:W-:Y:S01]  /*1bc0*/  BAR.SYNC.DEFER_BLOCKING 0x0 ;  /* 0x0000000000007b1d */ /* 0x000fe20000010000 */
[----:B------:R-:W-:Y:S01]  /*1bd0*/  UIADD3.X UR26, UR27, UR41, URZ, UP0, !UPT ;  /* 0x000000291b1a7290 */ /* 0x000fe200087fe43f */
[----:B------:R-:W-:Y:S01]  /*1be0*/  CS2R R94, SRZ ;  /* 0x00000000005e7805 */ /* 0x000fe2000001ff00 */
[----:B------:R-:W-:Y:S01]  /*1bf0*/  UIMAD UR11, UR11, UR9, URZ ;  /* 0x000000090b0b72a4 */ /* 0x000fe2000f8e023f */
[----:B------:R-:W-:Y:S01]  /*1c00*/  CS2R R92, SRZ ;  /* 0x00000000005c7805 */ /* 0x000fe2000001ff00 */
[----:B------:R-:W-:Y:S01]  /*1c10*/  UISETP.GE.AND UP0, UPT, UR55, 0x1, UPT ;  /* 0x000000013700788c */ /* 0x000fe2000bf06270 */
[----:B------:R-:W-:Y:S01]  /*1c20*/  CS2R R98, SRZ ;  /* 0x0000000000627805 */ /* 0x000fe2000001ff00 */
[----:B------:R-:W-:Y:S01]  /*1c30*/  UIMAD UR11, UR26, UR42, UR11 ;  /* 0x0000002a1a0b72a4 */ /* 0x000fe2000f8e020b */
[----:B------:R-:W-:Y:S01]  /*1c40*/  CS2R R96, SRZ ;  /* 0x0000000000607805 */ /* 0x000fe2000001ff00 */
        /* <DEDUP_REMOVED lines=12> */
[----:B-1----:R-:W1:Y:S01]  /*1d10*/  S2R R4, SR_TID.X ;  /* 0x0000000000047919 */ /* 0x002e620000002100 */
[----:B------:R-:W-:Y:S01]  /*1d20*/  CS2R R68, SRZ ;  /* 0x0000000000447805 */ /* 0x000fe2000001ff00 */
[----:B------:R-:W-:Y:S01]  /*1d30*/  CS2R R62, SRZ ;  /* 0x00000000003e7805 */ /* 0x000fe2000001ff00 */
[----:B------:R-:W-:Y:S01]  /*1d40*/  CS2R R60, SRZ ;  /* 0x00000000003c7805 */ /* 0x000fe2000001ff00 */
[----:B------:R3:W2:Y:S01]  /*1d50*/  LDSM.16.M88.4 R140, [R176+0xa000] ;  /* 0x00a00000b08c783b */ /* 0x0006a20000000200 */
[----:B------:R-:W-:Y:S01]  /*1d60*/  CS2R R66, SRZ ;  /* 0x0000000000427805 */ /* 0x000fe2000001ff00 */
[----:B------:R-:W-:Y:S01]  /*1d70*/  CS2R R64, SRZ ;  /* 0x0000000000407805 */ /* 0x000fe2000001ff00 */
[----:B------:R-:W-:Y:S01]  /*1d80*/  CS2R R58, SRZ ;  /* 0x00000000003a7805 */ /* 0x000fe2000001ff00 */
[----:B------:R3:W4:Y:S01]  /*1d90*/  LDSM.16.M88.4 R144, [R176+0xa800] ;  /* 0x00a80000b090783b */ /* 0x0007220000000200 */
[----:B------:R-:W-:Y:S01]  /*1da0*/  CS2R R56, SRZ ;  /* 0x0000000000387805 */ /* 0x000fe2000001ff00 */
[----:B------:R-:W-:Y:S01]  /*1db0*/  CS2R R54, SRZ ;  /* 0x0000000000367805 */ /* 0x000fe2000001ff00 */
[----:B------:R-:W-:Y:S01]  /*1dc0*/  CS2R R52, SRZ ;  /* 0x0000000000347805 */ /* 0x000fe2000001ff00 */
[----:B------:R3:W2:Y:S01]  /*1dd0*/  LDSM.16.M88.4 R148, [R179+0xa000] ;  /* 0x00a00000b394783b */ /* 0x0006a20000000200 */
        /* <DEDUP_REMOVED lines=10> */
[----:B-1----:R-:W-:Y:S01]  /*1e80*/  SHF.R.S32.HI R0, RZ, 0x1f, R4 ;  /* 0x0000001fff007819 */ /* 0x002fe20000011404 */
[----:B------:R3:W1:Y:S03]  /*1e90*/  LDSM.16.M88.4 R160, [R177+0xa800] ;  /* 0x00a80000b1a0783b */ /* 0x0006660000000200 */
[----:B------:R-:W-:Y:S01]  /*1ea0*/  LEA.HI R0, R0, R4, RZ, 0x5 ;  /* 0x0000000400007211 */ /* 0x000fe200078f28ff */
[----:B------:R3:W1:Y:S03]  /*1eb0*/  LDSM.16.M88.4 R164, [R178+0xa000] ;  /* 0x00a00000b2a4783b */ /* 0x0006660000000200 */
[----:B------:R-:W-:Y:S01]  /*1ec0*/  LOP3.LUT R2, R0, 0xffffffe0, RZ, 0xc0, !PT ;  /* 0xffffffe000027812 */ /* 0x000fe200078ec0ff */
[----:B------:R3:W1:Y:S01]  /*1ed0*/  LDSM.16.M88.4 R168, [R178+0xa800] ;  /* 0x00a80000b2a8783b */ /* 0x0006620000000200 */
[----:B------:R-:W-:-:S03]  /*1ee0*/  SHF.R.S32.HI R0, RZ, 0x5, R0 ;  /* 0x00000005ff007819 */ /* 0x000fc60000011400 */
[----:B------:R-:W-:Y:S02]  /*1ef0*/  IMAD.IADD R2, R4, 0x1, -R2 ;  /* 0x0000000104027824 */ /* 0x000fe400078e0a02 */
[----:B------:R-:W-:Y:S02]  /*1f00*/  IMAD.U32 R4, RZ, RZ, UR36 ;  /* 0x00000024ff047e24 */ /* 0x000fe4000f8e00ff */
[----:B------:R-:W-:Y:S02]  /*1f10*/  IMAD R0, R0, UR49, R2 ;  /* 0x0000003100007c24 */ /* 0x000fe4000f8e0202 */
[----:B------:R-:W-:-:S03]  /*1f20*/  IMAD.U32 R2, RZ, RZ, UR45 ;  /* 0x0000002dff027e24 */ /* 0x000fc6000f8e00ff */
[----:B------:R-:W-:Y:S02]  /*1f30*/  IADD3 R4, P2, P1, R0, UR50, R4 ;  /* 0x0000003200047c10 */ /* 0x000fe4000f95e004 */
[----:B------:R-:W-:-:S04]  /*1f40*/  SHF.R.S32.HI R0, RZ, 0x1f, R0 ;  /* 0x0000001fff007819 */ /* 0x000fc80000011400 */
[----:B------:R-:W-:Y:S02]  /*1f50*/  IADD3.X R0, R0, UR52, R2, P2, P1 ;  /* 0x0000003400007c10 */ /* 0x000fe400097e2402 */
[----:B------:R-:W-:-:S05]  /*1f60*/  IADD3 R4, P1, R4, R21, RZ ;  /* 0x0000001504047210 */ /* 0x000fca0007f3e0ff */
[----:B------:R-:W-:-:S04]  /*1f70*/  IMAD.X R5, R0, 0x1, R20, P1 ;  /* 0x0000000100057824 */ /* 0x000fc800008e0614 */
[----:B------:R-:W-:-:S05]  /*1f80*/  IMAD.WIDE.U32 R4, R6, UR9, R4 ;  /* 0x0000000906047c25 */ /* 0x000fca000f8e0004 */
[----:B------:R-:W-:Y:S01]  /*1f90*/  IADD3 R0, R5, UR11, RZ ;  /* 0x0000000b05007c10 */ /* 0x000fe2000fffe0ff */
[----:B------:R-:W-:Y:S01]  /*1fa0*/  UIMAD.WIDE UR10, UR10, UR57, UR60 ;  /* 0x000000390a0a72a5 */ /* 0x000fe2000f8e023c */
[----:B------:R-:W-:-:S04]  /*1fb0*/  LEA R190, P1, R4, c[0x0][0x350], 0x2 ;  /* 0x0000d40004be7a11 */ /* 0x000fc800078210ff */
[----:B------:R-:W-:Y:S02]  /*1fc0*/  LEA.HI.X R191, R4, c[0x0][0x354], R0, 0x2, P1 ;  /* 0x0000d50004bf7a11 */ /* 0x000fe400008f1400 */
[----:B------:R-:W-:-:S13]  /*1fd0*/  PLOP3.LUT P1, PT, PT, PT, UP0, 0x80, 0x0 ;  /* 0x000000000000781c */ /* 0x000fda0003f2f008 */
[----:B------:R-:W-:Y:S05]  /*1fe0*/  @!P1 BRA `(.L_x_1203) ;  /* 0x000030d000009947 */ /* 0x000fea0003800000 */
[----:B-1234-:R-:W2:Y:S01]  /*1ff0*/  LDL R24, [R1+0x8] ;  /* 0x0000080001187983 */ /* 0x01eea20000100800 */
[----:B------:R-:W-:Y:S02]  /*2000*/  IADD3 R0, R188, 0x1000, RZ ;  /* 0x00001000bc007810 */ /* 0x000fe40007ffe0ff */
[C---:B------:R-:W-:Y:S01]  /*2010*/  IADD3 R2, R189.reuse, 0x1000, RZ ;  /* 0x00001000bd027810 */ /* 0x040fe20007ffe0ff */
[----:B------:R-:W-:Y:S01]  /*2020*/  IMAD.MOV.U32 R187, RZ, RZ, 0x20 ;  /* 0x00000020ffbb7424 */ /* 0x000fe200078e00ff */
[----:B------:R-:W-:Y:S01]  /*2030*/  SEL R0, R0, R188, !P0 ;  /* 0x000000bc00007207 */ /* 0x000fe20004000000 */
[----:B------:R-:W-:Y:S01]  /*2040*/  IMAD.MOV.U32 R95, RZ, RZ, RZ ;  /* 0x000000ffff5f7224 */ /* 0x000fe200078e00ff */
[----:B------:R-:W-:Y:S01]  /*2050*/  SEL R2, R2, R189, !P0 ;  /* 0x000000bd02027207 */ /* 0x000fe20004000000 */
[----:B------:R-:W-:Y:S01]  /*2060*/  IMAD.SHL.U32 R175, R189, 0x2, RZ ;  /* 0x00000002bdaf7824 */ /* 0x000fe200078e00ff */
[----:B------:R-:W-:Y:S01]  /*2070*/  MOV R174, 0x40 ;  /* 0x0000004000ae7802 */ /* 0x000fe20000000f00 */
[----:B------:R-:W-:Y:S01]  /*2080*/  IMAD.SHL.U32 R172, R0, 0x2, RZ ;  /* 0x0000000200ac7824 */ /* 0x000fe200078e00ff */
[C---:B------:R-:W-:Y:S01]  /*2090*/  SHF.L.U64.HI R243, R23.reuse, 0x2, R17 ;  /* 0x0000000217f37819 */ /* 0x040fe20000010211 */
[----:B------:R-:W-:Y:S01]  /*20a0*/  IMAD.SHL.U32 R173, R2, 0x2, RZ ;  /* 0x0000000202ad7824 */ /* 0x000fe200078e00ff */
[----:B------:R-:W-:Y:S01]  /*20b0*/  UMOV UR9, UR11 ;  /* 0x0000000b00097c82 */ /* 0x000fe20008000000 */
[----:B------:R-:W-:Y:S01]  /*20c0*/  IMAD.SHL.U32 R242, R23, 0x4, RZ ;  /* 0x0000000417f27824 */ /* 0x000fe200078e00ff */
[----:B--2---:R-:W-:-:S02]  /*20d0*/  LOP3.LUT P0, RZ, R24, 0x2, RZ, 0xc0, !PT ;  /* 0x0000000218ff7812 */ /* 0x004fc4000780c0ff */
[----:B------:R-:W-:Y:S02]  /*20e0*/  LOP3.LUT P1, RZ, R24, 0x4, RZ, 0xc0, !PT ;  /* 0x0000000418ff7812 */ /* 0x000fe4000782c0ff */
[----:B------:R-:W-:Y:S02]  /*20f0*/  SEL R187, R187, 0xffffffe0, !P0 ;  /* 0xffffffe0bbbb7807 */ /* 0x000fe40004000000 */
[----:B------:R-:W-:Y:S02]  /*2100*/  SEL R174, R174, 0xffffffc0, !P1 ;  /* 0xffffffc0aeae7807 */ /* 0x000fe40004800000 */
[C---:B------:R-:W-:Y:S01]  /*2110*/  IADD3 R181, R180.reuse, R187, RZ ;  /* 0x000000bbb4b57210 */ /* 0x040fe20007ffe0ff */
[C---:B------:R-:W-:Y:S02]  /*2120*/  IMAD.IADD R182, R175.reuse, 0x1, R187 ;  /* 0x00000001afb67824 */ /* 0x040fe400078e02bb */
[--C-:B------:R-:W-:Y:S02]  /*2130*/  IMAD.IADD R186, R175, 0x1, R174.reuse ;  /* 0x00000001afba7824 */ /* 0x100fe400078e02ae */
[----:B------:R-:W-:Y:S01]  /*2140*/  IMAD.IADD R184, R180, 0x1, R174 ;  /* 0x00000001b4b87824 */ /* 0x000fe200078e02ae */
[C---:B------:R-:W-:Y:S01]  /*2150*/  IADD3 R185, R174.reuse, R182, RZ ;  /* 0x000000b6aeb97210 */ /* 0x040fe20007ffe0ff */
[----:B------:R-:W-:-:S02]  /*2160*/  IMAD.IADD R183, R174, 0x1, R181 ;  /* 0x00000001aeb77824 */ /* 0x000fc400078e02b5 */
.L_x_1206:
[----:B------:R-:W0:Y:S01]  /*2170*/  LDGDEPBAR ;  /* 0x00000000000079af */ /* 0x000e220000000000 */
[C---:B------:R-:W-:Y:S01]  /*2180*/  IADD3 R0, R173.reuse, R187, RZ ;  /* 0x000000bbad007210 */ /* 0x040fe20007ffe0ff */
[----:B------:R-:W-:Y:S01]  /*2190*/  UISETP.GE.AND UP2, UPT, UR6, 0x1, UPT ;  /* 0x000000010600788c */ /* 0x000fe2000bf46270 */
[----:B------:R-:W-:Y:S02]  /*21a0*/  IADD3 R2, R173, R174, RZ ;  /* 0x000000aead027210 */ /* 0x000fe40007ffe0ff */
[----:B-----5:R-:W-:Y:S03]  /*21b0*/  FSETP.NEU.FTZ.AND P0, PT, R238, -INF , PT ;  /* 0xff800000ee00780b */ /* 0x020fe60003f1d000 */
[----:B------:R-:W-:Y:S01]  /*21c0*/  PLOP3.LUT P2, PT, PT, PT, UP2, 0x80, 0x0 ;  /* 0x000000000000781c */ /* 0x000fe20003f4f028 */
        /* <DEDUP_REMOVED lines=9> */
[----:B------:R1:W4:Y:S01]  /*2260*/  LDSM.16.M88.4 R112, [R0+0x1000] ;  /* 0x001000000070783b */ /* 0x0003220000000200 */
[C---:B--2---:R-:W-:Y:S07]  /*2270*/  HMMA.16816.F32 R8, R28.reuse, R16, RZ ;  /* 0x000000101c08723c */ /* 0x044fee00000018ff */
[----:B------:R-:W2:Y:S01]  /*2280*/  LDSM.16.M88.4 R116, [R179+0x6800] ;  /* 0x00680000b374783b */ /* 0x000ea20000000200 */
[-C--:B------:R-:W-:Y:S07]  /*2290*/  HMMA.16816.F32 R12, R28, R18.reuse, RZ ;  /* 0x000000121c0c723c */ /* 0x080fee00000018ff */
[----:B------:R-:W-:Y:S01]  /*22a0*/  LDSM.16.M88.4 R120, [R2] ;  /* 0x000000000278783b */ /* 0x000fe20000000200 */
[C---:B------:R-:W-:Y:S07]  /*22b0*/  HMMA.16816.F32 R16, R32.reuse, R18, RZ ;  /* 0x000000122010723c */ /* 0x040fee00000018ff */
[----:B------:R-:W2:Y:S01]  /*22c0*/  LDSM.16.M88.4 R124, [R177+0x6000] ;  /* 0x00600000b17c783b */ /* 0x000ea20000000200 */
        /* <DEDUP_REMOVED lines=8> */
[----:B------:R1:W3:Y:S02]  /*2350*/  LDSM.16.M88.4 R100, [R2+0x1000] ;  /* 0x001000000264783b */ /* 0x0002e40000000200 */
[-C--:B----4-:R-:W-:Y:S08]  /*2360*/  HMMA.16816.F32 R4, R104, R108.reuse, R4 ;  /* 0x0000006c6804723c */ /* 0x090ff00000001804 */
[C---:B------:R-:W-:Y:S08]  /*2370*/  HMMA.16816.F32 R8, R112.reuse, R108, R8 ;  /* 0x0000006c7008723c */ /* 0x040ff00000001808 */
[-C--:B------:R-:W-:Y:S04]  /*2380*/  HMMA.16816.F32 R12, R112, R110.reuse, R12 ;  /* 0x0000006e700c723c */ /* 0x080fe8000000180c */
[----:B-1----:R-:W-:Y:S04]  /*2390*/  FMUL.FTZ R2, R236, 1.4426950216293334961 ;  /* 0x3fb8aa3bec027820 */ /* 0x002fe80000410000 */
[C---:B------:R-:W-:Y:S08]  /*23a0*/  HMMA.16816.F32 R16, R104.reuse, R110, R16 ;  /* 0x0000006e6810723c */ /* 0x040ff00000001810 */
[-C--:B--2---:R-:W-:Y:S08]  /*23b0*/  HMMA.16816.F32 R20, R104, R116.reuse, R20 ;  /* 0x000000746814723c */ /* 0x084ff00000001814 */
[C---:B------:R-:W-:Y:S08]  /*23c0*/  HMMA.16816.F32 R24, R112.reuse, R116, R24 ;  /* 0x000000747018723c */ /* 0x040ff00000001818 */
[-C--:B------:R-:W-:Y:S08]  /*23d0*/  HMMA.16816.F32 R28, R112, R118.reuse, R28 ;  /* 0x00000076701c723c */ /* 0x080ff0000000181c */
[----:B------:R-:W-:Y:S01]  /*23e0*/  HMMA.16816.F32 R32, R104, R118, R32 ;  /* 0x000000766820723c */ /* 0x000fe20000001820 */
[----:B------:R-:W1:Y:S07]  /*23f0*/  LDSM.16.M88.4 R104, [R0+0x1000] ;  /* 0x001000000068783b */ /* 0x000e6e0000000200 */
[-C--:B------:R-:W-:Y:S08]  /*2400*/  HMMA.16816.F32 R4, R120, R124.reuse, R4 ;  /* 0x0000007c7804723c */ /* 0x080ff00000001804 */
[C---:B---3--:R-:W-:Y:S08]  /*2410*/  HMMA.16816.F32 R8, R100.reuse, R124, R8 ;  /* 0x0000007c6408723c */ /* 0x048ff00000001808 */
        /* <DEDUP_REMOVED lines=28> */
[----:B------:R-:W4:Y:S01]  /*25e0*/  MUFU.TANH R224, R6 ;  /* 0x0000000600e07308 */ /* 0x000f220000002400 */
[----:B------:R-:W-:Y:S02]  /*25f0*/  FMUL.FTZ R8, R8, c[0x0][0x2ec] ;  /* 0x0000bb0008087a20 */ /* 0x000fe40000410000 */
[----:B--2---:R-:W-:Y:S05]  /*2600*/  FMUL.FTZ R9, R238, 1.4426950216293334961 ;  /* 0x3fb8aa3bee097820 */ /* 0x004fea0000410000 */
[----:B------:R-:W-:Y:S02]  /*2610*/  FSEL R9, R9, RZ, P0 ;  /* 0x000000ff09097208 */ /* 0x000fe40000000000 */
[----:B------:R2:W-:Y:S01]  /*2620*/  MUFU.TANH R232, R8 ;  /* 0x0000000800e87308 */ /* 0x0005e20000002400 */
[C---:B------:R-:W-:Y:S02]  /*2630*/  FSETP.NEU.FTZ.AND P0, PT, R237.reuse, -INF , PT ;  /* 0xff800000ed00780b */ /* 0x040fe40003f1d000 */
[--C-:B-1----:R-:W-:Y:S07]  /*2640*/  FFMA.FTZ R0, R212, c[0x0][0x23c], -R9.reuse ;  /* 0x00008f00d4007a23 */ /* 0x102fee0000010809 */
[----:B------:R3:W-:Y:S10]  /*2650*/  MUFU.EX2 R123, R0 ;  /* 0x00000000007b7308 */ /* 0x0007f40000000800 */
[----:B------:R1:W-:Y:S01]  /*2660*/  MUFU.TANH R240, R10 ;  /* 0x0000000a00f07308 */ /* 0x0003e20000002400 */
[----:B--2---:R-:W-:Y:S05]  /*2670*/  FMUL.FTZ R8, R237, 1.4426950216293334961 ;  /* 0x3fb8aa3bed087820 */ /* 0x004fea0000410000 */
[----:B------:R-:W-:Y:S04]  /*2680*/  FSEL R8, R8, RZ, P0 ;  /* 0x000000ff08087208 */ /* 0x000fe80000000000 */
[----:B------:R2:W2:Y:S01]  /*2690*/  MUFU.TANH R223, R7 ;  /* 0x0000000700df7308 */ /* 0x0004a20000002400 */
[----:B------:R-:W-:Y:S01]  /*26a0*/  FSETP.NEU.FTZ.AND P0, PT, R236, -INF , PT ;  /* 0xff800000ec00780b */ /* 0x000fe20003f1d000 */
[--C-:B---3--:R-:W-:Y:S03]  /*26b0*/  FFMA.FTZ R0, R208, c[0x0][0x23c], -R9.reuse ;  /* 0x00008f00d0007a23 */ /* 0x108fe60000010809 */
[----:B------:R-:W-:Y:S02]  /*26c0*/  FSEL R2, R2, RZ, P0 ;  /* 0x000000ff02027208 */ /* 0x000fe40000000000 */
[----:B------:R-:W-:Y:S03]  /*26d0*/  FSETP.NEU.FTZ.AND P0, PT, R235, -INF , PT ;  /* 0xff800000eb00780b */ /* 0x000fe60003f1d000 */
[----:B------:R4:W-:Y:S01]  /*26e0*/  MUFU.EX2 R122, R0 ;  /* 0x00000000007a7308 */ /* 0x0009e20000000800 */
[----:B-1----:R-:W-:Y:S09]  /*26f0*/  FFMA.FTZ R10, R231, c[0x0][0x23c], -R2 ;  /* 0x00008f00e70a7a23 */ /* 0x002ff20000010802 */
[----:B------:R-:W1:Y:S01]  /*2700*/  MUFU.TANH R230, R12 ;  /* 0x0000000c00e67308 */ /* 0x000e620000002400 */
[----:B--2---:R-:W2:Y:S09]  /*2710*/  LDSM.16.M88.4 R4, [R178+0x6800] ;  /* 0x00680000b204783b */ /* 0x004eb20000000200 */
[----:B------:R-:W-:Y:S01]  /*2720*/  MUFU.TANH R229, R13 ;  /* 0x0000000d00e57308 */ /* 0x000fe20000002400 */
[--C-:B----4-:R-:W-:Y:S09]  /*2730*/  FFMA.FTZ R0, R224, c[0x0][0x23c], -R8.reuse ;  /* 0x00008f00e0007a23 */ /* 0x110ff20000010808 */
[----:B------:R3:W-:Y:S10]  /*2740*/  MUFU.EX2 R136, R0 ;  /* 0x0000000000887308 */ /* 0x0007f40000000800 */
[----:B------:R-:W-:Y:S10]  /*2750*/  MUFU.TANH R234, R14 ;  /* 0x0000000e00ea7308 */ /* 0x000ff40000002400 */
[----:B------:R-:W-:Y:S01]  /*2760*/  MUFU.TANH R233, R15 ;  /* 0x0000000f00e97308 */ /* 0x000fe20000002400 */
[-C--:B--2---:R-:W-:Y:S03]  /*2770*/  HMMA.16816.F32 R20, R132, R4.reuse, R20 ;  /* 0x000000048414723c */ /* 0x084fe60000001814 */
[----:B---3--:R-:W-:Y:S06]  /*2780*/  FFMA.FTZ R0, R223, c[0x0][0x23c], -R8 ;  /* 0x00008f00df007a23 */ /* 0x008fec0000010808 */
[----:B------:R-:W-:Y:S01]  /*2790*/  MUFU.TANH R213, R16 ;  /* 0x0000001000d57308 */ /* 0x000fe20000002400 */
[C---:B------:R-:W-:Y:S07]  /*27a0*/  HMMA.16816.F32 R24, R104.reuse, R4, R24 ;  /* 0x000000046818723c */ /* 0x040fee0000001818 */
[--C-:B-1----:R-:W-:Y:S02]  /*27b0*/  FFMA.FTZ R4, R230, c[0x0][0x23c], -R2.reuse ;  /* 0x00008f00e6047a23 */ /* 0x102fe40000010802 */
[----:B------:R-:W1:Y:S01]  /*27c0*/  MUFU.EX2 R131, R0 ;  /* 0x0000000000837308 */ /* 0x000e620000000800 */
[-C--:B------:R-:W-:Y:S04]  /*27d0*/  HMMA.16816.F32 R28, R104, R6.reuse, R28 ;  /* 0x00000006681c723c */ /* 0x080fe8000000181c */
[----:B------:R-:W-:Y:S04]  /*27e0*/  FMUL.FTZ R20, R20, c[0x0][0x2ec] ;  /* 0x0000bb0014147a20 */ /* 0x000fe80000410000 */
[----:B------:R-:W-:Y:S01]  /*27f0*/  HMMA.16816.F32 R32, R132, R6, R32 ;  /* 0x000000068420723c */ /* 0x000fe20000001820 */
[----:B------:R2:W-:Y:S03]  /*2800*/  MUFU.EX2 R138, R4 ;  /* 0x00000004008a7308 */ /* 0x0005e60000000800 */
[----:B------:R-:W-:Y:S02]  /*2810*/  FMUL.FTZ R21, R21, c[0x0][0x2ec] ;  /* 0x0000bb0015157a20 */ /* 0x000fe40000410000 */
[----:B------:R-:W-:Y:S02]  /*2820*/  FMUL.FTZ R22, R22, c[0x0][0x2ec] ;  /* 0x0000bb0016167a20 */ /* 0x000fe40000410000 */
[----:B------:R-:W-:Y:S03]  /*2830*/  FMUL.FTZ R5, R24, c[0x0][0x2ec] ;  /* 0x0000bb0018057a20 */ /* 0x000fe60000410000 */
[----:B------:R-:W-:Y:S01]  /*2840*/  MUFU.TANH R211, R17 ;  /* 0x0000001100d37308 */ /* 0x000fe20000002400 */
[----:B------:R-:W-:Y:S02]  /*2850*/  FMUL.FTZ R23, R23, c[0x0][0x2ec] ;  /* 0x0000bb0017177a20 */ /* 0x000fe40000410000 */
[----:B------:R-:W-:Y:S01]  /*2860*/  FMUL.FTZ R25, R25, c[0x0][0x2ec] ;  /* 0x0000bb0019197a20 */ /* 0x000fe20000410000 */
[----:B-1----:R-:W-:Y:S01]  /*2870*/  F2FP.PACK_AB R6, R131, R136 ;  /* 0x000000888306723e */ /* 0x002fe200000000ff */
[--C-:B------:R-:W-:Y:S02]  /*2880*/  FFMA.FTZ R0, R232, c[0x0][0x23c], -R2.reuse ;  /* 0x00008f00e8007a23 */ /* 0x100fe40000010802 */
[----:B------:R-:W-:Y:S02]  /*2890*/  FMUL.FTZ R29, R29, c[0x0][0x2ec] ;  /* 0x0000bb001d1d7a20 */ /* 0x000fe40000410000 */
[----:B------:R1:W-:Y:S01]  /*28a0*/  STS [R199+0xe400], R6 ;  /* 0x00e40006c7007388 */ /* 0x0003e20000000800 */
[----:B------:R3:W-:Y:S01]  /*28b0*/  MUFU.EX2 R192, R0 ;  /* 0x0000000000c07308 */ /* 0x0007e20000000800 */
[----:B------:R-:W-:Y:S02]  /*28c0*/  FMUL.FTZ R30, R30, c[0x0][0x2ec] ;  /* 0x0000bb001e1e7a20 */ /* 0x000fe40000410000 */
[----:B------:R-:W-:Y:S02]  /*28d0*/  FMUL.FTZ R34, R34, c[0x0][0x2ec] ;  /* 0x0000bb0022227a20 */ /* 0x000fe40000410000 */
[----:B--2---:R-:W-:Y:S02]  /*28e0*/  FFMA.FTZ R4, R229, c[0x0][0x23c], -R2 ;  /* 0x00008f00e5047a23 */ /* 0x004fe40000010802 */
[----:B------:R-:W-:Y:S02]  /*28f0*/  FMUL.FTZ R31, R31, c[0x0][0x2ec] ;  /* 0x0000bb001f1f7a20 */ /* 0x000fe40000410000 */
[----:B------:R-:W-:Y:S01]  /*2900*/  FMUL.FTZ R33, R33, c[0x0][0x2ec] ;  /* 0x0000bb0021217a20 */ /* 0x000fe20000410000 */
[----:B------:R2:W1:Y:S01]  /*2910*/  MUFU.EX2 R137, R4 ;  /* 0x0000000400897308 */ /* 0x0004620000000800 */
[----:B------:R-:W-:Y:S02]  /*2920*/  FMUL.FTZ R35, R35, c[0x0][0x2ec] ;  /* 0x0000bb0023237a20 */ /* 0x000fe40000410000 */
[----:B------:R-:W-:Y:S02]  /*2930*/  FMUL.FTZ R26, R26, c[0x0][0x2ec] ;  /* 0x0000bb001a1a7a20 */ /* 0x000fe40000410000 */
[----:B------:R-:W-:Y:S05]  /*2940*/  FMUL.FTZ R27, R27, c[0x0][0x2ec] ;  /* 0x0000bb001b1b7a20 */ /* 0x000fea0000410000 */
[----:B------:R-:W4:Y:S01]  /*2950*/  MUFU.TANH R218, R18 ;  /* 0x0000001200da7308 */ /* 0x000f220000002400 */
[----:B---3--:R-:W-:Y:S05]  /*2960*/  FMUL.FTZ R0, R235, 1.4426950216293334961 ;  /* 0x3fb8aa3beb007820 */ /* 0x008fea0000410000 */
[----:B------:R-:W-:Y:S04]  /*2970*/  FSEL R0, R0, RZ, P0 ;  /* 0x000000ff00007208 */ /* 0x000fe80000000000 */
[----:B------:R-:W3:Y:S01]  /*2980*/  MUFU.TANH R217, R19 ;  /* 0x0000001300d97308 */ /* 0x000ee20000002400 */
[----:B------:R-:W-:Y:S01]  /*2990*/  IADD3 R110, P0, R242, UR10, RZ ;  /* 0x0000000af26e7c10 */ /* 0x000fe2000ff1e0ff */
[--C-:B--2---:R-:W-:Y:S01]  /*29a0*/  FFMA.FTZ R4, R234, c[0x0][0x23c], -R0.reuse ;  /* 0x00008f00ea047a23 */ /* 0x104fe20000010800 */
[----:B-1----:R-:W-:Y:S02]  /*29b0*/  F2FP.PACK_AB R6, R137, R138 ;  /* 0x0000008a8906723e */ /* 0x002fe400000000ff */
[----:B------:R-:W-:Y:S05]  /*29c0*/  IADD3.X R111, R243, UR9, RZ, P0, !PT ;  /* 0x00000009f36f7c10 */ /* 0x000fea00087fe4ff */
[----:B------:R1:W-:Y:S01]  /*29d0*/  MUFU.EX2 R194, R4 ;  /* 0x0000000400c27308 */ /* 0x0003e20000000800 */
[----:B------:R2:W2:Y:S04]  /*29e0*/  LDG.E R109, [R110.64] ;  /* 0x000000046e6d7981 */ /* 0x0004a8000c1e1900 */
[----:B------:R2:W2:Y:S05]  /*29f0*/  LDG.E R108, [R110.64+0x20] ;  /* 0x000020046e6c7981 */ /* 0x0004aa000c1e1900 */
[----:B------:R-:W3:Y:S10]  /*2a00*/  MUFU.TANH R210, R20 ;  /* 0x0000001400d27308 */ /* 0x000ef40000002400 */
[----:B------:R-:W3:Y:S01]  /*2a10*/  MUFU.TANH R209, R21 ;  /* 0x0000001500d17308 */ /* 0x000ee20000002400 */
[----:B-1----:R-:W-:Y:S09]  /*2a20*/  FFMA.FTZ R4, R233, c[0x0][0x23c], -R0 ;  /* 0x00008f00e9047a23 */ /* 0x002ff20000010800 */
[----:B------:R1:W-:Y:S10]  /*2a30*/  MUFU.EX2 R193, R4 ;  /* 0x0000000400c17308 */ /* 0x0003f40000000800 */
[----:B------:R-:W3:Y:S10]  /*2a40*/  MUFU.TANH R216, R22 ;  /* 0x0000001600d87308 */ /* 0x000ef40000002400 */
[----:B------:R-:W-:Y:S01]  /*2a50*/  MUFU.TANH R215, R23 ;  /* 0x0000001700d77308 */ /* 0x000fe20000002400 */
[--C-:B-1----:R-:W-:Y:S09]  /*2a60*/  FFMA.FTZ R4, R213, c[0x0][0x23c], -R9.reuse ;  /* 0x00008f00d5047a23 */ /* 0x102ff20000010809 */
[----:B------:R1:W-:Y:S10]  /*2a70*/  MUFU.EX2 R119, R4 ;  /* 0x0000000400777308 */ /* 0x0003f40000000800 */
[----:B------:R-:W-:Y:S10]  /*2a80*/  MUFU.TANH R219, R29 ;  /* 0x0000001d00db7308 */ /* 0x000ff40000002400 */
[----:B------:R-:W-:Y:S01]  /*2a90*/  MUFU.TANH R226, R30 ;  /* 0x0000001e00e27308 */ /* 0x000fe20000002400 */
[--C-:B-1----:R-:W-:Y:S09]  /*2aa0*/  FFMA.FTZ R4, R211, c[0x0][0x23c], -R9.reuse ;  /* 0x00008f00d3047a23 */ /* 0x102ff20000010809 */
[----:B------:R4:W-:Y:S10]  /*2ab0*/  MUFU.EX2 R118, R4 ;  /* 0x0000000400767308 */ /* 0x0009f40000000800 */
[----:B------:R-:W-:Y:S10]  /*2ac0*/  MUFU.TANH R207, R34 ;  /* 0x0000002200cf7308 */ /* 0x000ff40000002400 */
[----:B------:R-:W-:Y:S01]  /*2ad0*/  MUFU.TANH R225, R31 ;  /* 0x0000001f00e17308 */ /* 0x000fe20000002400 */
[--C-:B----4-:R-:W-:Y:S09]  /*2ae0*/  FFMA.FTZ R4, R218, c[0x0][0x23c], -R8.reuse ;  /* 0x00008f00da047a23 */ /* 0x110ff20000010808 */
[----:B------:R3:W-:Y:S10]  /*2af0*/  MUFU.EX2 R125, R4 ;  /* 0x00000004007d7308 */ /* 0x0007f40000000800 */
[----:B------:R-:W-:Y:S10]  /*2b00*/  MUFU.TANH R135, R33 ;  /* 0x0000002100877308 */ /* 0x000ff40000002400 */
[----:B------:R-:W-:Y:S01]  /*2b10*/  MUFU.TANH R206, R35 ;  /* 0x0000002300ce7308 */ /* 0x000fe20000002400 */
[----:B---3--:R-:W-:Y:S09]  /*2b20*/  FFMA.FTZ R4, R217, c[0x0][0x23c], -R8 ;  /* 0x00008f00d9047a23 */ /* 0x008ff20000010808 */
[----:B------:R1:W-:Y:S10]  /*2b30*/  MUFU.EX2 R124, R4 ;  /* 0x00000004007c7308 */ /* 0x0003f40000000800 */
[----:B------:R3:W-:Y:S10]  /*2b40*/  MUFU.TANH R222, R5 ;  /* 0x0000000500de7308 */ /* 0x0007f40000002400 */
[----:B------:R4:W4:Y:S01]  /*2b50*/  MUFU.EX2 R139, R10 ;  /* 0x0000000a008b7308 */ /* 0x0009220000000800 */
[--C-:B-1----:R-:W-:Y:S09]  /*2b60*/  FFMA.FTZ R4, R210, c[0x0][0x23c], -R9.reuse ;  /* 0x00008f00d2047a23 */ /* 0x102ff20000010809 */
[----:B------:R1:W-:Y:S01]  /*2b70*/  MUFU.EX2 R115, R4 ;  /* 0x0000000400737308 */ /* 0x0003e20000000800 */
[----:B---3--:R-:W-:Y:S09]  /*2b80*/  FMUL.FTZ R5, R28, c[0x0][0x2ec] ;  /* 0x0000bb001c057a20 */ /* 0x008ff20000410000 */
[----:B------:R3:W-:Y:S01]  /*2b90*/  MUFU.TANH R220, R5 ;  /* 0x0000000500dc7308 */ /* 0x0007e20000002400 */
[----:B----4-:R-:W-:Y:S09]  /*2ba0*/  FFMA.FTZ R10, R240, c[0x0][0x23c], -R0 ;  /* 0x00008f00f00a7a23 */ /* 0x010ff20000010800 */
[----:B------:R-:W-:Y:S01]  /*2bb0*/  MUFU.EX2 R196, R10 ;  /* 0x0000000a00c47308 */ /* 0x000fe20000000800 */
[--C-:B-1----:R-:W-:Y:S09]  /*2bc0*/  FFMA.FTZ R4, R209, c[0x0][0x23c], -R9.reuse ;  /* 0x00008f00d1047a23 */ /* 0x102ff20000010809 */
[----:B------:R1:W-:Y:S01]  /*2bd0*/  MUFU.EX2 R114, R4 ;  /* 0x0000000400727308 */ /* 0x0003e20000000800 */
[----:B---3--:R-:W-:Y:S09]  /*2be0*/  FMUL.FTZ R5, R32, c[0x0][0x2ec] ;  /* 0x0000bb0020057a20 */ /* 0x008ff20000410000 */
[----:B------:R3:W-:Y:S10]  /*2bf0*/  MUFU.TANH R201, R5 ;  /* 0x0000000500c97308 */ /* 0x0007f40000002400 */
[----:B------:R-:W-:Y:S01]  /*2c00*/  MUFU.TANH R221, R25 ;  /* 0x0000001900dd7308 */ /* 0x000fe20000002400 */
[--C-:B-1----:R-:W-:Y:S09]  /*2c10*/  FFMA.FTZ R4, R216, c[0x0][0x23c], -R8.reuse ;  /* 0x00008f00d8047a23 */ /* 0x102ff20000010808 */
[----:B------:R1:W-:Y:S01]  /*2c20*/  MUFU.EX2 R121, R4 ;  /* 0x0000000400797308 */ /* 0x0003e20000000800 */
[----:B---3--:R-:W-:Y:S09]  /*2c30*/  F2FP.PACK_AB R5, R139, R192 ;  /* 0x000000c08b05723e */ /* 0x008ff200000000ff */
[----:B------:R-:W-:Y:S10]  /*2c40*/  MUFU.TANH R228, R26 ;  /* 0x0000001a00e47308 */ /* 0x000ff40000002400 */
[----:B------:R-:W-:Y:S01]  /*2c50*/  MUFU.TANH R227, R27 ;  /* 0x0000001b00e37308 */ /* 0x000fe20000002400 */
[----:B-1----:R-:W-:Y:S09]  /*2c60*/  FFMA.FTZ R4, R215, c[0x0][0x23c], -R8 ;  /* 0x00008f00d7047a23 */ /* 0x002ff20000010808 */
[----:B------:R1:W-:Y:S10]  /*2c70*/  MUFU.EX2 R120, R4 ;  /* 0x0000000400787308 */ /* 0x0003f40000000800 */
[----:B------:R-:W3:Y:S01]  /*2c80*/  MUFU.TANH R239, R11 ;  /* 0x0000000b00ef7308 */ /* 0x000ee20000002400 */
[----:B-1----:R-:W-:Y:S09]  /*2c90*/  FFMA.FTZ R4, R222, c[0x0][0x23c], -R2 ;  /* 0x00008f00de047a23 */ /* 0x002ff20000010802 */
[----:B------:R1:W-:Y:S01]  /*2ca0*/  MUFU.EX2 R129, R4 ;  /* 0x0000000400817308 */ /* 0x0003e20000000800 */
[----:B---3--:R-:W-:Y:S09]  /*2cb0*/  FFMA.FTZ R10, R239, c[0x0][0x23c], -R0 ;  /* 0x00008f00ef0a7a23 */ /* 0x008ff20000010800 */
[----:B------:R-:W3:Y:S01]  /*2cc0*/  MUFU.EX2 R195, R10 ;  /* 0x0000000a00c37308 */ /* 0x000ee20000000800 */
[----:B-1----:R-:W-:Y:S09]  /*2cd0*/  FFMA.FTZ R4, R221, c[0x0][0x23c], -R2 ;  /* 0x00008f00dd047a23 */ /* 0x002ff20000010802 */
[----:B------:R1:W-:Y:S02]  /*2ce0*/  MUFU.EX2 R128, R4 ;  /* 0x0000000400807308 */ /* 0x0003e40000000800 */
[--C-:B-1----:R-:W-:Y:S08]  /*2cf0*/  FFMA.FTZ R4, R228, c[0x0][0x23c], -R0.reuse ;  /* 0x00008f00e4047a23 */ /* 0x102ff00000010800 */
[----:B------:R1:W-:Y:S02]  /*2d00*/  MUFU.EX2 R134, R4 ;  /* 0x0000000400867308 */ /* 0x0003e40000000800 */
[----:B-1----:R-:W-:Y:S08]  /*2d10*/  FFMA.FTZ R4, R227, c[0x0][0x23c], -R0 ;  /* 0x00008f00e3047a23 */ /* 0x002ff00000010800 */
[----:B------:R1:W-:Y:S02]  /*2d20*/  MUFU.EX2 R133, R4 ;  /* 0x0000000400857308 */ /* 0x0003e40000000800 */
[--C-:B-1----:R-:W-:Y:S02]  /*2d30*/  FFMA.FTZ R4, R220, c[0x0][0x23c], -R2.reuse ;  /* 0x00008f00dc047a23 */ /* 0x102fe40000010802 */
[----:B------:R-:W-:Y:S06]  /*2d40*/  FFMA.FTZ R2, R219, c[0x0][0x23c], -R2 ;  /* 0x00008f00db027a23 */ /* 0x000fec0000010802 */
[----:B------:R3:W-:Y:S10]  /*2d50*/  MUFU.EX2 R127, R4 ;  /* 0x00000004007f7308 */ /* 0x0007f40000000800 */
[----:B------:R1:W-:Y:S01]  /*2d60*/  MUFU.EX2 R126, R2 ;  /* 0x00000002007e7308 */ /* 0x0003e20000000800 */
[----:B---3--:R-:W-:Y:S01]  /*2d70*/  F2FP.PACK_AB R4, R195, R196 ;  /* 0x000000c4c304723e */ /* 0x008fe200000000ff */
[--C-:B-1----:R-:W-:Y:S02]  /*2d80*/  FFMA.FTZ R2, R226, c[0x0][0x23c], -R0.reuse ;  /* 0x00008f00e2027a23 */ /* 0x102fe40000010800 */
[----:B------:R-:W-:Y:S06]  /*2d90*/  FFMA.FTZ R0, R225, c[0x0][0x23c], -R0 ;  /* 0x00008f00e1007a23 */ /* 0x000fec0000010800 */
[----:B------:R1:W-:Y:S10]  /*2da0*/  MUFU.EX2 R132, R2 ;  /* 0x0000000200847308 */ /* 0x0003f40000000800 */
[----:B------:R3:W-:Y:S01]  /*2db0*/  MUFU.EX2 R130, R0 ;  /* 0x0000000000827308 */ /* 0x0007e20000000800 */
[--C-:B-1----:R-:W-:Y:S02]  /*2dc0*/  FFMA.FTZ R2, R201, c[0x0][0x23c], -R9.reuse ;  /* 0x00008f00c9027a23 */ /* 0x102fe40000010809 */
[----:B------:R-:W-:Y:S07]  /*2dd0*/  FFMA.FTZ R9, R135, c[0x0][0x23c], -R9 ;  /* 0x00008f0087097a23 */ /* 0x000fee0000010809 */
[----:B------:R1:W-:Y:S01]  /*2de0*/  MUFU.EX2 R113, R2 ;  /* 0x0000000200717308 */ /* 0x0003e20000000800 */
[----:B---3--:R-:W-:Y:S09]  /*2df0*/  F2FP.PACK_AB R0, R124, R125 ;  /* 0x0000007d7c00723e */ /* 0x008ff200000000ff */
[----:B------:R-:W3:Y:S01]  /*2e00*/  MUFU.EX2 R112, R9 ;  /* 0x0000000900707308 */ /* 0x000ee20000000800 */
[--C-:B-1----:R-:W-:Y:S02]  /*2e10*/  FFMA.FTZ R2, R207, c[0x0][0x23c], -R8.reuse ;  /* 0x00008f00cf027a23 */ /* 0x102fe40000010808 */
[----:B------:R-:W-:Y:S07]  /*2e20*/  FFMA.FTZ R8, R206, c[0x0][0x23c], -R8 ;  /* 0x00008f00ce087a23 */ /* 0x000fee0000010808 */
[----:B------:R1:W-:Y:S10]  /*2e30*/  MUFU.EX2 R117, R2 ;  /* 0x0000000200757308 */ /* 0x0003f40000000800 */
[----:B------:R-:W4:Y:S01]  /*2e40*/  MUFU.EX2 R116, R8 ;  /* 0x0000000800747308 */ /* 0x000f220000000800 */
[----:B-1----:R-:W-:Y:S05]  /*2e50*/  F2FP.PACK_AB R2, R122, R123 ;  /* 0x0000007b7a02723e */ /* 0x002fea00000000ff */
[----:B------:R1:W-:Y:S04]  /*2e60*/  STS [R199+0xe000], R2 ;  /* 0x00e00002c7007388 */ /* 0x0003e80000000800 */
[----:B------:R3:W-:Y:S01]  /*2e70*/  STS [R200+0xe400], R0 ;  /* 0x00e40000c8007388 */ /* 0x0007e20000000800 */
[----:B-1----:R-:W-:Y:S02]  /*2e80*/  F2FP.PACK_AB R2, R118, R119 ;  /* 0x000000777602723e */ /* 0x002fe400000000ff */
[----:B---3--:R-:W-:Y:S03]  /*2e90*/  F2FP.PACK_AB R0, R112, R113 ;  /* 0x000000717000723e */ /* 0x008fe600000000ff */
[----:B------:R1:W-:Y:S04]  /*2ea0*/  STS [R200+0xe000], R2 ;  /* 0x00e00002c8007388 */ /* 0x0003e80000000800 */
[----:B------:R3:W-:Y:S04]  /*2eb0*/  STS [R199+0xf000], R5 ;  /* 0x00f00005c7007388 */ /* 0x0007e80000000800 */
[----:B------:R2:W-:Y:S04]  /*2ec0*/  STS [R199+0xf400], R4 ;  /* 0x00f40004c7007388 */ /* 0x0005e80000000800 */
[----:B------:R4:W-:Y:S01]  /*2ed0*/  STS [R200+0xf000], R6 ;  /* 0x00f00006c8007388 */ /* 0x0009e20000000800 */
[----:B-1----:R-:W-:Y:S02]  /*2ee0*/  F2FP.PACK_AB R2, R120, R121 ;  /* 0x000000797802723e */ /* 0x002fe400000000ff */
[----:B---3--:R-:W-:Y:S02]  /*2ef0*/  F2FP.PACK_AB R5, R193, R194 ;  /* 0x000000c2c105723e */ /* 0x008fe400000000ff */
[----:B--2---:R-:W-:Y:S03]  /*2f00*/  F2FP.PACK_AB R4, R114, R115 ;  /* 0x000000737204723e */ /* 0x004fe600000000ff */
        /* <DEDUP_REMOVED lines=13> */
[----:B------:R2:W-:Y:S04]  /*2fe0*/  STS [R197+0xf400], R0 ;  /* 0x00f40000c5007388 */ /* 0x0005e80000000800 */
[----:B------:R-:W3:Y:S08]  /*2ff0*/  LDSM.16.M88.4 R32, [R175+0x4000] ;  /* 0x00400000af20783b */ /* 0x000ef00000000200 */
[----:B------:R-:W3:Y:S08]  /*3000*/  LDSM.16.M88.4 R28, [R175+0x5000] ;  /* 0x00500000af1c783b */ /* 0x000ef00000000200 */
[----:B------:R-:W3:Y:S08]  /*3010*/  LDSM.16.M88.4 R100, [R182+0x4000] ;  /* 0x00400000b664783b */ /* 0x000ef00000000200 */
[----:B------:R-:W3:Y:S08]  /*3020*/  LDSM.16.M88.4 R104, [R182+0x5000] ;  /* 0x00500000b668783b */ /* 0x000ef00000000200 */
[----:B-1----:R1:W4:Y:S04]  /*3030*/  LDG.E R2, [R110.64+0x80] ;  /* 0x000080046e027981 */ /* 0x002328000c1e1900 */
[----:B--2---:R1:W2:Y:S01]  /*3040*/  LDG.E R0, [R110.64+0xa0] ;  /* 0x0000a0046e007981 */ /* 0x0042a2000c1e1900 */
[-C--:B---3--:R-:W-:Y:S08]  /*3050*/  HMMA.16816.F32 R4, R32, R140.reuse, RZ ;  /* 0x0000008c2004723c */ /* 0x088ff000000018ff */
[C---:B------:R-:W-:Y:S08]  /*3060*/  HMMA.16816.F32 R8, R28.reuse, R140, RZ ;  /* 0x0000008c1c08723c */ /* 0x040ff000000018ff */
[-C--:B------:R-:W-:Y:S01]  /*3070*/  HMMA.16816.F32 R12, R28, R142.reuse, RZ ;  /* 0x0000008e1c0c723c */ /* 0x080fe200000018ff */
[----:B-1----:R-:W-:Y:S07]  /*3080*/  MOV R111, c[0x0][0x22c] ;  /* 0x00008b00006f7a02 */ /* 0x002fee0000000f00 */
[C---:B------:R-:W-:Y:S04]  /*3090*/  HMMA.16816.F32 R16, R32.reuse, R142, RZ ;  /* 0x0000008e2010723c */ /* 0x040fe800000018ff */
[----:B------:R-:W-:Y:S04]  /*30a0*/  IMAD R111, R111, c[0x0][0x1c0], RZ ;  /* 0x000070006f6f7a24 */ /* 0x000fe800078e02ff */
[-C--:B------:R-:W-:Y:S01]  /*30b0*/  HMMA.16816.F32 R20, R32, R144.reuse, RZ ;  /* 0x000000902014723c */ /* 0x080fe200000018ff */
[----:B------:R-:W-:Y:S04]  /*30c0*/  LEA R111, -R111, RZ, 0x6 ;  /* 0x000000ff6f6f7211 */ /* 0x000fe800078e31ff */
[C---:B------:R-:W-:Y:S03]  /*30d0*/  LEA R190, P0, R111.reuse, R190, 0x2 ;  /* 0x000000be6fbe7211 */ /* 0x040fe600078010ff */
[C---:B------:R-:W-:Y:S04]  /*30e0*/  HMMA.16816.F32 R24, R28.reuse, R144, RZ ;  /* 0x000000901c18723c */ /* 0x040fe800000018ff */
[----:B------:R-:W-:Y:S04]  /*30f0*/  LEA.HI.X.SX32 R191, R111, R191, 0x2, P0 ;  /* 0x000000bf6fbf7211 */ /* 0x000fe800000f16ff */
[-C--:B------:R-:W-:Y:S08]  /*3100*/  HMMA.16816.F32 R28, R28, R146.reuse, RZ ;  /* 0x000000921c1c723c */ /* 0x080ff000000018ff */
[----:B------:R-:W-:Y:S08]  /*3110*/  HMMA.16816.F32 R32, R32, R146, RZ ;  /* 0x000000922020723c */ /* 0x000ff000000018ff */
[-C--:B------:R-:W-:Y:S08]  /*3120*/  HMMA.16816.F32 R4, R100, R148.reuse, R4 ;  /* 0x000000946404723c */ /* 0x080ff00000001804 */
        /* <DEDUP_REMOVED lines=8> */
[----:B------:R-:W3:Y:S07]  /*31b0*/  LDSM.16.M88.4 R100, [R186+0x5000] ;  /* 0x00500000ba64783b */ /* 0x000eee0000000200 */
[-C--:B-1----:R-:W-:Y:S08]  /*31c0*/  HMMA.16816.F32 R4, R104, R156.reuse, R4 ;  /* 0x0000009c6804723c */ /* 0x082ff00000001804 */
[C---:B---3--:R-:W-:Y:S08]  /*31d0*/  HMMA.16816.F32 R8, R100.reuse, R156, R8 ;  /* 0x0000009c6408723c */ /* 0x048ff00000001808 */
[-C--:B------:R-:W-:Y:S08]  /*31e0*/  HMMA.16816.F32 R12, R100, R158.reuse, R12 ;  /* 0x0000009e640c723c */ /* 0x080ff0000000180c */
[C---:B------:R-:W-:Y:S08]  /*31f0*/  HMMA.16816.F32 R16, R104.reuse, R158, R16 ;  /* 0x0000009e6810723c */ /* 0x040ff00000001810 */
[-C--:B------:R-:W-:Y:S08]  /*3200*/  HMMA.16816.F32 R20, R104, R160.reuse, R20 ;  /* 0x000000a06814723c */ /* 0x080ff00000001814 */
[C---:B------:R-:W-:Y:S08]  /*3210*/  HMMA.16816.F32 R24, R100.reuse, R160, R24 ;  /* 0x000000a06418723c */ /* 0x040ff00000001818 */
[-C--:B------:R-:W-:Y:S01]  /*3220*/  HMMA.16816.F32 R28, R100, R162.reuse, R28 ;  /* 0x000000a2641c723c */ /* 0x080fe2000000181c */
[----:B------:R-:W1:Y:S07]  /*3230*/  LDSM.16.M88.4 R100, [R185+0x4000] ;  /* 0x00400000b964783b */ /* 0x000e6e0000000200 */
[----:B------:R-:W-:Y:S07]  /*3240*/  HMMA.16816.F32 R32, R104, R162, R32 ;  /* 0x000000a26820723c */ /* 0x000fee0000001820 */
[----:B------:R-:W-:Y:S05]  /*3250*/  FFMA.FTZ R105, -R212, R212, 1 ;  /* 0x3f800000d4697423 */ /* 0x000fea00000101d4 */
[----:B------:R-:W-:Y:S01]  /*3260*/  FMUL.FTZ R105, R105, c[0x0][0x2ec] ;  /* 0x0000bb0069697a20 */ /* 0x000fe20000410000 */
[-C--:B-1----:R-:W-:Y:S11]  /*3270*/  HMMA.16816.F32 R4, R100, R164.reuse, R4 ;  /* 0x000000a46404723c */ /* 0x082ff60000001804 */
[----:B------:R-:W-:Y:S11]  /*3280*/  @!UPT UIADD3 URZ, URZ, URZ, URZ ;  /* 0x0000003f3f3ff290 */ /* 0x000ff6000fffe03f */
[----:B------:R-:W-:Y:S02]  /*3290*/  @!UPT UIADD3 URZ, URZ, URZ, URZ ;  /* 0x0000003f3f3ff290 */ /* 0x000fe4000fffe03f */
[----:B------:R-:W-:Y:S04]  /*32a0*/  FADD.FTZ R4, -R109, R4 ;  /* 0x000000046d047221 */ /* 0x000fe80000010100 */
[----:B------:R-:W-:Y:S02]  /*32b0*/  FMUL.FTZ R104, R123, R4 ;  /* 0x000000047b687220 */ /* 0x000fe40000410000 */
[----:B------:R-:W-:Y:S02]  /*32c0*/  FADD.FTZ R4, -R109, R5 ;  /* 0x000000056d047221 */ /* 0x000fe40000010100 */
[----:B------:R-:W-:Y:S02]  /*32d0*/  FMUL.FTZ R123, R105, R104 ;  /* 0x00000068697b7220 */ /* 0x000fe40000410000 */
[----:B------:R-:W-:Y:S01]  /*32e0*/  FFMA.FTZ R5, -R208, R208, 1 ;  /* 0x3f800000d0057423 */ /* 0x000fe200000101d0 */
[----:B------:R-:W1:Y:S01]  /*32f0*/  LDSM.16.M88.4 R104, [R185+0x5000] ;  /* 0x00500000b968783b */ /* 0x000e620000000200 */
[----:B------:R-:W-:Y:S02]  /*3300*/  FMUL.FTZ R4, R122, R4 ;  /* 0x000000047a047220 */ /* 0x000fe40000410000 */
[----:B------:R-:W-:Y:S04]  /*3310*/  FMUL.FTZ R5, R5, c[0x0][0x2ec] ;  /* 0x0000bb0005057a20 */ /* 0x000fe80000410000 */
[----:B------:R-:W-:Y:S01]  /*3320*/  FMUL.FTZ R122, R5, R4 ;  /* 0x00000004057a7220 */ /* 0x000fe20000410000 */
[C---:B-1----:R-:W-:Y:S08]  /*3330*/  HMMA.16816.F32 R8, R104.reuse, R164, R8 ;  /* 0x000000a46808723c */ /* 0x042ff00000001808 */
[-C--:B------:R-:W-:Y:S08]  /*3340*/  HMMA.16816.F32 R12, R104, R166.reuse, R12 ;  /* 0x000000a6680c723c */ /* 0x080ff0000000180c */
[C---:B------:R-:W-:Y:S08]  /*3350*/  HMMA.16816.F32 R16, R100.reuse, R166, R16 ;  /* 0x000000a66410723c */ /* 0x040ff00000001810 */
[-C--:B------:R-:W-:Y:S08]  /*3360*/  HMMA.16816.F32 R20, R100, R168.reuse, R20 ;  /* 0x000000a86414723c */ /* 0x080ff00000001814 */
[C---:B------:R-:W-:Y:S08]  /*3370*/  HMMA.16816.F32 R24, R104.reuse, R168, R24 ;  /* 0x000000a86818723c */ /* 0x040ff00000001818 */
[C---:B------:R-:W-:Y:S01]  /*3380*/  FADD.FTZ R5, -R109.reuse, R16 ;  /* 0x000000106d057221 */ /* 0x040fe20000010100 */
[-C--:B------:R-:W-:Y:S03]  /*3390*/  HMMA.16816.F32 R28, R104, R170.reuse, R28 ;  /* 0x000000aa681c723c */ /* 0x080fe6000000181c */
[----:B------:R-:W-:Y:S02]  /*33a0*/  FADD.FTZ R4, -R109, R17 ;  /* 0x000000116d047221 */ /* 0x000fe40000010100 */
[----:B------:R-:W-:Y:S02]  /*33b0*/  FMUL.FTZ R5, R119, R5 ;  /* 0x0000000577057220 */ /* 0x000fe40000410000 */
[C---:B------:R-:W-:Y:S01]  /*33c0*/  FADD.FTZ R17, -R109.reuse, R20 ;  /* 0x000000146d117221 */ /* 0x040fe20000010100 */
[----:B------:R-:W-:Y:S04]  /*33d0*/  HMMA.16816.F32 R32, R100, R170, R32 ;  /* 0x000000aa6420723c */ /* 0x000fe80000001820 */
[----:B------:R-:W-:Y:S02]  /*33e0*/  FADD.FTZ R16, -R109, R21 ;  /* 0x000000156d107221 */ /* 0x000fe40000010100 */
[----:B------:R-:W-:Y:S02]  /*33f0*/  FFMA.FTZ R21, -R213, R213, 1 ;  /* 0x3f800000d5157423 */ /* 0x000fe400000101d5 */
[----:B------:R-:W-:Y:S04]  /*3400*/  FFMA.FTZ R20, -R211, R211, 1 ;  /* 0x3f800000d3147423 */ /* 0x000fe800000101d3 */
[----:B------:R-:W-:Y:S02]  /*3410*/  FMUL.FTZ R4, R118, R4 ;  /* 0x0000000476047220 */ /* 0x000fe40000410000 */
[----:B------:R-:W-:Y:S02]  /*3420*/  FMUL.FTZ R21, R21, c[0x0][0x2ec] ;  /* 0x0000bb0015157a20 */ /* 0x000fe40000410000 */
[----:B------:R-:W-:Y:S02]  /*3430*/  FMUL.FTZ R20, R20, c[0x0][0x2ec] ;  /* 0x0000bb0014147a20 */ /* 0x000fe40000410000 */
[----:B------:R-:W-:Y:S02]  /*3440*/  FMUL.FTZ R17, R115, R17 ;  /* 0x0000001173117220 */ /* 0x000fe40000410000 */
[----:B------:R-:W-:Y:S02]  /*3450*/  FMUL.FTZ R16, R114, R16 ;  /* 0x0000001072107220 */ /* 0x000fe40000410000 */
[----:B------:R-:W-:Y:S02]  /*3460*/  FMUL.FTZ R115, R21, R5 ;  /* 0x0000000515737220 */ /* 0x000fe40000410000 */
[C---:B------:R-:W-:Y:S02]  /*3470*/  FADD.FTZ R32, -R109.reuse, R32 ;  /* 0x000000206d207221 */ /* 0x040fe40000010100 */
[----:B------:R-:W-:Y:S02]  /*3480*/  FADD.FTZ R33, -R109, R33 ;  /* 0x000000216d217221 */ /* 0x000fe40000010100 */
[----:B------:R-:W-:Y:S02]  /*3490*/  FMUL.FTZ R114, R20, R4 ;  /* 0x0000000414727220 */ /* 0x000fe40000410000 */
[----:B------:R-:W-:Y:S02]  /*34a0*/  FFMA.FTZ R21, -R201, R201, 1 ;  /* 0x3f800000c9157423 */ /* 0x000fe400000101c9 */
[----:B------:R-:W-:Y:S02]  /*34b0*/  FFMA.FTZ R20, -R135, R135, 1 ;  /* 0x3f80000087147423 */ /* 0x000fe40000010187 */
[----:B------:R-:W-:Y:S02]  /*34c0*/  FMUL.FTZ R5, R113, R32 ;  /* 0x0000002071057220 */ /* 0x000fe40000410000 */
[----:B------:R-:W-:Y:S02]  /*34d0*/  FMUL.FTZ R4, R112, R33 ;  /* 0x0000002170047220 */ /* 0x000fe40000410000 */
[----:B------:R-:W-:Y:S02]  /*34e0*/  FFMA.FTZ R33, -R210, R210, 1 ;  /* 0x3f800000d2217423 */ /* 0x000fe400000101d2 */
[----:B------:R-:W-:Y:S02]  /*34f0*/  FFMA.FTZ R32, -R209, R209, 1 ;  /* 0x3f800000d1207423 */ /* 0x000fe400000101d1 */
[----:B------:R-:W-:Y:S02]  /*3500*/  FMUL.FTZ R21, R21, c[0x0][0x2ec] ;  /* 0x0000bb0015157a20 */ /* 0x000fe40000410000 */
[----:B------:R-:W-:Y:S02]  /*3510*/  FMUL.FTZ R20, R20, c[0x0][0x2ec] ;  /* 0x0000bb0014147a20 */ /* 0x000fe40000410000 */
[----:B------:R-:W-:Y:S02]  /*3520*/  FMUL.FTZ R33, R33, c[0x0][0x2ec] ;  /* 0x0000bb0021217a20 */ /* 0x000fe40000410000 */
[----:B------:R-:W-:Y:S02]  /*3530*/  FMUL.FTZ R32, R32, c[0x0][0x2ec] ;  /* 0x0000bb0020207a20 */ /* 0x000fe40000410000 */
[----:B------:R-:W-:Y:S02]  /*3540*/  FMUL.FTZ R109, R21, R5 ;  /* 0x00000005156d7220 */ /* 0x000fe40000410000 */
[----:B------:R-:W-:Y:S02]  /*3550*/  FMUL.FTZ R107, R20, R4 ;  /* 0x00000004146b7220 */ /* 0x000fe40000410000 */
        /* <DEDUP_REMOVED lines=82> */
[C---:B--2---:R-:W-:Y:S02]  /*3a80*/  FADD.FTZ R5, -R0.reuse, R11 ;  /* 0x0000000b00057221 */ /* 0x044fe40000010100 */
[C---:B------:R-:W-:Y:S02]  /*3a90*/  FADD.FTZ R4, -R0.reuse, R14 ;  /* 0x0000000e00047221 */ /* 0x040fe40000010100 */
[----:B------:R-:W-:Y:S02]  /*3aa0*/  FADD.FTZ R2, -R0, R15 ;  /* 0x0000000f00027221 */ /* 0x000fe40000010100 */
[----:B------:R-:W-:Y:S02]  /*3ab0*/  FFMA.FTZ R9, -R239, R239, 1 ;  /* 0x3f800000ef097423 */ /* 0x000fe400000101ef */
[----:B------:R-:W-:Y:S02]  /*3ac0*/  FFMA.FTZ R15, -R234, R234, 1 ;  /* 0x3f800000ea0f7423 */ /* 0x000fe400000101ea */
[----:B------:R-:W-:Y:S02]  /*3ad0*/  FFMA.FTZ R13, -R233, R233, 1 ;  /* 0x3f800000e90d7423 */ /* 0x000fe400000101e9 */
[----:B------:R-:W-:Y:S02]  /*3ae0*/  FMUL.FTZ R5, R195, R5 ;  /* 0x00000005c3057220 */ /* 0x000fe40000410000 */
[----:B------:R-:W-:Y:S02]  /*3af0*/  FMUL.FTZ R4, R194, R4 ;  /* 0x00000004c2047220 */ /* 0x000fe40000410000 */
[----:B------:R-:W-:Y:S02]  /*3b00*/  FMUL.FTZ R2, R193, R2 ;  /* 0x00000002c1027220 */ /* 0x000fe40000410000 */
[----:B------:R-:W-:Y:S02]  /*3b10*/  FMUL.FTZ R9, R9, c[0x0][0x2ec] ;  /* 0x0000bb0009097a20 */ /* 0x000fe40000410000 */
[----:B------:R-:W-:Y:S02]  /*3b20*/  FMUL.FTZ R15, R15, c[0x0][0x2ec] ;  /* 0x0000bb000f0f7a20 */ /* 0x000fe40000410000 */
[----:B------:R-:W-:Y:S02]  /*3b30*/  FMUL.FTZ R13, R13, c[0x0][0x2ec] ;  /* 0x0000bb000d0d7a20 */ /* 0x000fe40000410000 */
[----:B------:R-:W-:Y:S02]  /*3b40*/  FADD.FTZ R6, -R0, R10 ;  /* 0x0000000a00067221 */ /* 0x000fe40000010100 */
[----:B------:R-:W-:Y:S02]  /*3b50*/  FFMA.FTZ R7, -R240, R240, 1 ;  /* 0x3f800000f0077423 */ /* 0x000fe400000101f0 */
        /* <DEDUP_REMOVED lines=30> */
[C---:B------:R-:W-:Y:S01]  /*3d40*/  IMAD.U32 R0, R5.reuse, -0x40, RZ ;  /* 0xffffffc005007824 */ /* 0x040fe200078e00ff */
        /* <DEDUP_REMOVED lines=16> */
.L_x_1204:
        /* <DEDUP_REMOVED lines=86> */
[----:B------:R-:W-:Y:S01]  /*43b0*/  SHF.L.U32 R6, R241, 0x1, RZ ;  /* 0x00000001f1067819 */ /* 0x000fe200000006ff */
[----:B------:R-:W-:Y:S02]  /*43c0*/  IMAD.MOV.U32 R8, RZ, RZ, c[0x0][0x374] ;  /* 0x0000dd00ff087624 */ /* 0x000fe400078e00ff */
[C---:B------:R-:W-:Y:S05]  /*43d0*/  IMAD.U32 R4, R7.reuse, -0x40, RZ ;  /* 0xffffffc007047824 */ /* 0x040fea00078e00ff */
[C---:B------:R-:W-:Y:S04]  /*43e0*/  LEA R5, P0, R4.reuse, R204, 0x1 ;  /* 0x000000cc04057211 */ /* 0x040fe800078008ff */
[----:B------:R-:W-:Y:S02]  /*43f0*/  LEA.HI.X.SX32 R4, R4, R205, 0x1, P0 ;  /* 0x000000cd04047211 */ /* 0x000fe400000f0eff */
[----:B------:R-:W-:Y:S03]  /*4400*/  MOV R204, R5 ;  /* 0x0000000500cc7202 */ /* 0x000fe60000000f00 */
[----:B------:R-:W-:Y:S01]  /*4410*/  IMAD.MOV.U32 R205, RZ, RZ, R4 ;  /* 0x000000ffffcd7224 */ /* 0x000fe200078e0004 */
[C---:B------:R-:W-:Y:S04]  /*4420*/  LEA R4, P0, R7.reuse, R204, 0x6 ;  /* 0x000000cc07047211 */ /* 0x040fe800078030ff */
[----:B------:R-:W-:Y:S01]  /*4430*/  @!PT LDS RZ, [RZ] ;  /* 0x00000000fffff984 */ /* 0x000fe20000000800 */
[----:B------:R-:W-:Y:S01]  /*4440*/  @!PT LDS RZ, [RZ] ;  /* 0x00000000fffff984 */ /* 0x000fe20000000800 */
[----:B------:R-:W-:Y:S01]  /*4450*/  @!PT LDS RZ, [RZ] ;  /* 0x00000000fffff984 */ /* 0x000fe20000000800 */
[----:B------:R1:W-:Y:S01]  /*4460*/  LDGSTS.E.BYPASS.LTC128B.128 [R6+0x4000], [R204.64] ;  /* 0x04000000cc067fae */ /* 0x0003e2000b901d44 */
[----:B------:R-:W-:Y:S05]  /*4470*/  LEA.HI.X R5, R7, R205, R8, 0x6, P0 ;  /* 0x000000cd07057211 */ /* 0x000fea00000f3408 */
[----:B------:R1:W-:Y:S04]  /*4480*/  LDGSTS.E.BYPASS.LTC128B.128 [R6+0x5000], [R4.64] ;  /* 0x0500000004067fae */ /* 0x0003e8000b901d44 */
[----:B------:R-:W0:Y:S02]  /*4490*/  LDGDEPBAR ;  /* 0x00000000000079af */ /* 0x000e240000000000 */
.L_x_1205:
[----:B------:R-:W-:Y:S01]  /*44a0*/  LDSM.16.M88.4 R16, [R180] ;  /* 0x00000000b410783b */ /* 0x000fe20000000200 */
[----:B------:R-:W-:Y:S03]  /*44b0*/  ULOP3.LUT UR11, UR6, 0x1, URZ, 0xc0, !UPT ;  /* 0x00000001060b7892 */ /* 0x000fe6000f8ec03f */
[----:B------:R-:W2:Y:S01]  /*44c0*/  LDSM.16.MT88.4 R8, [R0+0x6000] ;  /* 0x006000000008783b */ /* 0x000ea20000004200 */
[----:B------:R-:W-:Y:S02]  /*44d0*/  UISETP.NE.U32.AND UP0, UPT, UR11, 0x1, UPT ;  /* 0x000000010b00788c */ /* 0x000fe4000bf05070 */
[----:B------:R-:W-:Y:S01]  /*44e0*/  UIADD3 UR11, UR6, -0x1, URZ ;  /* 0xffffffff060b7890 */ /* 0x000fe2000fffe03f */
[----:B------:R-:W3:Y:S04]  /*44f0*/  LDSM.16.MT88.4 R20, [R2+0x6000] ;  /* 0x006000000214783b */ /* 0x000ee80000004200 */
[----:B------:R-:W-:Y:S04]  /*4500*/  LDSM.16.M88.4 R24, [R181] ;  /* 0x00000000b518783b */ /* 0x000fe80000000200 */
[----:B------:R-:W4:Y:S04]  /*4510*/  LDSM.16.MT88.4 R28, [R0+0x6800] ;  /* 0x00680000001c783b */ /* 0x000f280000004200 */
[----:B------:R-:W1:Y:S04]  /*4520*/  LDSM.16.MT88.4 R32, [R2+0x6800] ;  /* 0x006800000220783b */ /* 0x000e680000004200 */
[----:B------:R-:W-:Y:S04]  /*4530*/  LDSM.16.M88.4 R100, [R184] ;  /* 0x00000000b864783b */ /* 0x000fe80000000200 */
[----:B------:R-:W1:Y:S04]  /*4540*/  LDSM.16.MT88.4 R104, [R0+0x7000] ;  /* 0x007000000068783b */ /* 0x000e680000004200 */
        /* <DEDUP_REMOVED lines=39> */
[----:B------:R3:W1:Y:S04]  /*47c0*/  LDSM.16.MT88.4 R24, [R2+0x9800] ;  /* 0x009800000218783b */ /* 0x0006680000004200 */
[----:B------:R-:W-:Y:S03]  /*47d0*/  LDSM.16.MT88.4 R100, [R3+0xd000] ;  /* 0x00d000000364783b */ /* 0x000fe60000004200 */
[C---:B----4-:R-:W-:Y:S01]  /*47e0*/  HMMA.16816.F32 R4, R28.reuse, R104, R4 ;  /* 0x000000681c04723c */ /* 0x050fe20000001804 */
[----:B--2---:R-:W-:Y:S07]  /*47f0*/  IMAD.U32 R0, RZ, RZ, UR12 ;  /* 0x0000000cff007e24 */ /* 0x004fee000f8e00ff */
[C---:B------:R-:W-:Y:S08]  /*4800*/  HMMA.16816.F32 R8, R28.reuse, R106, R8 ;  /* 0x0000006a1c08723c */ /* 0x040ff00000001808 */
[C---:B-1----:R-:W-:Y:S01]  /*4810*/  HMMA.16816.F32 R12, R28.reuse, R20, R12 ;  /* 0x000000141c0c723c */ /* 0x042fe2000000180c */
[----:B---3--:R-:W-:Y:S06]  /*4820*/  IMAD.U32 R2, RZ, RZ, UR24 ;  /* 0x00000018ff027e24 */ /* 0x008fec000f8e00ff */
[----:B------:R-:W-:Y:S01]  /*4830*/  @P2 IADD3 R20, P0, R244, UR8, RZ ;  /* 0x00000008f4142c10 */ /* 0x000fe2000ff1e0ff */
[----:B------:R-:W-:Y:S01]  /*4840*/  HMMA.16816.F32 R16, R28, R22, R16 ;  /* 0x000000161c10723c */ /* 0x000fe20000001810 */
[----:B------:R-:W-:Y:S01]  /*4850*/  LDSM.16.MT88.4 R28, [R3+0xc800] ;  /* 0x00c80000031c783b */ /* 0x000fe20000004200 */
[----:B------:R-:W-:Y:S02]  /*4860*/  @UP2 UIADD3 UR8, UP1, UR8, -0x100, URZ ;  /* 0xffffff0008082890 */ /* 0x000fe4000ff3e03f */
[----:B------:R-:W-:Y:S02]  /*4870*/  @P2 IADD3.X R21, R245, UR7, RZ, P0, !PT ;  /* 0x00000007f5152c10 */ /* 0x000fe400087fe4ff */
[----:B------:R-:W-:Y:S01]  /*4880*/  @UP2 UIADD3.X UR7, UR7, -0x1, URZ, UP1, !UPT ;  /* 0xffffffff07072890 */ /* 0x000fe20008ffe43f */
[----:B------:R-:W-:Y:S01]  /*4890*/  IMAD.U32 R22, RZ, RZ, UR24 ;  /* 0x00000018ff167e24 */ /* 0x000fe2000f8e00ff */
[C---:B------:R-:W-:Y:S01]  /*48a0*/  HMMA.16816.F32 R4, R32.reuse, R108, R4 ;  /* 0x0000006c2004723c */ /* 0x040fe20000001804 */
[----:B------:R1:W5:Y:S03]  /*48b0*/  @P2 LDG.E R238, [R20.64] ;  /* 0x0000000414ee2981 */ /* 0x000366000c1e1900 */
[----:B------:R-:W-:Y:S01]  /*48c0*/  IMAD.U32 R23, RZ, RZ, UR18 ;  /* 0x00000012ff177e24 */ /* 0x000fe2000f8e00ff */
[----:B------:R1:W5:Y:S03]  /*48d0*/  @P2 LDG.E R237, [R20.64+0x20] ;  /* 0x0000200414ed2981 */ /* 0x000366000c1e1900 */
[C---:B------:R-:W-:Y:S01]  /*48e0*/  HMMA.16816.F32 R8, R32.reuse, R110, R8 ;  /* 0x0000006e2008723c */ /* 0x040fe20000001808 */
[----:B------:R1:W5:Y:S04]  /*48f0*/  @P2 LDG.E R236, [R20.64+0x80] ;  /* 0x0000800414ec2981 */ /* 0x000368000c1e1900 */
[----:B------:R1:W5:Y:S01]  /*4900*/  @P2 LDG.E R235, [R20.64+0xa0] ;  /* 0x0000a00414eb2981 */ /* 0x000362000c1e1900 */
[-C--:B------:R-:W-:Y:S02]  /*4910*/  LEA R22, P2, R22, R190.reuse, 0x2 ;  /* 0x000000be16167211 */ /* 0x080fe400078410ff */
[C---:B------:R-:W-:Y:S07]  /*4920*/  HMMA.16816.F32 R12, R32.reuse, R24, R12 ;  /* 0x00000018200c723c */ /* 0x040fee000000180c */
[----:B------:R2:W-:Y:S01]  /*4930*/  RED.E.ADD.F32.FTZ.RN.STRONG.GPU [R190.64], R4 ;  /* 0x00000004be00798e */ /* 0x0005e2000c10e784 */
[----:B------:R-:W-:Y:S01]  /*4940*/  HMMA.16816.F32 R16, R32, R26, R16 ;  /* 0x0000001a2010723c */ /* 0x000fe20000001810 */
[----:B------:R-:W-:Y:S05]  /*4950*/  IMAD.U32 R24, RZ, RZ, UR18 ;  /* 0x00000012ff187e24 */ /* 0x000fea000f8e00ff */
[-C--:B------:R-:W-:Y:S06]  /*4960*/  LEA R24, P3, R24, R190.reuse, 0x2 ;  /* 0x000000be18187211 */ /* 0x080fec00078610ff */
[-C--:B------:R-:W-:Y:S01]  /*4970*/  LEA.HI.X.SX32 R25, R23, R191.reuse, 0x2, P3 ;  /* 0x000000bf17197211 */ /* 0x080fe200018f16ff */
[----:B-1----:R-:W-:Y:S01]  /*4980*/  IMAD.U32 R20, RZ, RZ, UR12 ;  /* 0x0000000cff147e24 */ /* 0x002fe2000f8e00ff */
[-C--:B------:R-:W-:Y:S01]  /*4990*/  LEA.HI.X.SX32 R23, R2, R191.reuse, 0x2, P2 ;  /* 0x000000bf02177211 */ /* 0x080fe200010f16ff */
[----:B------:R-:W-:Y:S03]  /*49a0*/  IMAD.U32 R2, RZ, RZ, UR21 ;  /* 0x00000015ff027e24 */ /* 0x000fe6000f8e00ff */
[-C--:B------:R-:W-:Y:S04]  /*49b0*/  LEA R20, P0, R20, R190.reuse, 0x2 ;  /* 0x000000be14147211 */ /* 0x080fe800078010ff */
[-C--:B------:R-:W-:Y:S01]  /*49c0*/  LEA.HI.X.SX32 R21, R0, R191.reuse, 0x2, P0 ;  /* 0x000000bf00157211 */ /* 0x080fe200000f16ff */
[----:B------:R-:W-:Y:S02]  /*49d0*/  IMAD.U32 R0, RZ, RZ, UR23 ;  /* 0x00000017ff007e24 */ /* 0x000fe4000f8e00ff */
[----:B--2---:R-:W-:Y:S02]  /*49e0*/  IMAD.U32 R4, RZ, RZ, UR23 ;  /* 0x00000017ff047e24 */ /* 0x004fe4000f8e00ff */
[----:B------:R1:W-:Y:S03]  /*49f0*/  RED.E.ADD.F32.FTZ.RN.STRONG.GPU [R20.64], R5 ;  /* 0x000000051400798e */ /* 0x0003e6000c10e784 */
[-C--:B------:R-:W-:Y:S01]  /*4a00*/  LEA R4, P0, R4, R190.reuse, 0x2 ;  /* 0x000000be04047211 */ /* 0x080fe200078010ff */
[----:B------:R2:W-:Y:S04]  /*4a10*/  RED.E.ADD.F32.FTZ.RN.STRONG.GPU [R24.64], R6 ;  /* 0x000000061800798e */ /* 0x0005e8000c10e784 */
[----:B------:R3:W-:Y:S01]  /*4a20*/  RED.E.ADD.F32.FTZ.RN.STRONG.GPU [R22.64], R7 ;  /* 0x000000071600798e */ /* 0x0007e2000c10e784 */
[-C--:B-1----:R-:W-:Y:S01]  /*4a30*/  LEA.HI.X.SX32 R5, R0, R191.reuse, 0x2, P0 ;  /* 0x000000bf00057211 */ /* 0x082fe200000f16ff */
[----:B------:R-:W-:Y:S02]  /*4a40*/  IMAD.U32 R0, RZ, RZ, UR22 ;  /* 0x00000016ff007e24 */ /* 0x000fe4000f8e00ff */
[----:B--2---:R-:W-:Y:S02]  /*4a50*/  IMAD.U32 R24, RZ, RZ, UR22 ;  /* 0x00000016ff187e24 */ /* 0x004fe4000f8e00ff */
[----:B------:R1:W-:Y:S01]  /*4a60*/  RED.E.ADD.F32.FTZ.RN.STRONG.GPU [R4.64], R8 ;  /* 0x000000080400798e */ /* 0x0003e2000c10e784 */
[----:B------:R-:W-:Y:S02]  /*4a70*/  IMAD.U32 R6, RZ, RZ, UR20 ;  /* 0x00000014ff067e24 */ /* 0x000fe4000f8e00ff */
[----:B---3--:R-:W-:Y:S01]  /*4a80*/  IMAD.U32 R22, RZ, RZ, UR21 ;  /* 0x00000015ff167e24 */ /* 0x008fe2000f8e00ff */
[-C--:B------:R-:W-:Y:S02]  /*4a90*/  LEA R24, P3, R24, R190.reuse, 0x2 ;  /* 0x000000be18187211 */ /* 0x080fe400078610ff */
[-C--:B------:R-:W-:Y:S02]  /*4aa0*/  LEA R6, P0, R6, R190.reuse, 0x2 ;  /* 0x000000be06067211 */ /* 0x080fe400078010ff */
[-C--:B------:R-:W-:Y:S02]  /*4ab0*/  LEA R22, P2, R22, R190.reuse, 0x2 ;  /* 0x000000be16167211 */ /* 0x080fe400078410ff */
[-C--:B------:R-:W-:Y:S01]  /*4ac0*/  LEA.HI.X.SX32 R25, R0, R191.reuse, 0x2, P3 ;  /* 0x000000bf00197211 */ /* 0x080fe200018f16ff */
[----:B------:R-:W-:Y:S01]  /*4ad0*/  IMAD.U32 R0, RZ, RZ, UR17 ;  /* 0x00000011ff007e24 */ /* 0x000fe2000f8e00ff */
[-C--:B------:R-:W-:Y:S01]  /*4ae0*/  LEA.HI.X.SX32 R23, R2, R191.reuse, 0x2, P2 ;  /* 0x000000bf02177211 */ /* 0x080fe200010f16ff */
[----:B------:R-:W-:Y:S02]  /*4af0*/  IMAD.U32 R2, RZ, RZ, UR13 ;  /* 0x0000000dff027e24 */ /* 0x000fe4000f8e00ff */
[----:B------:R2:W-:Y:S04]  /*4b00*/  RED.E.ADD.F32.FTZ.RN.STRONG.GPU [R24.64], R9 ;  /* 0x000000091800798e */ /* 0x0005e8000c10e784 */
[----:B------:R3:W-:Y:S04]  /*4b10*/  RED.E.ADD.F32.FTZ.RN.STRONG.GPU [R22.64], R10 ;  /* 0x0000000a1600798e */ /* 0x0007e8000c10e784 */
[----:B------:R-:W-:Y:S01]  /*4b20*/  LDSM.16.MT88.4 R24, [R3+0xa800] ;  /* 0x00a800000318783b */ /* 0x000fe20000004200 */
[----:B-1----:R-:W-:Y:S02]  /*4b30*/  IMAD.U32 R5, RZ, RZ, UR20 ;  /* 0x00000014ff057e24 */ /* 0x002fe4000f8e00ff */
[----:B------:R-:W-:Y:S02]  /*4b40*/  IMAD.U32 R4, RZ, RZ, UR17 ;  /* 0x00000011ff047e24 */ /* 0x000fe4000f8e00ff */
[----:B------:R-:W-:Y:S01]  /*4b50*/  IMAD.U32 R8, RZ, RZ, UR14 ;  /* 0x0000000eff087e24 */ /* 0x000fe2000f8e00ff */
[-C--:B------:R-:W-:Y:S02]  /*4b60*/  LEA.HI.X.SX32 R7, R5, R191.reuse, 0x2, P0 ;  /* 0x000000bf05077211 */ /* 0x080fe400000f16ff */
[-C--:B------:R-:W-:Y:S02]  /*4b70*/  LEA R4, P2, R4, R190.reuse, 0x2 ;  /* 0x000000be04047211 */ /* 0x080fe400078410ff */
[-C--:B------:R-:W-:Y:S01]  /*4b80*/  LEA R8, P3, R8, R190.reuse, 0x2 ;  /* 0x000000be08087211 */ /* 0x080fe200078610ff */
[----:B------:R1:W-:Y:S01]  /*4b90*/  RED.E.ADD.F32.FTZ.RN.STRONG.GPU [R6.64], R11 ;  /* 0x0000000b0600798e */ /* 0x0003e2000c10e784 */
[-C--:B------:R-:W-:Y:S01]  /*4ba0*/  LEA.HI.X.SX32 R5, R0, R191.reuse, 0x2, P2 ;  /* 0x000000bf00057211 */ /* 0x080fe200010f16ff */
[----:B------:R-:W-:Y:S02]  /*4bb0*/  IMAD.U32 R0, RZ, RZ, UR19 ;  /* 0x00000013ff007e24 */ /* 0x000fe4000f8e00ff */
[----:B------:R4:W-:Y:S01]  /*4bc0*/  RED.E.ADD.F32.FTZ.RN.STRONG.GPU [R190.64+0x80], R12 ;  /* 0x0000800cbe00798e */ /* 0x0009e2000c10e784 */
[----:B--2---:R-:W-:Y:S03]  /*4bd0*/  IMAD.U32 R9, RZ, RZ, UR16 ;  /* 0x00000010ff097e24 */ /* 0x004fe6000f8e00ff */
[----:B------:R-:W-:Y:S01]  /*4be0*/  RED.E.ADD.F32.FTZ.RN.STRONG.GPU [R20.64+0x80], R13 ;  /* 0x0000800d1400798e */ /* 0x000fe2000c10e784 */
[----:B---3--:R-:W-:Y:S03]  /*4bf0*/  IMAD.U32 R10, RZ, RZ, UR15 ;  /* 0x0000000fff0a7e24 */ /* 0x008fe6000f8e00ff */
[----:B------:R2:W-:Y:S02]  /*4c00*/  RED.E.ADD.F32.FTZ.RN.STRONG.GPU [R4.64], R14 ;  /* 0x0000000e0400798e */ /* 0x0005e4000c10e784 */
[-C--:B------:R-:W-:Y:S01]  /*4c10*/  LEA R10, P4, R10, R190.reuse, 0x2 ;  /* 0x000000be0a0a7211 */ /* 0x080fe200078810ff */
[----:B-1----:R-:W-:Y:S02]  /*4c20*/  IMAD.U32 R7, RZ, RZ, UR15 ;  /* 0x0000000fff077e24 */ /* 0x002fe4000f8e00ff */
[----:B------:R-:W-:Y:S02]  /*4c30*/  IMAD.U32 R6, RZ, RZ, UR13 ;  /* 0x0000000dff067e24 */ /* 0x000fe4000f8e00ff */
[----:B----4-:R-:W-:Y:S01]  /*4c40*/  IMAD.U32 R12, RZ, RZ, UR16 ;  /* 0x00000010ff0c7e24 */ /* 0x010fe2000f8e00ff */
[-C--:B------:R-:W-:Y:S02]  /*4c50*/  LEA.HI.X.SX32 R11, R7, R191.reuse, 0x2, P4 ;  /* 0x000000bf070b7211 */ /* 0x080fe400020f16ff */
[-C--:B------:R-:W-:Y:S02]  /*4c60*/  LEA R6, P2, R6, R190.reuse, 0x2 ;  /* 0x000000be06067211 */ /* 0x080fe400078410ff */
[-C--:B------:R-:W-:Y:S02]  /*4c70*/  LEA R12, P0, R12, R190.reuse, 0x2 ;  /* 0x000000be0c0c7211 */ /* 0x080fe400078010ff */
[-C--:B------:R-:W-:Y:S01]  /*4c80*/  LEA.HI.X.SX32 R7, R2, R191.reuse, 0x2, P2 ;  /* 0x000000bf02077211 */ /* 0x080fe200010f16ff */
[----:B--2---:R-:W-:Y:S01]  /*4c90*/  IMAD.U32 R5, RZ, RZ, UR14 ;  /* 0x0000000eff057e24 */ /* 0x004fe2000f8e00ff */
[-C--:B------:R-:W-:Y:S01]  /*4ca0*/  LEA.HI.X.SX32 R13, R9, R191.reuse, 0x2, P0 ;  /* 0x000000bf090d7211 */ /* 0x080fe200000f16ff */
[----:B------:R-:W-:Y:S01]  /*4cb0*/  IMAD.U32 R4, RZ, RZ, UR19 ;  /* 0x00000013ff047e24 */ /* 0x000fe2000f8e00ff */
[----:B------:R-:W-:Y:S01]  /*4cc0*/  ISETP.LT.AND P2, PT, RZ, UR6, PT ;  /* 0x00000006ff007c0c */ /* 0x000fe2000bf41270 */
[----:B------:R-:W-:Y:S01]  /*4cd0*/  UMOV UR6, UR11 ;  /* 0x0000000b00067c82 */ /* 0x000fe20008000000 */
[-C--:B------:R-:W-:Y:S01]  /*4ce0*/  LEA.HI.X.SX32 R9, R5, R191.reuse, 0x2, P3 ;  /* 0x000000bf05097211 */ /* 0x080fe200018f16ff */
[----:B------:R-:W-:Y:S01]  /*4cf0*/  RED.E.ADD.F32.FTZ.RN.STRONG.GPU [R12.64], R15 ;  /* 0x0000000f0c00798e */ /* 0x000fe2000c10e784 */
[----:B------:R-:W-:Y:S03]  /*4d00*/  LEA R4, P0, R4, R190, 0x2 ;  /* 0x000000be04047211 */ /* 0x000fe600078010ff */
[----:B------:R-:W-:Y:S01]  /*4d10*/  RED.E.ADD.F32.FTZ.RN.STRONG.GPU [R10.64], R16 ;  /* 0x000000100a00798e */ /* 0x000fe2000c10e784 */
[----:B------:R-:W-:Y:S02]  /*4d20*/  LEA.HI.X.SX32 R5, R0, R191, 0x2, P0 ;  /* 0x000000bf00057211 */ /* 0x000fe400000f16ff */
[C---:B------:R-:W-:Y:S01]  /*4d30*/  IADD3 R0, R172.reuse, 0x40, RZ ;  /* 0x00000040ac007810 */ /* 0x040fe20007ffe0ff */
[----:B------:R-:W-:Y:S01]  /*4d40*/  RED.E.ADD.F32.FTZ.RN.STRONG.GPU [R8.64], R17 ;  /* 0x000000110800798e */ /* 0x000fe2000c10e784 */
[C---:B------:R-:W-:Y:S02]  /*4d50*/  @P1 IADD3 R0, R172.reuse, -0x40, RZ ;  /* 0xffffffc0ac001810 */ /* 0x040fe40007ffe0ff */
[----:B------:R-:W-:Y:S01]  /*4d60*/  PLOP3.LUT P0, PT, PT, PT, UP0, 0x80, 0x0 ;  /* 0x000000000000781c */ /* 0x000fe20003f0f008 */
[----:B------:R-:W-:Y:S01]  /*4d70*/  RED.E.ADD.F32.FTZ.RN.STRONG.GPU [R6.64], R18 ;  /* 0x000000120600798e */ /* 0x000fe2000c10e784 */
[----:B------:R-:W-:Y:S03]  /*4d80*/  @UP2 UIADD3 UR10, UP0, UR10, -0x100, URZ ;  /* 0xffffff000a0a2890 */ /* 0x000fe6000ff1e03f */
[----:B------:R-:W-:Y:S01]  /*4d90*/  LDSM.16.MT88.4 R8, [R172] ;  /* 0x00000000ac08783b */ /* 0x000fe20000004200 */
[----:B------:R-:W-:Y:S03]  /*4da0*/  @UP2 UIADD3.X UR9, UR9, -0x1, URZ, UP0, !UPT ;  /* 0xffffffff09092890 */ /* 0x000fe600087fe43f */
[----:B------:R-:W-:Y:S04]  /*4db0*/  RED.E.ADD.F32.FTZ.RN.STRONG.GPU [R4.64], R19 ;  /* 0x000000130400798e */ /* 0x000fe8000c10e784 */
[----:B------:R-:W1:Y:S04]  /*4dc0*/  LDSM.16.MT88.4 R4, [R3+0xa000] ;  /* 0x00a000000304783b */ /* 0x000e680000004200 */
[----:B------:R-:W2:Y:S04]  /*4dd0*/  LDSM.16.MT88.4 R12, [R3+0xc000] ;  /* 0x00c00000030c783b */ /* 0x000ea80000004200 */
[----:B------:R-:W3:Y:S04]  /*4de0*/  LDSM.16.MT88.4 R20, [R0] ;  /* 0x000000000014783b */ /* 0x000ee80000004200 */
        /* <DEDUP_REMOVED lines=13> */
[----:B------:R-:W-:Y:S04]  /*4ec0*/  LDSM.16.MT88.4 R4, [R3+0xb800] ;  /* 0x00b800000304783b */ /* 0x000fe80000004200 */
[----:B------:R-:W-:Y:S03]  /*4ed0*/  LDSM.16.MT88.4 R20, [R3+0xd800] ;  /* 0x00d800000314783b */ /* 0x000fe60000004200 */
[-C--:B----4-:R-:W-:Y:S08]  /*4ee0*/  HMMA.16816.F32 R68, R24, R16.reuse, R68 ;  /* 0x000000101844723c */ /* 0x090ff00000001844 */
[C---:B------:R-:W-:Y:S08]  /*4ef0*/  HMMA.16816.F32 R72, R28.reuse, R16, R72 ;  /* 0x000000101c48723c */ /* 0x040ff00000001848 */
[-C--:B------:R-:W-:Y:S08]  /*4f00*/  HMMA.16816.F32 R76, R28, R18.reuse, R76 ;  /* 0x000000121c4c723c */ /* 0x080ff0000000184c */
[C---:B------:R-:W-:Y:S01]  /*4f10*/  HMMA.16816.F32 R80, R24.reuse, R18, R80 ;  /* 0x000000121850723c */ /* 0x040fe20000001850 */
[----:B------:R-:W2:Y:S07]  /*4f20*/  LDSM.16.MT88.4 R16, [R172+0x1800] ;  /* 0x00180000ac10783b */ /* 0x000eae0000004200 */
[-C--:B------:R-:W-:Y:S08]  /*4f30*/  HMMA.16816.F32 R84, R24, R32.reuse, R84 ;  /* 0x000000201854723c */ /* 0x080ff00000001854 */
[C---:B------:R-:W-:Y:S08]  /*4f40*/  HMMA.16816.F32 R88, R28.reuse, R32, R88 ;  /* 0x000000201c58723c */ /* 0x040ff00000001858 */
[-C--:B------:R-:W-:Y:S01]  /*4f50*/  HMMA.16816.F32 R92, R28, R34.reuse, R92 ;  /* 0x000000221c5c723c */ /* 0x080fe2000000185c */
[----:B------:R3:W4:Y:S07]  /*4f60*/  LDSM.16.MT88.4 R28, [R0+0x1800] ;  /* 0x00180000001c783b */ /* 0x00072e0000004200 */
[----:B------:R-:W-:Y:S08]  /*4f70*/  HMMA.16816.F32 R96, R24, R34, R96 ;  /* 0x000000221860723c */ /* 0x000ff00000001860 */
[-C--:B-1----:R-:W-:Y:S08]  /*4f80*/  HMMA.16816.F32 R68, R8, R12.reuse, R68 ;  /* 0x0000000c0844723c */ /* 0x082ff00000001844 */
[C---:B------:R-:W-:Y:S04]  /*4f90*/  HMMA.16816.F32 R72, R100.reuse, R12, R72 ;  /* 0x0000000c6448723c */ /* 0x040fe80000001848 */
[C---:B---3--:R-:W-:Y:S02]  /*4fa0*/  IADD3 R0, R172.reuse, -0x2000, RZ ;  /* 0xffffe000ac007810 */ /* 0x048fe40007ffe0ff */
[----:B------:R-:W-:Y:S02]  /*4fb0*/  @P0 IADD3 R0, R172, 0x2000, RZ ;  /* 0x00002000ac000810 */ /* 0x000fe40007ffe0ff */
[-C--:B------:R-:W-:Y:S04]  /*4fc0*/  HMMA.16816.F32 R76, R100, R14.reuse, R76 ;  /* 0x0000000e644c723c */ /* 0x080fe8000000184c */
[----:B------:R-:W-:Y:S04]  /*4fd0*/  IMAD.MOV.U32 R172, RZ, RZ, R0 ;  /* 0x000000ffffac7224 */ /* 0x000fe800078e0000 */
        /* <DEDUP_REMOVED lines=13> */
[----:B------:R-:W-:-:S07]  /*50b0*/  @P2 BRA `(.L_x_1206) ;  /* 0xffffd0b000002947 */ /* 0x000fce000383ffff */
.L_x_1203:
[----:B-1234-:R-:W2:Y:S01]  /*50c0*/  LDL R29, [R1+0x4] ;  /* 0x00000400011d7983 */ /* 0x01eea20000100800 */
[----:B------:R-:W-:Y:S01]  /*50d0*/  FMUL.FTZ R68, R68, c[0x0][0x2e0] ;  /* 0x0000b80044447a20 */ /* 0x000fe20000410000 */
[----:B------:R-:W-:Y:S01]  /*50e0*/  F2FP.PACK_AB R36, R37, R36 ;  /* 0x000000242524723e */ /* 0x000fe200000000ff */
[----:B------:R-:W-:Y:S01]  /*50f0*/  FMUL.FTZ R4, R69, c[0x0][0x2e0] ;  /* 0x0000b80045047a20 */ /* 0x000fe20000410000 */
[----:B------:R-:W1:Y:S01]  /*5100*/  S2R R26, SR_CTAID.Y ;  /* 0x00000000001a7919 */ /* 0x000e620000002600 */
[----:B------:R-:W-:Y:S01]  /*5110*/  FMUL.FTZ R70, R70, c[0x0][0x2e0] ;  /* 0x0000b80046467a20 */ /* 0x000fe20000410000 */
[----:B------:R-:W-:Y:S01]  /*5120*/  F2FP.PACK_AB R38, R39, R38 ;  /* 0x000000262726723e */ /* 0x000fe200000000ff */
[----:B------:R-:W-:Y:S01]  /*5130*/  FMUL.FTZ R2, R71, c[0x0][0x2e0] ;  /* 0x0000b80047027a20 */ /* 0x000fe20000410000 */
[----:B------:R-:W-:Y:S01]  /*5140*/  F2FP.PACK_AB R4, R4, R68 ;  /* 0x000000440404723e */ /* 0x000fe200000000ff */
        /* <DEDUP_REMOVED lines=57> */
[C---:B------:R-:W-:Y:S01]  /*54e0*/  IMAD.WIDE.U32 R22, R246.reuse, c[0x0][0x3a0], RZ ;  /* 0x0000e800f6167a25 */ /* 0x040fe200078e00ff */
[----:B------:R-:W-:Y:S01]  /*54f0*/  F2FP.PACK_AB R58, R59, R58 ;  /* 0x0000003a3b3a723e */ /* 0x000fe200000000ff */
[----:B------:R-:W-:Y:S01]  /*5500*/  ULDC.64 UR8, c[0x0][0x3a0] ;  /* 0x0000e80000087ab9 */ /* 0x000fe20000000a00 */
[----:B------:R-:W-:Y:S01]  /*5510*/  F2FP.PACK_AB R94, R95, R94 ;  /* 0x0000005e5f5e723e */ /* 0x000fe200000000ff */
[----:B------:R-:W-:Y:S01]  /*5520*/  IMAD.WIDE.U32 R24, R246, c[0x0][0x3a8], RZ ;  /* 0x0000ea00f6187a25 */ /* 0x000fe200078e00ff */
[----:B------:R-:W-:Y:S01]  /*5530*/  F2FP.PACK_AB R60, R61, R60 ;  /* 0x0000003c3d3c723e */ /* 0x000fe200000000ff */
[----:B------:R-:W-:Y:S01]  /*5540*/  UIMAD UR6, UR30, UR8, URZ ;  /* 0x000000081e0672a4 */ /* 0x000fe2000f8e023f */
[----:B------:R-:W-:Y:S01]  /*5550*/  F2FP.PACK_AB R62, R63, R62 ;  /* 0x0000003e3f3e723e */ /* 0x000fe200000000ff */
[----:B------:R-:W-:Y:S01]  /*5560*/  ULDC.64 UR10, c[0x0][0x3a8] ;  /* 0x0000ea00000a7ab9 */ /* 0x000fe20000000a00 */
[----:B---3--:R-:W-:Y:S01]  /*5570*/  SHF.R.S32.HI R4, RZ, 0x1f, R246 ;  /* 0x0000001fff047819 */ /* 0x008fe200000114f6 */
[----:B------:R-:W-:Y:S01]  /*5580*/  UIMAD UR30, UR30, UR10, URZ ;  /* 0x0000000a1e1e72a4 */ /* 0x000fe2000f8e023f */
[----:B-1----:R-:W-:Y:S01]  /*5590*/  SHF.R.S32.HI R7, RZ, 0x1f, R26 ;  /* 0x0000001fff077819 */ /* 0x002fe2000001141a */
[----:B------:R-:W-:Y:S01]  /*55a0*/  UIMAD UR6, UR25, UR9, UR6 ;  /* 0x00000009190672a4 */ /* 0x000fe2000f8e0206 */
[----:B------:R-:W-:Y:S01]  /*55b0*/  SHF.R.S32.HI R5, RZ, 0x1f, R248 ;  /* 0x0000001fff057819 */ /* 0x000fe200000114f8 */
[C---:B----4-:R-:W-:Y:S01]  /*55c0*/  IMAD R2, R4.reuse, c[0x0][0x3a0], RZ ;  /* 0x0000e80004027a24 */ /* 0x050fe200078e02ff */
[----:B------:R-:W-:Y:S01]  /*55d0*/  USHF.L.U32 UR7, UR8, 0x6, URZ ;  /* 0x0000000608077899 */ /* 0x000fe2000800063f */
[----:B------:R-:W-:-:S02]  /*55e0*/  IMAD R0, R4, c[0x0][0x3a8], RZ ;  /* 0x0000ea0004007a24 */ /* 0x000fc400078e02ff */
[----:B------:R-:W-:Y:S02]  /*55f0*/  IMAD.MOV.U32 R4, RZ, RZ, R248 ;  /* 0x000000ffff047224 */ /* 0x000fe400078e00f8 */
[C---:B------:R-:W-:Y:S02]  /*5600*/  IMAD R28, R7.reuse, c[0x0][0x388], RZ ;  /* 0x0000e200071c7a24 */ /* 0x040fe400078e02ff */
[----:B------:R-:W-:Y:S02]  /*5610*/  IMAD R27, R7, c[0x0][0x390], RZ ;  /* 0x0000e400071b7a24 */ /* 0x000fe400078e02ff */
[----:B------:R-:W-:Y:S02]  /*5620*/  IMAD R7, R246, c[0x0][0x3ac], R0 ;  /* 0x0000eb00f6077a24 */ /* 0x000fe400078e0200 */
[----:B------:R-:W-:-:S03]  /*5630*/  IMAD.WIDE.U32 R8, R26, c[0x0][0x388], R4 ;  /* 0x0000e2001a087a25 */ /* 0x000fc600078e0004 */
[----:B------:R-:W-:Y:S01]  /*5640*/  IADD3 R7, R25, R7, RZ ;  /* 0x0000000719077210 */ /* 0x000fe20007ffe0ff */
[----:B------:R-:W-:Y:S02]  /*5650*/  IMAD R0, R26, c[0x0][0x38c], R28 ;  /* 0x0000e3001a007a24 */ /* 0x000fe400078e021c */
[----:B------:R-:W-:Y:S02]  /*5660*/  IMAD R2, R246, c[0x0][0x3a4], R2 ;  /* 0x0000e900f6027a24 */ /* 0x000fe400078e0202 */
[----:B------:R-:W-:Y:S01]  /*5670*/  IMAD.IADD R9, R9, 0x1, R0 ;  /* 0x0000000109097824 */ /* 0x000fe200078e0200 */
[----:B------:R-:W-:Y:S01]  /*5680*/  MOV R0, UR25 ;  /* 0x0000001900007c02 */ /* 0x000fe20008000f00 */
[----:B------:R-:W-:Y:S01]  /*5690*/  IMAD.WIDE.U32 R10, R26, c[0x0][0x390], R4 ;  /* 0x0000e4001a0a7a25 */ /* 0x000fe200078e0004 */
[----:B------:R-:W-:-:S03]  /*56a0*/  UIMAD UR25, UR25, UR11, UR30 ;  /* 0x0000000b191972a4 */ /* 0x000fc6000f8e021e */
[----:B------:R-:W-:Y:S02]  /*56b0*/  IMAD.IADD R5, R23, 0x1, R2 ;  /* 0x0000000117057824 */ /* 0x000fe400078e0202 */
[----:B------:R-:W-:Y:S02]  /*56c0*/  IMAD.MOV.U32 R4, RZ, RZ, R22 ;  /* 0x000000ffff047224 */ /* 0x000fe400078e0016 */
[----:B------:R-:W-:Y:S01]  /*56d0*/  IMAD R2, R26, c[0x0][0x394], R27 ;  /* 0x0000e5001a027a24 */ /* 0x000fe200078e021b */
[----:B--2---:R1:W-:Y:S04]  /*56e0*/  STS [R29], R6 ;  /* 0x000000061d007388 */ /* 0x0043e80000000800 */
[----:B------:R-:W-:Y:S04]  /*56f0*/  STS [R247+0x2000], R13 ;  /* 0x0020000df7007388 */ /* 0x000fe80000000800 */
[----:B------:R2:W-:Y:S04]  /*5700*/  STS [R247+0x2400], R12 ;  /* 0x0024000cf7007388 */ /* 0x0005e80000000800 */
[----:B------:R-:W-:Y:S04]  /*5710*/  STS [R252+0x2000], R21 ;  /* 0x00200015fc007388 */ /* 0x000fe80000000800 */
[----:B------:R-:W-:Y:S04]  /*5720*/  STS [R252+0x2400], R20 ;  /* 0x00240014fc007388 */ /* 0x000fe80000000800 */
[----:B------:R-:W-:Y:S04]  /*5730*/  STS [R250], R19 ;  /* 0x00000013fa007388 */ /* 0x000fe80000000800 */
[----:B------:R-:W-:Y:S01]  /*5740*/  STS [R250+0x400], R18 ;  /* 0x00040012fa007388 */ /* 0x000fe20000000800 */
[----:B-1----:R-:W-:-:S03]  /*5750*/  IMAD.MOV.U32 R6, RZ, RZ, R24 ;  /* 0x000000ffff067224 */ /* 0x002fc600078e0018 */
[----:B------:R-:W-:Y:S04]  /*5760*/  STS [R251], R15 ;  /* 0x0000000ffb007388 */ /* 0x000fe80000000800 */
[----:B------:R-:W-:Y:S01]  /*5770*/  STS [R251+0x400], R14 ;  /* 0x0004000efb007388 */ /* 0x000fe20000000800 */
[C---:B--2---:R-:W-:Y:S01]  /*5780*/  IMAD.WIDE.U32 R12, R0.reuse, c[0x0][0x3a0], R4 ;  /* 0x0000e800000c7a25 */ /* 0x044fe200078e0004 */
[----:B------:R-:W-:Y:S02]  /*5790*/  MOV R4, R10 ;  /* 0x0000000a00047202 */ /* 0x000fe40000000f00 */
[----:B------:R-:W-:Y:S01]  /*57a0*/  STS [R250+0x2000], R17 ;  /* 0x00200011fa007388 */ /* 0x000fe20000000800 */
[----:B------:R-:W-:Y:S02]  /*57b0*/  IMAD.IADD R5, R11, 0x1, R2 ;  /* 0x000000010b057824 */ /* 0x000fe400078e0202 */
[----:B------:R-:W-:Y:S01]  /*57c0*/  IMAD.WIDE.U32 R10, R0, c[0x0][0x3a8], R6 ;  /* 0x0000ea00000a7a25 */ /* 0x000fe200078e0006 */
[----:B------:R1:W-:Y:S04]  /*57d0*/  STS [R250+0x2400], R16 ;  /* 0x00240010fa007388 */ /* 0x0003e80000000800 */
[----:B------:R-:W-:Y:S04]  /*57e0*/  STS [R251+0x2000], R93 ;  /* 0x0020005dfb007388 */ /* 0x000fe80000000800 */
[----:B------:R-:W-:Y:S04]  /*57f0*/  STS [R251+0x2400], R94 ;  /* 0x0024005efb007388 */ /* 0x000fe80000000800 */
[----:B------:R-:W-:Y:S04]  /*5800*/  STS [R247+0x4000], R36 ;  /* 0x00400024f7007388 */ /* 0x000fe80000000800 */
[----:B------:R-:W-:Y:S04]  /*5810*/  STS [R247+0x4400], R38 ;  /* 0x00440026f7007388 */ /* 0x000fe80000000800 */
[----:B------:R-:W-:Y:S04]  /*5820*/  STS [R252+0x4000], R48 ;  /* 0x00400030fc007388 */ /* 0x000fe80000000800 */
[----:B------:R-:W-:Y:S01]  /*5830*/  STS [R29+0x4000], R50 ;  /* 0x004000321d007388 */ /* 0x000fe20000000800 */
[----:B-1----:R-:W-:-:S03]  /*5840*/  SHF.L.U32 R16, R241, 0x1, RZ ;  /* 0x00000001f1107819 */ /* 0x002fc600000006ff */
        /* <DEDUP_REMOVED lines=13> */
[----:B------:R-:W1:Y:S04]  /*5920*/  S2R R14, SR_CTAID.Z ;  /* 0x00000000000e7919 */ /* 0x000e680000002700 */
[----:B------:R-:W2:Y:S04]  /*5930*/  LDS.128 R44, [R16+0x6000] ;  /* 0x00600000102c7984 */ /* 0x000ea80000000c00 */
[----:B------:R-:W3:Y:S01]  /*5940*/  LDS.128 R40, [R16+0x7000] ;  /* 0x0070000010287984 */ /* 0x000ee20000000c00 */
[----:B-1----:R-:W-:Y:S01]  /*5950*/  SHF.R.S32.HI R2, RZ, 0x1f, R14 ;  /* 0x0000001fff027819 */ /* 0x002fe2000001140e */
[----:B------:R-:W-:-:S02]  /*5960*/  IMAD.WIDE.U32 R6, R14, c[0x0][0x3b8], R8 ;  /* 0x0000ee000e067a25 */ /* 0x000fc400078e0008 */
[----:B------:R-:W1:Y:S02]  /*5970*/  LDS.128 R36, [R16+0x8000] ;  /* 0x0080000010247984 */ /* 0x000e640000000c00 */
[C---:B------:R-:W-:Y:S02]  /*5980*/  IMAD R0, R2.reuse, c[0x0][0x3b8], RZ ;  /* 0x0000ee0002007a24 */ /* 0x040fe400078e02ff */
[----:B------:R-:W4:Y:S01]  /*5990*/  LDS.128 R32, [R16+0x9000] ;  /* 0x0090000010207984 */ /* 0x000f220000000c00 */
[----:B------:R-:W-:Y:S02]  /*59a0*/  IMAD R2, R2, c[0x0][0x3c0], RZ ;  /* 0x0000f00002027a24 */ /* 0x000fe400078e02ff */
[C---:B------:R-:W-:Y:S01]  /*59b0*/  IMAD R0, R14.reuse, c[0x0][0x3bc], R0 ;  /* 0x0000ef000e007a24 */ /* 0x040fe200078e0200 */
[----:B------:R-:W1:Y:S01]  /*59c0*/  LDS.128 R28, [R16+0xa000] ;  /* 0x00a00000101c7984 */ /* 0x000e620000000c00 */
[C---:B------:R-:W-:Y:S02]  /*59d0*/  IMAD R2, R14.reuse, c[0x0][0x3c4], R2 ;  /* 0x0000f1000e027a24 */ /* 0x040fe400078e0202 */
[----:B------:R-:W-:Y:S01]  /*59e0*/  IMAD.WIDE.U32 R4, R14, c[0x0][0x3c0], R4 ;  /* 0x0000f0000e047a25 */ /* 0x000fe200078e0004 */
[----:B------:R-:W4:Y:S03]  /*59f0*/  LDS.128 R24, [R16+0xb000] ;  /* 0x00b0000010187984 */ /* 0x000f260000000c00 */
[----:B------:R-:W-:Y:S01]  /*5a00*/  IMAD.IADD R7, R7, 0x1, R0 ;  /* 0x0000000107077824 */ /* 0x000fe200078e0200 */
[----:B------:R-:W4:Y:S01]  /*5a10*/  LDS.128 R20, [R16+0xc000] ;  /* 0x00c0000010147984 */ /* 0x000f220000000c00 */
[----:B------:R-:W-:-:S02]  /*5a20*/  IADD3 R0, P1, R6, R12, RZ ;  /* 0x0000000c06007210 */ /* 0x000fc40007f3e0ff */
[----:B------:R-:W-:Y:S01]  /*5a30*/  IADD3 R5, R5, R2, RZ ;  /* 0x0000000205057210 */ /* 0x000fe20007ffe0ff */
[----:B------:R-:W4:Y:S01]  /*5a40*/  LDS.128 R16, [R16+0xd000] ;  /* 0x00d0000010107984 */ /* 0x000f220000000c00 */
[----:B------:R-:W-:Y:S02]  /*5a50*/  IADD3 R2, P0, R4, R10, RZ ;  /* 0x0000000a04027210 */ /* 0x000fe40007f1e0ff */
[----:B------:R-:W-:Y:S01]  /*5a60*/  IADD3.X R12, R7, UR6, R13, P1, !PT ;  /* 0x00000006070c7c10 */ /* 0x000fe20008ffe40d */
[----:B------:R-:W-:Y:S01]  /*5a70*/  USHF.L.U64.HI UR6, UR8, UR56, UR9 ;  /* 0x0000003808067299 */ /* 0x000fe20008010209 */
[C---:B------:R-:W-:Y:S01]  /*5a80*/  LEA R4, P1, R0.reuse, c[0x0][0x340], 0x1 ;  /* 0x0000d00000047a11 */ /* 0x040fe200078208ff */
[----:B------:R-:W-:Y:S01]  /*5a90*/  USHF.L.U32 UR9, UR10, 0x6, URZ ;  /* 0x000000060a097899 */ /* 0x000fe2000800063f */
[----:B------:R-:W-:Y:S01]  /*5aa0*/  IADD3.X R11, R5, UR25, R11, P0, !PT ;  /* 0x00000019050b7c10 */ /* 0x000fe200087fe40b */
[----:B------:R-:W-:Y:S01]  /*5ab0*/  USHF.L.U64.HI UR8, UR10, UR56, UR11 ;  /* 0x000000380a087299 */ /* 0x000fe2000801020b */
[----:B------:R-:W-:-:S02]  /*5ac0*/  LEA.HI.X R5, R0, c[0x0][0x344], R12, 0x1, P1 ;  /* 0x0000d10000057a11 */ /* 0x000fc400008f0c0c */
[----:B------:R-:W-:Y:S02]  /*5ad0*/  LEA R12, P0, R2, c[0x0][0x348], 0x1 ;  /* 0x0000d200020c7a11 */ /* 0x000fe400078008ff */
[----:B------:R-:W-:Y:S01]  /*5ae0*/  IADD3 R10, P1, R4, UR7, RZ ;  /* 0x00000007040a7c10 */ /* 0x000fe2000ff3e0ff */
[----:B--2---:R2:W-:Y:S01]  /*5af0*/  STG.E.128 [R4.64], R44 ;  /* 0x0000002c04007986 */ /* 0x0045e2000c101d04 */
[----:B------:R-:W-:Y:S02]  /*5b00*/  LEA.HI.X R13, R2, c[0x0][0x34c], R11, 0x1, P0 ;  /* 0x0000d300020d7a11 */ /* 0x000fe400000f0c0b */
[----:B------:R-:W-:Y:S02]  /*5b10*/  IADD3.X R11, R5, UR6, RZ, P1, !PT ;  /* 0x00000006050b7c10 */ /* 0x000fe40008ffe4ff */
[----:B------:R-:W-:Y:S02]  /*5b20*/  IADD3 R8, P1, R10, UR7, RZ ;  /* 0x000000070a087c10 */ /* 0x000fe4000ff3e0ff */
[----:B------:R-:W-:Y:S01]  /*5b30*/  IADD3 R6, P0, R12, UR9, RZ ;  /* 0x000000090c067c10 */ /* 0x000fe2000ff1e0ff */
[----:B---3--:R-:W-:Y:S01]  /*5b40*/  STG.E.128 [R10.64], R40 ;  /* 0x000000280a007986 */ /* 0x008fe2000c101d04 */
[----:B------:R-:W-:-:S02]  /*5b50*/  IADD3.X R9, R11, UR6, RZ, P1, !PT ;  /* 0x000000060b097c10 */ /* 0x000fc40008ffe4ff */
[----:B------:R-:W-:Y:S02]  /*5b60*/  IADD3.X R7, R13, UR8, RZ, P0, !PT ;  /* 0x000000080d077c10 */ /* 0x000fe400087fe4ff */
[----:B------:R-:W-:Y:S01]  /*5b70*/  IADD3 R14, P1, R8, UR7, RZ ;  /* 0x00000007080e7c10 */ /* 0x000fe2000ff3e0ff */
[----:B-1----:R1:W-:Y:S03]  /*5b80*/  STG.E.128 [R8.64], R36 ;  /* 0x0000002408007986 */ /* 0x0023e6000c101d04 */
[----:B------:R-:W-:-:S05]  /*5b90*/  IADD3.X R15, R9, UR6, RZ, P1, !PT ;  /* 0x00000006090f7c10 */ /* 0x000fca0008ffe4ff */
[----:B----4-:R3:W-:Y:S04]  /*5ba0*/  STG.E.128 [R14.64], R32 ;  /* 0x000000200e007986 */ /* 0x0107e8000c101d04 */
[----:B------:R3:W-:Y:S04]  /*5bb0*/  STG.E.128 [R12.64], R28 ;  /* 0x0000001c0c007986 */ /* 0x0007e8000c101d04 */
[----:B------:R3:W-:Y:S01]  /*5bc0*/  STG.E.128 [R6.64], R24 ;  /* 0x0000001806007986 */ /* 0x0007e2000c101d04 */
[----:B--2---:R-:W-:-:S04]  /*5bd0*/  IADD3 R4, P0, R6, UR9, RZ ;  /* 0x0000000906047c10 */ /* 0x004fc8000ff1e0ff */
[----:B------:R-:W-:-:S05]  /*5be0*/  IADD3.X R5, R7, UR8, RZ, P0, !PT ;  /* 0x0000000807057c10 */ /* 0x000fca00087fe4ff */
[----:B------:R3:W-:Y:S01]  /*5bf0*/  STG.E.128 [R4.64], R20 ;  /* 0x0000001404007986 */ /* 0x0007e2000c101d04 */
[----:B-1----:R-:W-:-:S04]  /*5c00*/  IADD3 R8, P0, R4, UR9, RZ ;  /* 0x0000000904087c10 */ /* 0x002fc8000ff1e0ff */
[----:B------:R-:W-:-:S05]  /*5c10*/  IADD3.X R9, R5, UR8, RZ, P0, !PT ;  /* 0x0000000805097c10 */ /* 0x000fca00087fe4ff */
[----:B------:R3:W-:Y:S04]  /*5c20*/  STG.E.128 [R8.64], R16 ;  /* 0x0000001008007986 */ /* 0x0007e8000c101d04 */
.L_x_1200:
        /* <DEDUP_REMOVED lines=11> */
.L_x_1207:
[----:B------:R-:W-:Y:S05]  /*5ce0*/  EXIT ;  /* 0x000000000000794d */ /* 0x000fea0003800000 */
.L_x_1209:
        /* <DEDUP_REMOVED lines=9> */
.L_x_2473:


//--------------------- .text._ZN5flash44flash_bwd_dq_dk_dv_loop_seqk_parallel_kernelI23Flash_bwd_kernel_traitsILi64ELi64ELi128ELi8ELi2ELi4ELi4ELb1ELb0EN7cutlass6half_tE19Flash_kernel_traitsILi64ELi64ELi128ELi8ES3_EELb1ELb0ELb0ELb1ELb0ELb0ELb0EEEvNS_16Flash_bwd_paramsE --------------------------
	.section	.text._ZN5flash44flash_bwd_dq_dk_dv_loop_seqk_parallel_kernelI23Flash_bwd_kernel_traitsILi64ELi64ELi128ELi8ELi2ELi4ELi4ELb1ELb0EN7cutlass6half_tE19Flash_kernel_traitsILi64ELi64ELi128ELi8ES3_EELb1ELb0ELb0ELb1ELb0ELb0ELb0EEEvNS_16Flash_bwd_paramsE,"ax",@progbits
	.sectioninfo	@"SHI_REGISTERS=255"
	.align	128
        .global         _ZN5flash44flash_bwd_dq_dk_dv_loop_seqk_parallel_kernelI23Flash_bwd_kernel_traitsILi64ELi64ELi128ELi8ELi2ELi4ELi4ELb1ELb0EN7cutlass6half_tE19Flash_kernel_traitsILi64ELi64ELi128ELi8ES3_EELb1ELb0ELb0ELb1ELb0ELb0ELb0EEEvNS_16Flash_bwd_paramsE
        .type           _ZN5flash44flash_bwd_dq_dk_dv_loop_seqk_parallel_kernelI23Flash_bwd_kernel_traitsILi64ELi64ELi128ELi8ELi2ELi4ELi4ELb1ELb0EN7cutlass6half_tE19Flash_kernel_traitsILi64ELi64ELi128ELi8ES3_EELb1ELb0ELb0ELb1ELb0ELb0ELb0EEEvNS_16Flash_bwd_paramsE,@function
        .size           _ZN5flash44flash_bwd_dq_dk_dv_loop_seqk_parallel_kernelI23Flash_bwd_kernel_traitsILi64ELi64ELi128ELi8ELi2ELi4ELi4ELb1ELb0EN7cutlass6half_tE19Flash_kernel_traitsILi64ELi64ELi128ELi8ES3_EELb1ELb0ELb0ELb1ELb0ELb0ELb0EEEvNS_16Flash_bwd_paramsE,(.L_x_2474 - _ZN5flash44flash_bwd_dq_dk_dv_loop_seqk_parallel_kernelI23Flash_bwd_kernel_traitsILi64ELi64ELi128ELi8ELi2ELi4ELi4ELb1ELb0EN7cutlass6half_tE19Flash_kernel_traitsILi64ELi64ELi128ELi8ES3_EELb1ELb0ELb0ELb1ELb0ELb0ELb0EEEvNS_16Flash_bwd_paramsE)
        .other          _ZN5flash44flash_bwd_dq_dk_dv_loop_seqk_parallel_kernelI23Flash_bwd_kernel_traitsILi64ELi64ELi128ELi8ELi2ELi4ELi4ELb1ELb0EN7cutlass6half_tE19Flash_kernel_traitsILi64ELi64ELi128ELi8ES3_EELb1ELb0ELb0ELb1ELb0ELb0ELb0EEEvNS_16Flash_bwd_paramsE,@"STO_CUDA_ENTRY STV_DEFAULT"
_ZN5flash44flash_bwd_dq_dk_dv_loop_seqk_parallel_kernelI23Flash_bwd_kernel_traitsILi64ELi64ELi128ELi8ELi2ELi4ELi4ELb1ELb0EN7cutlass6half_tE19Flash_kernel_traitsILi64ELi64ELi128ELi8ES3_EELb1ELb0ELb0ELb1ELb0ELb0ELb0EEEvNS_16Flash_bwd_paramsE:
.text._ZN5flash44flash_bwd_dq_dk_dv_loop_seqk_parallel_kernelI23Flash_bwd_kernel_traitsILi64ELi64ELi128ELi8ELi2ELi4ELi4ELb1ELb0EN7cutlass6half_tE19Flash_kernel_traitsILi64ELi64ELi128ELi8ES3_EELb1ELb0ELb0ELb1ELb0ELb0ELb0EEEvNS_16Flash_bwd_paramsE:
[----:B------:R-:W-:Y:S02]  /*0000*/  MOV R1, c[0x0][0x28] ;  /* 0x00000a0000017a02 */ /* 0x000fe40000000f00 */
[----:B------:R-:W1:Y:S01]  /*0010*/  S2R R18, SR_CTAID.X ;  /* 0x0000000000127919 */ /* 0x000e620000002500 */
[----:B------:R-:W-:Y:S01]  /*0020*/  ULDC UR5, c[0x0][0x218] ;  /* 0x0000860000057ab9 */ /* 0x000fe20000000800 */
[----:B------:R-:W-:Y:S01]  /*0030*/  IADD3 R1, R1, -0x20, RZ ;  /* 0xffffffe001017810 */ /* 0x000fe20007ffe0ff */
        /* <DEDUP_REMOVED lines=9> */
[----:B------:R-:W-:Y:S01]  /*00d0*/  STL [R1+0x4], R18 ;  /* 0x0000041201007387 */ /* 0x000fe20000100800 */
[----:B------:R-:W-:-:S03]  /*00e0*/  ULDC UR4, c[0x0][0x1c0] ;  /* 0x0000700000047ab9 */ /* 0x000fc60000000800 */
[----:B------:R-:W2:Y:S01]  /*00f0*/  S2R R240, SR_CTAID.Z ;  /* 0x0000000000f07919 */ /* 0x000ea20000002700 */
[----:B-1----:R-:W-:-:S04]  /*0100*/  SHF.R.S32.HI R4, RZ, 0x1f, R11 ;  /* 0x0000001fff047819 */ /* 0x002fc8000001140b */
[CC--:B------:R-:W-:Y:S02]  /*0110*/  LEA.HI R2, R4.reuse, R11.reuse, RZ, 0x5 ;  /* 0x0000000b04027211 */ /* 0x0c0fe400078f28ff */
[CC--:B------:R-:W-:Y:S02]  /*0120*/  LEA.HI R12, R4.reuse, R11.reuse, RZ, 0x3 ;  /* 0x0000000b040c7211 */ /* 0x0c0fe400078f18ff */
[-C--:B------:R-:W-:Y:S02]  /*0130*/  LEA.HI R0, R4, R11.reuse, RZ, 0x2 ;  /* 0x0000000b04007211 */ /* 0x080fe400078f10ff */
[----:B------:R-:W-:Y:S02]  /*0140*/  LOP3.LUT R5, R2, 0xffffffe0, RZ, 0xc0, !PT ;  /* 0xffffffe002057812 */ /* 0x000fe400078ec0ff */
[----:B------:R-:W-:Y:S02]  /*0150*/  LOP3.LUT R6, R12, 0xfffffff8, RZ, 0xc0, !PT ;  /* 0xfffffff80c067812 */ /* 0x000fe400078ec0ff */
[CC--:B------:R-:W-:Y:S01]  /*0160*/  LEA.HI R15, R4.reuse, R11.reuse, RZ, 0x6 ;  /* 0x0000000b040f7211 */ /* 0x0c0fe200078f30ff */
[C---:B------:R-:W-:Y:S01]  /*0170*/  IMAD.IADD R14, R11.reuse, 0x1, -R5 ;  /* 0x000000010b0e7824 */ /* 0x040fe200078e0a05 */
[CC--:B------:R-:W-:Y:S01]  /*0180*/  LEA.HI R3, R4.reuse, R11.reuse, RZ, 0x4 ;  /* 0x0000000b04037211 */ /* 0x0c0fe200078f20ff */
[----:B------:R-:W-:Y:S01]  /*0190*/  IMAD.IADD R5, R11, 0x1, -R6 ;  /* 0x000000010b057824 */ /* 0x000fe200078e0a06 */
[----:B------:R-:W-:-:S02]  /*01a0*/  LEA.HI R16, R4, R11, RZ, 0x7 ;  /* 0x0000000b04107211 */ /* 0x000fc400078f38ff */
[----:B------:R-:W-:Y:S01]  /*01b0*/  LOP3.LUT R4, R0, 0x7ffffffc, RZ, 0xc0, !PT ;  /* 0x7ffffffc00047812 */ /* 0x000fe200078ec0ff */
[----:B------:R-:W-:Y:S01]  /*01c0*/  IMAD.SHL.U32 R224, R5, 0x8, RZ ;  /* 0x0000000805e07824 */ /* 0x000fe200078e00ff */
[--C-:B------:R-:W-:Y:S02]  /*01d0*/  SHF.R.S32.HI R8, RZ, 0x2, R0.reuse ;  /* 0x00000002ff087819 */ /* 0x100fe40000011400 */
[----:B------:R-:W-:Y:S01]  /*01e0*/  SHF.R.S32.HI R6, RZ, 0x1f, R0 ;  /* 0x0000001fff067819 */ /* 0x000fe20000011400 */
[----:B------:R-:W-:Y:S01]  /*01f0*/  IMAD.IADD R17, R11, 0x1, -R4 ;  /* 0x000000010b117824 */ /* 0x000fe200078e0a04 */
[--C-:B------:R-:W-:Y:S02]  /*0200*/  SHF.R.S32.HI R0, RZ, 0x5, R2.reuse ;  /* 0x00000005ff007819 */ /* 0x100fe40000011402 */
[----:B------:R-:W-:Y:S02]  /*0210*/  SHF.R.S32.HI R4, RZ, 0x1f, R2 ;  /* 0x0000001fff047819 */ /* 0x000fe40000011402 */
[----:B------:R-:W-:-:S02]  /*0220*/  LOP3.LUT R7, R3, 0xfffffff0, RZ, 0xc0, !PT ;  /* 0xfffffff003077812 */ /* 0x000fc400078ec0ff */
[-C--:B------:R-:W-:Y:S02]  /*0230*/  LEA.HI R9, R2, R0.reuse, RZ, 0x1 ;  /* 0x0000000002097211 */ /* 0x080fe400078f08ff */
[----:B------:R-:W-:Y:S01]  /*0240*/  SHF.R.S32.HI R234, RZ, 0x3, R12 ;  /* 0x00000003ffea7819 */ /* 0x000fe2000001140c */
[----:B------:R-:W-:Y:S01]  /*0250*/  IMAD.IADD R11, R11, 0x1, -R7 ;  /* 0x000000010b0b7824 */ /* 0x000fe200078e0a07 */
[----:B------:R-:W-:Y:S02]  /*0260*/  LEA.HI R2, R4, R0, RZ, 0x2 ;  /* 0x0000000004027211 */ /* 0x000fe400078f10ff */
[----:B------:R-:W-:Y:S01]  /*0270*/  SHF.R.S32.HI R7, RZ, 0x4, R3 ;  /* 0x00000004ff077819 */ /* 0x000fe20000011403 */
[----:B------:R-:W-:Y:S01]  /*0280*/  IMAD.SHL.U32 R10, R234, 0x40, RZ ;  /* 0x00000040ea0a7824 */ /* 0x000fe200078e00ff */
[----:B------:R-:W-:Y:S02]  /*0290*/  LEA.HI R4, R6, R8, RZ, 0x3 ;  /* 0x0000000806047211 */ /* 0x000fe400078f18ff */
[----:B------:R-:W-:-:S02]  /*02a0*/  LOP3.LUT R9, R9, 0xfffffffe, RZ, 0xc0, !PT ;  /* 0xfffffffe09097812 */ /* 0x000fc400078ec0ff */
[----:B------:R-:W-:Y:S02]  /*02b0*/  LOP3.LUT R2, R2, 0xfffffffc, RZ, 0xc0, !PT ;  /* 0xfffffffc02027812 */ /* 0x000fe400078ec0ff */
[----:B------:R-:W-:Y:S01]  /*02c0*/  LEA.HI R6, R3, R7, RZ, 0x1 ;  /* 0x0000000703067211 */ /* 0x000fe200078f08ff */
[----:B------:R-:W-:Y:S01]  /*02d0*/  IMAD.IADD R252, R0, 0x1, -R9 ;  /* 0x0000000100fc7824 */ /* 0x000fe200078e0a09 */
[----:B------:R-:W-:Y:S01]  /*02e0*/  LOP3.LUT R3, R4, 0xfffffff8, RZ, 0xc0, !PT ;  /* 0xfffffff804037812 */ /* 0x000fe200078ec0ff */
[----:B------:R-:W-:Y:S01]  /*02f0*/  IMAD.IADD R160, R0, 0x1, -R2 ;  /* 0x0000000100a07824 */ /* 0x000fe200078e0a02 */
[----:B------:R-:W-:Y:S01]  /*0300*/  LOP3.LUT R0, R10, 0x1c0, RZ, 0xc0, !PT ;  /* 0x000001c00a007812 */ /* 0x000fe200078ec0ff */
[----:B------:R-:W-:Y:S01]  /*0310*/  IMAD.SHL.U32 R10, R17, 0x2, RZ ;  /* 0x00000002110a7824 */ /* 0x000fe200078e00ff */
[----:B------:R-:W-:Y:S01]  /*0320*/  LOP3.LUT R4, R6, 0xfffffffe, RZ, 0xc0, !PT ;  /* 0xfffffffe06047812 */ /* 0x000fe200078ec0ff */
[----:B------:R-:W-:Y:S01]  /*0330*/  IMAD.IADD R8, R8, 0x1, -R3 ;  /* 0x0000000108087824 */ /* 0x000fe200078e0a03 */
[----:B------:R-:W-:-:S02]  /*0340*/  SHF.R.U32.HI R3, RZ, 0x3, R0 ;  /* 0x00000003ff037819 */ /* 0x000fc40000011600 */
[----:B------:R-:W-:Y:S01]  /*0350*/  LOP3.LUT R2, R0, 0x38, R224, 0xf8, !PT ;  /* 0x0000003800027812 */ /* 0x000fe200078ef8e0 */
[C---:B------:R-:W-:Y:S01]  /*0360*/  IMAD.SHL.U32 R0, R5.reuse, 0x40, RZ ;  /* 0x0000004005007824 */ /* 0x040fe200078e00ff */
[----:B------:R-:W-:Y:S01]  /*0370*/  LOP3.LUT P4, RZ, R5, 0x2, RZ, 0xc0, !PT ;  /* 0x0000000205ff7812 */ /* 0x000fe2000788c0ff */
[----:B------:R-:W-:Y:S01]  /*0380*/  IMAD.IADD R13, R7, 0x1, -R4 ;  /* 0x00000001070d7824 */ /* 0x000fe200078e0a04 */
[----:B------:R-:W-:Y:S02]  /*0390*/  SHF.R.S32.HI R4, RZ, 0x1f, R14 ;  /* 0x0000001fff047819 */ /* 0x000fe4000001140e */
[----:B------:R-:W-:Y:S01]  /*03a0*/  LOP3.LUT R251, R2, R3, RZ, 0x3c, !PT ;  /* 0x0000000302fb7212 */ /* 0x000fe200078e3cff */
[----:B------:R-:W-:Y:S01]  /*03b0*/  IMAD.SHL.U32 R2, R160, 0x10, RZ ;  /* 0x00000010a0027824 */ /* 0x000fe200078e00ff */
[----:B------:R-:W-:Y:S02]  /*03c0*/  SHF.R.S32.HI R3, RZ, 0x1f, R11 ;  /* 0x0000001fff037819 */ /* 0x000fe4000001140b */
[----:B------:R-:W-:-:S02]  /*03d0*/  LOP3.LUT R0, R0, 0x1c0, RZ, 0xc0, !PT ;  /* 0x000001c000007812 */ /* 0x000fc400078ec0ff */
[----:B------:R-:W-:Y:S02]  /*03e0*/  LEA.HI R235, R4, R14, RZ, 0x2 ;  /* 0x0000000e04eb7211 */ /* 0x000fe400078f10ff */
[----:B------:R-:W-:Y:S02]  /*03f0*/  LEA.HI R14, R3, R11, RZ, 0x3 ;  /* 0x0000000b030e7211 */ /* 0x000fe400078f18ff */
[----:B------:R-:W-:Y:S01]  /*0400*/  LOP3.LUT R6, R0, 0x30, R2, 0xf8, !PT ;  /* 0x0000003000067812 */ /* 0x000fe200078ef802 */
[----:B------:R-:W-:Y:S01]  /*0410*/  IMAD.SHL.U32 R2, R13, 0x200, RZ ;  /* 0x000002000d027824 */ /* 0x000fe200078e00ff */
[----:B------:R-:W-:Y:S02]  /*0420*/  LOP3.LUT P3, RZ, R5, 0x4, RZ, 0xc0, !PT ;  /* 0x0000000405ff7812 */ /* 0x000fe4000786c0ff */
[----:B------:R-:W-:Y:S02]  /*0430*/  LOP3.LUT R5, R14, 0xfffffff8, RZ, 0xc0, !PT ;  /* 0xfffffff80e057812 */ /* 0x000fe400078ec0ff */
[----:B------:R-:W-:-:S02]  /*0440*/  SHF.R.S32.HI R19, RZ, 0x6, R15 ;  /* 0x00000006ff137819 */ /* 0x000fc4000001140f */
[----:B------:R-:W-:Y:S01]  /*0450*/  LOP3.LUT R3, R0, 0x8, R12, 0xf8, !PT ;  /* 0x0000000800037812 */ /* 0x000fe200078ef80c */
[----:B------:R-:W-:Y:S01]  /*0460*/  IMAD.IADD R11, R11, 0x1, -R5 ;  /* 0x000000010b0b7824 */ /* 0x000fe200078e0a05 */
[----:B------:R-:W-:Y:S01]  /*0470*/  SHF.R.U32.HI R4, RZ, 0x3, R0 ;  /* 0x00000003ff047819 */ /* 0x000fe20000011600 */
[----:B------:R-:W-:Y:S01]  /*0480*/  IMAD R251, R19, 0x200, R251 ;  /* 0x0000020013fb7824 */ /* 0x000fe200078e02fb */
[----:B------:R-:W-:Y:S02]  /*0490*/  LOP3.LUT R6, R6, 0x8, R12, 0xf8, !PT ;  /* 0x0000000806067812 */ /* 0x000fe400078ef80c */
[----:B------:R-:W-:Y:S01]  /*04a0*/  LOP3.LUT R0, R3, R4, RZ, 0x3c, !PT ;  /* 0x0000000403007212 */ /* 0x000fe200078e3cff */
[----:B------:R-:W-:Y:S01]  /*04b0*/  IMAD R3, R19, 0x800, R2 ;  /* 0x0000080013037824 */ /* 0x000fe200078e0202 */
[----:B------:R-:W-:Y:S02]  /*04c0*/  SHF.R.S32.HI R5, RZ, 0x7, R16 ;  /* 0x00000007ff057819 */ /* 0x000fe40000011410 */
[----:B------:R-:W-:Y:S01]  /*04d0*/  LOP3.LUT R4, R2, R6, R4, 0xf6, !PT ;  /* 0x0000000602047212 */ /* 0x000fe200078ef604 */
[C---:B------:R-:W-:Y:S01]  /*04e0*/  IMAD.SHL.U32 R2, R8.reuse, 0x40, RZ ;  /* 0x0000004008027824 */ /* 0x040fe200078e00ff */
[----:B------:R-:W-:Y:S01]  /*04f0*/  LOP3.LUT R7, R8, 0x1, RZ, 0xc0, !PT ;  /* 0x0000000108077812 */ /* 0x000fe200078ec0ff */
[----:B------:R-:W-:Y:S01]  /*0500*/  IMAD.IADD R0, R3, 0x1, R0 ;  /* 0x0000000103007824 */ /* 0x000fe200078e0200 */
[----:B------:R-:W-:Y:S01]  /*0510*/  SHF.R.S32.HI R235, RZ, 0x2, R235 ;  /* 0x00000002ffeb7819 */ /* 0x000fe200000114eb */
[----:B------:R-:W-:Y:S01]  /*0520*/  IMAD.SHL.U32 R3, R5, 0x8, RZ ;  /* 0x0000000805037824 */ /* 0x000fe200078e00ff */
[----:B------:R-:W-:Y:S01]  /*0530*/  ISETP.NE.U32.AND P0, PT, R7, 0x1, PT ;  /* 0x000000010700780c */ /* 0x000fe20003f05070 */
[----:B------:R-:W-:Y:S01]  /*0540*/  IMAD.SHL.U32 R7, R19, 0x20, RZ ;  /* 0x0000002013077824 */ /* 0x000fe200078e00ff */
[----:B------:R-:W-:Y:S01]  /*0550*/  LOP3.LUT R2, R2, 0x1c0, RZ, 0xc0, !PT ;  /* 0x000001c002027812 */ /* 0x000fe200078ec0ff */
[----:B------:R-:W-:Y:S01]  /*0560*/  IMAD R9, R5, 0x1000, R10 ;  /* 0x0000100005097824 */ /* 0x000fe200078e020a */
[----:B------:R-:W-:Y:S01]  /*0570*/  R2P PR, R8, 0x6 ;  /* 0x0000000608007804 */ /* 0x000fe20000000000 */
[----:B------:R-:W-:Y:S01]  /*0580*/  IMAD.SHL.U32 R6, R13, 0x10, RZ ;  /* 0x000000100d067824 */ /* 0x000fe200078e00ff */
[----:B------:R-:W-:Y:S01]  /*0590*/  LOP3.LUT R3, R3, 0x8, RZ, 0xc0, !PT ;  /* 0x0000000803037812 */ /* 0x000fe200078ec0ff */
[----:B------:R-:W-:Y:S01]  /*05a0*/  IMAD.SHL.U32 R8, R11, 0x40, RZ ;  /* 0x000000400b087824 */ /* 0x000fe200078e00ff */
[----:B------:R-:W-:Y:S01]  /*05b0*/  SHF.R.U32.HI R5, RZ, 0x3, R2 ;  /* 0x00000003ff057819 */ /* 0x000fe20000011602 */
[----:B------:R-:W-:Y:S01]  /*05c0*/  IMAD.SHL.U32 R166, R0, 0x2, RZ ;  /* 0x0000000200a67824 */ /* 0x000fe200078e00ff */
[----:B------:R-:W-:Y:S01]  /*05d0*/  LOP3.LUT R7, R2, 0x20, R7, 0xf8, !PT ;  /* 0x0000002002077812 */ /* 0x000fe200078ef807 */
[----:B------:R-:W-:Y:S01]  /*05e0*/  IMAD R235, R252, 0x10, R235 ;  /* 0x00000010fceb7824 */ /* 0x000fe200078e02eb */
[----:B------:R-:W-:-:S02]  /*05f0*/  LOP3.LUT R11, R3, 0x10, R6, 0xf8, !PT ;  /* 0x00000010030b7812 */ /* 0x000fc400078ef806 */
[----:B------:R-:W-:Y:S01]  /*0600*/  LOP3.LUT R12, R5, R2, R3, 0x1e, !PT ;  /* 0x00000002050c7212 */ /* 0x000fe200078e1e03 */
[----:B------:R-:W-:Y:S01]  /*0610*/  IMAD R2, R252, 0x400, R9 ;  /* 0x00000400fc027824 */ /* 0x000fe200078e0209 */
[----:B------:R-:W-:Y:S01]  /*0620*/  LOP3.LUT R6, R7, R5, RZ, 0x3c, !PT ;  /* 0x0000000507067212 */ /* 0x000fe200078e3cff */
[----:B------:R-:W-:Y:S01]  /*0630*/  IMAD.SHL.U32 R7, R14, 0x40, RZ ;  /* 0x000000400e077824 */ /* 0x000fe200078e00ff */
[----:B------:R-:W-:Y:S01]  /*0640*/  LOP3.LUT R3, R8, 0x1c0, RZ, 0xc0, !PT ;  /* 0x000001c008037812 */ /* 0x000fe200078ec0ff */
[----:B------:R-:W-:Y:S01]  /*0650*/  IMAD.SHL.U32 R8, R13, 0x8, RZ ;  /* 0x000000080d087824 */ /* 0x000fe200078e00ff */
[----:B------:R-:W-:Y:S01]  /*0660*/  SEL R217, R217, 0x10, !P0 ;  /* 0x00000010d9d97807 */ /* 0x000fe20004000000 */
[----:B------:R-:W-:Y:S01]  /*0670*/  IMAD.IADD R211, R6, 0x1, R2 ;  /* 0x0000000106d37824 */ /* 0x000fe200078e0202 */
[--C-:B------:R-:W-:Y:S01]  /*0680*/  SHF.R.U32.HI R5, RZ, 0x3, R3.reuse ;  /* 0x00000003ff057819 */ /* 0x100fe20000011603 */
[----:B------:R-:W-:Y:S01]  /*0690*/  IMAD R6, R160, 0x400, R10 ;  /* 0x00000400a0067824 */ /* 0x000fe200078e020a */
[----:B------:R-:W-:Y:S01]  /*06a0*/  LOP3.LUT R8, R3, 0x8, R8, 0xf8, !PT ;  /* 0x0000000803087812 */ /* 0x000fe200078ef808 */
[----:B------:R-:W-:Y:S01]  /*06b0*/  IMAD.SHL.U32 R211, R211, 0x2, RZ ;  /* 0x00000002d3d37824 */ /* 0x000fe200078e00ff */
[----:B------:R-:W-:Y:S01]  /*06c0*/  LOP3.LUT R2, R7, 0xfffffe00, RZ, 0xc0, !PT ;  /* 0xfffffe0007027812 */ /* 0x000fe200078ec0ff */
[----:B------:R-:W-:Y:S01]  /*06d0*/  IMAD.IADD R6, R6, 0x1, R12 ;  /* 0x0000000106067824 */ /* 0x000fe200078e020c */
[----:B------:R-:W-:Y:S01]  /*06e0*/  LOP3.LUT R3, R5, R11, R3, 0x1e, !PT ;  /* 0x0000000b05037212 */ /* 0x000fe200078e1e03 */
[----:B------:R-:W-:Y:S01]  /*06f0*/  IMAD.IADD R218, R211, 0x1, R217 ;  /* 0x00000001d3da7824 */ /* 0x000fe200078e02d9 */
[----:B------:R-:W-:Y:S01]  /*0700*/  LOP3.LUT R5, R8, R5, RZ, 0x3c, !PT ;  /* 0x0000000508057212 */ /* 0x000fe200078e3cff */
[--C-:B------:R-:W-:Y:S01]  /*0710*/  IMAD R169, R252, 0x400, R2.reuse ;  /* 0x00000400fca97824 */ /* 0x100fe200078e0202 */
[----:B------:R-:W-:Y:S01]  /*0720*/  LOP3.LUT R168, R3, R2, RZ, 0xfc, !PT ;  /* 0x0000000203a87212 */ /* 0x000fe200078efcff */
[----:B------:R-:W-:Y:S01]  /*0730*/  IMAD R160, R160, 0x400, R2 ;  /* 0x00000400a0a07824 */ /* 0x000fe200078e0202 */
[----:B------:R-:W-:Y:S01]  /*0740*/  LEA R6, R6, 0x6000, 0x1 ;  /* 0x0000600006067811 */ /* 0x000fe200078e08ff */
[----:B------:R-:W-:-:S02]  /*0750*/  IMAD.IADD R169, R169, 0x1, R5 ;  /* 0x00000001a9a97824 */ /* 0x000fc400078e0205 */
[----:B------:R-:W-:Y:S01]  /*0760*/  IMAD.IADD R160, R5, 0x1, R160 ;  /* 0x0000000105a07824 */ /* 0x000fe200078e02a0 */
[C---:B------:R-:W-:Y:S01]  /*0770*/  IADD3 R7, R6.reuse, 0x40, RZ ;  /* 0x0000004006077810 */ /* 0x040fe20007ffe0ff */
[----:B------:R-:W-:Y:S01]  /*0780*/  IMAD.MOV.U32 R5, RZ, RZ, 0x20 ;  /* 0x00000020ff057424 */ /* 0x000fe200078e00ff */
[C---:B------:R-:W-:Y:S01]  /*0790*/  @P2 IADD3 R7, R6.reuse, -0x40, RZ ;  /* 0xffffffc006072810 */ /* 0x040fe20007ffe0ff */
[----:B------:R-:W-:Y:S01]  /*07a0*/  IMAD.MOV.U32 R2, RZ, RZ, 0x40 ;  /* 0x00000040ff027424 */ /* 0x000fe200078e00ff */
[----:B------:R-:W-:Y:S01]  /*07b0*/  STL [R1+0x8], R6 ;  /* 0x0000080601007387 */ /* 0x000fe20000100800 */
[----:B------:R-:W-:Y:S01]  /*07c0*/  IADD3 R8, R6, 0x420, RZ ;  /* 0x0000042006087810 */ /* 0x000fe20007ffe0ff */
[----:B------:R-:W-:Y:S01]  /*07d0*/  IMAD.SHL.U32 R3, R4, 0x2, RZ ;  /* 0x0000000204037824 */ /* 0x000fe200078e00ff */
[----:B------:R-:W-:Y:S01]  /*07e0*/  SEL R164, R5, 0xffffffe0, !P4 ;  /* 0xffffffe005a47807 */ /* 0x000fe20006000000 */
[----:B------:R-:W-:Y:S01]  /*07f0*/  IMAD.SHL.U32 R159, R169, 0x2, RZ ;  /* 0x00000002a99f7824 */ /* 0x000fe200078e00ff */
[----:B------:R-:W-:-:S02]  /*0800*/  SEL R2, R2, 0xffffffc0, !P3 ;  /* 0xffffffc002027807 */ /* 0x000fc40005800000 */
[----:B------:R-:W-:Y:S01]  /*0810*/  SEL R5, R5, 0xffffffe0, !P1 ;  /* 0xffffffe005057807 */ /* 0x000fe20004800000 */
[----:B------:R-:W-:Y:S01]  /*0820*/  IMAD R165, R0, 0x2, R164 ;  /* 0x0000000200a57824 */ /* 0x000fe200078e02a4 */
[----:B------:R-:W-:Y:S01]  /*0830*/  @P1 IADD3 R8, R6, 0x3e0, RZ ;  /* 0x000003e006081810 */ /* 0x000fe20007ffe0ff */
[----:B------:R-:W-:Y:S01]  /*0840*/  IMAD R163, R0, 0x2, R2 ;  /* 0x0000000200a37824 */ /* 0x000fe200078e0202 */
[----:B------:R-:W-:Y:S01]  /*0850*/  LEA R160, R160, 0xa000, 0x1 ;  /* 0x0000a000a0a07811 */ /* 0x000fe200078e08ff */
[----:B------:R-:W-:Y:S02]  /*0860*/  IMAD.IADD R0, R5, 0x1, R6 ;  /* 0x0000000105007824 */ /* 0x000fe400078e0206 */
[----:B------:R-:W-:Y:S02]  /*0870*/  IMAD.IADD R216, R211, 0x1, R5 ;  /* 0x00000001d3d87824 */ /* 0x000fe400078e0205 */
[----:B------:R-:W-:Y:S01]  /*0880*/  IMAD.IADD R164, R164, 0x1, R163 ;  /* 0x00000001a4a47824 */ /* 0x000fe200078e02a3 */
[----:B------:R1:W-:Y:S01]  /*0890*/  STL [R1+0x14], R0 ;  /* 0x0000140001007387 */ /* 0x0003e20000100800 */
[----:B------:R-:W-:-:S03]  /*08a0*/  IMAD.IADD R217, R217, 0x1, R216 ;  /* 0x00000001d9d97824 */ /* 0x000fc600078e02d8 */
[----:B------:R3:W-:Y:S04]  /*08b0*/  STL [R1+0xc], R7 ;  /* 0x00000c0701007387 */ /* 0x0007e80000100800 */
[----:B------:R3:W-:Y:S01]  /*08c0*/  STL [R1+0x18], R8 ;  /* 0x0000180801007387 */ /* 0x0007e20000100800 */
[----:B-1----:R-:W-:-:S05]  /*08d0*/  IMAD.IADD R0, R5, 0x1, R7 ;  /* 0x0000000105007824 */ /* 0x002fca00078e0207 */
[----:B--2---:R3:W-:Y:S02]  /*08e0*/  STL [R1+0x10], R0 ;  /* 0x0000100001007387 */ /* 0x0047e40000100800 */
.L_x_1278:
[----:B-1----:R-:W1:Y:S01]  /*08f0*/  S2R R35, SR_CTAID.Y ;  /* 0x0000000000237919 */ /* 0x002e620000002600 */
[----:B--23--:R-:W2:Y:S01]  /*0900*/  LDC.U8 R0, c[0x0][0x312] ;  /* 0x0000c480ff007b82 */ /* 0x00cea20000000000 */
[----:B------:R-:W-:Y:S02]  /*0910*/  ISETP.NE.U32.AND P0, PT, RZ, c[0x0][0x240], PT ;  /* 0x00009000ff007a0c */ /* 0x000fe40003f05070 */
[----:B------:R-:W-:Y:S02]  /*0920*/  ISETP.EQ.U32.AND P5, PT, RZ, c[0x0][0x248], PT ;  /* 0x00009200ff007a0c */ /* 0x000fe40003fa2070 */
[----:B------:R-:W-:Y:S02]  /*0930*/  ISETP.NE.AND.EX P0, PT, RZ, c[0x0][0x244], PT, P0 ;  /* 0x00009100ff007a0c */ /* 0x000fe40003f05300 */
[----:B------:R-:W-:Y:S01]  /*0940*/  ISETP.NE.U32.AND P3, PT, RZ, c[0x0][0x250], PT ;  /* 0x00009400ff007a0c */ /* 0x000fe20003f65070 */
[----:B------:R-:W-:-:S03]  /*0950*/  IMAD.MOV.U32 R12, RZ, RZ, -0x1 ;  /* 0xffffffffff0c7424 */ /* 0x000fc600078e00ff */
[----:B------:R-:W-:Y:S01]  /*0960*/  ISETP.NE.AND.EX P3, PT, RZ, c[0x0][0x254], PT, P3 ;  /* 0x00009500ff007a0c */ /* 0x000fe20003f65330 */
[C---:B-1----:R-:W-:Y:S01]  /*0970*/  IMAD.SHL.U32 R9, R35.reuse, 0x4, RZ ;  /* 0x0000000423097824 */ /* 0x042fe200078e00ff */
[----:B------:R-:W-:Y:S02]  /*0980*/  SHF.R.S32.HI R31, RZ, 0x1f, R35 ;  /* 0x0000001fff1f7819 */ /* 0x000fe40000011423 */
[----:B--2---:R-:W-:Y:S01]  /*0990*/  ISETP.NE.AND P4, PT, R0, RZ, PT ;  /* 0x000000ff0000720c */ /* 0x004fe20003f85270 */
[----:B------:R-:W-:Y:S01]  /*09a0*/  IMAD.MOV.U32 R0, RZ, RZ, -0x1 ;  /* 0xffffffffff007424 */ /* 0x000fe200078e00ff */
[----:B------:R-:W-:Y:S02]  /*09b0*/  SHF.L.U64.HI R8, R35, 0x2, R31 ;  /* 0x0000000223087819 */ /* 0x000fe4000001021f */
[----:B------:R-:W-:Y:S02]  /*09c0*/  IADD3 R4, P1, R9, c[0x0][0x240], RZ ;  /* 0x0000900009047a10 */ /* 0x000fe40007f3e0ff */
[----:B------:R-:W-:-:S02]  /*09d0*/  ISETP.EQ.OR.EX P5, PT, RZ, c[0x0][0x24c], !P4, P5 ;  /* 0x00009300ff007a0c */ /* 0x000fc400067a2750 */
[----:B------:R-:W-:Y:S02]  /*09e0*/  IADD3.X R5, R8, c[0x0][0x244], RZ, P1, !PT ;  /* 0x0000910008057a10 */ /* 0x000fe40000ffe4ff */
[----:B------:R-:W-:-:S03]  /*09f0*/  @P3 IADD3 R6, P1, R9, c[0x0][0x250], RZ ;  /* 0x0000940009063a10 */ /* 0x000fc60007f3e0ff */
[----:B------:R1:W2:Y:S04]  /*0a00*/  @P0 LDG.E R0, [R4.64] ;  /* 0x0000001804000981 */ /* 0x0002a8000c1e1900 */
[----:B------:R1:W2:Y:S01]  /*0a10*/  @P0 LDG.E R2, [R4.64+0x4] ;  /* 0x0000041804020981 */ /* 0x0002a2000c1e1900 */
[----:B------:R-:W-:Y:S01]  /*0a20*/  IMAD.MOV.U32 R238, RZ, RZ, RZ ;  /* 0x000000ffffee7224 */ /* 0x000fe200078e00ff */
[----:B------:R-:W-:-:S05]  /*0a30*/  @P3 IADD3.X R7, R8, c[0x0][0x254], RZ, P1, !PT ;  /* 0x0000950008073a10 */ /* 0x000fca0000ffe4ff */
[----:B-----5:R3:W5:Y:S01]  /*0a40*/  @P3 LDG.E R238, [R6.64] ;  /* 0x0000001806ee3981 */ /* 0x020762000c1e1900 */
[----:B-1----:R-:W-:-:S04]  /*0a50*/  IADD3 R4, P2, R9, c[0x0][0x248], RZ ;  /* 0x0000920009047a10 */ /* 0x002fc80007f5e0ff */
[----:B------:R-:W-:-:S05]  /*0a60*/  IADD3.X R5, R8, c[0x0][0x24c], RZ, P2, !PT ;  /* 0x0000930008057a10 */ /* 0x000fca00017fe4ff */
[----:B------:R-:W4:Y:S01]  /*0a70*/  @!P5 LDG.E R12, [R4.64] ;  /* 0x00000018040cd981 */ /* 0x000f22000c1e1900 */
[----:B------:R-:W-:-:S04]  /*0a80*/  ISETP.NE.U32.AND P1, PT, RZ, c[0x0][0x248], PT ;  /* 0x00009200ff007a0c */ /* 0x000fc80003f25070 */
[----:B------:R-:W-:Y:S01]  /*0a90*/  ISETP.NE.AND.EX P1, PT, RZ, c[0x0][0x24c], PT, P1 ;  /* 0x00009300ff007a0c */ /* 0x000fe20003f25310 */
[----:B--2---:R-:W-:Y:S02]  /*0aa0*/  @P0 IMAD.IADD R27, R2, 0x1, -R0 ;  /* 0x00000001021b0824 */ /* 0x004fe400078e0a00 */
[----:B------:R-:W-:Y:S02]  /*0ab0*/  IMAD.MOV.U32 R2, RZ, RZ, c[0x0][0x218] ;  /* 0x00008600ff027624 */ /* 0x000fe400078e00ff */
[----:B------:R-:W-:Y:S01]  /*0ac0*/  @!P0 IMAD.MOV.U32 R27, RZ, RZ, c[0x0][0x214] ;  /* 0x00008500ff1b8624 */ /* 0x000fe200078e00ff */
[----:B----4-:R3:W-:Y:S07]  /*0ad0*/  STL [R1], R12 ;  /* 0x0000000c01007387 */ /* 0x0107ee0000100800 */
[----:B------:R-:W-:Y:S05]  /*0ae0*/  @!P1 BRA `(.L_x_1210) ;  /* 0x0000003000009947 */ /* 0x000fea0003800000 */
[----:B------:R-:W2:Y:S02]  /*0af0*/  @P4 LDG.E R2, [R4.64+0x4] ;  /* 0x0000041804024981 */ /* 0x000ea4000c1e1900 */
[----:B--2---:R-:W-:-:S06]  /*0b00*/  @P4 IADD3 R2, R2, -R12, RZ ;  /* 0x8000000c02024210 */ /* 0x004fcc0007ffe0ff */
[----:B------:R1:W5:Y:S02]  /*0b10*/  @!P4 LDG.E R2, [R4.64] ;  /* 0x000000180402c981 */ /* 0x000364000c1e1900 */
.L_x_1210:
[----:B------:R-:W-:Y:S01]  /*0b20*/  ISETP.NE.U32.AND P2, PT, RZ, c[0x0][0x258], PT ;  /* 0x00009600ff007a0c */ /* 0x000fe20003f45070 */
[----:B------:R-:W2:Y:S03]  /*0b30*/  LDL R34, [R1+0x4] ;  /* 0x0000040001227983 */ /* 0x000ea60000100800 */
[----:B------:R-:W-:-:S13]  /*0b40*/  ISETP.NE.AND.EX P2, PT, RZ, c[0x0][0x25c], PT, P2 ;  /* 0x00009700ff007a0c */ /* 0x000fda0003f45320 */
[----:B-1----:R-:W-:-:S04]  /*0b50*/  @P2 IADD3 R4, P1, R9, c[0x0][0x258], RZ ;  /* 0x0000960009042a10 */ /* 0x002fc80007f3e0ff */
[----:B------:R-:W-:-:S06]  /*0b60*/  @P2 IADD3.X R5, R8, c[0x0][0x25c], RZ, P1, !PT ;  /* 0x0000970008052a10 */ /* 0x000fcc0000ffe4ff */
[----:B------:R-:W4:Y:S01]  /*0b70*/  @P2 LDG.E R5, [R4.64] ;  /* 0x0000001804052981 */ /* 0x000f22000c1e1900 */
[----:B------:R-:W-:-:S04]  /*0b80*/  @!P2 ISETP.NE.U32.AND P1, PT, RZ, c[0x0][0x268], PT ;  /* 0x00009a00ff00aa0c */ /* 0x000fc80003f25070 */
[----:B------:R-:W-:-:S04]  /*0b90*/  @!P2 ISETP.NE.AND.EX P1, PT, RZ, c[0x0][0x26c], PT, P1 ;  /* 0x00009b00ff00aa0c */ /* 0x000fc80003f25310 */
[----:B------:R-:W-:Y:S01]  /*0ba0*/  @!P2 SEL R4, RZ, c[0x0][0x21c], !P1 ;  /* 0x00008700ff04aa07 */ /* 0x000fe20004800000 */
[----:B--2---:R-:W-:Y:S02]  /*0bb0*/  IMAD.SHL.U32 R19, R34, 0x80, RZ ;  /* 0x0000008022137824 */ /* 0x004fe400078e00ff */
[--C-:B----45:R-:W-:Y:S01]  /*0bc0*/  @P2 IMAD.IADD R210, R5, 0x1, -R238.reuse ;  /* 0x0000000105d22824 */ /* 0x130fe200078e0aee */
[----:B------:R-:W-:-:S04]  /*0bd0*/  @!P2 IADD3 R210, R4, R2, -R238 ;  /* 0x0000000204d2a210 */ /* 0x000fc80007ffe8ee */
[----:B------:R-:W-:-:S13]  /*0be0*/  ISETP.GT.AND P1, PT, R210, R19, PT ;  /* 0x00000013d200720c */ /* 0x000fda0003f24270 */
[----:B------:R-:W-:Y:S05]  /*0bf0*/  @!P1 BRA `(.L_x_1211) ;  /* 0x000084a000009947 */ /* 0x000fea0003800000 */
[----:B------:R-:W-:Y:S01]  /*0c00*/  ISETP.NE.AND P2, PT, R12, -0x1, PT ;  /* 0xffffffff0c00780c */ /* 0x000fe20003f45270 */
[----:B------:R-:W-:Y:S01]  /*0c10*/  IMAD R5, R31, c[0x0][0x178], RZ ;  /* 0x00005e001f057a24 */ /* 0x000fe200078e02ff */
[----:B------:R-:W-:Y:S01]  /*0c20*/  IADD3 R2, R27, 0x3f, RZ ;  /* 0x0000003f1b027810 */ /* 0x000fe20007ffe0ff */
[----:B------:R-:W-:Y:S01]  /*0c30*/  IMAD.WIDE.U32 R10, R35, c[0x0][0x178], RZ ;  /* 0x00005e00230a7a25 */ /* 0x000fe200078e00ff */
[C---:B------:R-:W-:Y:S02]  /*0c40*/  ISETP.NE.AND P1, PT, R0.reuse, -0x1, PT ;  /* 0xffffffff0000780c */ /* 0x040fe40003f25270 */
[----:B------:R-:W-:Y:S01]  /*0c50*/  SHF.R.S32.HI R4, RZ, 0x1f, R2 ;  /* 0x0000001fff047819 */ /* 0x000fe20000011402 */
[----:B---3--:R-:W-:-:S03]  /*0c60*/  IMAD.WIDE.U32 R6, R0, c[0x0][0x190], RZ ;  /* 0x0000640000067a25 */ /* 0x008fc600078e00ff */
[----:B------:R-:W-:Y:S01]  /*0c70*/  LEA.HI R23, R4, R2, RZ, 0x6 ;  /* 0x0000000204177211 */ /* 0x000fe200078f30ff */
[----:B------:R-:W-:Y:S01]  /*0c80*/  IMAD R4, R35, c[0x0][0x17c], R5 ;  /* 0x00005f0023047a24 */ /* 0x000fe200078e0205 */
[----:B------:R-:W-:Y:S01]  /*0c90*/  SEL R26, R10, R6, !P1 ;  /* 0x000000060a1a7207 */ /* 0x000fe20004800000 */
[----:B------:R-:W-:Y:S01]  /*0ca0*/  @P2 IMAD.IADD R2, R238, 0x1, R12 ;  /* 0x00000001ee022824 */ /* 0x000fe200078e020c */
[----:B------:R-:W-:Y:S01]  /*0cb0*/  LOP3.LUT R9, R23, 0xffffffc0, RZ, 0xc0, !PT ;  /* 0xffffffc017097812 */ /* 0x000fe200078ec0ff */
[----:B------:R-:W-:Y:S02]  /*0cc0*/  IMAD R8, R0, c[0x0][0x194], RZ ;  /* 0x0000650000087a24 */ /* 0x000fe400078e02ff */
[----:B------:R-:W-:Y:S01]  /*0cd0*/  IMAD.IADD R20, R11, 0x1, R4 ;  /* 0x000000010b147824 */ /* 0x000fe200078e0204 */
[----:B------:R-:W-:Y:S01]  /*0ce0*/  IADD3 R11, R9, -0x40, RZ ;  /* 0xffffffc0090b7810 */ /* 0x000fe20007ffe0ff */
[----:B------:R-:W-:Y:S01]  /*0cf0*/  @P2 IMAD.WIDE.U32 R4, R2, c[0x0][0x198], RZ ;  /* 0x0000660002042a25 */ /* 0x000fe200078e00ff */
[----:B------:R-:W-:-:S02]  /*0d00*/  @P1 IADD3 R20, R7, R8, RZ ;  /* 0x0000000807141210 */ /* 0x000fc40007ffe0ff */
[----:B------:R-:W-:Y:S01]  /*0d10*/  SHF.R.S32.HI R18, RZ, 0x1f, R11 ;  /* 0x0000001fff127819 */ /* 0x000fe2000001140b */
        /* <DEDUP_REMOVED lines=13> */
.L_x_1212:
        /* <DEDUP_REMOVED lines=15> */
.L_x_1213:
[----:B------:R-:W-:Y:S01]  /*0ee0*/  IABS R15, c[0x0][0x1c8] ;  /* 0x00007200000f7a13 */ /* 0x000fe20000000000 */
[----:B------:R-:W1:Y:S01]  /*0ef0*/  LDC.U8 R24, c[0x0][0x328] ;  /* 0x0000ca00ff187b82 */ /* 0x000e620000000000 */
[----:B------:R-:W-:Y:S01]  /*0f00*/  IABS R6, R240 ;  /* 0x000000f000067213 */ /* 0x000fe20000000000 */
[----:B------:R-:W-:Y:S01]  /*0f10*/  @!P1 IMAD R9, R31, c[0x0][0x368], RZ ;  /* 0x0000da001f099a24 */ /* 0x000fe200078e02ff */
[----:B------:R-:W2:Y:S01]  /*0f20*/  I2F.RP R4, R15 ;  /* 0x0000000f00047306 */ /* 0x000ea20000209400 */
[----:B------:R-:W-:Y:S01]  /*0f30*/  MOV R16, c[0x0][0x224] ;  /* 0x0000890000107a02 */ /* 0x000fe20000000f00 */
[----:B------:R-:W-:Y:S01]  /*0f40*/  ULDC UR12, c[0x0][0x22c] ;  /* 0x00008b00000c7ab9 */ /* 0x000fe20000000800 */
[----:B------:R-:W-:Y:S01]  /*0f50*/  IMAD.MOV.U32 R13, RZ, RZ, R6 ;  /* 0x000000ffff0d7224 */ /* 0x000fe200078e0006 */
[----:B------:R-:W-:Y:S01]  /*0f60*/  ULDC UR5, c[0x0][0x1c0] ;  /* 0x0000700000057ab9 */ /* 0x000fe20000000800 */
[C---:B------:R-:W-:Y:S01]  /*0f70*/  @!P1 IMAD.WIDE.U32 R6, R35.reuse, c[0x0][0x368], RZ ;  /* 0x0000da0023069a25 */ /* 0x040fe200078e00ff */
[----:B------:R-:W3:Y:S01]  /*0f80*/  LDC.U8 R25, c[0x0][0x3d0] ;  /* 0x0000f400ff197b82 */ /* 0x000ee20000000000 */
[----:B------:R-:W-:Y:S01]  /*0f90*/  UIMAD.WIDE UR6, UR12, UR5, URZ ;  /* 0x000000050c0672a5 */ /* 0x000fe2000f8e023f */
[----:B------:R-:W4:Y:S01]  /*0fa0*/  S2R R30, SR_CTAID.X ;  /* 0x00000000001e7919 */ /* 0x000f220000002500 */
[----:B------:R-:W-:Y:S01]  /*0fb0*/  @!P1 IMAD R9, R35, c[0x0][0x36c], R9 ;  /* 0x0000db0023099a24 */ /* 0x000fe200078e0209 */
[----:B------:R-:W-:-:S02]  /*0fc0*/  LOP3.LUT R10, R240, c[0x0][0x1c8], RZ, 0x3c, !PT ;  /* 0x00007200f00a7a12 */ /* 0x000fc400078e3cff */
[----:B------:R-:W-:Y:S02]  /*0fd0*/  SHF.R.S32.HI R241, RZ, 0x1f, R240 ;  /* 0x0000001ffff17819 */ /* 0x000fe400000114f0 */
[----:B------:R-:W-:Y:S01]  /*0fe0*/  ISETP.GE.AND P3, PT, R10, RZ, PT ;  /* 0x000000ff0a00720c */ /* 0x000fe20003f66270 */
[----:B--2---:R-:W2:Y:S01]  /*0ff0*/  MUFU.RCP R4, R4 ;  /* 0x0000000400047308 */ /* 0x004ea20000001000 */
[----:B-1----:R-:W-:Y:S02]  /*1000*/  ISETP.NE.AND P2, PT, R24, RZ, PT ;  /* 0x000000ff1800720c */ /* 0x002fe40003f45270 */
[----:B--2---:R-:W-:-:S05]  /*1010*/  IADD3 R4, R4, 0xffffffe, RZ ;  /* 0x0ffffffe04047810 */ /* 0x004fca0007ffe0ff */
[----:B------:R-:W1:Y:S02]  /*1020*/  F2I.FTZ.U32.TRUNC.NTZ R5, R4 ;  /* 0x0000000400057305 */ /* 0x000e64000021f000 */
[----:B-1----:R-:W-:Y:S02]  /*1030*/  IADD3 R2, RZ, -R5, RZ ;  /* 0x80000005ff027210 */ /* 0x002fe40007ffe0ff */
[----:B------:R-:W-:-:S03]  /*1040*/  MOV R4, RZ ;  /* 0x000000ff00047202 */ /* 0x000fc60000000f00 */
[----:B------:R-:W-:-:S04]  /*1050*/  IMAD R2, R2, R15, RZ ;  /* 0x0000000f02027224 */ /* 0x000fc800078e02ff */
[----:B------:R-:W-:-:S04]  /*1060*/  IMAD.HI.U32 R2, R5, R2, R4 ;  /* 0x0000000205027227 */ /* 0x000fc800078e0004 */
[----:B------:R-:W-:-:S04]  /*1070*/  @P1 IMAD.WIDE.U32 R4, R0, c[0x0][0x370], RZ ;  /* 0x0000dc0000041a25 */ /* 0x000fc800078e00ff */
[----:B------:R-:W-:Y:S01]  /*1080*/  IMAD.HI.U32 R2, R2, R13, RZ ;  /* 0x0000000d02027227 */ /* 0x000fe200078e00ff */
[----:B------:R-:W-:Y:S02]  /*1090*/  @P1 MOV R12, R4 ;  /* 0x00000004000c1202 */ /* 0x000fe40000000f00 */
[----:B------:R-:W-:Y:S01]  /*10a0*/  @!P1 MOV R12, R6 ;  /* 0x00000006000c9202 */ /* 0x000fe20000000f00 */
[----:B------:R-:W-:Y:S02]  /*10b0*/  IMAD.MOV R8, RZ, RZ, -R2 ;  /* 0x000000ffff087224 */ /* 0x000fe400078e0a02 */
[----:B------:R-:W-:Y:S01]  /*10c0*/  @P1 IMAD R14, R0, c[0x0][0x374], R5 ;  /* 0x0000dd00000e1a24 */ /* 0x000fe200078e0205 */
[----:B------:R-:W-:Y:S01]  /*10d0*/  SHF.R.S32.HI R5, RZ, 0x1f, R16 ;  /* 0x0000001fff057819 */ /* 0x000fe20000011410 */
[----:B------:R-:W-:Y:S02]  /*10e0*/  IMAD R4, R15, R8, R13 ;  /* 0x000000080f047224 */ /* 0x000fe400078e020d */
[----:B------:R-:W-:-:S03]  /*10f0*/  IMAD.WIDE.U32 R16, R35, c[0x0][0x224], RZ ;  /* 0x0000890023107a25 */ /* 0x000fc600078e00ff */
[----:B------:R-:W-:Y:S01]  /*1100*/  ISETP.GT.U32.AND P4, PT, R15, R4, PT ;  /* 0x000000040f00720c */ /* 0x000fe20003f84070 */
[----:B------:R-:W-:Y:S02]  /*1110*/  IMAD R5, R5, R35, RZ ;  /* 0x0000002305057224 */ /* 0x000fe400078e02ff */
[----:B------:R-:W-:Y:S02]  /*1120*/  IMAD.SHL.U32 R6, R35, 0x80, RZ ;  /* 0x0000008023067824 */ /* 0x000fe400078e00ff */
[----:B------:R-:W-:Y:S02]  /*1130*/  IMAD R5, R31, c[0x0][0x224], R5 ;  /* 0x000089001f057a24 */ /* 0x000fe400078e0205 */
[----:B------:R-:W-:Y:S01]  /*1140*/  @!P1 IMAD.IADD R14, R7, 0x1, R9 ;  /* 0x00000001070e9824 */ /* 0x000fe200078e0209 */
[----:B------:R-:W-:Y:S01]  /*1150*/  SHF.L.U64.HI R7, R35, 0x7, R31 ;  /* 0x0000000723077819 */ /* 0x000fe2000001021f */
[C---:B------:R-:W-:Y:S01]  /*1160*/  IMAD R9, R16.reuse, UR7, RZ ;  /* 0x0000000710097c24 */ /* 0x040fe2000f8e02ff */
[----:B------:R-:W-:Y:S01]  /*1170*/  IADD3 R5, R17, R5, RZ ;  /* 0x0000000511057210 */ /* 0x000fe20007ffe0ff */
[----:B------:R-:W-:Y:S01]  /*1180*/  IMAD.WIDE.U32 R16, R16, UR6, RZ ;  /* 0x0000000610107c25 */ /* 0x000fe2000f8e00ff */
[----:B------:R-:W-:-:S02]  /*1190*/  SEL R6, R6, RZ, P0 ;  /* 0x000000ff06067207 */ /* 0x000fc40000000000 */
[----:B------:R-:W-:Y:S01]  /*11a0*/  SEL R7, R7, RZ, P0 ;  /* 0x000000ff07077207 */ /* 0x000fe20000000000 */
[----:B------:R-:W-:Y:S01]  /*11b0*/  @!P4 IMAD.IADD R4, R4, 0x1, -R15 ;  /* 0x000000010404c824 */ /* 0x000fe200078e0a0f */
[----:B------:R-:W-:Y:S01]  /*11c0*/  IADD3 R6, P0, R11, R6, RZ ;  /* 0x000000060b067210 */ /* 0x000fe20007f1e0ff */
[----:B------:R-:W-:Y:S01]  /*11d0*/  IMAD R9, R5, UR6, R9 ;  /* 0x0000000605097c24 */ /* 0x000fe2000f8e0209 */
[----:B------:R-:W-:Y:S01]  /*11e0*/  @!P4 IADD3 R2, R2, 0x1, RZ ;  /* 0x000000010202c810 */ /* 0x000fe20007ffe0ff */
[----:B------:R-:W-:Y:S01]  /*11f0*/  IMAD R8, R0, UR7, RZ ;  /* 0x0000000700087c24 */ /* 0x000fe2000f8e02ff */
[----:B------:R-:W-:Y:S01]  /*1200*/  ISETP.GE.U32.AND P5, PT, R4, R15, PT ;  /* 0x0000000f0400720c */ /* 0x000fe20003fa6070 */
[----:B------:R-:W-:Y:S01]  /*1210*/  IMAD.WIDE.U32 R4, R0, UR6, RZ ;  /* 0x0000000600047c25 */ /* 0x000fe2000f8e00ff */
[----:B------:R-:W-:Y:S02]  /*1220*/  ISETP.NE.AND P4, PT, RZ, c[0x0][0x1c8], PT ;  /* 0x00007200ff007a0c */ /* 0x000fe40003f85270 */
[----:B------:R-:W-:Y:S01]  /*1230*/  IADD3.X R7, R18, R7, RZ, P0, !PT ;  /* 0x0000000712077210 */ /* 0x000fe200007fe4ff */
[----:B------:R-:W-:Y:S01]  /*1240*/  IMAD R13, R6, UR7, RZ ;  /* 0x00000007060d7c24 */ /* 0x000fe2000f8e02ff */
[----:B------:R-:W-:Y:S01]  /*1250*/  SEL R16, R16, R4, !P1 ;  /* 0x0000000410107207 */ /* 0x000fe20004800000 */
[----:B------:R-:W-:Y:S01]  /*1260*/  @P2 IMAD R4, R35, c[0x0][0x214], RZ ;  /* 0x0000850023042a24 */ /* 0x000fe200078e02ff */
[----:B---3--:R-:W-:Y:S01]  /*1270*/  ISETP.NE.AND P0, PT, R25, RZ, PT ;  /* 0x000000ff1900720c */ /* 0x008fe20003f05270 */
[----:B------:R-:W-:Y:S01]  /*1280*/  IMAD.IADD R10, R17, 0x1, R9 ;  /* 0x00000001110a7824 */ /* 0x000fe200078e0209 */
[----:B------:R-:W-:Y:S01]  /*1290*/  @P1 IADD3 R10, R5, R8, RZ ;  /* 0x00000008050a1210 */ /* 0x000fe20007ffe0ff */
[----:B------:R-:W-:Y:S01]  /*12a0*/  IMAD R9, R7, UR6, R13 ;  /* 0x0000000607097c24 */ /* 0x000fe2000f8e020d */
[----:B------:R-:W-:Y:S01]  /*12b0*/  @P2 SEL R5, R4, R0, !P1 ;  /* 0x0000000004052207 */ /* 0x000fe20004800000 */
[----:B----4-:R-:W-:Y:S01]  /*12c0*/  IMAD.WIDE.U32 R24, R30, c[0x0][0x3d8], RZ ;  /* 0x0000f6001e187a25 */ /* 0x010fe200078e00ff */
[----:B------:R-:W-:-:S03]  /*12d0*/  @P5 IADD3 R2, R2, 0x1, RZ ;  /* 0x0000000102025810 */ /* 0x000fc60007ffe0ff */
[----:B------:R-:W-:Y:S01]  /*12e0*/  @!P2 IMAD R4, R35, c[0x0][0x1c0], R240 ;  /* 0x000070002304aa24 */ /* 0x000fe200078e02f0 */
[----:B------:R-:W-:Y:S01]  /*12f0*/  SEL R17, R24, RZ, P0 ;  /* 0x000000ff18117207 */ /* 0x000fe20000000000 */
[----:B------:R-:W-:Y:S01]  /*1300*/  IMAD.MOV.U32 R13, RZ, RZ, R2 ;  /* 0x000000ffff0d7224 */ /* 0x000fe200078e0002 */
[----:B------:R-:W-:Y:S01]  /*1310*/  SHF.R.S32.HI R24, RZ, 0x1f, R19 ;  /* 0x0000001fff187819 */ /* 0x000fe20000011413 */
[----:B------:R-:W-:Y:S02]  /*1320*/  @P2 IMAD R15, R240, c[0x0][0x234], R5 ;  /* 0x00008d00f00f2a24 */ /* 0x000fe400078e0205 */
[----:B------:R-:W-:Y:S01]  /*1330*/  IMAD R7, R30, c[0x0][0x3dc], R25 ;  /* 0x0000f7001e077a24 */ /* 0x000fe200078e0219 */
[----:B------:R-:W-:Y:S01]  /*1340*/  @!P3 IADD3 R13, -R13, RZ, RZ ;  /* 0x000000ff0d0db210 */ /* 0x000fe20007ffe1ff */
[----:B------:R-:W-:Y:S01]  /*1350*/  @!P2 IMAD R15, R4, c[0x0][0x214], RZ ;  /* 0x00008500040faa24 */ /* 0x000fe200078e02ff */
[----:B------:R-:W-:Y:S01]  /*1360*/  @!P4 LOP3.LUT R13, RZ, c[0x0][0x1c8], RZ, 0x33, !PT ;  /* 0x00007200ff0dca12 */ /* 0x000fe200078e33ff */
[----:B------:R-:W-:Y:S01]  /*1370*/  IMAD R2, R240, c[0x0][0x22c], RZ ;  /* 0x00008b00f0027a24 */ /* 0x000fe200078e02ff */
[----:B------:R-:W-:Y:S01]  /*1380*/  SEL R7, R7, RZ, P0 ;  /* 0x000000ff07077207 */ /* 0x000fe20000000000 */
[----:B------:R-:W-:Y:S01]  /*1390*/  IMAD.WIDE.U32 R4, R6, UR6, RZ ;  /* 0x0000000606047c25 */ /* 0x000fe2000f8e00ff */
[----:B------:R-:W-:-:S02]  /*13a0*/  SHF.R.S32.HI R25, RZ, 0x1f, R13 ;  /* 0x0000001fff197819 */ /* 0x000fc4000001140d */
[----:B------:R-:W-:Y:S01]  /*13b0*/  SHF.R.S32.HI R8, RZ, 0x1f, R2 ;  /* 0x0000001fff087819 */ /* 0x000fe20000011402 */
[----:B------:R-:W-:Y:S01]  /*13c0*/  IMAD.IADD R6, R5, 0x1, R9 ;  /* 0x0000000105067824 */ /* 0x000fe200078e0209 */
        /* <DEDUP_REMOVED lines=8> */
.L_x_1214:
[----:B------:R-:W-:-:S04]  /*1450*/  IMAD R0, R35, c[0x0][0x1c0], R240 ;  /* 0x0000700023007a24 */ /* 0x000fc800078e02f0 */
[----:B------:R-:W-:Y:S02]  /*1460*/  IMAD R9, R0, c[0x0][0x224], RZ ;  /* 0x0000890000097a24 */ /* 0x000fe400078e02ff */
.L_x_1215:
[----:B------:R-:W1:Y:S01]  /*1470*/  S2R R32, SR_TID.X ;  /* 0x0000000000207919 */ /* 0x000e620000002100 */
[----:B------:R-:W-:Y:S01]  /*1480*/  UIMAD UR12, UR12, UR4, URZ ;  /* 0x000000040c0c72a4 */ /* 0x000fe2000f8e023f */
[----:B------:R-:W-:Y:S01]  /*1490*/  SHF.R.S32.HI R30, RZ, 0x1f, R234 ;  /* 0x0000001fff1e7819 */ /* 0x000fe200000114ea */
[----:B------:R-:W-:Y:S01]  /*14a0*/  IMAD R0, R18, c[0x0][0x370], RZ ;  /* 0x0000dc0012007a24 */ /* 0x000fe200078e02ff */
[----:B------:R-:W-:Y:S01]  /*14b0*/  SHF.R.S32.HI R225, RZ, 0x1f, R224 ;  /* 0x0000001fffe17819 */ /* 0x000fe200000114e0 */
[----:B------:R-:W-:Y:S01]  /*14c0*/  USHF.L.U32 UR10, UR12, 0x6, URZ ;  /* 0x000000060c0a7899 */ /* 0x000fe2000800063f */
[----:B------:R-:W-:Y:S01]  /*14d0*/  IMAD.IADD R15, R11, 0x1, R15 ;  /* 0x000000010b0f7824 */ /* 0x000fe200078e020f */
[----:B------:R-:W-:Y:S02]  /*14e0*/  BSSY B1, `(.L_x_1211) ;  /* 0x00007bb000017945 */ /* 0x000fe40003800000 */
[----:B------:R-:W-:Y:S02]  /*14f0*/  USHF.R.S32.HI UR5, URZ, 0x1f, UR10 ;  /* 0x0000001f3f057899 */ /* 0x000fe4000801140a */
[----:B------:R-:W-:-:S04]  /*1500*/  IADD3 R2, P4, P3, R4, UR10, R2 ;  /* 0x0000000a04027c10 */ /* 0x000fc8000fb9e002 */
[----:B------:R-:W-:Y:S01]  /*1510*/  IADD3 R16, P2, P1, R17, R2, R16 ;  /* 0x0000000211107210 */ /* 0x000fe2000795e010 */
[----:B------:R-:W-:Y:S01]  /*1520*/  IMAD.IADD R17, R11, 0x1, R9 ;  /* 0x000000010b117824 */ /* 0x000fe200078e0209 */
[----:B------:R-:W-:Y:S02]  /*1530*/  IADD3.X R2, R6, UR5, R8, P4, P3 ;  /* 0x0000000506027c10 */ /* 0x000fe4000a7e6408 */
[----:B------:R-:W-:Y:S02]  /*1540*/  IADD3 R6, P4, R234, R11, RZ ;  /* 0x0000000bea067210 */ /* 0x000fe40007f9e0ff */
[----:B------:R-:W-:Y:S02]  /*1550*/  IADD3 R4, P3, R224, R12, RZ ;  /* 0x0000000ce0047210 */ /* 0x000fe40007f7e0ff */
[----:B------:R-:W-:Y:S01]  /*1560*/  IADD3.X R12, R7, R2, R10, P2, P1 ;  /* 0x00000002070c7210 */ /* 0x000fe200017e240a */
[----:B------:R-:W-:Y:S01]  /*1570*/  IMAD R2, R11, c[0x0][0x374], R0 ;  /* 0x0000dd000b027a24 */ /* 0x000fe200078e0200 */
[----:B-1----:R-:W-:Y:S01]  /*1580*/  SHF.R.S32.HI R33, RZ, 0x1f, R32 ;  /* 0x0000001fff217819 */ /* 0x002fe20000011420 */
[----:B------:R-:W-:Y:S01]  /*1590*/  IMAD.X R7, R30, 0x1, R18, P4 ;  /* 0x000000011e077824 */ /* 0x000fe200020e0612 */
[----:B------:R-:W-:Y:S01]  /*15a0*/  ISETP.GE.AND P4, PT, R27, 0x1, PT ;  /* 0x000000011b00780c */ /* 0x000fe20003f86270 */
[----:B------:R-:W-:Y:S01]  /*15b0*/  IMAD.X R5, R225, 0x1, R14, P3 ;  /* 0x00000001e1057824 */ /* 0x000fe200018e060e */
[----:B------:R-:W-:Y:S01]  /*15c0*/  LEA.HI R8, R33, R32, RZ, 0x5 ;  /* 0x0000002021087211 */ /* 0x000fe200078f28ff */
[----:B------:R-:W-:-:S02]  /*15d0*/  IMAD R7, R7, c[0x0][0x190], RZ ;  /* 0x0000640007077a24 */ /* 0x000fc400078e02ff */
[----:B------:R-:W-:Y:S01]  /*15e0*/  IMAD.WIDE.U32 R4, R11, c[0x0][0x370], R4 ;  /* 0x0000dc000b047a25 */ /* 0x000fe200078e0004 */
[----:B------:R-:W-:Y:S02]  /*15f0*/  LOP3.LUT R0, R8, 0xffffffe0, RZ, 0xc0, !PT ;  /* 0xffffffe008007812 */ /* 0x000fe400078ec0ff */
[----:B------:R-:W-:Y:S01]  /*1600*/  SHF.R.S32.HI R8, RZ, 0x5, R8 ;  /* 0x00000005ff087819 */ /* 0x000fe20000011408 */
[----:B------:R-:W-:Y:S01]  /*1610*/  IMAD R14, R6, c[0x0][0x194], R7 ;  /* 0x00006500060e7a24 */ /* 0x000fe200078e0207 */
[----:B------:R-:W-:Y:S01]  /*1620*/  IADD3 R18, -R0, R32, RZ ;  /* 0x0000002000127210 */ /* 0x000fe20007ffe1ff */
[----:B------:R-:W-:Y:S02]  /*1630*/  IMAD R10, R241, c[0x0][0x378], RZ ;  /* 0x0000de00f10a7a24 */ /* 0x000fe400078e02ff */
[----:B------:R-:W-:Y:S02]  /*1640*/  IMAD.IADD R5, R5, 0x1, R2 ;  /* 0x0000000105057824 */ /* 0x000fe400078e0202 */
[----:B------:R-:W-:-:S04]  /*1650*/  IMAD.WIDE.U32 R6, R6, c[0x0][0x190], R224 ;  /* 0x0000640006067a25 */ /* 0x000fc800078e00e0 */
[----:B------:R-:W-:Y:S01]  /*1660*/  IMAD R0, R8, UR12, R18 ;  /* 0x0000000c08007c24 */ /* 0x000fe2000f8e0212 */
[----:B------:R-:W-:Y:S01]  /*1670*/  IADD3 R6, P2, R26, R6, RZ ;  /* 0x000000061a067210 */ /* 0x000fe20007f5e0ff */
[C---:B------:R-:W-:Y:S02]  /*1680*/  IMAD R2, R240.reuse, c[0x0][0x37c], R10 ;  /* 0x0000df00f0027a24 */ /* 0x040fe400078e020a */
[----:B------:R-:W-:Y:S01]  /*1690*/  IMAD.WIDE.U32 R4, R240, c[0x0][0x378], R4 ;  /* 0x0000de00f0047a25 */ /* 0x000fe200078e0004 */
[----:B------:R-:W-:Y:S02]  /*16a0*/  IADD3 R9, P1, R0, R16, RZ ;  /* 0x0000001000097210 */ /* 0x000fe40007f3e0ff */
[----:B------:R-:W-:Y:S01]  /*16b0*/  IADD3.X R7, R20, R7, R14, P2, !PT ;  /* 0x0000000714077210 */ /* 0x000fe200017fe40e */
[----:B------:R-:W-:Y:S01]  /*16c0*/  IMAD R8, R241, c[0x0][0x1a8], RZ ;  /* 0x00006a00f1087a24 */ /* 0x000fe200078e02ff */
[----:B------:R-:W-:Y:S01]  /*16d0*/  LEA.HI.X.SX32 R12, R0, R12, 0x1, P1 ;  /* 0x0000000c000c7211 */ /* 0x000fe200008f0eff */
[----:B------:R-:W-:Y:S01]  /*16e0*/  IMAD R0, R30, c[0x0][0x370], RZ ;  /* 0x0000dc001e007a24 */ /* 0x000fe200078e02ff */
[----:B------:R-:W-:Y:S01]  /*16f0*/  IADD3 R5, R5, R2, RZ ;  /* 0x0000000205057210 */ /* 0x000fe20007ffe0ff */
[C---:B------:R-:W-:Y:S01]  /*1700*/  IMAD R8, R240.reuse, c[0x0][0x1ac], R8 ;  /* 0x00006b00f0087a24 */ /* 0x040fe200078e0208 */
[----:B------:R-:W-:Y:S01]  /*1710*/  LEA R220, P1, R9, c[0x0][0x350], 0x2 ;  /* 0x0000d40009dc7a11 */ /* 0x000fe200078210ff */
[----:B------:R-:W-:Y:S01]  /*1720*/  IMAD.WIDE.U32 R6, R240, c[0x0][0x1a8], R6 ;  /* 0x00006a00f0067a25 */ /* 0x000fe200078e0006 */
[----:B------:R-:W-:-:S02]  /*1730*/  MOV R14, 0x4 ;  /* 0x00000004000e7802 */ /* 0x000fc40000000f00 */
[----:B------:R-:W-:Y:S01]  /*1740*/  LEA.HI.X R219, R9, c[0x0][0x354], R12, 0x2, P1 ;  /* 0x0000d50009db7a11 */ /* 0x000fe200008f140c */
[----:B------:R-:W-:Y:S01]  /*1750*/  IMAD R0, R234, c[0x0][0x374], R0 ;  /* 0x0000dd00ea007a24 */ /* 0x000fe200078e0200 */
[----:B------:R-:W-:Y:S01]  /*1760*/  LEA R10, P3, R6, c[0x0][0x160], 0x1 ;  /* 0x00005800060a7a11 */ /* 0x000fe200078608ff */
[----:B------:R-:W-:-:S04]  /*1770*/  IMAD.WIDE.U32 R4, R234, c[0x0][0x370], R4 ;  /* 0x0000dc00ea047a25 */ /* 0x000fc800078e0004 */
[----:B------:R-:W-:Y:S01]  /*1780*/  IMAD.IADD R2, R7, 0x1, R8 ;  /* 0x0000000107027824 */ /* 0x000fe200078e0208 */
[----:B------:R-:W-:Y:S01]  /*1790*/  LEA R8, P2, R4, c[0x0][0x330], 0x1 ;  /* 0x0000cc0004087a11 */ /* 0x000fe200078408ff */
[----:B------:R-:W-:Y:S02]  /*17a0*/  IMAD.IADD R0, R5, 0x1, R0 ;  /* 0x0000000105007824 */ /* 0x000fe400078e0200 */
[-C--:B------:R-:W-:Y:S01]  /*17b0*/  IMAD.WIDE R222, R15, R14.reuse, c[0x0][0x200] ;  /* 0x000080000fde7625 */ /* 0x080fe200078e020e */
[----:B------:R-:W-:Y:S02]  /*17c0*/  LEA.HI.X R11, R6, c[0x0][0x164], R2, 0x1, P3 ;  /* 0x00005900060b7a11 */ /* 0x000fe400018f0c02 */
[----:B------:R-:W-:Y:S01]  /*17d0*/  LEA.HI.X R9, R4, c[0x0][0x334], R0, 0x1, P2 ;  /* 0x0000cd0004097a11 */ /* 0x000fe200010f0c00 */
[----:B------:R-:W-:Y:S01]  /*17e0*/  IMAD.WIDE R14, R17, R14, c[0x0][0x3c8] ;  /* 0x0000f200110e7625 */ /* 0x000fe200078e020e */
[----:B------:R-:W-:Y:S01]  /*17f0*/  LEA.HI.SX32 R0, R23, 0xffffffff, 0x1a ;  /* 0xffffffff17007811 */ /* 0x000fe200078fd2ff */
[----:B------:R-:W-:Y:S05]  /*1800*/  @!P4 BRA `(.L_x_1216) ;  /* 0x00006de00000c947 */ /* 0x000fea0003800000 */
[----:B------:R-:W-:Y:S01]  /*1810*/  @P0 BAR.SYNC.DEFER_BLOCKING 0x0 ;  /* 0x0000000000000b1d */ /* 0x000fe20000010000 */
[----:B------:R-:W-:Y:S01]  /*1820*/  IMAD R12, R34, -0x80, R210 ;  /* 0xffffff80220c7824 */ /* 0x000fe200078e02d2 */
[----:B------:R-:W-:Y:S01]  /*1830*/  MOV R232, R15 ;  /* 0x0000000f00e87202 */ /* 0x000fe20000000f00 */
[----:B------:R-:W-:Y:S01]  /*1840*/  IMAD.MOV.U32 R207, RZ, RZ, R0 ;  /* 0x000000ffffcf7224 */ /* 0x000fe200078e0000 */
[----:B------:R-:W-:Y:S01]  /*1850*/  MOV R215, R11 ;  /* 0x0000000b00d77202 */ /* 0x000fe20000000f00 */
[----:B------:R-:W-:Y:S01]  /*1860*/  IMAD.SHL.U32 R0, R251, 0x2, RZ ;  /* 0x00000002fb007824 */ /* 0x000fe200078e00ff */
[----:B------:R-:W-:Y:S01]  /*1870*/  ISETP.GE.AND P2, PT, R234, R12, PT ;  /* 0x0000000cea00720c */ /* 0x000fe20003f46270 */
[----:B------:R-:W-:Y:S01]  /*1880*/  IMAD.WIDE.U32 R4, R19, c[0x0][0x1a0], R224 ;  /* 0x0000680013047a25 */ /* 0x000fe200078e00e0 */
[----:B------:R-:W-:Y:S01]  /*1890*/  LEA.HI R6, R207, R207, RZ, 0x1 ;  /* 0x000000cfcf067211 */ /* 0x000fe200078f08ff */
[----:B------:R-:W-:Y:S01]  /*18a0*/  BSSY B0, `(.L_x_1217) ;  /* 0x0000022000007945 */ /* 0x000fe20003800000 */
[----:B------:R-:W-:Y:S01]  /*18b0*/  P2R R16, PR, RZ, 0x4 ;  /* 0x00000004ff107803 */ /* 0x000fe20000000000 */
[----:B------:R-:W-:Y:S01]  /*18c0*/  IMAD R2, R24, c[0x0][0x1a0], RZ ;  /* 0x0000680018027a24 */ /* 0x000fe200078e02ff */
[----:B------:R-:W-:Y:S01]  /*18d0*/  IADD3 R4, P0, R21, R4, RZ ;  /* 0x0000000415047210 */ /* 0x000fe20007f1e0ff */
[----:B------:R-:W-:Y:S01]  /*18e0*/  IMAD.MOV.U32 R214, RZ, RZ, R10 ;  /* 0x000000ffffd67224 */ /* 0x000fe200078e000a */
[----:B------:R-:W-:Y:S01]  /*18f0*/  LOP3.LUT R6, R6, 0xfffffffe, RZ, 0xc0, !PT ;  /* 0xfffffffe06067812 */ /* 0x000fe200078ec0ff */
[----:B------:R-:W-:Y:S01]  /*1900*/  IMAD R2, R19, c[0x0][0x1a4], R2 ;  /* 0x0000690013027a24 */ /* 0x000fe200078e0202 */
[----:B------:R-:W-:Y:S01]  /*1910*/  MOV R213, R9 ;  /* 0x0000000900d57202 */ /* 0x000fe20000000f00 */
[----:B------:R-:W-:Y:S01]  /*1920*/  IMAD.MOV.U32 R233, RZ, RZ, R14 ;  /* 0x000000ffffe97224 */ /* 0x000fe200078e000e */
[----:B------:R-:W-:Y:S01]  /*1930*/  IADD3 R6, R207, -R6, RZ ;  /* 0x80000006cf067210 */ /* 0x000fe20007ffe0ff */
[----:B------:R-:W-:Y:S01]  /*1940*/  IMAD.MOV.U32 R212, RZ, RZ, R8 ;  /* 0x000000ffffd47224 */ /* 0x000fe200078e0008 */
[----:B------:R-:W-:Y:S01]  /*1950*/  IADD3.X R5, R22, R5, R2, P0, !PT ;  /* 0x0000000516057210 */ /* 0x000fe200007fe402 */
[----:B------:R-:W-:Y:S01]  /*1960*/  IMAD R2, R25, c[0x0][0x1b8], RZ ;  /* 0x00006e0019027a24 */ /* 0x000fe200078e02ff */
[----:B------:R-:W-:Y:S01]  /*1970*/  ISETP.NE.AND P1, PT, R6, 0x1, PT ;  /* 0x000000010600780c */ /* 0x000fe20003f25270 */
[----:B------:R1:W-:Y:S02]  /*1980*/  @P2 STS.128 [R0+0xa000], RZ ;  /* 0x00a000ff00002388 */ /* 0x0003e40000000c00 */
[----:B------:R-:W-:-:S02]  /*1990*/  IMAD R2, R13, c[0x0][0x1bc], R2 ;  /* 0x00006f000d027a24 */ /* 0x000fc400078e0202 */
[----:B------:R-:W-:-:S05]  /*19a0*/  IMAD.WIDE.U32 R4, R13, c[0x0][0x1b8], R4 ;  /* 0x00006e000d047a25 */ /* 0x000fca00078e0004 */
        /* <DEDUP_REMOVED lines=17> */
.L_x_1218:
[----:B------:R-:W-:Y:S05]  /*1ac0*/  BSYNC B0 ;  /* 0x0000000000007941 */ /* 0x000fea0003800000 */
.L_x_1217:
        /* <DEDUP_REMOVED lines=22> */
.L_x_1220:
[----:B------:R-:W-:Y:S05]  /*1c30*/  BSYNC B0 ;  /* 0x0000000000007941 */ /* 0x000fea0003800000 */
.L_x_1219:
        /* <DEDUP_REMOVED lines=22> */
.L_x_1222:
[----:B------:R-:W-:Y:S05]  /*1da0*/  BSYNC B0 ;  /* 0x0000000000007941 */ /* 0x000fea0003800000 */
.L_x_1221:
        /* <DEDUP_REMOVED lines=21> */
.L_x_1224:
[----:B------:R-:W-:Y:S05]  /*1f00*/  BSYNC B0 ;  /* 0x0000000000007941 */ /* 0x000fea0003800000 */
.L_x_1223:
        /* <DEDUP_REMOVED lines=13> */
.L_x_1226:
[----:B------:R-:W-:Y:S05]  /*1fe0*/  BSYNC B0 ;  /* 0x0000000000007941 */ /* 0x000fea0003800000 */
.L_x_1225:
        /* <DEDUP_REMOVED lines=15> */
.L_x_1228:
[----:B------:R-:W-:Y:S05]  /*20e0*/  BSYNC B0 ;  /* 0x0000000000007941 */ /* 0x000fea0003800000 */
.L_x_1227:
[----:B---3--:R-:W-:Y:S01]  /*20f0*/  IADD3 R4, R251, 0x1000, RZ ;  /* 0x00001000fb047810 */ /* 0x008fe20007ffe0ff */
        /* <DEDUP_REMOVED lines=18> */
.L_x_1230:
[----:B------:R-:W-:Y:S05]  /*2220*/  BSYNC B0 ;  /* 0x0000000000007941 */ /* 0x000fea0003800000 */
.L_x_1229:
        /* <DEDUP_REMOVED lines=20> */
.L_x_1232:
[----:B------:R-:W-:Y:S05]  /*2370*/  BSYNC B0 ;  /* 0x0000000000007941 */ /* 0x000fea0003800000 */
.L_x_1231:
[C---:B-1----:R-:W-:Y:S01]  /*2380*/  IADD3 R4, R235.reuse, 0x8, RZ ;  /* 0x00000008eb047810 */ /* 0x042fe20007ffe0ff */
[----:B------:R-:W-:Y:S01]  /*2390*/  IMAD.MOV.U32 R230, RZ, RZ, 0x7f800000 ;  /* 0x7f800000ffe67424 */ /* 0x000fe200078e00ff */
[CC--:B------:R-:W-:Y:S02]  /*23a0*/  ISETP.GE.AND P0, PT, R235.reuse, R2.reuse, PT ;  /* 0x00000002eb00720c */ /* 0x0c0fe40003f06270 */
[----:B------:R-:W-:Y:S01]  /*23b0*/  ISETP.GE.AND P2, PT, R4, R2, PT ;  /* 0x000000020400720c */ /* 0x000fe20003f46270 */
[C---:B------:R-:W-:Y:S01]  /*23c0*/  IMAD.WIDE R4, R235.reuse, 0x4, R222 ;  /* 0x00000004eb047825 */ /* 0x040fe200078e02de */
[----:B------:R-:W-:Y:S02]  /*23d0*/  MOV R231, 0x7f800000 ;  /* 0x7f80000000e77802 */ /* 0x000fe40000000f00 */
[C---:B------:R-:W-:Y:S02]  /*23e0*/  IADD3 R6, R235.reuse, 0x28, RZ ;  /* 0x00000028eb067810 */ /* 0x040fe40007ffe0ff */
[----:B------:R-:W-:-:S02]  /*23f0*/  IADD3 R7, R235, 0x20, RZ ;  /* 0x00000020eb077810 */ /* 0x000fc40007ffe0ff */
[----:B------:R-:W-:-:S03]  /*2400*/  ISETP.NE.AND P3, PT, R16, RZ, PT ;  /* 0x000000ff1000720c */ /* 0x000fc60003f65270 */
[----:B------:R1:W5:Y:S01]  /*2410*/  @!P0 LDG.E R230, [R4.64] ;  /* 0x0000001804e68981 */ /* 0x000362000c1e1900 */
[----:B------:R-:W-:-:S03]  /*2420*/  ISETP.GE.AND P0, PT, R6, R2, PT ;  /* 0x000000020600720c */ /* 0x000fc60003f06270 */
[----:B------:R1:W5:Y:S01]  /*2430*/  @!P2 LDG.E R231, [R4.64+0x20] ;  /* 0x0000201804e7a981 */ /* 0x000362000c1e1900 */
[----:B------:R-:W-:Y:S01]  /*2440*/  ISETP.GE.AND P2, PT, R7, R2, PT ;  /* 0x000000020700720c */ /* 0x000fe20003f46270 */
[----:B------:R-:W-:Y:S01]  /*2450*/  IMAD.MOV.U32 R229, RZ, RZ, 0x7f800000 ;  /* 0x7f800000ffe57424 */ /* 0x000fe200078e00ff */
[----:B------:R-:W-:Y:S01]  /*2460*/  MOV R228, 0x7f800000 ;  /* 0x7f80000000e47802 */ /* 0x000fe20000000f00 */
[----:B------:R-:W-:Y:S02]  /*2470*/  IMAD R2, R24, c[0x0][0x198], RZ ;  /* 0x0000660018027a24 */ /* 0x000fe400078e02ff */
[----:B------:R2:W-:Y:S04]  /*2480*/  @P3 STS.128 [R0+0x6000], RZ ;  /* 0x006000ff00003388 */ /* 0x0005e80000000c00 */
[----:B------:R-:W-:-:S04]  /*2490*/  @!P0 IMAD.WIDE R6, R6, 0x4, R222 ;  /* 0x0000000406068825 */ /* 0x000fc800078e02de */
[----:B------:R1:W5:Y:S01]  /*24a0*/  @!P2 LDG.E R228, [R4.64+0x80] ;  /* 0x0000801804e4a981 */ /* 0x000362000c1e1900 */
[----:B------:R-:W-:-:S03]  /*24b0*/  IMAD R2, R19, c[0x0][0x19c], R2 ;  /* 0x0000670013027a24 */ /* 0x000fc600078e0202 */
[----:B------:R2:W5:Y:S01]  /*24c0*/  @!P0 LDG.E R229, [R6.64] ;  /* 0x0000001806e58981 */ /* 0x000562000c1e1900 */
[----:B------:R-:W-:Y:S01]  /*24d0*/  BSSY B0, `(.L_x_1233) ;  /* 0x0000018000007945 */ /* 0x000fe20003800000 */
[----:B-1----:R-:W-:-:S05]  /*24e0*/  IMAD.WIDE.U32 R4, R19, c[0x0][0x198], R224 ;  /* 0x0000660013047a25 */ /* 0x002fca00078e00e0 */
[----:B------:R-:W-:-:S04]  /*24f0*/  IADD3 R4, P0, R28, R4, RZ ;  /* 0x000000041c047210 */ /* 0x000fc80007f1e0ff */
[----:B------:R-:W-:Y:S01]  /*2500*/  IADD3.X R5, R29, R5, R2, P0, !PT ;  /* 0x000000051d057210 */ /* 0x000fe200007fe402 */
[----:B------:R-:W-:-:S04]  /*2510*/  IMAD R2, R25, c[0x0][0x1b0], RZ ;  /* 0x00006c0019027a24 */ /* 0x000fc800078e02ff */
[C---:B------:R-:W-:Y:S02]  /*2520*/  IMAD R2, R13.reuse, c[0x0][0x1b4], R2 ;  /* 0x00006d000d027a24 */ /* 0x040fe400078e0202 */
[----:B------:R-:W-:-:S04]  /*2530*/  IMAD.WIDE.U32 R4, R13, c[0x0][0x1b0], R4 ;  /* 0x00006c000d047a25 */ /* 0x000fc800078e0004 */
[----:B------:R-:W-:Y:S01]  /*2540*/  IMAD.IADD R10, R5, 0x1, R2 ;  /* 0x00000001050a7824 */ /* 0x000fe200078e0202 */
[----:B------:R-:W-:Y:S05]  /*2550*/  @P3 BRA `(.L_x_1234) ;  /* 0x000000f000003947 */ /* 0x000fea0003800000 */
[----:B--2---:R-:W-:-:S13]  /*2560*/  ISETP.GE.AND P0, PT, R224, c[0x0][0x220], PT ;  /* 0x00008800e0007a0c */ /* 0x004fda0003f06270 */
        /* <DEDUP_REMOVED lines=14> */
.L_x_1234:
[----:B--2---:R-:W-:Y:S05]  /*2650*/  BSYNC B0 ;  /* 0x0000000000007941 */ /* 0x004fea0003800000 */
.L_x_1233:
        /* <DEDUP_REMOVED lines=20> */
.L_x_1236:
[----:B------:R-:W-:Y:S05]  /*27a0*/  BSYNC B0 ;  /* 0x0000000000007941 */ /* 0x000fea0003800000 */
.L_x_1235:
        /* <DEDUP_REMOVED lines=20> */
.L_x_1238:
[----:B------:R-:W-:Y:S05]  /*28f0*/  BSYNC B0 ;  /* 0x0000000000007941 */ /* 0x000fea0003800000 */
.L_x_1237:
        /* <DEDUP_REMOVED lines=19> */
.L_x_1240:
[----:B------:R-:W-:Y:S05]  /*2a30*/  BSYNC B0 ;  /* 0x0000000000007941 */ /* 0x000fea0003800000 */
.L_x_1239:
[----:B------:R-:W0:Y:S01]  /*2a40*/  LDGDEPBAR ;  /* 0x00000000000079af */ /* 0x000e220000000000 */
[----:B------:R-:W-:Y:S01]  /*2a50*/  ISETP.NE.U32.AND P4, PT, RZ, c[0x0][0x318], PT ;  /* 0x0000c600ff007a0c */ /* 0x000fe20003f85070 */
[----:B------:R-:W-:Y:S02]  /*2a60*/  IMAD.MOV.U32 R10, RZ, RZ, c[0x0][0x308] ;  /* 0x0000c200ff0a7624 */ /* 0x000fe400078e00ff */
[----:B------:R-:W-:Y:S01]  /*2a70*/  IMAD.MOV.U32 R11, RZ, RZ, c[0x0][0x30c] ;  /* 0x0000c300ff0b7624 */ /* 0x000fe200078e00ff */
[----:B------:R-:W-:-:S13]  /*2a80*/  ISETP.NE.AND.EX P4, PT, RZ, c[0x0][0x31c], PT, P4 ;  /* 0x0000c700ff007a0c */ /* 0x000fda0003f85340 */
[----:B-12-4-:R-:W-:Y:S02]  /*2a90*/  @P4 IMAD R0, R31, c[0x0][0x320], RZ ;  /* 0x0000c8001f004a24 */ /* 0x016fe400078e02ff */
[----:B------:R-:W-:Y:S01]  /*2aa0*/  @P4 IMAD.WIDE.U32 R4, R35, c[0x0][0x320], R240 ;  /* 0x0000c80023044a25 */ /* 0x000fe200078e00f0 */
[----:B------:R-:W-:-:S04]  /*2ab0*/  DEPBAR.LE SB0, 0x1 ;  /* 0x000080400000791a */ /* 0x000fc80000000000 */
[----:B------:R-:W-:Y:S01]  /*2ac0*/  BAR.SYNC.DEFER_BLOCKING 0x0 ;  /* 0x0000000000007b1d */ /* 0x000fe20000010000 */
[----:B------:R-:W-:Y:S01]  /*2ad0*/  @P4 IMAD R0, R35, c[0x0][0x324], R0 ;  /* 0x0000c90023004a24 */ /* 0x000fe200078e0200 */
[----:B------:R-:W-:-:S03]  /*2ae0*/  @P4 LEA R6, P0, R4, c[0x0][0x318], 0x2 ;  /* 0x0000c60004064a11 */ /* 0x000fc600078010ff */
[----:B------:R-:W-:-:S05]  /*2af0*/  @P4 IMAD.IADD R0, R5, 0x1, R0 ;  /* 0x0000000105004824 */ /* 0x000fca00078e0200 */
[----:B------:R-:W-:Y:S01]  /*2b00*/  @P4 LEA.HI.X R7, R4, c[0x0][0x31c], R0, 0x2, P0 ;  /* 0x0000c70004074a11 */ /* 0x000fe200000f1400 */
[----:B------:R1:W2:Y:S05]  /*2b10*/  LDG.E.64 R8, [R10.64] ;  /* 0x000000180a087981 */ /* 0x0002aa000c1e1b00 */
[----:B---3--:R4:W3:Y:S04]  /*2b20*/  @P4 LDG.E R7, [R6.64] ;  /* 0x0000001806074981 */ /* 0x0088e8000c1e1900 */
[----:B------:R1:W3:Y:S01]  /*2b30*/  LDG.E.64 R4, [R10.64+0x8] ;  /* 0x000008180a047981 */ /* 0x0002e2000c1e1b00 */
[----:B------:R-:W-:-:S03]  /*2b40*/  LEA.HI R0, R33, R32, RZ, 0x4 ;  /* 0x0000002021007211 */ /* 0x000fc600078f20ff */
[----:B------:R-:W4:Y:S01]  /*2b50*/  S2R R13, SR_TID.X ;  /* 0x00000000000d7919 */ /* 0x000f220000002100 */
[----:B------:R-:W-:-:S03]  /*2b60*/  LOP3.LUT R0, R0, 0xfffffff0, RZ, 0xc0, !PT ;  /* 0xfffffff000007812 */ /* 0x000fc600078ec0ff */
[----:B------:R-:W4:Y:S02]  /*2b70*/  S2R R14, SR_TID.X ;  /* 0x00000000000e7919 */ /* 0x000f240000002100 */
[----:B------:R-:W-:Y:S02]  /*2b80*/  IMAD.IADD R0, R32, 0x1, -R0 ;  /* 0x0000000120007824 */ /* 0x000fe400078e0a00 */
[----:B------:R-:W4:Y:S03]  /*2b90*/  S2R R12, SR_TID.X ;  /* 0x00000000000c7919 */ /* 0x000f260000002100 */
[----:B------:R-:W-:Y:S01]  /*2ba0*/  SHF.R.S32.HI R2, RZ, 0x1f, R0 ;  /* 0x0000001fff027819 */ /* 0x000fe20000011400 */
[----:B------:R2:W2:Y:S03]  /*2bb0*/  LDSM.16.M88.4 R124, [R166+0xa000] ;  /* 0x00a00000a67c783b */ /* 0x0004a60000000200 */
[----:B------:R-:W-:Y:S01]  /*2bc0*/  LEA.HI R2, R2, R0, RZ, 0x3 ;  /* 0x0000000002027211 */ /* 0x000fe200078f18ff */
[----:B------:R2:W2:Y:S03]  /*2bd0*/  LDSM.16.M88.4 R128, [R166+0xa800] ;  /* 0x00a80000a680783b */ /* 0x0004a60000000200 */
[----:B------:R-:W-:Y:S01]  /*2be0*/  LOP3.LUT R2, R2, 0xfffffff8, RZ, 0xc0, !PT ;  /* 0xfffffff802027812 */ /* 0x000fe200078ec0ff */
[----:B------:R2:W2:Y:S01]  /*2bf0*/  LDSM.16.M88.4 R132, [R165+0xa000] ;  /* 0x00a00000a584783b */ /* 0x0004a20000000200 */
[----:B-1----:R-:W3:Y:S03]  /*2c00*/  @P4 MUFU.RCP R11, c[0x0][0x238] ;  /* 0x00008e00000b4b08 */ /* 0x002ee60000001000 */
[----:B------:R-:W-:Y:S01]  /*2c10*/  IMAD.IADD R0, R0, 0x1, -R2 ;  /* 0x0000000100007824 */ /* 0x000fe200078e0a02 */
[----:B------:R1:W1:Y:S01]  /*2c20*/  LDSM.16.M88.4 R136, [R165+0xa800] ;  /* 0x00a80000a588783b */ /* 0x0002620000000200 */
[----:B------:R-:W-:-:S03]  /*2c30*/  IMAD R2, R35, c[0x0][0x1c0], R240 ;  /* 0x0000700023027a24 */ /* 0x000fc600078e02f0 */
[----:B------:R1:W1:Y:S01]  /*2c40*/  LDSM.16.M88.4 R140, [R163+0xa000] ;  /* 0x00a00000a38c783b */ /* 0x0002620000000200 */
[----:B----4-:R-:W-:-:S03]  /*2c50*/  SHF.R.S32.HI R13, RZ, 0x1f, R13 ;  /* 0x0000001fff0d7819 */ /* 0x010fc6000001140d */
[----:B------:R4:W1:Y:S04]  /*2c60*/  LDSM.16.M88.4 R144, [R163+0xa800] ;  /* 0x00a80000a390783b */ /* 0x0008680000000200 */
[----:B------:R4:W1:Y:S04]  /*2c70*/  LDSM.16.M88.4 R148, [R164+0xa000] ;  /* 0x00a00000a494783b */ /* 0x0008680000000200 */
[----:B------:R4:W1:Y:S01]  /*2c80*/  LDSM.16.M88.4 R152, [R164+0xa800] ;  /* 0x00a80000a498783b */ /* 0x0008620000000200 */
[C---:B------:R-:W-:Y:S02]  /*2c90*/  LOP3.LUT P0, RZ, R0.reuse, 0x2, RZ, 0xc0, !PT ;  /* 0x0000000200ff7812 */ /* 0x040fe4000780c0ff */
[----:B------:R-:W-:Y:S01]  /*2ca0*/  LOP3.LUT P3, RZ, R0, 0x4, RZ, 0xc0, !PT ;  /* 0x0000000400ff7812 */ /* 0x000fe2000786c0ff */
[----:B------:R-:W-:Y:S01]  /*2cb0*/  IMAD.SHL.U32 R0, R2, 0x20, RZ ;  /* 0x0000002002007824 */ /* 0x000fe200078e00ff */
[----:B------:R-:W-:Y:S01]  /*2cc0*/  LEA.HI R13, R13, R14, RZ, 0x6 ;  /* 0x0000000e0d0d7211 */ /* 0x000fe200078f30ff */
[----:B------:R-:W-:Y:S01]  /*2cd0*/  IMAD.MOV.U32 R170, RZ, RZ, RZ ;  /* 0x000000ffffaa7224 */ /* 0x000fe200078e00ff */
[----:B------:R-:W-:-:S02]  /*2ce0*/  SHF.R.S32.HI R2, RZ, 0x1f, R18 ;  /* 0x0000001fff027819 */ /* 0x000fc40000011412 */
[----:B------:R-:W-:Y:S01]  /*2cf0*/  SHF.R.S32.HI R13, RZ, 0x6, R13 ;  /* 0x00000006ff0d7819 */ /* 0x000fe2000001140d */
[----:B------:R-:W-:Y:S01]  /*2d00*/  USHF.L.U32 UR17, UR12, 0x4, URZ ;  /* 0x000000040c117899 */ /* 0x000fe2000800063f */
[----:B------:R-:W-:-:S03]  /*2d10*/  IMAD.SHL.U32 R12, R12, 0x2, RZ ;  /* 0x000000020c0c7824 */ /* 0x000fc600078e00ff */
[----:B------:R-:W-:Y:S01]  /*2d20*/  IMAD.SHL.U32 R10, R13, 0x20, RZ ;  /* 0x000000200d0a7824 */ /* 0x000fe200078e00ff */
[----:B------:R-:W-:Y:S01]  /*2d30*/  IADD3 R6, R19, 0x80, RZ ;  /* 0x0000008013067810 */ /* 0x000fe20007ffe0ff */
[----:B------:R-:W-:Y:S02]  /*2d40*/  USHF.L.U32 UR18, UR12, 0x3, URZ ;  /* 0x000000030c127899 */ /* 0x000fe4000800063f */
[----:B------:R-:W-:Y:S01]  /*2d50*/  UIADD3 UR11, UR17, 0x20, URZ ;  /* 0x00000020110b7890 */ /* 0x000fe2000fffe03f */
[----:B------:R-:W-:Y:S02]  /*2d60*/  LOP3.LUT R10, R10, 0x6, R12, 0xf8, !PT ;  /* 0x000000060a0a7812 */ /* 0x000fe400078ef80c */
[----:B------:R-:W-:Y:S01]  /*2d70*/  ISETP.GE.AND P2, PT, R6, R210, PT ;  /* 0x000000d20600720c */ /* 0x000fe20003f46270 */
[----:B------:R-:W-:Y:S01]  /*2d80*/  UIADD3 UR9, UR18, UR11, URZ ;  /* 0x0000000b12097290 */ /* 0x000fe2000fffe03f */
[----:B------:R-:W-:Y:S02]  /*2d90*/  IMAD.MOV.U32 R167, RZ, RZ, 0x20 ;  /* 0x00000020ffa77424 */ /* 0x000fe400078e00ff */
[----:B------:R-:W-:Y:S01]  /*2da0*/  IMAD R237, R34, 0x80, R10 ;  /* 0x0000008022ed7824 */ /* 0x000fe200078e020a */
[----:B------:R-:W-:Y:S01]  /*2db0*/  UIADD3 UR8, UR18, UR9, URZ ;  /* 0x0000000912087290 */ /* 0x000fe2000fffe03f */
[----:B------:R-:W-:Y:S01]  /*2dc0*/  IMAD.MOV.U32 R156, RZ, RZ, 0x40 ;  /* 0x00000040ff9c7424 */ /* 0x000fe200078e00ff */
[----:B------:R-:W-:-:S02]  /*2dd0*/  SEL R167, R167, 0xffffffe0, !P0 ;  /* 0xffffffe0a7a77807 */ /* 0x000fc40004000000 */
        /* <DEDUP_REMOVED lines=36> */
[--C-:B------:R-:W-:Y:S01]  /*3020*/  IMAD.IADD R162, R159, 0x1, R167.reuse ;  /* 0x000000019fa27824 */ /* 0x100fe200078e02a7 */
[C---:B------:R-:W-:Y:S01]  /*3030*/  @P2 IADD3 R249, R237.reuse, 0x19, RZ ;  /* 0x00000019edf92810 */ /* 0x040fe20007ffe0ff */
[----:B------:R-:W-:Y:S01]  /*3040*/  IMAD.IADD R161, R160, 0x1, R167 ;  /* 0x00000001a0a17824 */ /* 0x000fe200078e02a7 */
[----:B------:R-:W-:-:S02]  /*3050*/  @P2 IADD3 R248, R237, 0x18, RZ ;  /* 0x00000018edf82810 */ /* 0x000fc40007ffe0ff */
[C---:B------:R-:W-:Y:S02]  /*3060*/  @P2 IADD3 R247, R237.reuse, 0x11, RZ ;  /* 0x00000011edf72810 */ /* 0x040fe40007ffe0ff */
[C---:B------:R-:W-:Y:S02]  /*3070*/  @P2 IADD3 R246, R237.reuse, 0x10, RZ ;  /* 0x00000010edf62810 */ /* 0x040fe40007ffe0ff */
[C---:B------:R-:W-:Y:S02]  /*3080*/  @P2 IADD3 R245, R237.reuse, 0x9, RZ ;  /* 0x00000009edf52810 */ /* 0x040fe40007ffe0ff */
[C---:B------:R-:W-:Y:S02]  /*3090*/  @P2 IADD3 R244, R237.reuse, 0x8, RZ ;  /* 0x00000008edf42810 */ /* 0x040fe40007ffe0ff */
[----:B------:R-:W-:Y:S01]  /*30a0*/  @P2 IADD3 R239, R237, 0x1, RZ ;  /* 0x00000001edef2810 */ /* 0x000fe20007ffe0ff */
[----:B------:R-:W-:Y:S02]  /*30b0*/  UIMAD UR16, UR12, 0x18, URZ ;  /* 0x000000180c1078a4 */ /* 0x000fe4000f8e023f */
[----:B------:R-:W-:-:S02]  /*30c0*/  USHF.L.U32 UR15, UR12, 0x5, URZ ;  /* 0x000000050c0f7899 */ /* 0x000fc4000800063f */
[----:B------:R-:W-:Y:S02]  /*30d0*/  UIMAD UR14, UR12, 0x28, URZ ;  /* 0x000000280c0e78a4 */ /* 0x000fe4000f8e023f */
[----:B------:R-:W-:Y:S02]  /*30e0*/  UIMAD UR13, UR12, 0x30, URZ ;  /* 0x000000300c0d78a4 */ /* 0x000fe4000f8e023f */
[----:B------:R-:W-:Y:S02]  /*30f0*/  UIADD3 UR10, -UR10, URZ, URZ ;  /* 0x0000003f0a0a7290 */ /* 0x000fe4000fffe13f */
[----:B------:R-:W-:Y:S02]  /*3100*/  UIMAD UR12, UR12, 0x38, URZ ;  /* 0x000000380c0c78a4 */ /* 0x000fe4000f8e023f */
[----:B------:R-:W-:Y:S01]  /*3110*/  UIADD3 UR5, UR18, UR6, URZ ;  /* 0x0000000612057290 */ /* 0x000fe2000fffe03f */
[----:B--2---:R-:W2:Y:S01]  /*3120*/  R2UR UR22, R9 ;  /* 0x00000000091673c2 */ /* 0x004ea200000e0000 */
[----:B---3--:R-:W-:Y:S01]  /*3130*/  @P4 FMUL.FTZ R170, R7, R11 ;  /* 0x0000000b07aa4220 */ /* 0x008fe20000410000 */
[----:B------:R-:W-:-:S06]  /*3140*/  IADD3 R18, P5, P4, R0, R4, R18 ;  /* 0x0000000400127210 */ /* 0x000fcc0007cbe012 */
[----:B------:R-:W3:Y:S01]  /*3150*/  R2UR UR23, R8 ;  /* 0x00000000081773c2 */ /* 0x000ee200000e0000 */
[----:B------:R-:W-:-:S04]  /*3160*/  SHF.R.S32.HI R0, RZ, 0x1f, R0 ;  /* 0x0000001fff007819 */ /* 0x000fc80000011400 */
[----:B------:R-:W-:Y:S02]  /*3170*/  IADD3.X R236, R0, R5, R2, P5, P4 ;  /* 0x0000000500ec7210 */ /* 0x000fe40002fe8402 */
[----:B------:R-:W-:Y:S01]  /*3180*/  IADD3 R0, R169, 0x1000, RZ ;  /* 0x00001000a9007810 */ /* 0x000fe20007ffe0ff */
[----:B------:R-:W-:-:S03]  /*3190*/  IMAD R5, R34, 0x4, R13 ;  /* 0x0000000422057824 */ /* 0x000fc600078e020d */
[----:B------:R-:W-:Y:S01]  /*31a0*/  SEL R0, R0, R169, !P1 ;  /* 0x000000a900007207 */ /* 0x000fe20004800000 */
[----:B------:R-:W-:Y:S01]  /*31b0*/  IMAD.WIDE.U32 R242, R18, -0x2daee0ad, RZ ;  /* 0xd2511f5312f27825 */ /* 0x000fe200078e00ff */
[----:B------:R-:W-:-:S03]  /*31c0*/  IADD3 R2, R168, 0x1000, RZ ;  /* 0x00001000a8027810 */ /* 0x000fc60007ffe0ff */
[----:B------:R-:W-:Y:S01]  /*31d0*/  IMAD.SHL.U32 R158, R0, 0x2, RZ ;  /* 0x00000002009e7824 */ /* 0x000fe200078e00ff */
[----:B--2---:R-:W-:Y:S02]  /*31e0*/  LOP3.LUT R0, R5, UR22, RZ, 0x3c, !PT ;  /* 0x0000001605007c12 */ /* 0x004fe4000f8e3cff */
[----:B------:R-:W-:Y:S02]  /*31f0*/  SEL R2, R2, R168, !P1 ;  /* 0x000000a802027207 */ /* 0x000fe40004800000 */
[----:B------:R-:W-:Y:S02]  /*3200*/  IADD3 R4, -R27, R235, -R237 ;  /* 0x000000eb1b047210 */ /* 0x000fe40007ffe9ed */
[----:B------:R-:W-:Y:S01]  /*3210*/  LOP3.LUT R0, R243, R0, RZ, 0x3c, !PT ;  /* 0x00000000f3007212 */ /* 0x000fe200078e3cff */
[----:B------:R-:W-:Y:S01]  /*3220*/  IMAD.SHL.U32 R157, R2, 0x2, RZ ;  /* 0x00000002029d7824 */ /* 0x000fe200078e00ff */
[----:B---3--:R-:W-:Y:S01]  /*3230*/  LOP3.LUT R236, R236, UR23, RZ, 0x3c, !PT ;  /* 0x00000017ecec7c12 */ /* 0x008fe2000f8e3cff */
[----:B------:R-:W-:-:S02]  /*3240*/  IMAD.IADD R250, R4, 0x1, R210 ;  /* 0x0000000104fa7824 */ /* 0x000fc400078e02d2 */
[----:B-1--4-:R-:W-:-:S04]  /*3250*/  IMAD.WIDE.U32 R226, R0, -0x326172a9, RZ ;  /* 0xcd9e8d5700e27825 */ /* 0x012fc800078e00ff */
.L_x_1243:
[----:B------:R-:W0:Y:S01]  /*3260*/  LDGDEPBAR ;  /* 0x00000000000079af */ /* 0x000e220000000000 */
[C---:B------:R-:W-:Y:S01]  /*3270*/  IMAD.IADD R0, R158.reuse, 0x1, R167 ;  /* 0x000000019e007824 */ /* 0x040fe200078e02a7 */
[----:B------:R-:W-:Y:S01]  /*3280*/  UIADD3 UR19, UR23, -0x61c88647, URZ ;  /* 0x9e3779b917137890 */ /* 0x000fe2000fffe03f */
[----:B------:R-:W-:Y:S01]  /*3290*/  IMAD R2, R207, 0x40, R250 ;  /* 0x00000040cf027824 */ /* 0x000fe200078e02fa */
[----:B------:R-:W-:Y:S01]  /*32a0*/  UIADD3 UR21, UR22, 0x76cf5d0a, URZ ;  /* 0x76cf5d0a16157890 */ /* 0x000fe2000fffe03f */
[--C-:B------:R-:W-:Y:S01]  /*32b0*/  IMAD.IADD R120, R158, 0x1, R156.reuse ;  /* 0x000000019e787824 */ /* 0x100fe200078e029c */
[----:B------:R-:W-:Y:S02]  /*32c0*/  UIADD3 UR20, UR22, -0x4498517b, URZ ;  /* 0xbb67ae8516147890 */ /* 0x000fe4000fffe03f */
[C---:B------:R-:W-:Y:S02]  /*32d0*/  IADD3 R121, R2.reuse, 0x8, RZ ;  /* 0x0000000802797810 */ /* 0x040fe40007ffe0ff */
[C---:B------:R-:W-:Y:S02]  /*32e0*/  IADD3 R173, R2.reuse, 0x7, RZ ;  /* 0x0000000702ad7810 */ /* 0x040fe40007ffe0ff */
[----:B------:R-:W-:Y:S02]  /*32f0*/  ISETP.GE.AND P0, PT, R121, RZ, PT ;  /* 0x000000ff7900720c */ /* 0x000fe40003f06270 */
[C---:B------:R-:W-:Y:S02]  /*3300*/  IADD3 R171, R2.reuse, 0x20, RZ ;  /* 0x0000002002ab7810 */ /* 0x040fe40007ffe0ff */
[C---:B------:R-:W-:Y:S01]  /*3310*/  IADD3 R172, R2.reuse, 0x1f, RZ ;  /* 0x0000001f02ac7810 */ /* 0x040fe20007ffe0ff */
[----:B------:R-:W-:Y:S08]  /*3320*/  DEPBAR.LE SB0, 0x0 ;  /* 0x000080000000791a */ /* 0x000ff00000000000 */
[C---:B------:R-:W-:Y:S01]  /*3330*/  @!P0 IADD3 R121, -R2.reuse, -0x8, RZ ;  /* 0xfffffff802798810 */ /* 0x040fe20007ffe1ff */
[----:B------:R-:W-:Y:S01]  /*3340*/  BAR.SYNC.DEFER_BLOCKING 0x0 ;  /* 0x0000000000007b1d */ /* 0x000fe20000010000 */
[----:B------:R-:W-:Y:S11]  /*3350*/  ISETP.GE.AND P0, PT, R171, RZ, PT ;  /* 0x000000ffab00720c */ /* 0x000ff60003f06270 */
[----:B------:R-:W-:Y:S02]  /*3360*/  @!UPT UIADD3 URZ, URZ, URZ, URZ ;  /* 0x0000003f3f3ff290 */ /* 0x000fe4000fffe03f */
[----:B------:R-:W-:Y:S01]  /*3370*/  @!P0 IADD3 R171, -R2, -0x20, RZ ;  /* 0xffffffe002ab8810 */ /* 0x000fe20007ffe1ff */
[----:B------:R-:W-:Y:S01]  /*3380*/  LDSM.16.M88.4 R32, [R158] ;  /* 0x000000009e20783b */ /* 0x000fe20000000200 */
[----:B------:R-:W-:Y:S07]  /*3390*/  I2F R206, R121 ;  /* 0x0000007900ce7306 */ /* 0x000fee0000201400 */
[----:B------:R-:W1:Y:S03]  /*33a0*/  LDSM.16.M88.4 R16, [R166+0x6000] ;  /* 0x00600000a610783b */ /* 0x000e660000000200 */
[----:B------:R-:W-:Y:S05]  /*33b0*/  I2F R176, R171 ;  /* 0x000000ab00b07306 */ /* 0x000fea0000201400 */
        /* <DEDUP_REMOVED lines=8> */
[-C--:B------:R-:W-:Y:S08]  /*3440*/  HMMA.16816.F32 R12, R28, R18.reuse, RZ ;  /* 0x000000121c0c723c */ /* 0x080ff000000018ff */
[C---:B------:R-:W-:Y:S01]  /*3450*/  HMMA.16816.F32 R16, R32.reuse, R18, RZ ;  /* 0x000000122010723c */ /* 0x040fe200000018ff */
[----:B-1----:R-:W-:Y:S07]  /*3460*/  IMAD.IADD R0, R0, 0x1, R156 ;  /* 0x0000000100007824 */ /* 0x002fee00078e029c */
[-C--:B---3--:R-:W-:Y:S08]  /*3470*/  HMMA.16816.F32 R20, R32, R100.reuse, RZ ;  /* 0x000000642014723c */ /* 0x088ff000000018ff */
[C---:B------:R-:W-:Y:S07]  /*3480*/  HMMA.16816.F32 R24, R28.reuse, R100, RZ ;  /* 0x000000641c18723c */ /* 0x040fee00000018ff */
[----:B------:R-:W-:Y:S01]  /*3490*/  IADD3 R100, R2, -0x1, RZ ;  /* 0xffffffff02647810 */ /* 0x000fe20007ffe0ff */
[-C--:B------:R-:W-:Y:S01]  /*34a0*/  HMMA.16816.F32 R28, R28, R102.reuse, RZ ;  /* 0x000000661c1c723c */ /* 0x080fe200000018ff */
[----:B------:R-:W-:Y:S02]  /*34b0*/  IABS R101, R2 ;  /* 0x0000000200657213 */ /* 0x000fe40000000000 */
[----:B------:R-:W-:Y:S02]  /*34c0*/  ISETP.GE.AND P1, PT, R100, RZ, PT ;  /* 0x000000ff6400720c */ /* 0x000fe40003f26270 */
[----:B------:R-:W1:Y:S03]  /*34d0*/  I2F R179, R101 ;  /* 0x0000006500b37306 */ /* 0x000e660000201400 */
[----:B------:R-:W-:Y:S08]  /*34e0*/  HMMA.16816.F32 R32, R32, R102, RZ ;  /* 0x000000662020723c */ /* 0x000ff000000018ff */
[C---:B------:R-:W-:Y:S01]  /*34f0*/  @!P1 IADD3 R100, -R2.reuse, 0x1, RZ ;  /* 0x0000000102649810 */ /* 0x040fe20007ffe1ff */
[-C--:B----4-:R-:W-:Y:S01]  /*3500*/  HMMA.16816.F32 R4, R104, R108.reuse, R4 ;  /* 0x0000006c6804723c */ /* 0x090fe20000001804 */
[----:B------:R-:W-:Y:S02]  /*3510*/  ISETP.GE.AND P1, PT, R173, RZ, PT ;  /* 0x000000ffad00720c */ /* 0x000fe40003f26270 */
[----:B------:R3:W-:Y:S05]  /*3520*/  I2F R177, R100 ;  /* 0x0000006400b17306 */ /* 0x0007ea0000201400 */
[C---:B------:R-:W-:Y:S06]  /*3530*/  HMMA.16816.F32 R8, R112.reuse, R108, R8 ;  /* 0x0000006c7008723c */ /* 0x040fec0000001808 */
[----:B------:R-:W-:Y:S02]  /*3540*/  @!P1 IADD3 R173, -R2, -0x7, RZ ;  /* 0xfffffff902ad9810 */ /* 0x000fe40007ffe1ff */
[----:B------:R-:W-:Y:S01]  /*3550*/  ISETP.GE.AND P1, PT, R172, RZ, PT ;  /* 0x000000ffac00720c */ /* 0x000fe20003f26270 */
[-C--:B------:R-:W-:Y:S01]  /*3560*/  HMMA.16816.F32 R12, R112, R110.reuse, R12 ;  /* 0x0000006e700c723c */ /* 0x080fe2000000180c */
[----:B------:R-:W4:Y:S07]  /*3570*/  I2F R205, R173 ;  /* 0x000000ad00cd7306 */ /* 0x000f2e0000201400 */
[C---:B------:R-:W-:Y:S01]  /*3580*/  HMMA.16816.F32 R16, R104.reuse, R110, R16 ;  /* 0x0000006e6810723c */ /* 0x040fe20000001810 */
[----:B------:R-:W-:Y:S03]  /*3590*/  LDSM.16.M88.4 R108, [R163+0x6000] ;  /* 0x00600000a36c783b */ /* 0x000fe60000000200 */
[C---:B------:R-:W-:Y:S04]  /*35a0*/  @!P1 IADD3 R172, -R2.reuse, -0x1f, RZ ;  /* 0xffffffe102ac9810 */ /* 0x040fe80007ffe1ff */
[-C--:B--2---:R-:W-:Y:S01]  /*35b0*/  HMMA.16816.F32 R20, R104, R116.reuse, R20 ;  /* 0x000000746814723c */ /* 0x084fe20000001814 */
[----:B---3--:R-:W2:Y:S01]  /*35c0*/  LDSM.16.M88.4 R100, [R120] ;  /* 0x000000007864783b */ /* 0x008ea20000000200 */
[----:B------:R-:W-:Y:S06]  /*35d0*/  I2F R171, R172 ;  /* 0x000000ac00ab7306 */ /* 0x000fec0000201400 */
[C---:B------:R-:W-:Y:S01]  /*35e0*/  HMMA.16816.F32 R24, R112.reuse, R116, R24 ;  /* 0x000000747018723c */ /* 0x040fe20000001818 */
[----:B------:R-:W3:Y:S06]  /*35f0*/  LDSM.16.M88.4 R120, [R120+0x1000] ;  /* 0x001000007878783b */ /* 0x000eec0000000200 */
[C---:B------:R-:W-:Y:S01]  /*3600*/  IADD3 R117, R2.reuse, 0x28, RZ ;  /* 0x0000002802757810 */ /* 0x040fe20007ffe0ff */
[-C--:B------:R-:W-:Y:S01]  /*3610*/  HMMA.16816.F32 R28, R112, R118.reuse, R28 ;  /* 0x00000076701c723c */ /* 0x080fe2000000181c */
[----:B------:R-:W-:Y:S01]  /*3620*/  IADD3 R116, R2, 0x27, RZ ;  /* 0x0000002702747810 */ /* 0x000fe20007ffe0ff */
[----:B------:R-:W1:Y:S01]  /*3630*/  LDSM.16.M88.4 R112, [R163+0x6800] ;  /* 0x00680000a370783b */ /* 0x000e620000000200 */
[----:B------:R-:W-:Y:S02]  /*3640*/  ISETP.GE.AND P0, PT, R117, RZ, PT ;  /* 0x000000ff7500720c */ /* 0x000fe40003f06270 */
[----:B------:R-:W-:Y:S03]  /*3650*/  ISETP.GE.AND P1, PT, R116, RZ, PT ;  /* 0x000000ff7400720c */ /* 0x000fe60003f26270 */
[----:B------:R-:W-:Y:S07]  /*3660*/  HMMA.16816.F32 R32, R104, R118, R32 ;  /* 0x000000766820723c */ /* 0x000fee0000001820 */
[C---:B------:R-:W-:Y:S01]  /*3670*/  IADD3 R105, R2.reuse, 0x18, RZ ;  /* 0x0000001802697810 */ /* 0x040fe20007ffe0ff */
[----:B------:R-:W-:Y:S01]  /*3680*/  IMAD.MOV.U32 R119, RZ, RZ, R232 ;  /* 0x000000ffff777224 */ /* 0x000fe200078e00e8 */
[C---:B------:R-:W-:Y:S02]  /*3690*/  @!P0 IADD3 R117, -R2.reuse, -0x28, RZ ;  /* 0xffffffd802758810 */ /* 0x040fe40007ffe1ff */
[----:B------:R-:W-:Y:S02]  /*36a0*/  ISETP.GE.AND P0, PT, R105, RZ, PT ;  /* 0x000000ff6900720c */ /* 0x000fe40003f06270 */
[C---:B------:R-:W-:Y:S01]  /*36b0*/  IADD3 R104, R2.reuse, 0x17, RZ ;  /* 0x0000001702687810 */ /* 0x040fe20007ffe0ff */
[----:B------:R1:W1:Y:S01]  /*36c0*/  I2F R173, R117 ;  /* 0x0000007500ad7306 */ /* 0x0002620000201400 */
[----:B------:R-:W-:Y:S02]  /*36d0*/  @!P1 IADD3 R116, -R2, -0x27, RZ ;  /* 0xffffffd902749810 */ /* 0x000fe40007ffe1ff */
[----:B------:R-:W-:Y:S01]  /*36e0*/  ISETP.GE.AND P1, PT, R104, RZ, PT ;  /* 0x000000ff6800720c */ /* 0x000fe20003f26270 */
[-C--:B--2---:R-:W-:Y:S01]  /*36f0*/  HMMA.16816.F32 R4, R100, R108.reuse, R4 ;  /* 0x0000006c6404723c */ /* 0x084fe20000001804 */
[C---:B------:R-:W-:Y:S05]  /*3700*/  IADD3 R118, R2.reuse, -0x8, RZ ;  /* 0xfffffff802767810 */ /* 0x040fea0007ffe0ff */
[----:B------:R-:W-:Y:S01]  /*3710*/  @!P0 IADD3 R105, -R2, -0x18, RZ ;  /* 0xffffffe802698810 */ /* 0x000fe20007ffe1ff */
[----:B------:R2:W2:Y:S01]  /*3720*/  I2F R178, R116 ;  /* 0x0000007400b27306 */ /* 0x0004a20000201400 */
[----:B------:R-:W-:Y:S01]  /*3730*/  ISETP.GE.AND P0, PT, R118, RZ, PT ;  /* 0x000000ff7600720c */ /* 0x000fe20003f06270 */
[C---:B---3--:R-:W-:Y:S03]  /*3740*/  HMMA.16816.F32 R8, R120.reuse, R108, R8 ;  /* 0x0000006c7808723c */ /* 0x048fe60000001808 */
[C---:B------:R-:W-:Y:S05]  /*3750*/  @!P1 IADD3 R104, -R2.reuse, -0x17, RZ ;  /* 0xffffffe902689810 */ /* 0x040fea0007ffe1ff */
[-C--:B------:R-:W-:Y:S01]  /*3760*/  HMMA.16816.F32 R12, R120, R110.reuse, R12 ;  /* 0x0000006e780c723c */ /* 0x080fe2000000180c */
[----:B------:R-:W3:Y:S03]  /*3770*/  I2F R198, R105 ;  /* 0x0000006900c67306 */ /* 0x000ee60000201400 */
[C---:B-1----:R-:W-:Y:S02]  /*3780*/  IADD3 R117, R2.reuse, -0x9, RZ ;  /* 0xfffffff702757810 */ /* 0x042fe40007ffe0ff */
[C---:B------:R-:W-:Y:S02]  /*3790*/  @!P0 IADD3 R118, -R2.reuse, 0x8, RZ ;  /* 0x0000000802768810 */ /* 0x040fe40007ffe1ff */
[----:B------:R-:W-:Y:S01]  /*37a0*/  ISETP.GE.AND P1, PT, R117, RZ, PT ;  /* 0x000000ff7500720c */ /* 0x000fe20003f26270 */
[C---:B------:R-:W-:Y:S01]  /*37b0*/  HMMA.16816.F32 R16, R100.reuse, R110, R16 ;  /* 0x0000006e6410723c */ /* 0x040fe20000001810 */
[----:B------:R-:W-:Y:S01]  /*37c0*/  LDSM.16.M88.4 R108, [R164+0x6000] ;  /* 0x00600000a46c783b */ /* 0x000fe20000000200 */
[----:B------:R1:W1:Y:S01]  /*37d0*/  I2F R197, R104 ;  /* 0x0000006800c57306 */ /* 0x0002620000201400 */
[----:B--2---:R-:W-:Y:S05]  /*37e0*/  IADD3 R116, R2, -0x10, RZ ;  /* 0xfffffff002747810 */ /* 0x004fea0007ffe0ff */
[-C--:B------:R-:W-:Y:S01]  /*37f0*/  HMMA.16816.F32 R20, R100, R112.reuse, R20 ;  /* 0x000000706414723c */ /* 0x080fe20000001814 */
[----:B------:R-:W-:Y:S03]  /*3800*/  ISETP.GE.AND P0, PT, R116, RZ, PT ;  /* 0x000000ff7400720c */ /* 0x000fe60003f06270 */
[C---:B------:R-:W-:Y:S01]  /*3810*/  @!P1 IADD3 R117, -R2.reuse, 0x9, RZ ;  /* 0x0000000902759810 */ /* 0x040fe20007ffe1ff */
[----:B------:R2:W2:Y:S03]  /*3820*/  I2F R156, R118 ;  /* 0x00000076009c7306 */ /* 0x0004a60000201400 */
[C---:B------:R-:W-:Y:S06]  /*3830*/  HMMA.16816.F32 R24, R120.reuse, R112, R24 ;  /* 0x000000707818723c */ /* 0x040fec0000001818 */
[C---:B------:R-:W-:Y:S01]  /*3840*/  @!P0 IADD3 R116, -R2.reuse, 0x10, RZ ;  /* 0x0000001002748810 */ /* 0x040fe20007ffe1ff */
[----:B------:R3:W3:Y:S01]  /*3850*/  I2F R194, R117 ;  /* 0x0000007500c27306 */ /* 0x0006e20000201400 */
[C---:B------:R-:W-:Y:S01]  /*3860*/  IADD3 R113, R2.reuse, -0x11, RZ ;  /* 0xffffffef02717810 */ /* 0x040fe20007ffe0ff */
[-C--:B------:R-:W-:Y:S01]  /*3870*/  HMMA.16816.F32 R28, R120, R114.reuse, R28 ;  /* 0x00000072781c723c */ /* 0x080fe2000000181c */
[----:B-1----:R-:W1:Y:S02]  /*3880*/  LDSM.16.M88.4 R104, [R0] ;  /* 0x000000000068783b */ /* 0x002e640000000200 */
[----:B------:R-:W-:Y:S02]  /*3890*/  ISETP.GE.AND P1, PT, R113, RZ, PT ;  /* 0x000000ff7100720c */ /* 0x000fe40003f26270 */
[----:B------:R-:W-:Y:S02]  /*38a0*/  IADD3 R112, R2, 0xf, RZ ;  /* 0x0000000f02707810 */ /* 0x000fe40007ffe0ff */
[----:B------:R-:W-:Y:S01]  /*38b0*/  IMAD R120, R207, 0x4, R252 ;  /* 0x00000004cf787824 */ /* 0x000fe200078e02fc */
[----:B------:R-:W-:Y:S01]  /*38c0*/  HMMA.16816.F32 R32, R100, R114, R32 ;  /* 0x000000726420723c */ /* 0x000fe20000001820 */
[----:B------:R4:W1:Y:S01]  /*38d0*/  LDSM.16.M88.4 R100, [R0+0x1000] ;  /* 0x001000000064783b */ /* 0x0008620000000200 */
[----:B------:R4:W-:Y:S02]  /*38e0*/  I2F R201, R116 ;  /* 0x0000007400c97306 */ /* 0x0009e40000201400 */
[----:B--2---:R-:W-:Y:S03]  /*38f0*/  IMAD.MOV.U32 R118, RZ, RZ, R233 ;  /* 0x000000ffff767224 */ /* 0x004fe600078e00e9 */
[----:B------:R-:W-:Y:S01]  /*3900*/  IMAD.WIDE.U32 R114, R120, -0x326172a9, RZ ;  /* 0xcd9e8d5778727825 */ /* 0x000fe200078e00ff */
[----:B------:R-:W-:Y:S02]  /*3910*/  @!P1 IADD3 R113, -R2, 0x11, RZ ;  /* 0x0000001102719810 */ /* 0x000fe40007ffe1ff */
[----:B------:R-:W-:Y:S02]  /*3920*/  ISETP.GE.AND P1, PT, R112, RZ, PT ;  /* 0x000000ff7000720c */ /* 0x000fe40003f26270 */
[----:B------:R-:W-:Y:S01]  /*3930*/  LOP3.LUT R115, R115, R236, RZ, 0x3c, !PT ;  /* 0x000000ec73737212 */ /* 0x000fe200078e3cff */
[----:B------:R2:W-:Y:S01]  /*3940*/  I2F R200, R113 ;  /* 0x0000007100c87306 */ /* 0x0005e20000201400 */
[C---:B---3--:R-:W-:Y:S02]  /*3950*/  IADD3 R117, R2.reuse, 0x10, RZ ;  /* 0x0000001002757810 */ /* 0x048fe40007ffe0ff */
[----:B------:R-:W-:Y:S01]  /*3960*/  LOP3.LUT R121, R227, UR19, R114, 0x96, !PT ;  /* 0x00000013e3797c12 */ /* 0x000fe2000f8e9672 */
[----:B------:R-:W-:Y:S01]  /*3970*/  IMAD.WIDE.U32 R114, R115, -0x2daee0ad, RZ ;  /* 0xd2511f5373727825 */ /* 0x000fe200078e00ff */
[----:B------:R-:W-:Y:S03]  /*3980*/  ISETP.GE.AND P0, PT, R117, RZ, PT ;  /* 0x000000ff7500720c */ /* 0x000fe60003f06270 */
[----:B------:R-:W-:Y:S02]  /*3990*/  IMAD.WIDE.U32 R182, R121, -0x2daee0ad, RZ ;  /* 0xd2511f5379b67825 */ /* 0x000fe400078e00ff */
[C---:B------:R-:W-:Y:S02]  /*39a0*/  @!P1 IADD3 R112, -R2.reuse, -0xf, RZ ;  /* 0xfffffff102709810 */ /* 0x040fe40007ffe1ff */
[----:B------:R-:W-:Y:S02]  /*39b0*/  @P2 ISETP.GE.AND P1, PT, R237, R210, PT ;  /* 0x000000d2ed00220c */ /* 0x000fe40003f26270 */
[C---:B----4-:R-:W-:Y:S01]  /*39c0*/  IADD3 R0, R2.reuse, -0x19, RZ ;  /* 0xffffffe702007810 */ /* 0x050fe20007ffe0ff */
[----:B------:R-:W-:Y:S01]  /*39d0*/  I2F R195, R112 ;  /* 0x0000007000c37306 */ /* 0x000fe20000201400 */
[----:B------:R-:W-:Y:S02]  /*39e0*/  LOP3.LUT R122, R183, UR21, R114, 0x96, !PT ;  /* 0x00000015b77a7c12 */ /* 0x000fe4000f8e9672 */
[----:B------:R-:W-:Y:S02]  /*39f0*/  @!P0 IADD3 R117, -R2, -0x10, RZ ;  /* 0xfffffff002758810 */ /* 0x000fe40007ffe1ff */
[----:B------:R-:W-:Y:S01]  /*3a00*/  LEA R116, P0, R235, R118, 0x2 ;  /* 0x00000076eb747211 */ /* 0x000fe200078010ff */
[-C--:B-1----:R-:W-:Y:S01]  /*3a10*/  HMMA.16816.F32 R4, R104, R108.reuse, R4 ;  /* 0x0000006c6804723c */ /* 0x082fe20000001804 */
[----:B------:R-:W-:Y:S01]  /*3a20*/  IADD3 R118, R120, 0x2, RZ ;  /* 0x0000000278767810 */ /* 0x000fe20007ffe0ff */
[----:B------:R-:W-:Y:S01]  /*3a30*/  IMAD.WIDE.U32 R122, R122, -0x326172a9, RZ ;  /* 0xcd9e8d577a7a7825 */ /* 0x000fe200078e00ff */
[----:B--2---:R-:W-:Y:S01]  /*3a40*/  IADD3 R113, R2, -0x18, RZ ;  /* 0xffffffe802717810 */ /* 0x004fe20007ffe0ff */
[----:B------:R1:W-:Y:S01]  /*3a50*/  I2F R196, R117 ;  /* 0x0000007500c47306 */ /* 0x0003e20000201400 */
[----:B------:R-:W-:Y:S01]  /*3a60*/  LOP3.LUT R120, R242, UR20, RZ, 0x3c, !PT ;  /* 0x00000014f2787c12 */ /* 0x000fe2000f8e3cff */
[----:B------:R-:W-:Y:S01]  /*3a70*/  UIADD3 UR20, UR23, -0x255992d5, URZ ;  /* 0xdaa66d2b17147890 */ /* 0x000fe2000fffe03f */
[----:B------:R-:W-:Y:S01]  /*3a80*/  ISETP.GE.AND P5, PT, R113, RZ, PT ;  /* 0x000000ff7100720c */ /* 0x000fe20003fa6270 */
[C---:B------:R-:W-:Y:S01]  /*3a90*/  HMMA.16816.F32 R8, R100.reuse, R108, R8 ;  /* 0x0000006c6408723c */ /* 0x040fe20000001808 */
[----:B------:R-:W-:Y:S02]  /*3aa0*/  LOP3.LUT R121, R120, R115, RZ, 0x3c, !PT ;  /* 0x0000007378797212 */ /* 0x000fe400078e3cff */
[----:B------:R-:W-:Y:S01]  /*3ab0*/  ISETP.GE.AND P4, PT, R0, RZ, PT ;  /* 0x000000ff0000720c */ /* 0x000fe20003f86270 */
[----:B-----5:R-:W-:Y:S03]  /*3ac0*/  FMUL.FTZ R115, R230, 1.4426950216293334961 ;  /* 0x3fb8aa3be6737820 */ /* 0x020fe60000410000 */
[----:B------:R-:W-:Y:S01]  /*3ad0*/  FMUL.FTZ R109, R231, 1.4426950216293334961 ;  /* 0x3fb8aa3be76d7820 */ /* 0x000fe20000410000 */
[-C--:B------:R-:W-:Y:S04]  /*3ae0*/  HMMA.16816.F32 R12, R100, R110.reuse, R12 ;  /* 0x0000006e640c723c */ /* 0x080fe8000000180c */
[C---:B------:R-:W-:Y:S02]  /*3af0*/  @!P5 IADD3 R113, -R2.reuse, 0x18, RZ ;  /* 0x000000180271d810 */ /* 0x040fe40007ffe1ff */
[----:B------:R-:W-:Y:S02]  /*3b00*/  @P2 ISETP.GE.AND P5, PT, R245, R210, PT ;  /* 0x000000d2f500220c */ /* 0x000fe40003fa6270 */
[----:B------:R-:W-:Y:S01]  /*3b10*/  @!P4 IADD3 R0, -R2, 0x19, RZ ;  /* 0x000000190200c810 */ /* 0x000fe20007ffe1ff */
[----:B------:R-:W-:Y:S01]  /*3b20*/  FFMA.FTZ R4, R179, -R170, R4 ;  /* 0x800000aab3047223 */ /* 0x000fe20000010004 */
[----:B------:R-:W-:Y:S01]  /*3b30*/  @P2 ISETP.GE.AND P4, PT, R239, R210, PT ;  /* 0x000000d2ef00220c */ /* 0x000fe20003f86270 */
[----:B------:R2:W-:Y:S01]  /*3b40*/  I2F R208, R113 ;  /* 0x0000007100d07306 */ /* 0x0005e20000201400 */
[----:B-1----:R-:W-:Y:S01]  /*3b50*/  LEA.HI.X.SX32 R117, R235, R119, 0x2, P0 ;  /* 0x00000077eb757211 */ /* 0x002fe200000f16ff */
[C---:B------:R-:W-:Y:S01]  /*3b60*/  HMMA.16816.F32 R16, R104.reuse, R110, R16 ;  /* 0x0000006e6810723c */ /* 0x040fe20000001810 */
[----:B------:R-:W-:Y:S01]  /*3b70*/  FSETP.NEU.FTZ.AND P0, PT, R230, -INF , PT ;  /* 0xff800000e600780b */ /* 0x000fe20003f1d000 */
[-C--:B------:R-:W-:Y:S01]  /*3b80*/  FFMA.FTZ R7, R205, -R170.reuse, R7 ;  /* 0x800000aacd077223 */ /* 0x080fe20000010007 */
[----:B------:R-:W-:Y:S01]  /*3b90*/  @P2 FSEL R4, R4, -INF , !P1 ;  /* 0xff80000004042808 */ /* 0x000fe20004800000 */
[----:B------:R1:W3:Y:S01]  /*3ba0*/  LDG.E R114, [R116.64] ;  /* 0x0000001874727981 */ /* 0x0002e2000c1e1900 */
[----:B------:R-:W-:Y:S01]  /*3bb0*/  FSEL R115, R115, RZ, P0 ;  /* 0x000000ff73737208 */ /* 0x000fe20000000000 */
[-C--:B------:R-:W-:Y:S01]  /*3bc0*/  FFMA.FTZ R5, R177, -R170.reuse, R5 ;  /* 0x800000aab1057223 */ /* 0x080fe20000010005 */
[----:B------:R-:W-:Y:S01]  /*3bd0*/  FSETP.NEU.FTZ.AND P0, PT, R231, -INF , PT ;  /* 0xff800000e700780b */ /* 0x000fe20003f1d000 */
[----:B------:R1:W4:Y:S01]  /*3be0*/  LDG.E R112, [R116.64+0x80] ;  /* 0x0000801874707981 */ /* 0x000322000c1e1900 */
[----:B------:R-:W-:Y:S01]  /*3bf0*/  @P2 FSEL R7, R7, -INF , !P4 ;  /* 0xff80000007072808 */ /* 0x000fe20006000000 */
[----:B------:R1:W-:Y:S02]  /*3c00*/  I2F R209, R0 ;  /* 0x0000000000d17306 */ /* 0x0003e40000201400 */
[----:B------:R-:W-:Y:S01]  /*3c10*/  @P2 FSEL R5, R5, -INF , !P4 ;  /* 0xff80000005052808 */ /* 0x000fe20006000000 */
[--C-:B------:R-:W-:Y:S01]  /*3c20*/  FFMA.FTZ R4, R4, c[0x0][0x23c], -R115.reuse ;  /* 0x00008f0004047a23 */ /* 0x100fe20000010873 */
[----:B------:R-:W-:Y:S01]  /*3c30*/  FSEL R109, R109, RZ, P0 ;  /* 0x000000ff6d6d7208 */ /* 0x000fe20000000000 */
[----:B------:R1:W3:Y:S01]  /*3c40*/  LDG.E R2, [R116.64+0xa0] ;  /* 0x0000a01874027981 */ /* 0x0002e2000c1e1900 */
[----:B------:R-:W-:Y:S01]  /*3c50*/  FSETP.NEU.FTZ.AND P0, PT, R228, -INF , PT ;  /* 0xff800000e400780b */ /* 0x000fe20003f1d000 */
[-C--:B------:R-:W-:Y:S02]  /*3c60*/  FFMA.FTZ R6, R206, -R170.reuse, R6 ;  /* 0x800000aace067223 */ /* 0x080fe40000010006 */
[----:B------:R-:W-:Y:S01]  /*3c70*/  FFMA.FTZ R108, R5, c[0x0][0x23c], -R115 ;  /* 0x00008f00056c7a23 */ /* 0x000fe20000010873 */
[----:B------:R1:W1:Y:S01]  /*3c80*/  MUFU.EX2 R193, R4 ;  /* 0x0000000400c17308 */ /* 0x0002620000000800 */
[----:B------:R-:W-:Y:S01]  /*3c90*/  IMAD.WIDE.U32 R118, R118, -0x326172a9, RZ ;  /* 0xcd9e8d5776767825 */ /* 0x000fe200078e00ff */
[----:B------:R-:W-:Y:S01]  /*3ca0*/  @P2 FSEL R6, R6, -INF , !P1 ;  /* 0xff80000006062808 */ /* 0x000fe20004800000 */
[----:B--2---:R2:W3:Y:S02]  /*3cb0*/  LDG.E R113, [R116.64+0x20] ;  /* 0x0000201874717981 */ /* 0x0044e4000c1e1900 */
[----:B------:R-:W-:Y:S01]  /*3cc0*/  FFMA.FTZ R8, R176, -R170, R8 ;  /* 0x800000aab0087223 */ /* 0x000fe20000010008 */
[----:B------:R-:W-:Y:S01]  /*3cd0*/  LOP3.LUT R119, R119, R236, RZ, 0x3c, !PT ;  /* 0x000000ec77777212 */ /* 0x000fe200078e3cff */
[----:B------:R-:W-:Y:S01]  /*3ce0*/  FFMA.FTZ R6, R6, c[0x0][0x23c], -R109 ;  /* 0x00008f0006067a23 */ /* 0x000fe2000001086d */
[----:B------:R-:W-:Y:S01]  /*3cf0*/  LOP3.LUT R118, R227, UR19, R118, 0x96, !PT ;  /* 0x00000013e3767c12 */ /* 0x000fe2000f8e9676 */
[----:B------:R-:W-:Y:S01]  /*3d00*/  UIADD3 UR19, UR23, 0x3c6ef372, URZ ;  /* 0x3c6ef37217137890 */ /* 0x000fe2000fffe03f */
[----:B------:R-:W-:Y:S01]  /*3d10*/  @P2 FSEL R8, R8, -INF , !P1 ;  /* 0xff80000008082808 */ /* 0x000fe20004800000 */
[----:B------:R2:W-:Y:S01]  /*3d20*/  MUFU.EX2 R191, R6 ;  /* 0x0000000600bf7308 */ /* 0x0005e20000000800 */
[-C--:B------:R-:W-:Y:S02]  /*3d30*/  FFMA.FTZ R10, R173, -R170.reuse, R10 ;  /* 0x800000aaad0a7223 */ /* 0x080fe4000001000a */
[----:B------:R-:W-:Y:S01]  /*3d40*/  IMAD.WIDE.U32 R180, R118, -0x2daee0ad, RZ ;  /* 0xd2511f5376b47825 */ /* 0x000fe200078e00ff */
[----:B-1----:R-:W-:Y:S01]  /*3d50*/  LOP3.LUT R0, R226, UR19, RZ, 0x3c, !PT ;  /* 0x00000013e2007c12 */ /* 0x002fe2000f8e3cff */
[----:B------:R-:W-:Y:S01]  /*3d60*/  UIADD3 UR19, UR22, 0x32370b8f, URZ ;  /* 0x32370b8f16137890 */ /* 0x000fe2000fffe03f */
[----:B------:R-:W-:Y:S01]  /*3d70*/  @P2 FSEL R10, R10, -INF , !P1 ;  /* 0xff8000000a0a2808 */ /* 0x000fe20004800000 */
[----:B------:R-:W-:Y:S01]  /*3d80*/  FFMA.FTZ R11, R178, -R170, R11 ;  /* 0x800000aab20b7223 */ /* 0x000fe2000001000b */
[----:B------:R-:W-:Y:S01]  /*3d90*/  @P2 ISETP.GE.AND P1, PT, R244, R210, PT ;  /* 0x000000d2f400220c */ /* 0x000fe20003f26270 */
[-C--:B------:R-:W-:Y:S01]  /*3da0*/  FFMA.FTZ R9, R171, -R170.reuse, R9 ;  /* 0x800000aaab097223 */ /* 0x080fe20000010009 */
[----:B------:R1:W1:Y:S01]  /*3db0*/  MUFU.EX2 R190, R108 ;  /* 0x0000006c00be7308 */ /* 0x0002620000000800 */
[-C--:B------:R-:W-:Y:S01]  /*3dc0*/  FFMA.FTZ R12, R198, -R170.reuse, R12 ;  /* 0x800000aac60c7223 */ /* 0x080fe2000001000c */
[----:B------:R-:W-:Y:S01]  /*3dd0*/  @P2 FSEL R11, R11, -INF , !P4 ;  /* 0xff8000000b0b2808 */ /* 0x000fe20006000000 */
[----:B------:R-:W-:Y:S01]  /*3de0*/  IMAD.WIDE.U32 R4, R121, -0x326172a9, RZ ;  /* 0xcd9e8d5779047825 */ /* 0x000fe200078e00ff */
[----:B------:R-:W-:Y:S02]  /*3df0*/  @P2 FSEL R9, R9, -INF , !P4 ;  /* 0xff80000009092808 */ /* 0x000fe40006000000 */
[----:B------:R-:W-:Y:S01]  /*3e00*/  @P2 FSEL R12, R12, -INF , !P1 ;  /* 0xff8000000c0c2808 */ /* 0x000fe20004800000 */
[----:B--2---:R-:W-:Y:S01]  /*3e10*/  IMAD.WIDE.U32 R116, R119, -0x2daee0ad, RZ ;  /* 0xd2511f5377747825 */ /* 0x004fe200078e00ff */
[----:B------:R-:W-:Y:S02]  /*3e20*/  LOP3.LUT R174, R123, UR20, R4, 0x96, !PT ;  /* 0x000000147bae7c12 */ /* 0x000fe4000f8e9604 */
[----:B------:R-:W-:Y:S01]  /*3e30*/  LOP3.LUT R5, R0, R5, RZ, 0x3c, !PT ;  /* 0x0000000500057212 */ /* 0x000fe200078e3cff */
[----:B------:R-:W-:Y:S01]  /*3e40*/  FFMA.FTZ R4, R7, c[0x0][0x23c], -R109 ;  /* 0x00008f0007047a23 */ /* 0x000fe2000001086d */
[----:B------:R-:W-:Y:S01]  /*3e50*/  LOP3.LUT R117, R120, R117, RZ, 0x3c, !PT ;  /* 0x0000007578757212 */ /* 0x000fe200078e3cff */
[----:B------:R-:W-:Y:S01]  /*3e60*/  IMAD.WIDE.U32 R174, R174, -0x2daee0ad, RZ ;  /* 0xd2511f53aeae7825 */ /* 0x000fe200078e00ff */
[----:B------:R-:W-:Y:S01]  /*3e70*/  LOP3.LUT R118, R181, UR21, R116, 0x96, !PT ;  /* 0x00000015b5767c12 */ /* 0x000fe2000f8e9674 */
[----:B------:R2:W-:Y:S01]  /*3e80*/  MUFU.EX2 R189, R4 ;  /* 0x0000000400bd7308 */ /* 0x0005e20000000800 */
[----:B------:R-:W-:Y:S01]  /*3e90*/  UIADD3 UR21, UR22, -0x126145ec, URZ ;  /* 0xed9eba1416157890 */ /* 0x000fe2000fffe03f */
[----:B------:R-:W-:Y:S04]  /*3ea0*/  IMAD.WIDE.U32 R116, R117, -0x326172a9, RZ ;  /* 0xcd9e8d5775747825 */ /* 0x000fe800078e00ff */
[----:B------:R-:W-:Y:S01]  /*3eb0*/  IMAD.WIDE.U32 R6, R118, -0x326172a9, RZ ;  /* 0xcd9e8d5776067825 */ /* 0x000fe200078e00ff */
[----:B------:R-:W-:Y:S03]  /*3ec0*/  LOP3.LUT R0, R0, R117, RZ, 0x3c, !PT ;  /* 0x0000007500007212 */ /* 0x000fe600078e3cff */
[----:B-1----:R-:W-:Y:S01]  /*3ed0*/  FMUL.FTZ R108, R228, 1.4426950216293334961 ;  /* 0x3fb8aa3be46c7820 */ /* 0x002fe20000410000 */
[----:B------:R-:W-:Y:S01]  /*3ee0*/  LOP3.LUT R172, R7, UR20, R116, 0x96, !PT ;  /* 0x0000001407ac7c12 */ /* 0x000fe2000f8e9674 */
[----:B------:R-:W-:Y:S01]  /*3ef0*/  UIADD3 UR20, UR23, 0x78dde6e4, URZ ;  /* 0x78dde6e417147890 */ /* 0x000fe2000fffe03f */
[-C--:B------:R-:W-:Y:S02]  /*3f00*/  FFMA.FTZ R13, R197, -R170.reuse, R13 ;  /* 0x800000aac50d7223 */ /* 0x080fe4000001000d */
[----:B------:R-:W-:Y:S01]  /*3f10*/  FSEL R108, R108, RZ, P0 ;  /* 0x000000ff6c6c7208 */ /* 0x000fe20000000000 */
[----:B------:R-:W-:Y:S01]  /*3f20*/  IMAD.WIDE.U32 R172, R172, -0x2daee0ad, RZ ;  /* 0xd2511f53acac7825 */ /* 0x000fe200078e00ff */
[----:B------:R-:W-:Y:S02]  /*3f30*/  FSETP.NEU.FTZ.AND P0, PT, R229, -INF , PT ;  /* 0xff800000e500780b */ /* 0x000fe40003f1d000 */
[----:B------:R-:W-:Y:S01]  /*3f40*/  @P2 FSEL R13, R13, -INF , !P5 ;  /* 0xff8000000d0d2808 */ /* 0x000fe20006800000 */
[--C-:B------:R-:W-:Y:S02]  /*3f50*/  FFMA.FTZ R8, R8, c[0x0][0x23c], -R108.reuse ;  /* 0x00008f0008087a23 */ /* 0x100fe4000001086c */
[--C-:B------:R-:W-:Y:S02]  /*3f60*/  FFMA.FTZ R9, R9, c[0x0][0x23c], -R108.reuse ;  /* 0x00008f0009097a23 */ /* 0x100fe4000001086c */
[----:B--2---:R-:W-:Y:S01]  /*3f70*/  IMAD.WIDE.U32 R4, R5, -0x2daee0ad, RZ ;  /* 0xd2511f5305047825 */ /* 0x004fe200078e00ff */
[----:B------:R1:W2:Y:S03]  /*3f80*/  MUFU.EX2 R188, R8 ;  /* 0x0000000800bc7308 */ /* 0x0002a60000000800 */
[----:B------:R-:W-:Y:S01]  /*3f90*/  FFMA.FTZ R12, R12, c[0x0][0x23c], -R108 ;  /* 0x00008f000c0c7a23 */ /* 0x000fe2000001086c */
[----:B------:R-:W-:Y:S01]  /*3fa0*/  LOP3.LUT R7, R5, UR19, R182, 0x96, !PT ;  /* 0x0000001305077c12 */ /* 0x000fe2000f8e96b6 */
[----:B------:R-:W-:Y:S01]  /*3fb0*/  FFMA.FTZ R13, R13, c[0x0][0x23c], -R108 ;  /* 0x00008f000d0d7a23 */ /* 0x000fe2000001086c */
[----:B------:R-:W-:Y:S01]  /*3fc0*/  LOP3.LUT R120, R175, UR21, R4, 0x96, !PT ;  /* 0x00000015af787c12 */ /* 0x000fe2000f8e9604 */
[----:B------:R-:W-:Y:S03]  /*3fd0*/  IMAD.WIDE.U32 R4, R0, -0x2daee0ad, RZ ;  /* 0xd2511f5300047825 */ /* 0x000fe600078e00ff */
[----:B------:R2:W2:Y:S01]  /*3fe0*/  MUFU.EX2 R186, R9 ;  /* 0x0000000900ba7308 */ /* 0x0004a20000000800 */
[----:B------:R-:W-:Y:S01]  /*3ff0*/  FMUL.FTZ R0, R229, 1.4426950216293334961 ;  /* 0x3fb8aa3be5007820 */ /* 0x000fe20000410000 */
[----:B------:R-:W-:Y:S01]  /*4000*/  LOP3.LUT R118, R5, UR19, R180, 0x96, !PT ;  /* 0x0000001305767c12 */ /* 0x000fe2000f8e96b4 */
[----:B------:R-:W-:Y:S01]  /*4010*/  UIADD3 UR19, UR23, 0x1715609d, URZ ;  /* 0x1715609d17137890 */ /* 0x000fe2000fffe03f */
[----:B------:R-:W-:Y:S01]  /*4020*/  LOP3.LUT R116, R173, UR21, R4, 0x96, !PT ;  /* 0x00000015ad747c12 */ /* 0x000fe2000f8e9604 */
[----:B------:R-:W-:Y:S01]  /*4030*/  IMAD.WIDE.U32 R4, R7, -0x326172a9, RZ ;  /* 0xcd9e8d5707047825 */ /* 0x000fe200078e00ff */
[----:B------:R-:W-:Y:S01]  /*4040*/  FSEL R0, R0, RZ, P0 ;  /* 0x000000ff00007208 */ /* 0x000fe20000000000 */
[----:B------:R-:W-:Y:S02]  /*4050*/  UIADD3 UR21, UR22, 0x646e171e, URZ ;  /* 0x646e171e16157890 */ /* 0x000fe4000fffe03f */
[-C--:B------:R-:W-:Y:S01]  /*4060*/  FFMA.FTZ R14, R176, -R170.reuse, R14 ;  /* 0x800000aab00e7223 */ /* 0x080fe2000001000e */
[----:B------:R-:W-:Y:S01]  /*4070*/  MUFU.EX2 R183, R12 ;  /* 0x0000000c00b77308 */ /* 0x000fe20000000800 */
[--C-:B------:R-:W-:Y:S02]  /*4080*/  FFMA.FTZ R10, R10, c[0x0][0x23c], -R0.reuse ;  /* 0x00008f000a0a7a23 */ /* 0x100fe40000010800 */
[----:B------:R-:W-:Y:S01]  /*4090*/  FFMA.FTZ R11, R11, c[0x0][0x23c], -R0 ;  /* 0x00008f000b0b7a23 */ /* 0x000fe20000010800 */
[----:B------:R-:W-:Y:S01]  /*40a0*/  @P2 FSEL R14, R14, -INF , !P1 ;  /* 0xff8000000e0e2808 */ /* 0x000fe20004800000 */
[----:B------:R-:W-:Y:S04]  /*40b0*/  IMAD.WIDE.U32 R120, R120, -0x326172a9, RZ ;  /* 0xcd9e8d5778787825 */ /* 0x000fe800078e00ff */
[----:B------:R-:W-:Y:S01]  /*40c0*/  IMAD.WIDE.U32 R118, R118, -0x326172a9, RZ ;  /* 0xcd9e8d5776767825 */ /* 0x000fe200078e00ff */
[----:B-1----:R-:W-:Y:S01]  /*40d0*/  LOP3.LUT R8, R121, UR19, R4, 0x96, !PT ;  /* 0x0000001379087c12 */ /* 0x002fe2000f8e9604 */
[----:B------:R1:W1:Y:S02]  /*40e0*/  MUFU.EX2 R192, R10 ;  /* 0x0000000a00c07308 */ /* 0x0002640000000800 */
[-C--:B------:R-:W-:Y:S01]  /*40f0*/  FFMA.FTZ R15, R171, -R170.reuse, R15 ;  /* 0x800000aaab0f7223 */ /* 0x080fe2000001000f */
[----:B------:R-:W-:Y:S01]  /*4100*/  LOP3.LUT R119, R119, UR20, R6, 0x96, !PT ;  /* 0x0000001477777c12 */ /* 0x000fe2000f8e9606 */
[--C-:B------:R-:W-:Y:S02]  /*4110*/  FFMA.FTZ R14, R14, c[0x0][0x23c], -R0.reuse ;  /* 0x00008f000e0e7a23 */ /* 0x100fe40000010800 */
[----:B--2---:R-:W-:Y:S01]  /*4120*/  IMAD.WIDE.U32 R8, R8, -0x2daee0ad, RZ ;  /* 0xd2511f5308087825 */ /* 0x004fe200078e00ff */
[----:B------:R-:W-:Y:S03]  /*4130*/  @P2 FSEL R15, R15, -INF , !P5 ;  /* 0xff8000000f0f2808 */ /* 0x000fe60006800000 */
[----:B------:R2:W2:Y:S01]  /*4140*/  MUFU.EX2 R187, R11 ;  /* 0x0000000b00bb7308 */ /* 0x0004a20000000800 */
[----:B------:R-:W-:Y:S01]  /*4150*/  LOP3.LUT R202, R8, 0xffff, RZ, 0xc0, !PT ;  /* 0x0000ffff08ca7812 */ /* 0x000fe200078ec0ff */
[----:B------:R-:W-:Y:S01]  /*4160*/  FFMA.FTZ R15, R15, c[0x0][0x23c], -R0 ;  /* 0x00008f000f0f7a23 */ /* 0x000fe20000010800 */
[--C-:B------:R-:W-:Y:S01]  /*4170*/  SHF.R.U32.HI R204, RZ, 0x18, R8.reuse ;  /* 0x00000018ffcc7819 */ /* 0x100fe20000011608 */
[----:B------:R-:W-:Y:S01]  /*4180*/  IMAD.WIDE.U32 R116, R116, -0x326172a9, RZ ;  /* 0xcd9e8d5774747825 */ /* 0x000fe200078e00ff */
[----:B------:R-:W-:Y:S03]  /*4190*/  SHF.R.U32.HI R203, RZ, 0x10, R8 ;  /* 0x00000010ffcb7819 */ /* 0x000fe60000011608 */
[-C--:B------:R-:W-:Y:S01]  /*41a0*/  FFMA.FTZ R16, R156, -R170.reuse, R16 ;  /* 0x800000aa9c107223 */ /* 0x080fe20000010010 */
[----:B------:R-:W-:Y:S01]  /*41b0*/  LOP3.LUT R118, R117, UR19, R118, 0x96, !PT ;  /* 0x0000001375767c12 */ /* 0x000fe2000f8e9676 */
[----:B------:R2:W-:Y:S01]  /*41c0*/  MUFU.EX2 R182, R13 ;  /* 0x0000000d00b67308 */ /* 0x0005e20000000800 */
[----:B------:R-:W-:Y:S01]  /*41d0*/  LOP3.LUT R117, R8, 0xff, RZ, 0xc0, !PT ;  /* 0x000000ff08757812 */ /* 0x000fe200078ec0ff */
[----:B------:R-:W-:Y:S01]  /*41e0*/  UIADD3 UR19, UR23, -0x4ab325aa, URZ ;  /* 0xb54cda5617137890 */ /* 0x000fe2000fffe03f */
[----:B------:R-:W-:Y:S01]  /*41f0*/  @P2 FSEL R16, R16, -INF , !P1 ;  /* 0xff80000010102808 */ /* 0x000fe20004800000 */
[-C--:B------:R-:W-:Y:S01]  /*4200*/  FFMA.FTZ R18, R179, -R170.reuse, R18 ;  /* 0x800000aab3127223 */ /* 0x080fe20000010012 */
[----:B-1----:R-:W-:Y:S01]  /*4210*/  LOP3.LUT R10, R5, UR20, R122, 0x96, !PT ;  /* 0x00000014050a7c12 */ /* 0x002fe2000f8e967a */
[----:B------:R-:W-:Y:S01]  /*4220*/  UIADD3 UR20, UR22, -0x56f99767, URZ ;  /* 0xa906689916147890 */ /* 0x000fe2000fffe03f */
[----:B------:R-:W1:Y:S01]  /*4230*/  LDSM.16.M88.4 R4, [R164+0x6800] ;  /* 0x00680000a404783b */ /* 0x000e620000000200 */
[----:B------:R-:W-:Y:S01]  /*4240*/  FFMA.FTZ R16, R16, c[0x0][0x23c], -R115 ;  /* 0x00008f0010107a23 */ /* 0x000fe20000010873 */
[----:B------:R-:W-:Y:S01]  /*4250*/  @P2 FSEL R18, R18, -INF , !P1 ;  /* 0xff80000012122808 */ /* 0x000fe20004800000 */
[----:B------:R2:W-:Y:S01]  /*4260*/  MUFU.EX2 R185, R14 ;  /* 0x0000000e00b97308 */ /* 0x0005e20000000800 */
[-C--:B------:R-:W-:Y:S02]  /*4270*/  FFMA.FTZ R17, R194, -R170.reuse, R17 ;  /* 0x800000aac2117223 */ /* 0x080fe40000010011 */
[-C--:B------:R-:W-:Y:S02]  /*4280*/  FFMA.FTZ R19, R177, -R170.reuse, R19 ;  /* 0x800000aab1137223 */ /* 0x080fe40000010013 */
[----:B--2---:R-:W-:Y:S01]  /*4290*/  IMAD.WIDE.U32 R10, R10, -0x2daee0ad, RZ ;  /* 0xd2511f530a0a7825 */ /* 0x004fe200078e00ff */
[----:B------:R-:W-:Y:S02]  /*42a0*/  @P2 FSEL R17, R17, -INF , !P5 ;  /* 0xff80000011112808 */ /* 0x000fe40006800000 */
[----:B------:R-:W-:Y:S01]  /*42b0*/  @P2 FSEL R19, R19, -INF , !P5 ;  /* 0xff80000013132808 */ /* 0x000fe20006800000 */
[----:B------:R-:W-:Y:S01]  /*42c0*/  FFMA.FTZ R18, R18, c[0x0][0x23c], -R109 ;  /* 0x00008f0012127a23 */ /* 0x000fe2000001086d */
[----:B------:R-:W-:Y:S01]  /*42d0*/  LOP3.LUT R12, R11, UR20, R174, 0x96, !PT ;  /* 0x000000140b0c7c12 */ /* 0x000fe2000f8e96ae */
[----:B------:R2:W-:Y:S01]  /*42e0*/  MUFU.EX2 R184, R15 ;  /* 0x0000000f00b87308 */ /* 0x0005e20000000800 */
[----:B------:R-:W-:Y:S01]  /*42f0*/  LOP3.LUT R111, R9, UR21, R10, 0x96, !PT ;  /* 0x00000015096f7c12 */ /* 0x000fe2000f8e960a */
[----:B------:R-:W-:Y:S04]  /*4300*/  IMAD.WIDE.U32 R8, R119, -0x2daee0ad, RZ ;  /* 0xd2511f5377087825 */ /* 0x000fe800078e00ff */
[----:B------:R-:W-:Y:S01]  /*4310*/  IMAD.WIDE.U32 R12, R12, -0x326172a9, RZ ;  /* 0xcd9e8d570c0c7825 */ /* 0x000fe200078e00ff */
[----:B------:R-:W-:Y:S01]  /*4320*/  LOP3.LUT R9, R9, UR20, R172, 0x96, !PT ;  /* 0x0000001409097c12 */ /* 0x000fe2000f8e96ac */
[----:B------:R-:W-:Y:S02]  /*4330*/  ULDC.U8 UR20, c[0x0][0x2d8] ;  /* 0x0000b60000147ab9 */ /* 0x000fe40000000000 */
[----:B------:R-:W-:Y:S01]  /*4340*/  ISETP.LE.U32.AND P0, PT, R117, UR20, PT ;  /* 0x0000001475007c0c */ /* 0x000fe2000bf03070 */
[----:B------:R1:W1:Y:S01]  /*4350*/  MUFU.EX2 R181, R16 ;  /* 0x0000001000b57308 */ /* 0x0002620000000800 */
[----:B------:R-:W-:Y:S01]  /*4360*/  IMAD.WIDE.U32 R10, R118, -0x2daee0ad, RZ ;  /* 0xd2511f53760a7825 */ /* 0x000fe200078e00ff */
[----:B------:R-:W-:Y:S03]  /*4370*/  LOP3.LUT R14, R13, UR19, R120, 0x96, !PT ;  /* 0x000000130d0e7c12 */ /* 0x000fe6000f8e9678 */
[----:B------:R-:W-:Y:S01]  /*4380*/  FFMA.FTZ R17, R17, c[0x0][0x23c], -R115 ;  /* 0x00008f0011117a23 */ /* 0x000fe20000010873 */
[----:B------:R-:W-:Y:S01]  /*4390*/  LOP3.LUT R110, R11, UR21, R8, 0x96, !PT ;  /* 0x000000150b6e7c12 */ /* 0x000fe2000f8e9608 */
[----:B------:R-:W-:Y:S01]  /*43a0*/  IMAD.WIDE.U32 R8, R9, -0x326172a9, RZ ;  /* 0xcd9e8d5709087825 */ /* 0x000fe200078e00ff */
[C---:B------:R-:W-:Y:S02]  /*43b0*/  LOP3.LUT R118, R14.reuse, 0xffff, RZ, 0xc0, !PT ;  /* 0x0000ffff0e767812 */ /* 0x040fe400078ec0ff */
[----:B------:R-:W-:Y:S01]  /*43c0*/  LOP3.LUT R117, R14, 0xff, RZ, 0xc0, !PT ;  /* 0x000000ff0e757812 */ /* 0x000fe200078ec0ff */
[----:B------:R-:W-:Y:S01]  /*43d0*/  FFMA.FTZ R19, R19, c[0x0][0x23c], -R109 ;  /* 0x00008f0013137a23 */ /* 0x000fe2000001086d */
[----:B------:R-:W1:Y:S01]  /*43e0*/  MUFU.EX2 R180, R17 ;  /* 0x0000001100b47308 */ /* 0x000e620000000800 */
[----:B--2---:R-:W-:Y:S02]  /*43f0*/  LOP3.LUT R15, R9, UR19, R116, 0x96, !PT ;  /* 0x00000013090f7c12 */ /* 0x004fe4000f8e9674 */
[----:B------:R-:W-:Y:S01]  /*4400*/  SHF.R.U32.HI R116, RZ, 0x8, R118 ;  /* 0x00000008ff747819 */ /* 0x000fe20000011676 */
[-C--:B-1----:R-:W-:Y:S01]  /*4410*/  HMMA.16816.F32 R20, R104, R4.reuse, R20 ;  /* 0x000000046814723c */ /* 0x082fe20000001814 */
[----:B------:R-:W-:Y:S02]  /*4420*/  ISETP.LE.U32.AND P4, PT, R117, UR20, PT ;  /* 0x0000001475007c0c */ /* 0x000fe4000bf83070 */
[----:B------:R-:W-:Y:S02]  /*4430*/  LOP3.LUT R116, R116, 0xffff, RZ, 0xc0, !PT ;  /* 0x0000ffff74747812 */ /* 0x000fe400078ec0ff */
[----:B------:R-:W-:Y:S01]  /*4440*/  LOP3.LUT R9, R8, 0xffff, RZ, 0xc0, !PT ;  /* 0x0000ffff08097812 */ /* 0x000fe200078ec0ff */
[----:B------:R-:W1:Y:S01]  /*4450*/  MUFU.EX2 R179, R18 ;  /* 0x0000001200b37308 */ /* 0x000e620000000800 */
[----:B------:R-:W-:Y:S01]  /*4460*/  ISETP.LE.U32.AND P6, PT, R116, UR20, PT ;  /* 0x0000001474007c0c */ /* 0x000fe2000bfc3070 */
[C---:B------:R-:W-:Y:S01]  /*4470*/  HMMA.16816.F32 R24, R100.reuse, R4, R24 ;  /* 0x000000046418723c */ /* 0x040fe20000001818 */
[--C-:B------:R-:W-:Y:S03]  /*4480*/  SHF.R.U32.HI R16, RZ, 0x10, R14.reuse ;  /* 0x00000010ff107819 */ /* 0x100fe6000001160e */
[----:B------:R-:W-:Y:S02]  /*4490*/  SHF.R.U32.HI R116, RZ, 0x18, R14 ;  /* 0x00000018ff747819 */ /* 0x000fe4000001160e */
[----:B------:R-:W-:Y:S01]  /*44a0*/  LOP3.LUT R16, R16, 0xff, RZ, 0xc0, !PT ;  /* 0x000000ff10107812 */ /* 0x000fe200078ec0ff */
[----:B------:R-:W-:Y:S01]  /*44b0*/  @!P4 FADD.FTZ R193, -R193, -RZ ;  /* 0x800000ffc1c1c221 */ /* 0x000fe20000010100 */
[C---:B------:R-:W-:Y:S01]  /*44c0*/  LOP3.LUT R14, R15.reuse, 0xffff, RZ, 0xc0, !PT ;  /* 0x0000ffff0f0e7812 */ /* 0x040fe200078ec0ff */
[-C--:B------:R-:W-:Y:S01]  /*44d0*/  HMMA.16816.F32 R28, R100, R6.reuse, R28 ;  /* 0x00000006641c723c */ /* 0x080fe2000000181c */
[----:B------:R-:W-:Y:S01]  /*44e0*/  ISETP.LE.U32.AND P1, PT, R16, UR20, PT ;  /* 0x0000001410007c0c */ /* 0x000fe2000bf23070 */
[----:B------:R-:W-:Y:S01]  /*44f0*/  MUFU.EX2 R178, R19 ;  /* 0x0000001300b27308 */ /* 0x000fe20000000800 */
[----:B------:R-:W-:Y:S01]  /*4500*/  SHF.R.U32.HI R14, RZ, 0x8, R14 ;  /* 0x00000008ff0e7819 */ /* 0x000fe2000001160e */
[----:B------:R-:W-:Y:S01]  /*4510*/  @!P6 FADD.FTZ R190, -R190, -RZ ;  /* 0x800000ffbebee221 */ /* 0x000fe20000010100 */
[----:B------:R-:W-:Y:S02]  /*4520*/  LOP3.LUT R16, R15, 0xff, RZ, 0xc0, !PT ;  /* 0x000000ff0f107812 */ /* 0x000fe400078ec0ff */
[----:B------:R-:W-:Y:S01]  /*4530*/  LOP3.LUT R14, R14, 0xffff, RZ, 0xc0, !PT ;  /* 0x0000ffff0e0e7812 */ /* 0x000fe200078ec0ff */
[----:B------:R-:W-:Y:S01]  /*4540*/  HMMA.16816.F32 R32, R104, R6, R32 ;  /* 0x000000066820723c */ /* 0x000fe20000001820 */
[----:B------:R-:W-:Y:S02]  /*4550*/  ISETP.LE.U32.AND P4, PT, R16, UR20, PT ;  /* 0x0000001410007c0c */ /* 0x000fe4000bf83070 */
[----:B------:R-:W-:Y:S01]  /*4560*/  ISETP.LE.U32.AND P6, PT, R14, UR20, PT ;  /* 0x000000140e007c0c */ /* 0x000fe2000bfc3070 */
[-C--:B------:R-:W-:Y:S01]  /*4570*/  FFMA.FTZ R20, R201, -R170.reuse, R20 ;  /* 0x800000aac9147223 */ /* 0x080fe20000010014 */
[--C-:B------:R-:W-:Y:S01]  /*4580*/  SHF.R.U32.HI R4, RZ, 0x10, R15.reuse ;  /* 0x00000010ff047819 */ /* 0x100fe2000001160f */
[----:B------:R-:W-:Y:S01]  /*4590*/  @!P1 FADD.FTZ R191, -R191, -RZ ;  /* 0x800000ffbfbf9221 */ /* 0x000fe20000010100 */
[----:B------:R-:W-:Y:S01]  /*45a0*/  SHF.R.U32.HI R15, RZ, 0x18, R15 ;  /* 0x00000018ff0f7819 */ /* 0x000fe2000001160f */
[-C--:B------:R-:W-:Y:S01]  /*45b0*/  FFMA.FTZ R22, R156, -R170.reuse, R22 ;  /* 0x800000aa9c167223 */ /* 0x080fe20000010016 */
[----:B------:R-:W-:Y:S02]  /*45c0*/  LOP3.LUT R4, R4, 0xff, RZ, 0xc0, !PT ;  /* 0x000000ff04047812 */ /* 0x000fe400078ec0ff */
[----:B------:R-:W-:Y:S01]  /*45d0*/  ISETP.LE.U32.AND P5, PT, R116, UR20, PT ;  /* 0x0000001474007c0c */ /* 0x000fe2000bfa3070 */
[----:B------:R-:W-:Y:S01]  /*45e0*/  IMAD.MOV.U32 R156, RZ, RZ, 0x40 ;  /* 0x00000040ff9c7424 */ /* 0x000fe200078e00ff */
[----:B------:R-:W-:Y:S01]  /*45f0*/  LOP3.LUT R5, R8, 0xff, RZ, 0xc0, !PT ;  /* 0x000000ff08057812 */ /* 0x000fe200078ec0ff */
[----:B------:R-:W-:Y:S01]  /*4600*/  @!P4 FADD.FTZ R188, -R188, -RZ ;  /* 0x800000ffbcbcc221 */ /* 0x000fe20000010100 */
[----:B------:R-:W-:Y:S01]  /*4610*/  ISETP.LE.U32.AND P4, PT, R4, UR20, PT ;  /* 0x0000001404007c0c */ /* 0x000fe2000bf83070 */
[----:B------:R-:W-:Y:S01]  /*4620*/  @!P6 FADD.FTZ R186, -R186, -RZ ;  /* 0x800000ffbabae221 */ /* 0x000fe20000010100 */
[----:B------:R-:W-:Y:S01]  /*4630*/  ISETP.LE.U32.AND P6, PT, R15, UR20, PT ;  /* 0x000000140f007c0c */ /* 0x000fe2000bfc3070 */
[-C--:B------:R-:W-:Y:S01]  /*4640*/  FFMA.FTZ R29, R205, -R170.reuse, R29 ;  /* 0x800000aacd1d7223 */ /* 0x080fe2000001001d */
[----:B------:R-:W-:Y:S01]  /*4650*/  LOP3.LUT R4, R12, 0xff, RZ, 0xc0, !PT ;  /* 0x000000ff0c047812 */ /* 0x000fe200078ec0ff */
[----:B------:R-:W-:Y:S01]  /*4660*/  FFMA.FTZ R26, R198, -R170, R26 ;  /* 0x800000aac61a7223 */ /* 0x000fe2000001001a */
[----:B------:R-:W-:Y:S01]  /*4670*/  @P2 ISETP.GE.AND P1, PT, R246, R210, PT ;  /* 0x000000d2f600220c */ /* 0x000fe20003f26270 */
[-C--:B------:R-:W-:Y:S01]  /*4680*/  FFMA.FTZ R24, R196, -R170.reuse, R24 ;  /* 0x800000aac4187223 */ /* 0x080fe20000010018 */
[--C-:B------:R-:W-:Y:S01]  /*4690*/  SHF.R.U32.HI R14, RZ, 0x10, R8.reuse ;  /* 0x00000010ff0e7819 */ /* 0x100fe20000011608 */
[----:B------:R-:W-:Y:S01]  /*46a0*/  @!P5 FADD.FTZ R189, -R189, -RZ ;  /* 0x800000ffbdbdd221 */ /* 0x000fe20000010100 */
[----:B------:R-:W-:Y:S01]  /*46b0*/  @P2 FSEL R20, R20, -INF , !P1 ;  /* 0xff80000014142808 */ /* 0x000fe20004800000 */
[-C--:B------:R-:W-:Y:S01]  /*46c0*/  FFMA.FTZ R31, R195, -R170.reuse, R31 ;  /* 0x800000aac31f7223 */ /* 0x080fe2000001001f */
[----:B------:R-:W-:Y:S01]  /*46d0*/  @P2 FSEL R22, R22, -INF , !P1 ;  /* 0xff80000016162808 */ /* 0x000fe20004800000 */
[----:B------:R-:W-:Y:S01]  /*46e0*/  @!P4 FADD.FTZ R192, -R192, -RZ ;  /* 0x800000ffc0c0c221 */ /* 0x000fe20000010100 */
[----:B------:R-:W-:Y:S01]  /*46f0*/  ISETP.LE.U32.AND P4, PT, R4, UR20, PT ;  /* 0x0000001404007c0c */ /* 0x000fe2000bf83070 */
[----:B------:R-:W-:Y:S01]  /*4700*/  @!P6 FADD.FTZ R187, -R187, -RZ ;  /* 0x800000ffbbbbe221 */ /* 0x000fe20000010100 */
[----:B------:R-:W-:Y:S01]  /*4710*/  SHF.R.U32.HI R4, RZ, 0x8, R9 ;  /* 0x00000008ff047819 */ /* 0x000fe20000011609 */
[----:B------:R-:W-:Y:S01]  /*4720*/  FFMA.FTZ R20, R20, c[0x0][0x23c], -R115 ;  /* 0x00008f0014147a23 */ /* 0x000fe20000010873 */
[----:B------:R-:W-:Y:S01]  /*4730*/  ISETP.LE.U32.AND P6, PT, R5, UR20, PT ;  /* 0x0000001405007c0c */ /* 0x000fe2000bfc3070 */
[----:B------:R-:W-:Y:S01]  /*4740*/  FFMA.FTZ R22, R22, c[0x0][0x23c], -R109 ;  /* 0x00008f0016167a23 */ /* 0x000fe2000001086d */
[----:B------:R-:W-:Y:S01]  /*4750*/  LOP3.LUT R4, R4, 0xffff, RZ, 0xc0, !PT ;  /* 0x0000ffff04047812 */ /* 0x000fe200078ec0ff */
[-C--:B------:R-:W-:Y:S01]  /*4760*/  FFMA.FTZ R33, R209, -R170.reuse, R33 ;  /* 0x800000aad1217223 */ /* 0x080fe20000010021 */
[----:B------:R-:W-:Y:S01]  /*4770*/  @P2 FSEL R24, R24, -INF , !P1 ;  /* 0xff80000018182808 */ /* 0x000fe20004800000 */
[-C--:B------:R-:W-:Y:S01]  /*4780*/  FFMA.FTZ R35, R200, -R170.reuse, R35 ;  /* 0x800000aac8237223 */ /* 0x080fe20000010023 */
[----:B------:R-:W-:Y:S01]  /*4790*/  @P2 FSEL R26, R26, -INF , !P1 ;  /* 0xff8000001a1a2808 */ /* 0x000fe20004800000 */
[----:B------:R-:W2:Y:S01]  /*47a0*/  MUFU.EX2 R177, R20 ;  /* 0x0000001400b17308 */ /* 0x000ea20000000800 */
[----:B------:R-:W-:Y:S01]  /*47b0*/  ISETP.LE.U32.AND P1, PT, R4, UR20, PT ;  /* 0x0000001404007c0c */ /* 0x000fe2000bf23070 */
[----:B------:R-:W-:Y:S01]  /*47c0*/  FFMA.FTZ R21, R200, -R170, R21 ;  /* 0x800000aac8157223 */ /* 0x000fe20000010015 */
[----:B------:R-:W-:Y:S01]  /*47d0*/  @P2 ISETP.GE.AND P5, PT, R247, R210, PT ;  /* 0x000000d2f700220c */ /* 0x000fe20003fa6270 */
[-C--:B------:R-:W-:Y:S01]  /*47e0*/  FFMA.FTZ R23, R194, -R170.reuse, R23 ;  /* 0x800000aac2177223 */ /* 0x080fe20000010017 */
[----:B------:R-:W-:Y:S01]  /*47f0*/  LOP3.LUT R5, R12, 0xffff, RZ, 0xc0, !PT ;  /* 0x0000ffff0c057812 */ /* 0x000fe200078ec0ff */
[-C--:B------:R-:W-:Y:S01]  /*4800*/  FFMA.FTZ R27, R197, -R170.reuse, R27 ;  /* 0x800000aac51b7223 */ /* 0x080fe2000001001b */
[----:B------:R-:W-:Y:S01]  /*4810*/  LOP3.LUT R4, R14, 0xff, RZ, 0xc0, !PT ;  /* 0x000000ff0e047812 */ /* 0x000fe200078ec0ff */
[-C--:B------:R-:W-:Y:S01]  /*4820*/  FFMA.FTZ R25, R195, -R170.reuse, R25 ;  /* 0x800000aac3197223 */ /* 0x080fe20000010019 */
[----:B------:R-:W-:Y:S01]  /*4830*/  @P2 FSEL R21, R21, -INF , !P5 ;  /* 0xff80000015152808 */ /* 0x000fe20006800000 */
[----:B------:R-:W-:Y:S01]  /*4840*/  @!P6 FADD.FTZ R183, -R183, -RZ ;  /* 0x800000ffb7b7e221 */ /* 0x000fe20000010100 */
[----:B------:R-:W-:Y:S01]  /*4850*/  SHF.R.U32.HI R8, RZ, 0x18, R8 ;  /* 0x00000018ff087819 */ /* 0x000fe20000011608 */
[----:B------:R-:W-:Y:S01]  /*4860*/  @!P4 FADD.FTZ R181, -R181, -RZ ;  /* 0x800000ffb5b5c221 */ /* 0x000fe20000010100 */
[----:B------:R-:W-:Y:S01]  /*4870*/  @P2 FSEL R23, R23, -INF , !P5 ;  /* 0xff80000017172808 */ /* 0x000fe20006800000 */
[----:B------:R-:W-:Y:S01]  /*4880*/  @!P1 FADD.FTZ R182, -R182, -RZ ;  /* 0x800000ffb6b69221 */ /* 0x000fe20000010100 */
[----:B------:R-:W-:Y:S01]  /*4890*/  @P2 FSEL R25, R25, -INF , !P5 ;  /* 0xff80000019192808 */ /* 0x000fe20006800000 */
[----:B------:R-:W-:Y:S01]  /*48a0*/  FFMA.FTZ R21, R21, c[0x0][0x23c], -R115 ;  /* 0x00008f0015157a23 */ /* 0x000fe20000010873 */
[----:B------:R-:W-:Y:S01]  /*48b0*/  @P2 FSEL R27, R27, -INF , !P5 ;  /* 0xff8000001b1b2808 */ /* 0x000fe20006800000 */
[----:B------:R-:W-:Y:S01]  /*48c0*/  FFMA.FTZ R23, R23, c[0x0][0x23c], -R109 ;  /* 0x00008f0017177a23 */ /* 0x000fe2000001086d */
[----:B------:R-:W-:Y:S01]  /*48d0*/  ISETP.LE.U32.AND P5, PT, R4, UR20, PT ;  /* 0x0000001404007c0c */ /* 0x000fe2000bfa3070 */
[----:B------:R-:W-:Y:S01]  /*48e0*/  FFMA.FTZ R25, R25, c[0x0][0x23c], -R108 ;  /* 0x00008f0019197a23 */ /* 0x000fe2000001086c */
[----:B------:R-:W-:Y:S01]  /*48f0*/  SHF.R.U32.HI R4, RZ, 0x8, R5 ;  /* 0x00000008ff047819 */ /* 0x000fe20000011605 */
[--C-:B------:R-:W-:Y:S01]  /*4900*/  FFMA.FTZ R26, R26, c[0x0][0x23c], -R0.reuse ;  /* 0x00008f001a1a7a23 */ /* 0x100fe20000010800 */
[----:B------:R-:W-:Y:S01]  /*4910*/  ISETP.LE.U32.AND P6, PT, R8, UR20, PT ;  /* 0x0000001408007c0c */ /* 0x000fe2000bfc3070 */
[----:B------:R-:W-:Y:S01]  /*4920*/  FFMA.FTZ R27, R27, c[0x0][0x23c], -R0 ;  /* 0x00008f001b1b7a23 */ /* 0x000fe20000010800 */
[----:B------:R-:W-:Y:S01]  /*4930*/  LOP3.LUT R4, R4, 0xffff, RZ, 0xc0, !PT ;  /* 0x0000ffff04047812 */ /* 0x000fe200078ec0ff */
[----:B------:R-:W-:Y:S01]  /*4940*/  FFMA.FTZ R24, R24, c[0x0][0x23c], -R108 ;  /* 0x00008f0018187a23 */ /* 0x000fe2000001086c */
[----:B------:R-:W-:Y:S01]  /*4950*/  SHF.R.U32.HI R5, RZ, 0x10, R12 ;  /* 0x00000010ff057819 */ /* 0x000fe2000001160c */
[----:B------:R-:W-:Y:S01]  /*4960*/  MUFU.EX2 R176, R21 ;  /* 0x0000001500b07308 */ /* 0x000fe20000000800 */
[----:B------:R-:W-:Y:S01]  /*4970*/  ISETP.LE.U32.AND P1, PT, R4, UR20, PT ;  /* 0x0000001404007c0c */ /* 0x000fe2000bf23070 */
[-C--:B------:R-:W-:Y:S01]  /*4980*/  FFMA.FTZ R28, R206, -R170.reuse, R28 ;  /* 0x800000aace1c7223 */ /* 0x080fe2000001001c */
[----:B------:R-:W-:Y:S01]  /*4990*/  LOP3.LUT R5, R5, 0xff, RZ, 0xc0, !PT ;  /* 0x000000ff05057812 */ /* 0x000fe200078ec0ff */
[----:B------:R-:W-:Y:S01]  /*49a0*/  @!P5 FADD.FTZ R185, -R185, -RZ ;  /* 0x800000ffb9b9d221 */ /* 0x000fe20000010100 */
[----:B------:R-:W-:Y:S01]  /*49b0*/  LOP3.LUT R4, R111, 0xff, RZ, 0xc0, !PT ;  /* 0x000000ff6f047812 */ /* 0x000fe200078ec0ff */
[-C--:B------:R-:W-:Y:S01]  /*49c0*/  FFMA.FTZ R30, R196, -R170.reuse, R30 ;  /* 0x800000aac41e7223 */ /* 0x080fe2000001001e */
[----:B------:R-:W-:Y:S01]  /*49d0*/  ISETP.LE.U32.AND P5, PT, R5, UR20, PT ;  /* 0x0000001405007c0c */ /* 0x000fe2000bfa3070 */
[----:B------:R-:W-:Y:S01]  /*49e0*/  @!P6 FADD.FTZ R184, -R184, -RZ ;  /* 0x800000ffb8b8e221 */ /* 0x000fe20000010100 */
[----:B------:R-:W-:Y:S01]  /*49f0*/  ISETP.LE.U32.AND P6, PT, R4, UR20, PT ;  /* 0x0000001404007c0c */ /* 0x000fe2000bfc3070 */
[----:B------:R-:W4:Y:S01]  /*4a00*/  MUFU.EX2 R174, R23 ;  /* 0x0000001700ae7308 */ /* 0x000f220000000800 */
[--C-:B------:R-:W-:Y:S01]  /*4a10*/  SHF.R.U32.HI R4, RZ, 0x18, R111.reuse ;  /* 0x00000018ff047819 */ /* 0x100fe2000001166f */
[-C--:B------:R-:W-:Y:S01]  /*4a20*/  FFMA.FTZ R32, R208, -R170.reuse, R32 ;  /* 0x800000aad0207223 */ /* 0x080fe20000010020 */
[----:B------:R-:W-:Y:S01]  /*4a30*/  SHF.R.U32.HI R12, RZ, 0x18, R12 ;  /* 0x00000018ff0c7819 */ /* 0x000fe2000001160c */
[----:B------:R-:W-:Y:S01]  /*4a40*/  @!P1 FADD.FTZ R180, -R180, -RZ ;  /* 0x800000ffb4b49221 */ /* 0x000fe20000010100 */
[----:B------:R-:W-:Y:S01]  /*4a50*/  ISETP.LE.U32.AND P1, PT, R4, UR20, PT ;  /* 0x0000001404007c0c */ /* 0x000fe2000bf23070 */
[----:B------:R-:W-:Y:S01]  /*4a60*/  FFMA.FTZ R34, R201, -R170, R34 ;  /* 0x800000aac9227223 */ /* 0x000fe20000010022 */
[----:B------:R-:W-:Y:S02]  /*4a70*/  LOP3.LUT R4, R111, 0xffff, RZ, 0xc0, !PT ;  /* 0x0000ffff6f047812 */ /* 0x000fe400078ec0ff */
[----:B------:R-:W-:Y:S01]  /*4a80*/  ISETP.LE.U32.AND P4, PT, R12, UR20, PT ;  /* 0x000000140c007c0c */ /* 0x000fe2000bf83070 */
[----:B-1----:R-:W-:Y:S01]  /*4a90*/  @!P5 FADD.FTZ R179, -R179, -RZ ;  /* 0x800000ffb3b3d221 */ /* 0x002fe20000010100 */
[----:B------:R-:W-:Y:S01]  /*4aa0*/  SHF.R.U32.HI R4, RZ, 0x8, R4 ;  /* 0x00000008ff047819 */ /* 0x000fe20000011604 */
[----:B------:R-:W1:Y:S01]  /*4ab0*/  MUFU.EX2 R175, R22 ;  /* 0x0000001600af7308 */ /* 0x000e620000000800 */
[-C--:B------:R-:W-:Y:S01]  /*4ac0*/  @P2 ISETP.GE.AND P5, PT, R248, R210.reuse, PT ;  /* 0x000000d2f800220c */ /* 0x080fe20003fa6270 */
[----:B--2---:R-:W-:Y:S01]  /*4ad0*/  @!P6 FADD.FTZ R177, -R177, -RZ ;  /* 0x800000ffb1b1e221 */ /* 0x004fe20000010100 */
[----:B------:R-:W-:Y:S02]  /*4ae0*/  LOP3.LUT R4, R4, 0xffff, RZ, 0xc0, !PT ;  /* 0x0000ffff04047812 */ /* 0x000fe400078ec0ff */
[----:B------:R-:W-:Y:S02]  /*4af0*/  @P2 FSEL R28, R28, -INF , !P5 ;  /* 0xff8000001c1c2808 */ /* 0x000fe40006800000 */
[----:B------:R-:W-:Y:S02]  /*4b00*/  @P2 FSEL R30, R30, -INF , !P5 ;  /* 0xff8000001e1e2808 */ /* 0x000fe40006800000 */
[----:B------:R-:W-:Y:S01]  /*4b10*/  @P2 FSEL R32, R32, -INF , !P5 ;  /* 0xff80000020202808 */ /* 0x000fe20006800000 */
[----:B------:R-:W-:Y:S01]  /*4b20*/  @!P4 FADD.FTZ R178, -R178, -RZ ;  /* 0x800000ffb2b2c221 */ /* 0x000fe20000010100 */
[----:B------:R-:W-:Y:S01]  /*4b30*/  @P2 FSEL R34, R34, -INF , !P5 ;  /* 0xff80000022222808 */ /* 0x000fe20006800000 */
[----:B------:R-:W-:Y:S01]  /*4b40*/  MUFU.EX2 R172, R25 ;  /* 0x0000001900ac7308 */ /* 0x000fe20000000800 */
[----:B------:R-:W-:Y:S01]  /*4b50*/  ISETP.LE.U32.AND P5, PT, R4, UR20, PT ;  /* 0x0000001404007c0c */ /* 0x000fe2000bfa3070 */
[----:B----4-:R-:W-:Y:S01]  /*4b60*/  @!P1 FADD.FTZ R174, -R174, -RZ ;  /* 0x800000ffaeae9221 */ /* 0x010fe20000010100 */
[----:B------:R-:W-:Y:S01]  /*4b70*/  SHF.R.U32.HI R4, RZ, 0x10, R111 ;  /* 0x00000010ff047819 */ /* 0x000fe2000001166f */
[----:B------:R-:W-:Y:S01]  /*4b80*/  FFMA.FTZ R32, R32, c[0x0][0x23c], -R115 ;  /* 0x00008f0020207a23 */ /* 0x000fe20000010873 */
[----:B------:R-:W-:Y:S01]  /*4b90*/  LOP3.LUT R5, R110, 0xff, RZ, 0xc0, !PT ;  /* 0x000000ff6e057812 */ /* 0x000fe200078ec0ff */
[----:B------:R-:W-:Y:S01]  /*4ba0*/  FFMA.FTZ R30, R30, c[0x0][0x23c], -R0 ;  /* 0x00008f001e1e7a23 */ /* 0x000fe20000010800 */
[----:B------:R-:W-:Y:S01]  /*4bb0*/  @P2 ISETP.GE.AND P4, PT, R249, R210, PT ;  /* 0x000000d2f900220c */ /* 0x000fe20003f86270 */
[----:B------:R-:W-:Y:S01]  /*4bc0*/  FFMA.FTZ R34, R34, c[0x0][0x23c], -R109 ;  /* 0x00008f0022227a23 */ /* 0x000fe2000001086d */
[----:B------:R-:W-:Y:S01]  /*4bd0*/  LOP3.LUT R4, R4, 0xff, RZ, 0xc0, !PT ;  /* 0x000000ff04047812 */ /* 0x000fe200078ec0ff */
[----:B------:R-:W-:Y:S01]  /*4be0*/  MUFU.EX2 R171, R26 ;  /* 0x0000001a00ab7308 */ /* 0x000fe20000000800 */
[----:B------:R-:W-:Y:S01]  /*4bf0*/  ISETP.LE.U32.AND P6, PT, R5, UR20, PT ;  /* 0x0000001405007c0c */ /* 0x000fe2000bfc3070 */
[----:B------:R-:W-:Y:S01]  /*4c00*/  FFMA.FTZ R28, R28, c[0x0][0x23c], -R108 ;  /* 0x00008f001c1c7a23 */ /* 0x000fe2000001086c */
[----:B------:R-:W-:Y:S01]  /*4c10*/  LOP3.LUT R5, R110, 0xffff, RZ, 0xc0, !PT ;  /* 0x0000ffff6e057812 */ /* 0x000fe200078ec0ff */
[----:B------:R-:W-:Y:S01]  /*4c20*/  @!P5 FADD.FTZ R176, -R176, -RZ ;  /* 0x800000ffb0b0d221 */ /* 0x000fe20000010100 */
[----:B------:R-:W-:Y:S02]  /*4c30*/  @P2 FSEL R29, R29, -INF , !P4 ;  /* 0xff8000001d1d2808 */ /* 0x000fe40006000000 */
[----:B------:R-:W-:Y:S02]  /*4c40*/  @P2 FSEL R31, R31, -INF , !P4 ;  /* 0xff8000001f1f2808 */ /* 0x000fe40006000000 */
[----:B------:R-:W-:Y:S01]  /*4c50*/  @P2 FSEL R33, R33, -INF , !P4 ;  /* 0xff80000021212808 */ /* 0x000fe20006000000 */
[----:B------:R-:W2:Y:S01]  /*4c60*/  MUFU.EX2 R123, R27 ;  /* 0x0000001b007b7308 */ /* 0x000ea20000000800 */
[----:B------:R-:W-:Y:S01]  /*4c70*/  @P2 FSEL R35, R35, -INF , !P4 ;  /* 0xff80000023232808 */ /* 0x000fe20006000000 */
[----:B------:R-:W-:Y:S01]  /*4c80*/  FFMA.FTZ R0, R31, c[0x0][0x23c], -R0 ;  /* 0x00008f001f007a23 */ /* 0x000fe20000010800 */
[----:B------:R-:W-:Y:S01]  /*4c90*/  ISETP.LE.U32.AND P4, PT, R4, UR20, PT ;  /* 0x0000001404007c0c */ /* 0x000fe2000bf83070 */
[----:B------:R-:W-:Y:S01]  /*4ca0*/  FFMA.FTZ R115, R33, c[0x0][0x23c], -R115 ;  /* 0x00008f0021737a23 */ /* 0x000fe20000010873 */
[----:B------:R-:W-:Y:S01]  /*4cb0*/  SHF.R.U32.HI R4, RZ, 0x18, R110 ;  /* 0x00000018ff047819 */ /* 0x000fe2000001166e */
[----:B------:R-:W-:Y:S01]  /*4cc0*/  FFMA.FTZ R109, R35, c[0x0][0x23c], -R109 ;  /* 0x00008f00236d7a23 */ /* 0x000fe2000001086d */
[----:B------:R-:W-:Y:S01]  /*4cd0*/  SHF.R.U32.HI R5, RZ, 0x8, R5 ;  /* 0x00000008ff057819 */ /* 0x000fe20000011605 */
[----:B------:R-:W-:Y:S01]  /*4ce0*/  FFMA.FTZ R108, R29, c[0x0][0x23c], -R108 ;  /* 0x00008f001d6c7a23 */ /* 0x000fe2000001086c */
[----:B------:R-:W-:Y:S01]  /*4cf0*/  SHF.R.U32.HI R110, RZ, 0x10, R110 ;  /* 0x00000010ff6e7819 */ /* 0x000fe2000001166e */
[----:B------:R-:W4:Y:S01]  /*4d00*/  MUFU.EX2 R119, R115 ;  /* 0x0000007300777308 */ /* 0x000f220000000800 */
[----:B------:R-:W-:Y:S02]  /*4d10*/  ISETP.LE.U32.AND P5, PT, R4, UR20, PT ;  /* 0x0000001404007c0c */ /* 0x000fe4000bfa3070 */
[----:B------:R-:W-:Y:S02]  /*4d20*/  LOP3.LUT R4, R5, 0xffff, RZ, 0xc0, !PT ;  /* 0x0000ffff05047812 */ /* 0x000fe400078ec0ff */
[----:B------:R-:W-:Y:S01]  /*4d30*/  LOP3.LUT R110, R110, 0xff, RZ, 0xc0, !PT ;  /* 0x000000ff6e6e7812 */ /* 0x000fe200078ec0ff */
[----:B-1----:R-:W-:Y:S01]  /*4d40*/  @!P4 FADD.FTZ R175, -R175, -RZ ;  /* 0x800000ffafafc221 */ /* 0x002fe20000010100 */
[----:B------:R-:W-:Y:S02]  /*4d50*/  ISETP.LE.U32.AND P1, PT, R4, UR20, PT ;  /* 0x0000001404007c0c */ /* 0x000fe4000bf23070 */
[----:B------:R-:W-:Y:S01]  /*4d60*/  ISETP.LE.U32.AND P4, PT, R110, UR20, PT ;  /* 0x000000146e007c0c */ /* 0x000fe2000bf83070 */
[----:B------:R1:W-:Y:S01]  /*4d70*/  MUFU.EX2 R115, R0 ;  /* 0x0000000000737308 */ /* 0x0003e20000000800 */
[----:B------:R-:W-:Y:S02]  /*4d80*/  SHF.R.U32.HI R4, RZ, 0x8, R202 ;  /* 0x00000008ff047819 */ /* 0x000fe400000116ca */
[----:B------:R-:W-:Y:S01]  /*4d90*/  LOP3.LUT R8, R10, 0xffff, RZ, 0xc0, !PT ;  /* 0x0000ffff0a087812 */ /* 0x000fe200078ec0ff */
[----:B--2---:R-:W-:Y:S01]  /*4da0*/  @!P5 FADD.FTZ R123, -R123, -RZ ;  /* 0x800000ff7b7bd221 */ /* 0x004fe20000010100 */
[----:B------:R-:W-:Y:S02]  /*4db0*/  LOP3.LUT R4, R4, 0xffff, RZ, 0xc0, !PT ;  /* 0x0000ffff04047812 */ /* 0x000fe400078ec0ff */
[----:B------:R-:W-:Y:S02]  /*4dc0*/  LOP3.LUT R5, R203, 0xff, RZ, 0xc0, !PT ;  /* 0x000000ffcb057812 */ /* 0x000fe400078ec0ff */
[----:B------:R-:W-:Y:S01]  /*4dd0*/  LOP3.LUT R7, R10, 0xff, RZ, 0xc0, !PT ;  /* 0x000000ff0a077812 */ /* 0x000fe200078ec0ff */
[----:B------:R-:W-:Y:S01]  /*4de0*/  @!P1 FADD.FTZ R172, -R172, -RZ ;  /* 0x800000ffacac9221 */ /* 0x000fe20000010100 */
[----:B------:R-:W-:Y:S01]  /*4df0*/  ISETP.LE.U32.AND P1, PT, R4, UR20, PT ;  /* 0x0000001404007c0c */ /* 0x000fe2000bf23070 */
[----:B------:R-:W-:Y:S01]  /*4e00*/  @!P4 FADD.FTZ R171, -R171, -RZ ;  /* 0x800000ffababc221 */ /* 0x000fe20000010100 */
[----:B------:R-:W-:Y:S01]  /*4e10*/  SHF.R.U32.HI R4, RZ, 0x8, R8 ;  /* 0x00000008ff047819 */ /* 0x000fe20000011608 */
[----:B------:R-:W2:Y:S01]  /*4e20*/  MUFU.EX2 R118, R34 ;  /* 0x0000002200767308 */ /* 0x000ea20000000800 */
[----:B------:R-:W-:Y:S02]  /*4e30*/  ISETP.LE.U32.AND P4, PT, R5, UR20, PT ;  /* 0x0000001405007c0c */ /* 0x000fe4000bf83070 */
[----:B------:R-:W-:Y:S02]  /*4e40*/  LOP3.LUT R5, R4, 0xffff, RZ, 0xc0, !PT ;  /* 0x0000ffff04057812 */ /* 0x000fe400078ec0ff */
[----:B------:R-:W-:Y:S02]  /*4e50*/  F2FP.RELU.PACK_AB R4, R190, R193 ;  /* 0x000000c1be04723e */ /* 0x000fe400000008ff */
[----:B------:R-:W-:Y:S02]  /*4e60*/  ISETP.LE.U32.AND P5, PT, R7, UR20, PT ;  /* 0x0000001407007c0c */ /* 0x000fe4000bfa3070 */
[----:B------:R-:W-:Y:S01]  /*4e70*/  F2FP.RELU.PACK_AB R7, R189, R191 ;  /* 0x000000bfbd07723e */ /* 0x000fe200000008ff */
[----:B------:R3:W-:Y:S01]  /*4e80*/  STS [R211+0xe000], R4 ;  /* 0x00e00004d3007388 */ /* 0x0007e20000000800 */
[--C-:B------:R-:W-:Y:S01]  /*4e90*/  SHF.R.U32.HI R6, RZ, 0x10, R10.reuse ;  /* 0x00000010ff067819 */ /* 0x100fe2000001160a */
[----:B----4-:R-:W-:Y:S01]  /*4ea0*/  @!P1 FADD.FTZ R119, -R119, -RZ ;  /* 0x800000ff77779221 */ /* 0x010fe20000010100 */
[----:B-1----:R-:W-:Y:S01]  /*4eb0*/  F2FP.RELU.PACK_AB R0, R178, R179 ;  /* 0x000000b3b200723e */ /* 0x002fe200000008ff */
[----:B------:R1:W-:Y:S01]  /*4ec0*/  STS [R211+0xe400], R7 ;  /* 0x00e40007d3007388 */ /* 0x0003e20000000800 */
[----:B------:R-:W-:Y:S01]  /*4ed0*/  LOP3.LUT R6, R6, 0xff, RZ, 0xc0, !PT ;  /* 0x000000ff06067812 */ /* 0x000fe200078ec0ff */
[----:B------:R-:W4:Y:S01]  /*4ee0*/  MUFU.EX2 R120, R32 ;  /* 0x0000002000787308 */ /* 0x000f220000000800 */
[----:B------:R-:W-:Y:S01]  /*4ef0*/  SHF.R.U32.HI R9, RZ, 0x18, R10 ;  /* 0x00000018ff097819 */ /* 0x000fe2000001160a */
[----:B------:R4:W-:Y:S01]  /*4f00*/  STS [R218+0xe400], R0 ;  /* 0x00e40000da007388 */ /* 0x0009e20000000800 */
[----:B------:R-:W-:Y:S02]  /*4f10*/  ISETP.LE.U32.AND P1, PT, R6, UR20, PT ;  /* 0x0000001406007c0c */ /* 0x000fe4000bf23070 */
[----:B------:R-:W-:Y:S02]  /*4f20*/  F2FP.RELU.PACK_AB R6, R186, R188 ;  /* 0x000000bcba06723e */ /* 0x000fe400000008ff */
[----:B------:R-:W-:Y:S01]  /*4f30*/  SEL R156, R156, 0xffffffc0, !P3 ;  /* 0xffffffc09c9c7807 */ /* 0x000fe20005800000 */
[----:B--2---:R-:W-:Y:S01]  /*4f40*/  @!P4 FADD.FTZ R118, -R118, -RZ ;  /* 0x800000ff7676c221 */ /* 0x004fe20000010100 */
[----:B------:R-:W-:Y:S01]  /*4f50*/  ISETP.LE.U32.AND P4, PT, R5, UR20, PT ;  /* 0x0000001405007c0c */ /* 0x000fe2000bf83070 */
[----:B------:R-:W2:Y:S01]  /*4f60*/  MUFU.EX2 R173, R24 ;  /* 0x0000001800ad7308 */ /* 0x000ea20000000800 */
[----:B------:R-:W-:Y:S02]  /*4f70*/  F2FP.RELU.PACK_AB R5, R187, R192 ;  /* 0x000000c0bb05723e */ /* 0x000fe400000008ff */
[----:B---3--:R-:W-:Y:S07]  /*4f80*/  F2FP.RELU.PACK_AB R4, R180, R181 ;  /* 0x000000b5b404723e */ /* 0x008fee00000008ff */
[----:B------:R-:W3:Y:S01]  /*4f90*/  MUFU.EX2 R116, R109 ;  /* 0x0000006d00747308 */ /* 0x000ee20000000800 */
[----:B-1----:R-:W-:Y:S01]  /*4fa0*/  F2FP.RELU.PACK_AB R7, R182, R183 ;  /* 0x000000b7b607723e */ /* 0x002fe200000008ff */
[----:B------:R1:W-:Y:S01]  /*4fb0*/  STS [R218+0xe000], R4 ;  /* 0x00e00004da007388 */ /* 0x0003e20000000800 */
[----:B----4-:R-:W-:Y:S01]  /*4fc0*/  @!P0 FADD.FTZ R120, -R120, -RZ ;  /* 0x800000ff78788221 */ /* 0x010fe20000010100 */
[----:B------:R-:W-:Y:S02]  /*4fd0*/  ISETP.LE.U32.AND P0, PT, R9, UR20, PT ;  /* 0x0000001409007c0c */ /* 0x000fe4000bf03070 */
[----:B------:R4:W-:Y:S02]  /*4fe0*/  STS [R211+0xf000], R6 ;  /* 0x00f00006d3007388 */ /* 0x0009e40000000800 */
[----:B------:R-:W-:Y:S02]  /*4ff0*/  F2FP.RELU.PACK_AB R0, R119, R120 ;  /* 0x000000787700723e */ /* 0x000fe400000008ff */
[----:B------:R-:W4:Y:S01]  /*5000*/  MUFU.EX2 R122, R28 ;  /* 0x0000001c007a7308 */ /* 0x000f220000000800 */
[----:B------:R4:W-:Y:S01]  /*5010*/  STS [R211+0xf400], R5 ;  /* 0x00f40005d3007388 */ /* 0x0009e20000000800 */
[----:B--2---:R-:W-:Y:S01]  /*5020*/  @!P6 FADD.FTZ R173, -R173, -RZ ;  /* 0x800000ffadade221 */ /* 0x004fe20000010100 */
[----:B------:R-:W-:Y:S02]  /*5030*/  ISETP.LE.U32.AND P6, PT, R204, UR20, PT ;  /* 0x00000014cc007c0c */ /* 0x000fe4000bfc3070 */
[----:B------:R2:W-:Y:S02]  /*5040*/  STS [R218+0xf000], R7 ;  /* 0x00f00007da007388 */ /* 0x0005e40000000800 */
[----:B------:R-:W-:Y:S01]  /*5050*/  @!P0 FADD.FTZ R115, -R115, -RZ ;  /* 0x800000ff73738221 */ /* 0x000fe20000010100 */
[----:B------:R-:W-:Y:S02]  /*5060*/  FSETP.GE.FTZ.AND P0, PT, R180, RZ, PT ;  /* 0x000000ffb400720b */ /* 0x000fe40003f16000 */
[----:B------:R-:W2:Y:S06]  /*5070*/  MUFU.EX2 R117, R30 ;  /* 0x0000001e00757308 */ /* 0x000eac0000000800 */
[----:B---3--:R-:W-:Y:S01]  /*5080*/  @!P6 FADD.FTZ R116, -R116, -RZ ;  /* 0x800000ff7474e221 */ /* 0x008fe20000010100 */
[C---:B-1----:R-:W-:Y:S03]  /*5090*/  F2FP.RELU.PACK_AB R4, R174.reuse, R175 ;  /* 0x000000afae04723e */ /* 0x042fe600000008ff */
[----:B------:R-:W1:Y:S01]  /*50a0*/  MUFU.EX2 R121, R108 ;  /* 0x0000006c00797308 */ /* 0x000e620000000800 */
[----:B------:R-:W-:Y:S02]  /*50b0*/  FSETP.GE.FTZ.AND P6, PT, R174, RZ, PT ;  /* 0x000000ffae00720b */ /* 0x000fe40003fd6000 */
[----:B----4-:R-:W-:Y:S01]  /*50c0*/  F2FP.RELU.PACK_AB R6, R184, R185 ;  /* 0x000000b9b806723e */ /* 0x010fe200000008ff */
[----:B------:R-:W-:Y:S01]  /*50d0*/  @!P5 FADD.FTZ R122, -R122, -RZ ;  /* 0x800000ff7a7ad221 */ /* 0x000fe20000010100 */
[----:B------:R-:W-:Y:S02]  /*50e0*/  FSETP.GE.FTZ.AND P5, PT, R193, RZ, PT ;  /* 0x000000ffc100720b */ /* 0x000fe40003fb6000 */
[----:B------:R-:W-:Y:S01]  /*50f0*/  F2FP.RELU.PACK_AB R5, R176, R177 ;  /* 0x000000b1b005723e */ /* 0x000fe200000008ff */
[----:B------:R3:W-:Y:S01]  /*5100*/  STS [R218+0xf400], R6 ;  /* 0x00f40006da007388 */ /* 0x0007e20000000800 */
[----:B--2---:R-:W-:Y:S03]  /*5110*/  F2FP.RELU.PACK_AB R7, R172, R173 ;  /* 0x000000adac07723e */ /* 0x004fe600000008ff */
[----:B------:R2:W-:Y:S01]  /*5120*/  STS [R216+0xe000], R5 ;  /* 0x00e00005d8007388 */ /* 0x0005e20000000800 */
[----:B------:R-:W-:Y:S01]  /*5130*/  @!P1 FADD.FTZ R117, -R117, -RZ ;  /* 0x800000ff75759221 */ /* 0x000fe20000010100 */
[----:B------:R-:W-:Y:S02]  /*5140*/  FSETP.GE.FTZ.AND P1, PT, R181, RZ, PT ;  /* 0x000000ffb500720b */ /* 0x000fe40003f36000 */
[----:B------:R4:W-:Y:S04]  /*5150*/  STS [R216+0xe400], R4 ;  /* 0x00e40004d8007388 */ /* 0x0009e80000000800 */
[----:B------:R4:W-:Y:S01]  /*5160*/  STS [R217+0xe000], R0 ;  /* 0x00e00000d9007388 */ /* 0x0009e20000000800 */
[----:B-1----:R-:W-:Y:S01]  /*5170*/  @!P4 FADD.FTZ R121, -R121, -RZ ;  /* 0x800000ff7979c221 */ /* 0x002fe20000010100 */
[----:B------:R-:W-:Y:S01]  /*5180*/  FSETP.GE.FTZ.AND P4, PT, R190, RZ, PT ;  /* 0x000000ffbe00720b */ /* 0x000fe20003f96000 */
[----:B------:R-:W-:Y:S01]  /*5190*/  IMAD.IADD R108, R159, 0x1, R156 ;  /* 0x000000019f6c7824 */ /* 0x000fe200078e029c */
[----:B---3--:R-:W-:Y:S02]  /*51a0*/  F2FP.RELU.PACK_AB R6, R123, R171 ;  /* 0x000000ab7b06723e */ /* 0x008fe400000008ff */
[----:B--2---:R-:W-:Y:S02]  /*51b0*/  F2FP.RELU.PACK_AB R5, R116, R118 ;  /* 0x000000767405723e */ /* 0x004fe400000008ff */
[----:B----4-:R-:W-:Y:S03]  /*51c0*/  F2FP.RELU.PACK_AB R4, R121, R122 ;  /* 0x0000007a7904723e */ /* 0x010fe600000008ff */
[----:B------:R-:W-:Y:S01]  /*51d0*/  STS [R217+0xe400], R5 ;  /* 0x00e40005d9007388 */ /* 0x000fe20000000800 */
[----:B------:R-:W-:Y:S03]  /*51e0*/  F2FP.RELU.PACK_AB R0, R115, R117 ;  /* 0x000000757300723e */ /* 0x000fe600000008ff */
[----:B------:R-:W-:Y:S04]  /*51f0*/  STS [R216+0xf000], R7 ;  /* 0x00f00007d8007388 */ /* 0x000fe80000000800 */
[----:B------:R-:W-:Y:S04]  /*5200*/  STS [R216+0xf400], R6 ;  /* 0x00f40006d8007388 */ /* 0x000fe80000000800 */
[----:B------:R-:W-:Y:S04]  /*5210*/  STS [R217+0xf000], R4 ;  /* 0x00f00004d9007388 */ /* 0x000fe80000000800 */
[----:B------:R1:W-:Y:S04]  /*5220*/  STS [R217+0xf400], R0 ;  /* 0x00f40000d9007388 */ /* 0x0003e80000000800 */
[----:B------:R-:W2:Y:S08]  /*5230*/  LDSM.16.M88.4 R32, [R159+0x4000] ;  /* 0x004000009f20783b */ /* 0x000eb00000000200 */
[----:B------:R-:W3:Y:S08]  /*5240*/  LDSM.16.M88.4 R28, [R159+0x5000] ;  /* 0x005000009f1c783b */ /* 0x000ef00000000200 */
[----:B------:R-:W4:Y:S01]  /*5250*/  LDSM.16.M88.4 R100, [R162+0x4000] ;  /* 0x00400000a264783b */ /* 0x000f220000000200 */
[----:B-1----:R-:W-:Y:S07]  /*5260*/  IMAD.IADD R0, R156, 0x1, R162 ;  /* 0x000000019c007824 */ /* 0x002fee00078e02a2 */
[----:B------:R-:W1:Y:S01]  /*5270*/  LDSM.16.M88.4 R104, [R162+0x5000] ;  /* 0x00500000a268783b */ /* 0x000e620000000200 */
[-C--:B--2---:R-:W-:Y:S08]  /*5280*/  HMMA.16816.F32 R4, R32, R124.reuse, RZ ;  /* 0x0000007c2004723c */ /* 0x084ff000000018ff */
[C---:B---3--:R-:W-:Y:S08]  /*5290*/  HMMA.16816.F32 R8, R28.reuse, R124, RZ ;  /* 0x0000007c1c08723c */ /* 0x048ff000000018ff */
[-C--:B------:R-:W-:Y:S08]  /*52a0*/  HMMA.16816.F32 R12, R28, R126.reuse, RZ ;  /* 0x0000007e1c0c723c */ /* 0x080ff000000018ff */
[C---:B------:R-:W-:Y:S08]  /*52b0*/  HMMA.16816.F32 R16, R32.reuse, R126, RZ ;  /* 0x0000007e2010723c */ /* 0x040ff000000018ff */
[-C--:B------:R-:W-:Y:S08]  /*52c0*/  HMMA.16816.F32 R20, R32, R128.reuse, RZ ;  /* 0x000000802014723c */ /* 0x080ff000000018ff */
[C---:B------:R-:W-:Y:S08]  /*52d0*/  HMMA.16816.F32 R24, R28.reuse, R128, RZ ;  /* 0x000000801c18723c */ /* 0x040ff000000018ff */
[-C--:B------:R-:W-:Y:S08]  /*52e0*/  HMMA.16816.F32 R28, R28, R130.reuse, RZ ;  /* 0x000000821c1c723c */ /* 0x080ff000000018ff */
[----:B------:R-:W-:Y:S08]  /*52f0*/  HMMA.16816.F32 R32, R32, R130, RZ ;  /* 0x000000822020723c */ /* 0x000ff000000018ff */
[-C--:B----4-:R-:W-:Y:S08]  /*5300*/  HMMA.16816.F32 R4, R100, R132.reuse, R4 ;  /* 0x000000846404723c */ /* 0x090ff00000001804 */
        /* <DEDUP_REMOVED lines=8> */
[----:B------:R-:W2:Y:S08]  /*5390*/  LDSM.16.M88.4 R108, [R108+0x5000] ;  /* 0x005000006c6c783b */ /* 0x000eb00000000200 */
[----:B------:R-:W3:Y:S01]  /*53a0*/  LDSM.16.M88.4 R100, [R0+0x4000] ;  /* 0x004000000064783b */ /* 0x000ee20000000200 */
        /* <DEDUP_REMOVED lines=8> */
[----:B------:R-:W-:Y:S08]  /*5430*/  HMMA.16816.F32 R32, R104, R146, R32 ;  /* 0x000000926820723c */ /* 0x000ff00000001820 */
[-C--:B---3--:R-:W-:Y:S11]  /*5440*/  HMMA.16816.F32 R4, R100, R148.reuse, R4 ;  /* 0x000000946404723c */ /* 0x088ff60000001804 */
[----:B------:R-:W-:Y:S11]  /*5450*/  @!UPT UIADD3 URZ, URZ, URZ, URZ ;  /* 0x0000003f3f3ff290 */ /* 0x000ff6000fffe03f */
[----:B------:R-:W-:Y:S02]  /*5460*/  @!UPT UIADD3 URZ, URZ, URZ, URZ ;  /* 0x0000003f3f3ff290 */ /* 0x000fe4000fffe03f */
[----:B------:R-:W-:Y:S01]  /*5470*/  FADD.FTZ R5, -R114, R5 ;  /* 0x0000000572057221 */ /* 0x000fe20000010100 */
[C---:B-1----:R-:W-:Y:S04]  /*5480*/  HMMA.16816.F32 R8, R108.reuse, R148, R8 ;  /* 0x000000946c08723c */ /* 0x042fe80000001808 */
[-C--:B------:R-:W-:Y:S02]  /*5490*/  FSEL R5, R5, R114.reuse, P4 ;  /* 0x0000007205057208 */ /* 0x080fe40002000000 */
[----:B------:R-:W-:Y:S02]  /*54a0*/  FSETP.GE.FTZ.AND P4, PT, R120, RZ, PT ;  /* 0x000000ff7800720b */ /* 0x000fe40003f96000 */
[-C--:B------:R-:W-:Y:S01]  /*54b0*/  HMMA.16816.F32 R12, R108, R150.reuse, R12 ;  /* 0x000000966c0c723c */ /* 0x080fe2000000180c */
[----:B------:R-:W-:Y:S03]  /*54c0*/  FMUL.FTZ R190, R190, R5 ;  /* 0x00000005bebe7220 */ /* 0x000fe60000410000 */
[C---:B------:R-:W-:Y:S04]  /*54d0*/  FADD.FTZ R5, -R113.reuse, R7 ;  /* 0x0000000771057221 */ /* 0x040fe80000010100 */
[C---:B------:R-:W-:Y:S08]  /*54e0*/  HMMA.16816.F32 R16, R100.reuse, R150, R16 ;  /* 0x000000966410723c */ /* 0x040ff00000001810 */
[-C--:B------:R-:W-:Y:S08]  /*54f0*/  HMMA.16816.F32 R20, R100, R152.reuse, R20 ;  /* 0x000000986414723c */ /* 0x080ff00000001814 */
[C---:B------:R-:W-:Y:S01]  /*5500*/  FADD.FTZ R12, -R112.reuse, R12 ;  /* 0x0000000c700c7221 */ /* 0x040fe20000010100 */
[C---:B------:R-:W-:Y:S03]  /*5510*/  HMMA.16816.F32 R24, R108.reuse, R152, R24 ;  /* 0x000000986c18723c */ /* 0x040fe60000001818 */
[----:B------:R-:W-:Y:S04]  /*5520*/  FADD.FTZ R13, -R112, R13 ;  /* 0x0000000d700d7221 */ /* 0x000fe80000010100 */
[----:B------:R-:W-:Y:S01]  /*5530*/  FADD.FTZ R0, -R114, R17 ;  /* 0x0000001172007221 */ /* 0x000fe20000010100 */
[-C--:B------:R-:W-:Y:S01]  /*5540*/  HMMA.16816.F32 R28, R108, R154.reuse, R28 ;  /* 0x0000009a6c1c723c */ /* 0x080fe2000000181c */
[----:B------:R-:W-:Y:S03]  /*5550*/  FADD.FTZ R18, -R113, R18 ;  /* 0x0000001271127221 */ /* 0x000fe60000010100 */
[----:B------:R-:W-:Y:S02]  /*5560*/  FSEL R0, R0, R114, P0 ;  /* 0x0000007200007208 */ /* 0x000fe40000000000 */
[----:B------:R-:W-:Y:S01]  /*5570*/  FSETP.GE.FTZ.AND P0, PT, R177, RZ, PT ;  /* 0x000000ffb100720b */ /* 0x000fe20003f16000 */
[----:B------:R-:W-:Y:S01]  /*5580*/  FADD.FTZ R20, -R114, R20 ;  /* 0x0000001472147221 */ /* 0x000fe20000010100 */
[----:B------:R-:W-:Y:S01]  /*5590*/  HMMA.16816.F32 R32, R100, R154, R32 ;  /* 0x0000009a6420723c */ /* 0x000fe20000001820 */
[----:B------:R-:W-:Y:S03]  /*55a0*/  FMUL.FTZ R180, R180, R0 ;  /* 0x00000000b4b47220 */ /* 0x000fe60000410000 */
[----:B------:R-:W-:Y:S01]  /*55b0*/  FADD.FTZ R0, -R113, R6 ;  /* 0x0000000671007221 */ /* 0x000fe20000010100 */
[-C--:B------:R-:W-:Y:S01]  /*55c0*/  FSEL R20, R20, R114.reuse, P0 ;  /* 0x0000007214147208 */ /* 0x080fe20000000000 */
[C---:B------:R-:W-:Y:S01]  /*55d0*/  FADD.FTZ R21, -R114.reuse, R21 ;  /* 0x0000001572157221 */ /* 0x040fe20000010100 */
[----:B------:R-:W-:Y:S01]  /*55e0*/  FSETP.GE.FTZ.AND P0, PT, R191, RZ, PT ;  /* 0x000000ffbf00720b */ /* 0x000fe20003f16000 */
[C---:B------:R-:W-:Y:S04]  /*55f0*/  FADD.FTZ R100, -R114.reuse, R4 ;  /* 0x0000000472647221 */ /* 0x040fe80000010100 */
        /* <DEDUP_REMOVED lines=8> */
[----:B------:R-:W-:Y:S01]  /*5680*/  FADD.FTZ R0, -R113, R22 ;  /* 0x0000001671007221 */ /* 0x000fe20000010100 */
[----:B------:R-:W-:Y:S01]  /*5690*/  FSEL R16, R100, R114, P5 ;  /* 0x0000007264107208 */ /* 0x000fe20002800000 */
[----:B------:R-:W-:Y:S01]  /*56a0*/  FMUL.FTZ R181, R181, R4 ;  /* 0x00000004b5b57220 */ /* 0x000fe20000410000 */
[----:B------:R-:W-:Y:S01]  /*56b0*/  FSETP.GE.FTZ.AND P5, PT, R176, RZ, PT ;  /* 0x000000ffb000720b */ /* 0x000fe20003fb6000 */
[----:B------:R-:W-:Y:S01]  /*56c0*/  FADD.FTZ R4, -R114, R32 ;  /* 0x0000002072047221 */ /* 0x000fe20000010100 */
[----:B------:R-:W-:Y:S01]  /*56d0*/  FSEL R5, R5, R113, P0 ;  /* 0x0000007105057208 */ /* 0x000fe20000000000 */
[C---:B------:R-:W-:Y:S01]  /*56e0*/  FADD.FTZ R24, -R112.reuse, R24 ;  /* 0x0000001870187221 */ /* 0x040fe20000010100 */
[----:B------:R-:W-:Y:S01]  /*56f0*/  FSETP.GE.FTZ.AND P0, PT, R175, RZ, PT ;  /* 0x000000ffaf00720b */ /* 0x000fe20003f16000 */
[----:B------:R-:W-:Y:S01]  /*5700*/  FADD.FTZ R28, -R112, R28 ;  /* 0x0000001c701c7221 */ /* 0x000fe20000010100 */
[-C--:B------:R-:W-:Y:S01]  /*5710*/  FSEL R4, R4, R114.reuse, P4 ;  /* 0x0000007204047208 */ /* 0x080fe20002000000 */
[----:B------:R-:W-:Y:S01]  /*5720*/  FMUL.FTZ R189, R189, R5 ;  /* 0x00000005bdbd7220 */ /* 0x000fe20000410000 */
[----:B------:R-:W-:Y:S01]  /*5730*/  FSEL R21, R21, R114, P5 ;  /* 0x0000007215157208 */ /* 0x000fe20002800000 */
[----:B------:R-:W-:Y:S01]  /*5740*/  @P1 FADD.FTZ R114, -R114, R33 ;  /* 0x0000002172721221 */ /* 0x000fe20000010100 */
[----:B------:R-:W-:Y:S01]  /*5750*/  FSETP.GE.FTZ.AND P1, PT, R178, RZ, PT ;  /* 0x000000ffb200720b */ /* 0x000fe20003f36000 */
[----:B------:R-:W-:Y:S01]  /*5760*/  FMUL.FTZ R120, R120, R4 ;  /* 0x0000000478787220 */ /* 0x000fe20000410000 */
[-C--:B------:R-:W-:Y:S01]  /*5770*/  FSEL R0, R0, R113.reuse, P0 ;  /* 0x0000007100007208 */ /* 0x080fe20000000000 */
[----:B------:R-:W-:Y:S01]  /*5780*/  FADD.FTZ R4, -R113, R19 ;  /* 0x0000001371047221 */ /* 0x000fe20000010100 */
[----:B------:R-:W-:Y:S01]  /*5790*/  FSETP.GE.FTZ.AND P4, PT, R179, RZ, PT ;  /* 0x000000ffb300720b */ /* 0x000fe20003f96000 */
[----:B------:R-:W-:Y:S01]  /*57a0*/  FMUL.FTZ R193, R193, R16 ;  /* 0x00000010c1c17220 */ /* 0x000fe20000410000 */
[----:B------:R-:W-:Y:S01]  /*57b0*/  FSETP.GE.FTZ.AND P0, PT, R186, RZ, PT ;  /* 0x000000ffba00720b */ /* 0x000fe20003f16000 */
[----:B------:R-:W-:Y:S01]  /*57c0*/  FMUL.FTZ R175, R175, R0 ;  /* 0x00000000afaf7220 */ /* 0x000fe20000410000 */
[-C--:B------:R-:W-:Y:S01]  /*57d0*/  FSEL R4, R4, R113.reuse, P1 ;  /* 0x0000007104047208 */ /* 0x080fe20000800000 */
[----:B------:R-:W-:Y:S01]  /*57e0*/  FADD.FTZ R0, -R112, R9 ;  /* 0x0000000970007221 */ /* 0x000fe20000010100 */
[----:B------:R-:W-:Y:S01]  /*57f0*/  FSEL R5, R18, R113, P4 ;  /* 0x0000007112057208 */ /* 0x000fe20002000000 */
[----:B------:R-:W-:Y:S01]  /*5800*/  FMUL.FTZ R20, R177, R20 ;  /* 0x00000014b1147220 */ /* 0x000fe20000410000 */
[----:B------:R-:W-:Y:S01]  /*5810*/  FSETP.GE.FTZ.AND P4, PT, R116, RZ, PT ;  /* 0x000000ff7400720b */ /* 0x000fe20003f96000 */
[----:B------:R-:W-:Y:S01]  /*5820*/  FMUL.FTZ R178, R178, R4 ;  /* 0x00000004b2b27220 */ /* 0x000fe20000410000 */
[----:B------:R-:W-:Y:S01]  /*5830*/  FSETP.GE.FTZ.AND P1, PT, R188, RZ, PT ;  /* 0x000000ffbc00720b */ /* 0x000fe20003f36000 */
[----:B------:R-:W-:Y:S01]  /*5840*/  FADD.FTZ R4, -R112, R8 ;  /* 0x0000000870047221 */ /* 0x000fe20000010100 */
[-C--:B------:R-:W-:Y:S01]  /*5850*/  FSEL R0, R0, R112.reuse, P0 ;  /* 0x0000007000007208 */ /* 0x080fe20000000000 */
[----:B------:R-:W-:Y:S01]  /*5860*/  FMUL.FTZ R179, R179, R5 ;  /* 0x00000005b3b37220 */ /* 0x000fe20000410000 */
[----:B------:R-:W-:Y:S01]  /*5870*/  FSETP.GE.FTZ.AND P0, PT, R121, RZ, PT ;  /* 0x000000ff7900720b */ /* 0x000fe20003f16000 */
[----:B------:R-:W-:Y:S01]  /*5880*/  FADD.FTZ R5, -R113, R34 ;  /* 0x0000002271057221 */ /* 0x000fe20000010100 */
[----:B------:R-:W-:Y:S01]  /*5890*/  FSEL R4, R4, R112, P1 ;  /* 0x0000007004047208 */ /* 0x000fe20000800000 */
[----:B------:R-:W-:Y:S01]  /*58a0*/  FMUL.FTZ R17, R186, R0 ;  /* 0x00000000ba117220 */ /* 0x000fe20000410000 */
[C---:B------:R-:W-:Y:S01]  /*58b0*/  FSETP.GE.FTZ.AND P1, PT, R183.reuse, RZ, PT ;  /* 0x000000ffb700720b */ /* 0x040fe20003f36000 */
[----:B------:R-:W-:Y:S01]  /*58c0*/  FADD.FTZ R0, -R2, R14 ;  /* 0x0000000e02007221 */ /* 0x000fe20000010100 */
[----:B------:R-:W-:Y:S01]  /*58d0*/  FSETP.GE.FTZ.AND P5, PT, R118, RZ, PT ;  /* 0x000000ff7600720b */ /* 0x000fe20003fb6000 */
[----:B------:R-:W-:Y:S01]  /*58e0*/  FMUL.FTZ R188, R188, R4 ;  /* 0x00000004bcbc7220 */ /* 0x000fe20000410000 */
[----:B------:R-:W-:Y:S01]  /*58f0*/  FSEL R12, R12, R112, P1 ;  /* 0x000000700c0c7208 */ /* 0x000fe20000800000 */
[----:B------:R-:W-:Y:S01]  /*5900*/  FADD.FTZ R4, -R2, R11 ;  /* 0x0000000b02047221 */ /* 0x000fe20000010100 */
[----:B------:R-:W-:Y:S01]  /*5910*/  FSETP.GE.FTZ.AND P1, PT, R172, RZ, PT ;  /* 0x000000ffac00720b */ /* 0x000fe20003f36000 */
[----:B------:R-:W-:Y:S01]  /*5920*/  FMUL.FTZ R21, R176, R21 ;  /* 0x00000015b0157220 */ /* 0x000fe20000410000 */
[-C--:B------:R-:W-:Y:S01]  /*5930*/  FSEL R6, R6, R113.reuse, P6 ;  /* 0x0000007106067208 */ /* 0x080fe20003000000 */
[----:B------:R-:W-:Y:S01]  /*5940*/  FMUL.FTZ R183, R183, R12 ;  /* 0x0000000cb7b77220 */ /* 0x000fe20000410000 */
[----:B------:R-:W-:Y:S01]  /*5950*/  FSEL R5, R5, R113, P5 ;  /* 0x0000007105057208 */ /* 0x000fe20002800000 */
[----:B------:R-:W-:Y:S01]  /*5960*/  @P4 FADD.FTZ R113, -R113, R35 ;  /* 0x0000002371714221 */ /* 0x000fe20000010100 */
[----:B------:R-:W-:Y:S01]  /*5970*/  FSETP.GE.FTZ.AND P5, PT, R182, RZ, PT ;  /* 0x000000ffb600720b */ /* 0x000fe20003fb6000 */
[----:B------:R-:W-:Y:S01]  /*5980*/  FMUL.FTZ R174, R174, R6 ;  /* 0x00000006aeae7220 */ /* 0x000fe20000410000 */
[----:B------:R-:W-:Y:S01]  /*5990*/  FSETP.GE.FTZ.AND P4, PT, R173, RZ, PT ;  /* 0x000000ffad00720b */ /* 0x000fe20003f96000 */
[----:B------:R-:W-:Y:S01]  /*59a0*/  FMUL.FTZ R118, R118, R5 ;  /* 0x0000000576767220 */ /* 0x000fe20000410000 */
[-C--:B------:R-:W-:Y:S01]  /*59b0*/  FSEL R25, R25, R112.reuse, P1 ;  /* 0x0000007019197208 */ /* 0x080fe20000800000 */
[----:B------:R-:W-:Y:S01]  /*59c0*/  FADD.FTZ R5, -R2, R10 ;  /* 0x0000000a02057221 */ /* 0x000fe20000010100 */
[----:B------:R-:W-:Y:S01]  /*59d0*/  FSETP.GE.FTZ.AND P1, PT, R122, RZ, PT ;  /* 0x000000ff7a00720b */ /* 0x000fe20003f36000 */
[----:B------:R-:W-:Y:S01]  /*59e0*/  FADD.FTZ R6, -R2, R15 ;  /* 0x0000000f02067221 */ /* 0x000fe20000010100 */
[----:B------:R-:W-:Y:S01]  /*59f0*/  FSEL R13, R13, R112, P5 ;  /* 0x000000700d0d7208 */ /* 0x000fe20002800000 */
        /* <DEDUP_REMOVED lines=9> */
[----:B------:R-:W-:Y:S01]  /*5a90*/  FSETP.GE.FTZ.AND P1, PT, R187, RZ, PT ;  /* 0x000000ffbb00720b */ /* 0x000fe20003f36000 */
[----:B------:R-:W-:Y:S01]  /*5aa0*/  FMUL.FTZ R9, R172, R25 ;  /* 0x00000019ac097220 */ /* 0x000fe20000410000 */
[----:B------:R-:W-:Y:S01]  /*5ab0*/  FSETP.GE.FTZ.AND P6, PT, R184, RZ, PT ;  /* 0x000000ffb800720b */ /* 0x000fe20003fd6000 */
[----:B------:R-:W-:Y:S01]  /*5ac0*/  FMUL.FTZ R28, R122, R28 ;  /* 0x0000001c7a1c7220 */ /* 0x000fe20000410000 */
[----:B------:R-:W-:Y:S01]  /*5ad0*/  FSEL R0, R0, R2, P0 ;  /* 0x0000000200007208 */ /* 0x000fe20000000000 */
[----:B------:R-:W-:Y:S01]  /*5ae0*/  FMUL.FTZ R112, R121, R112 ;  /* 0x0000007079707220 */ /* 0x000fe20000410000 */
[----:B------:R-:W-:Y:S01]  /*5af0*/  FSETP.GE.FTZ.AND P0, PT, R115, RZ, PT ;  /* 0x000000ff7300720b */ /* 0x000fe20003f16000 */
[----:B------:R-:W-:Y:S01]  /*5b00*/  IMAD.MOV.U32 R122, RZ, RZ, R220 ;  /* 0x000000ffff7a7224 */ /* 0x000fe200078e00dc */
[----:B------:R-:W-:Y:S01]  /*5b10*/  FSEL R5, R5, R2, P4 ;  /* 0x0000000205057208 */ /* 0x000fe20002000000 */
[----:B------:R-:W-:Y:S01]  /*5b20*/  FMUL.FTZ R12, R185, R0 ;  /* 0x00000000b90c7220 */ /* 0x000fe20000410000 */
[-C--:B------:R-:W-:Y:S01]  /*5b30*/  FSEL R4, R4, R2.reuse, P1 ;  /* 0x0000000204047208 */ /* 0x080fe20000800000 */
[----:B------:R-:W-:Y:S01]  /*5b40*/  FADD.FTZ R0, -R2, R30 ;  /* 0x0000001e02007221 */ /* 0x000fe20000010100 */
[----:B------:R-:W-:Y:S01]  /*5b50*/  FSEL R6, R6, R2, P6 ;  /* 0x0000000206067208 */ /* 0x000fe20003000000 */
[----:B------:R-:W-:Y:S01]  /*5b60*/  FMUL.FTZ R7, R192, R5 ;  /* 0x00000005c0077220 */ /* 0x000fe20000410000 */
[----:B------:R-:W-:Y:S01]  /*5b70*/  ISETP.GE.AND P6, PT, R207, 0x1, PT ;  /* 0x00000001cf00780c */ /* 0x000fe20003fc6270 */
[----:B------:R-:W-:Y:S01]  /*5b80*/  FMUL.FTZ R16, R187, R4 ;  /* 0x00000004bb107220 */ /* 0x000fe20000410000 */
[----:B------:R-:W-:Y:S01]  /*5b90*/  FSETP.GE.FTZ.AND P5, PT, R171, RZ, PT ;  /* 0x000000ffab00720b */ /* 0x000fe20003fb6000 */
[C---:B------:R-:W-:Y:S01]  /*5ba0*/  FADD.FTZ R5, -R2.reuse, R26 ;  /* 0x0000001a02057221 */ /* 0x040fe20000010100 */
[----:B------:R-:W-:Y:S01]  /*5bb0*/  FSETP.GE.FTZ.AND P4, PT, R123, RZ, PT ;  /* 0x000000ff7b00720b */ /* 0x000fe20003f96000 */
[----:B------:R-:W-:Y:S01]  /*5bc0*/  FADD.FTZ R4, -R2, R27 ;  /* 0x0000001b02047221 */ /* 0x000fe20000010100 */
        /* <DEDUP_REMOVED lines=9> */
[----:B------:R-:W-:Y:S02]  /*5c60*/  FMUL.FTZ R115, R115, R2 ;  /* 0x0000000273737220 */ /* 0x000fe40000410000 */
[----:B------:R-:W-:Y:S01]  /*5c70*/  IMAD.MOV.U32 R123, RZ, RZ, R219 ;  /* 0x000000ffff7b7224 */ /* 0x000fe200078e00db */
        /* <DEDUP_REMOVED lines=8> */
[C---:B------:R-:W-:Y:S03]  /*5d00*/  LEA R4, P0, R2.reuse, R214, 0x1 ;  /* 0x000000d602047211 */ /* 0x040fe600078008ff */
        /* <DEDUP_REMOVED lines=26> */
.L_x_1241:
        /* <DEDUP_REMOVED lines=109> */
.L_x_1242:
        /* <DEDUP_REMOVED lines=56> */
[----:B---3--:R-:W-:Y:S05]  /*6900*/  IMAD.U32 R2, RZ, RZ, UR10 ;  /* 0x0000000aff027e24 */ /* 0x008fea000f8e00ff */
[----:B------:R-:W-:Y:S01]  /*6910*/  LEA R220, P0, R2, R122, 0x2 ;  /* 0x0000007a02dc7211 */ /* 0x000fe200078010ff */
[----:B------:R-:W-:Y:S01]  /*6920*/  IMAD.U32 R2, RZ, RZ, UR16 ;  /* 0x00000010ff027e24 */ /* 0x000fe2000f8e00ff */
[----:B------:R-:W-:Y:S04]  /*6930*/  HMMA.16816.F32 R16, R28, R22, R16 ;  /* 0x000000161c10723c */ /* 0x000fe80000001810 */
[----:B------:R-:W-:Y:S02]  /*6940*/  @P6 IADD3 R20, R235, -0x40, RZ ;  /* 0xffffffc0eb146810 */ /* 0x000fe40007ffe0ff */
[----:B------:R-:W-:Y:S01]  /*6950*/  LEA.HI.X.SX32 R219, R0, R123, 0x2, P0 ;  /* 0x0000007b00db7211 */ /* 0x000fe200000f16ff */
[----:B------:R-:W-:Y:S01]  /*6960*/  IMAD.U32 R22, RZ, RZ, UR18 ;  /* 0x00000012ff167e24 */ /* 0x000fe2000f8e00ff */
[C---:B------:R-:W-:Y:S01]  /*6970*/  HMMA.16816.F32 R4, R32.reuse, R108, R4 ;  /* 0x0000006c2004723c */ /* 0x040fe20000001804 */
[----:B------:R-:W-:Y:S03]  /*6980*/  IMAD.U32 R28, RZ, RZ, UR17 ;  /* 0x00000011ff1c7e24 */ /* 0x000fe6000f8e00ff */
[----:B------:R-:W-:Y:S02]  /*6990*/  IMAD.U32 R0, RZ, RZ, UR18 ;  /* 0x00000012ff007e24 */ /* 0x000fe4000f8e00ff */
[----:B------:R-:W-:Y:S02]  /*69a0*/  @P6 IMAD.WIDE R20, R20, 0x4, R222 ;  /* 0x0000000414146825 */ /* 0x000fe400078e02de */
[C---:B------:R-:W-:Y:S03]  /*69b0*/  HMMA.16816.F32 R8, R32.reuse, R110, R8 ;  /* 0x0000006e2008723c */ /* 0x040fe60000001808 */
[----:B------:R1:W5:Y:S04]  /*69c0*/  @P6 LDG.E R230, [R20.64] ;  /* 0x0000001814e66981 */ /* 0x000368000c1e1900 */
[----:B------:R1:W5:Y:S01]  /*69d0*/  @P6 LDG.E R231, [R20.64+0x20] ;  /* 0x0000201814e76981 */ /* 0x000362000c1e1900 */
[C---:B------:R-:W-:Y:S03]  /*69e0*/  HMMA.16816.F32 R12, R32.reuse, R24, R12 ;  /* 0x00000018200c723c */ /* 0x040fe6000000180c */
[----:B------:R1:W5:Y:S04]  /*69f0*/  @P6 LDG.E R228, [R20.64+0x80] ;  /* 0x0000801814e46981 */ /* 0x000368000c1e1900 */
[----:B------:R1:W5:Y:S01]  /*6a00*/  @P6 LDG.E R229, [R20.64+0xa0] ;  /* 0x0000a01814e56981 */ /* 0x000362000c1e1900 */
[----:B------:R-:W-:Y:S01]  /*6a10*/  HMMA.16816.F32 R16, R32, R26, R16 ;  /* 0x0000001a2010723c */ /* 0x000fe20000001810 */
[----:B------:R-:W-:Y:S02]  /*6a20*/  IMAD.U32 R24, RZ, RZ, UR16 ;  /* 0x00000010ff187e24 */ /* 0x000fe4000f8e00ff */
[----:B------:R-:W-:Y:S01]  /*6a30*/  LDSM.16.MT88.4 R32, [R3+0xc800] ;  /* 0x00c800000320783b */ /* 0x000fe20000004200 */
[----:B------:R-:W-:Y:S03]  /*6a40*/  IMAD.U32 R25, RZ, RZ, UR17 ;  /* 0x00000011ff197e24 */ /* 0x000fe6000f8e00ff */
        /* <DEDUP_REMOVED lines=45> */
[----:B------:R-:W-:Y:S01]  /*6d20*/  IMAD.U32 R7, RZ, RZ, UR8 ;  /* 0x00000008ff077e24 */ /* 0x000fe2000f8e00ff */
[-C--:B------:R-:W-:Y:S01]  /*6d30*/  LEA.HI.X.SX32 R27, R9, R21.reuse, 0x2, P1 ;  /* 0x00000015091b7211 */ /* 0x080fe200008f16ff */
[----:B---3--:R-:W-:Y:S01]  /*6d40*/  IMAD.U32 R11, RZ, RZ, UR9 ;  /* 0x00000009ff0b7e24 */ /* 0x008fe2000f8e00ff */
[-C--:B------:R-:W-:Y:S01]  /*6d50*/  LEA R10, P5, R10, R20.reuse, 0x2 ;  /* 0x000000140a0a7211 */ /* 0x080fe200078a10ff */
[----:B------:R-:W-:Y:S02]  /*6d60*/  IMAD.U32 R6, RZ, RZ, UR6 ;  /* 0x00000006ff067e24 */ /* 0x000fe4000f8e00ff */
[----:B------:R-:W-:Y:S01]  /*6d70*/  RED.E.ADD.F32.FTZ.RN.STRONG.GPU [R26.64], R14 ;  /* 0x0000000e1a00798e */ /* 0x000fe2000c10e798 */
[-C--:B------:R-:W-:Y:S01]  /*6d80*/  LEA.HI.X.SX32 R25, R11, R21.reuse, 0x2, P0 ;  /* 0x000000150b197211 */ /* 0x080fe200000f16ff */
[----:B------:R-:W-:Y:S01]  /*6d90*/  IMAD.U32 R5, RZ, RZ, UR7 ;  /* 0x00000007ff057e24 */ /* 0x000fe2000f8e00ff */
[-C--:B------:R-:W-:Y:S01]  /*6da0*/  LEA.HI.X.SX32 R11, R7, R21.reuse, 0x2, P5 ;  /* 0x00000015070b7211 */ /* 0x080fe200028f16ff */
[----:B------:R-:W-:Y:S01]  /*6db0*/  IMAD.U32 R4, RZ, RZ, UR5 ;  /* 0x00000005ff047e24 */ /* 0x000fe2000f8e00ff */
        /* <DEDUP_REMOVED lines=9> */
[----:B------:R-:W-:Y:S02]  /*6e50*/  ISETP.GT.AND P5, PT, R207, RZ, PT ;  /* 0x000000ffcf00720c */ /* 0x000fe40003fa4270 */
[----:B------:R-:W-:Y:S01]  /*6e60*/  RED.E.ADD.F32.FTZ.RN.STRONG.GPU [R6.64], R18 ;  /* 0x000000120600798e */ /* 0x000fe2000c10e798 */
[----:B------:R-:W-:Y:S03]  /*6e70*/  @P6 IADD3 R233, P1, R233, -0x100, RZ ;  /* 0xffffff00e9e96810 */ /* 0x000fe60007f3e0ff */
[----:B------:R-:W-:Y:S01]  /*6e80*/  LDSM.16.MT88.4 R8, [R157] ;  /* 0x000000009d08783b */ /* 0x000fe20000004200 */
[----:B------:R-:W-:Y:S03]  /*6e90*/  @P6 IADD3.X R232, R232, -0x1, RZ, P1, !PT ;  /* 0xffffffffe8e86810 */ /* 0x000fe60000ffe4ff */
        /* <DEDUP_REMOVED lines=28> */
[----:B------:R2:W3:Y:S07]  /*7060*/  LDSM.16.MT88.4 R16, [R0+0x1800] ;  /* 0x001800000010783b */ /* 0x0004ee0000004200 */
[-C--:B-1----:R-:W-:Y:S08]  /*7070*/  HMMA.16816.F32 R68, R8, R20.reuse, R68 ;  /* 0x000000140844723c */ /* 0x082ff00000001844 */
[C---:B------:R-:W-:Y:S08]  /*7080*/  HMMA.16816.F32 R72, R100.reuse, R20, R72 ;  /* 0x000000146448723c */ /* 0x040ff00000001848 */
[-C--:B------:R-:W-:Y:S04]  /*7090*/  HMMA.16816.F32 R76, R100, R22.reuse, R76 ;  /* 0x00000016644c723c */ /* 0x080fe8000000184c */
[----:B--2---:R-:W-:Y:S04]  /*70a0*/  LOP3.LUT R0, R207, 0x1, RZ, 0xc0, !PT ;  /* 0x00000001cf007812 */ /* 0x004fe800078ec0ff */
[C---:B------:R-:W-:Y:S04]  /*70b0*/  HMMA.16816.F32 R80, R8.reuse, R22, R80 ;  /* 0x000000160850723c */ /* 0x040fe80000001850 */
[----:B------:R-:W-:Y:S02]  /*70c0*/  ISETP.NE.U32.AND P0, PT, R0, 0x1, PT ;  /* 0x000000010000780c */ /* 0x000fe40003f05070 */
[C---:B------:R-:W-:Y:S02]  /*70d0*/  IADD3 R0, R157.reuse, -0x2000, RZ ;  /* 0xffffe0009d007810 */ /* 0x040fe40007ffe0ff */
[-C--:B------:R-:W-:Y:S08]  /*70e0*/  HMMA.16816.F32 R84, R8, R4.reuse, R84 ;  /* 0x000000040854723c */ /* 0x080ff00000001854 */
[C---:B------:R-:W-:Y:S04]  /*70f0*/  HMMA.16816.F32 R88, R100.reuse, R4, R88 ;  /* 0x000000046458723c */ /* 0x040fe80000001858 */
[----:B------:R-:W-:Y:S03]  /*7100*/  @P0 IADD3 R0, R157, 0x2000, RZ ;  /* 0x000020009d000810 */ /* 0x000fe60007ffe0ff */
[----:B------:R-:W-:Y:S01]  /*7110*/  @P6 IADD3 R4, P4, R222, -0x100, RZ ;  /* 0xffffff00de046810 */ /* 0x000fe20007f9e0ff */
[-C--:B------:R-:W-:Y:S04]  /*7120*/  HMMA.16816.F32 R92, R100, R6.reuse, R92 ;  /* 0x00000006645c723c */ /* 0x080fe8000000185c */
[----:B------:R-:W-:Y:S01]  /*7130*/  IMAD.MOV.U32 R157, RZ, RZ, R0 ;  /* 0x000000ffff9d7224 */ /* 0x000fe200078e0000 */
[----:B------:R-:W-:Y:S01]  /*7140*/  IADD3 R5, R207, -0x1, RZ ;  /* 0xffffffffcf057810 */ /* 0x000fe20007ffe0ff */
[----:B------:R-:W-:Y:S01]  /*7150*/  @P6 IMAD.MOV.U32 R222, RZ, RZ, R4 ;  /* 0x000000ffffde6224 */ /* 0x000fe200078e0004 */
[----:B------:R-:W-:Y:S01]  /*7160*/  @P6 IADD3.X R2, R223, -0x1, RZ, P4, !PT ;  /* 0xffffffffdf026810 */ /* 0x000fe200027fe4ff */
[----:B------:R-:W-:Y:S04]  /*7170*/  HMMA.16816.F32 R96, R8, R6, R96 ;  /* 0x000000060860723c */ /* 0x000fe80000001860 */
[----:B------:R-:W-:Y:S02]  /*7180*/  IMAD.MOV.U32 R207, RZ, RZ, R5 ;  /* 0x000000ffffcf7224 */ /* 0x000fe400078e0005 */
[----:B------:R-:W-:Y:S02]  /*7190*/  @P6 IMAD.MOV.U32 R223, RZ, RZ, R2 ;  /* 0x000000ffffdf6224 */ /* 0x000fe400078e0002 */
[-C--:B---3--:R-:W-:Y:S08]  /*71a0*/  HMMA.16816.F32 R68, R12, R24.reuse, R68 ;  /* 0x000000180c44723c */ /* 0x088ff00000001844 */
[C---:B----4-:R-:W-:Y:S08]  /*71b0*/  HMMA.16816.F32 R72, R32.reuse, R24, R72 ;  /* 0x000000182048723c */ /* 0x050ff00000001848 */
        /* <DEDUP_REMOVED lines=12> */
[----:B------:R-:W4:Y:S01]  /*7280*/  LDL R116, [R1] ;  /* 0x0000000001747983 */ /* 0x000f220000100800 */
        /* <DEDUP_REMOVED lines=93> */
[----:B------:R-:W-:Y:S02]  /*7860*/  F2FP.PACK_AB R7, R7, R56 ;  /* 0x000000380707723e */ /* 0x000fe400000000ff */
[----:B------:R-:W-:Y:S02]  /*7870*/  F2FP.PACK_AB R6, R6, R58 ;  /* 0x0000003a0606723e */ /* 0x000fe400000000ff */
[----:B------:R-:W-:Y:S02]  /*7880*/  F2FP.PACK_AB R2, R2, R60 ;  /* 0x0000003c0202723e */ /* 0x000fe400000000ff */
[----:B------:R-:W-:Y:S01]  /*7890*/  F2FP.PACK_AB R0, R0, R62 ;  /* 0x0000003e0000723e */ /* 0x000fe200000000ff */
[----:B--2---:R-:W-:Y:S04]  /*78a0*/  STS [R119], R32 ;  /* 0x0000002077007388 */ /* 0x004fe80000000800 */
[----:B------:R-:W-:Y:S04]  /*78b0*/  STS [R119+0x400], R31 ;  /* 0x0004001f77007388 */ /* 0x000fe80000000800 */
[----:B---3--:R-:W-:Y:S04]  /*78c0*/  STS [R118], R28 ;  /* 0x0000001c76007388 */ /* 0x008fe80000000800 */
[----:B----4-:R-:W-:Y:S04]  /*78d0*/  STS [R120], R27 ;  /* 0x0000001b78007388 */ /* 0x010fe80000000800 */
[----:B------:R-:W-:Y:S04]  /*78e0*/  STS [R119+0x2000], R30 ;  /* 0x0020001e77007388 */ /* 0x000fe80000000800 */
[----:B------:R-:W-:Y:S04]  /*78f0*/  STS [R119+0x2400], R29 ;  /* 0x0024001d77007388 */ /* 0x000fe80000000800 */
[----:B------:R-:W-:Y:S04]  /*7900*/  STS [R118+0x2000], R26 ;  /* 0x0020001a76007388 */ /* 0x000fe80000000800 */
[----:B------:R-:W-:Y:S04]  /*7910*/  STS [R118+0x2400], R25 ;  /* 0x0024001976007388 */ /* 0x000fe80000000800 */
[----:B------:R-:W-:Y:S04]  /*7920*/  STS [R117], R24 ;  /* 0x0000001875007388 */ /* 0x000fe80000000800 */
[----:B------:R-:W-:Y:S04]  /*7930*/  STS [R117+0x400], R23 ;  /* 0x0004001775007388 */ /* 0x000fe80000000800 */
        /* <DEDUP_REMOVED lines=20> */
[----:B------:R-:W-:-:S03]  /*7a80*/  ISETP.NE.AND P0, PT, R116, -0x1, PT ;  /* 0xffffffff7400780c */ /* 0x000fc60003f05270 */
[----:B------:R-:W-:Y:S04]  /*7a90*/  STS [R115+0x6000], R2 ;  /* 0x0060000273007388 */ /* 0x000fe80000000800 */
[----:B------:R1:W-:Y:S04]  /*7aa0*/  STS [R115+0x6400], R0 ;  /* 0x0064000073007388 */ /* 0x0003e80000000800 */
[----:B-1----:R-:W1:Y:S02]  /*7ab0*/  S2R R115, SR_CTAID.Y ;  /* 0x0000000000737919 */ /* 0x002e640000002600 */
[----:B------:R-:W-:-:S05]  /*7ac0*/  @P0 IADD3 R0, R238, R116, RZ ;  /* 0x00000074ee000210 */ /* 0x000fca0007ffe0ff */
[----:B------:R-:W-:-:S04]  /*7ad0*/  @P0 IMAD.WIDE.U32 R4, R0, c[0x0][0x3a0], RZ ;  /* 0x0000e80000040a25 */ /* 0x000fc800078e00ff */
[----:B------:R-:W-:Y:S01]  /*7ae0*/  @P0 IMAD R8, R0, c[0x0][0x3a4], R5 ;  /* 0x0000e90000080a24 */ /* 0x000fe200078e0205 */
[----:B------:R-:W-:Y:S02]  /*7af0*/  @P0 MOV R2, R4 ;  /* 0x0000000400020202 */ /* 0x000fe40000000f00 */
[----:B-1----:R-:W-:Y:S01]  /*7b00*/  SHF.R.S32.HI R6, RZ, 0x1f, R115 ;  /* 0x0000001fff067819 */ /* 0x002fe20000011473 */
        /* <DEDUP_REMOVED lines=11> */
.L_x_1244:
        /* <DEDUP_REMOVED lines=15> */
.L_x_1245:
[----:B------:R-:W2:Y:S01]  /*7cb0*/  LDL R9, [R1+0x4] ;  /* 0x0000040001097983 */ /* 0x000ea20000100800 */
[----:B------:R-:W-:Y:S01]  /*7cc0*/  SHF.R.S32.HI R7, RZ, 0x1f, R224 ;  /* 0x0000001fff077819 */ /* 0x000fe200000114e0 */
[----:B------:R-:W-:Y:S01]  /*7cd0*/  BSSY B0, `(.L_x_1246) ;  /* 0x0000025000007945 */ /* 0x000fe20003800000 */
[----:B------:R-:W-:Y:S01]  /*7ce0*/  MOV R6, R224 ;  /* 0x000000e000067202 */ /* 0x000fe20000000f00 */
[----:B------:R-:W-:Y:S01]  /*7cf0*/  BAR.SYNC.DEFER_BLOCKING 0x0 ;  /* 0x0000000000007b1d */ /* 0x000fe20000010000 */
[----:B------:R-:W-:Y:S02]  /*7d00*/  ISETP.GE.AND P1, PT, R224, c[0x0][0x220], PT ;  /* 0x00008800e0007a0c */ /* 0x000fe40003f26270 */
[----:B------:R-:W-:Y:S02]  /*7d10*/  SHF.R.S32.HI R15, RZ, 0x1f, R240 ;  /* 0x0000001fff0f7819 */ /* 0x000fe400000114f0 */
[----:B------:R-:W-:Y:S01]  /*7d20*/  SHF.R.S32.HI R26, RZ, 0x1f, R234 ;  /* 0x0000001fff1a7819 */ /* 0x000fe200000114ea */
[----:B------:R1:W3:Y:S04]  /*7d30*/  LDS.128 R16, [R114+0x7000] ;  /* 0x0070000072107984 */ /* 0x0002e80000000c00 */
[----:B------:R1:W4:Y:S04]  /*7d40*/  LDS.128 R20, [R114+0x8000] ;  /* 0x0080000072147984 */ /* 0x0003280000000c00 */
[----:B------:R1:W1:Y:S04]  /*7d50*/  LDS.128 R28, [R114+0x9000] ;  /* 0x00900000721c7984 */ /* 0x0002680000000c00 */
[----:B------:R1:W1:Y:S04]  /*7d60*/  LDS.128 R32, [R114+0xa000] ;  /* 0x00a0000072207984 */ /* 0x0002680000000c00 */
[----:B------:R1:W1:Y:S04]  /*7d70*/  LDS.128 R36, [R114+0xb000] ;  /* 0x00b0000072247984 */ /* 0x0002680000000c00 */
[----:B------:R1:W1:Y:S04]  /*7d80*/  LDS.128 R40, [R114+0xc000] ;  /* 0x00c0000072287984 */ /* 0x0002680000000c00 */
[----:B------:R1:W1:Y:S01]  /*7d90*/  LDS.128 R44, [R114+0xd000] ;  /* 0x00d00000722c7984 */ /* 0x0002620000000c00 */
[----:B--2---:R-:W-:-:S02]  /*7da0*/  IMAD.SHL.U32 R13, R9, 0x80, RZ ;  /* 0x00000080090d7824 */ /* 0x004fc400078e00ff */
[----:B------:R-:W-:Y:S02]  /*7db0*/  IMAD R12, R9, -0x80, R210 ;  /* 0xffffff80090c7824 */ /* 0x000fe400078e02d2 */
[----:B------:R-:W-:Y:S01]  /*7dc0*/  IMAD.WIDE.U32 R4, R13, c[0x0][0x3a0], R6 ;  /* 0x0000e8000d047a25 */ /* 0x000fe200078e0006 */
[----:B------:R-:W-:Y:S02]  /*7dd0*/  SHF.R.S32.HI R14, RZ, 0x1f, R13 ;  /* 0x0000001fff0e7819 */ /* 0x000fe4000001140d */
[----:B------:R-:W-:Y:S02]  /*7de0*/  ISETP.GE.OR P4, PT, R234, R12, P1 ;  /* 0x0000000cea00720c */ /* 0x000fe40000f86670 */
[----:B------:R-:W-:Y:S01]  /*7df0*/  IADD3 R4, P0, R2, R4, RZ ;  /* 0x0000000402047210 */ /* 0x000fe20007f1e0ff */
[----:B------:R-:W-:-:S04]  /*7e00*/  IMAD R0, R14, c[0x0][0x3a0], RZ ;  /* 0x0000e8000e007a24 */ /* 0x000fc800078e02ff */
[----:B------:R-:W-:-:S05]  /*7e10*/  IMAD R0, R13, c[0x0][0x3a4], R0 ;  /* 0x0000e9000d007a24 */ /* 0x000fca00078e0200 */
[----:B------:R-:W-:Y:S01]  /*7e20*/  IADD3.X R5, R8, R5, R0, P0, !PT ;  /* 0x0000000508057210 */ /* 0x000fe200007fe400 */
[----:B------:R-:W-:-:S04]  /*7e30*/  IMAD R0, R15, c[0x0][0x3b8], RZ ;  /* 0x0000ee000f007a24 */ /* 0x000fc800078e02ff */
[C---:B------:R-:W-:Y:S02]  /*7e40*/  IMAD R0, R240.reuse, c[0x0][0x3bc], R0 ;  /* 0x0000ef00f0007a24 */ /* 0x040fe400078e0200 */
[----:B------:R-:W-:-:S04]  /*7e50*/  IMAD.WIDE.U32 R4, R240, c[0x0][0x3b8], R4 ;  /* 0x0000ee00f0047a25 */ /* 0x000fc800078e0004 */
[----:B------:R-:W-:Y:S01]  /*7e60*/  IMAD.IADD R2, R5, 0x1, R0 ;  /* 0x0000000105027824 */ /* 0x000fe200078e0200 */
        /* <DEDUP_REMOVED lines=11> */
.L_x_1247:
[----:B-1-34-:R-:W-:Y:S05]  /*7f20*/  BSYNC B0 ;  /* 0x0000000000007941 */ /* 0x01afea0003800000 */
.L_x_1246:
[----:B------:R-:W-:Y:S01]  /*7f30*/  IADD3 R0, R234, 0x20, RZ ;  /* 0x00000020ea007810 */ /* 0x000fe20007ffe0ff */
[----:B------:R-:W-:Y:S03]  /*7f40*/  BSSY B0, `(.L_x_1248) ;  /* 0x000000e000007945 */ /* 0x000fe60003800000 */
[----:B------:R-:W-:-:S13]  /*7f50*/  ISETP.GE.OR P3, PT, R0, R12, P1 ;  /* 0x0000000c0000720c */ /* 0x000fda0000f66670 */
        /* <DEDUP_REMOVED lines=12> */
.L_x_1249:
[----:B------:R-:W-:Y:S05]  /*8020*/  BSYNC B0 ;  /* 0x0000000000007941 */ /* 0x000fea0003800000 */
.L_x_1248:
[----:B------:R-:W-:Y:S01]  /*8030*/  IADD3 R0, R234, 0x40, RZ ;  /* 0x00000040ea007810 */ /* 0x000fe20007ffe0ff */
[----:B------:R-:W-:Y:S03]  /*8040*/  BSSY B0, `(.L_x_1250) ;  /* 0x000000e000007945 */ /* 0x000fe60003800000 */
[----:B------:R-:W-:-:S13]  /*8050*/  ISETP.GE.OR P2, PT, R0, R12, P1 ;  /* 0x0000000c0000720c */ /* 0x000fda0000f46670 */
        /* <DEDUP_REMOVED lines=12> */
.L_x_1251:
[----:B------:R-:W-:Y:S05]  /*8120*/  BSYNC B0 ;  /* 0x0000000000007941 */ /* 0x000fea0003800000 */
.L_x_1250:
[----:B------:R-:W-:Y:S01]  /*8130*/  IADD3 R0, R234, 0x60, RZ ;  /* 0x00000060ea007810 */ /* 0x000fe20007ffe0ff */
[----:B------:R-:W-:Y:S03]  /*8140*/  BSSY B0, `(.L_x_1252) ;  /* 0x000000d000007945 */ /* 0x000fe60003800000 */
[----:B------:R-:W-:-:S13]  /*8150*/  ISETP.GE.OR P1, PT, R0, R12, P1 ;  /* 0x0000000c0000720c */ /* 0x000fda0000f26670 */
        /* <DEDUP_REMOVED lines=10> */
[----:B------:R1:W-:Y:S02]  /*8200*/  STG.E.128 [R4.64], R28 ;  /* 0x0000001c04007986 */ /* 0x0003e4000c101d18 */
.L_x_1253:
[----:B------:R-:W-:Y:S05]  /*8210*/  BSYNC B0 ;  /* 0x0000000000007941 */ /* 0x000fea0003800000 */
.L_x_1252:
[----:B------:R-:W-:Y:S01]  /*8220*/  IMAD.WIDE.U32 R6, R13, c[0x0][0x3a8], R6 ;  /* 0x0000ea000d067a25 */ /* 0x000fe200078e0006 */
[----:B------:R-:W-:Y:S03]  /*8230*/  BSSY B0, `(.L_x_1254) ;  /* 0x0000013000007945 */ /* 0x000fe60003800000 */
[----:B------:R-:W-:Y:S01]  /*8240*/  IMAD R0, R14, c[0x0][0x3a8], RZ ;  /* 0x0000ea000e007a24 */ /* 0x000fe200078e02ff */
[----:B-1----:R-:W-:Y:S01]  /*8250*/  IADD3 R4, P0, R24, R6, RZ ;  /* 0x0000000618047210 */ /* 0x002fe20007f1e0ff */
        /* <DEDUP_REMOVED lines=16> */
.L_x_1255:
[----:B------:R-:W-:Y:S05]  /*8360*/  BSYNC B0 ;  /* 0x0000000000007941 */ /* 0x000fea0003800000 */
.L_x_1254:
        /* <DEDUP_REMOVED lines=13> */
.L_x_1257:
[----:B------:R-:W-:Y:S05]  /*8440*/  BSYNC B0 ;  /* 0x0000000000007941 */ /* 0x000fea0003800000 */
.L_x_1256:
        /* <DEDUP_REMOVED lines=13> */
.L_x_1259:
[----:B------:R-:W-:Y:S05]  /*8520*/  BSYNC B0 ;  /* 0x0000000000007941 */ /* 0x000fea0003800000 */
.L_x_1258:
        /* <DEDUP_REMOVED lines=10> */
[----:B------:R1:W-:Y:S01]  /*85d0*/  STG.E.128 [R4.64], R44 ;  /* 0x0000002c04007986 */ /* 0x0003e2000c101d18 */
[----:B------:R-:W-:Y:S05]  /*85e0*/  BRA `(.L_x_1260) ;  /* 0x00000aa000007947 */ /* 0x000fea0003800000 */
.L_x_1216:
[----:B------:R-:W2:Y:S04]  /*85f0*/  LDL R9, [R1] ;  /* 0x0000000001097983 */ /* 0x000ea80000100800 */
[----:B------:R-:W1:Y:S02]  /*8600*/  S2R R8, SR_CTAID.Y ;  /* 0x0000000000087919 */ /* 0x000e640000002600 */
[----:B-1----:R-:W-:Y:S02]  /*8610*/  SHF.R.S32.HI R7, RZ, 0x1f, R8 ;  /* 0x0000001fff077819 */ /* 0x002fe40000011408 */
[----:B--2---:R-:W-:-:S13]  /*8620*/  ISETP.NE.AND P0, PT, R9, -0x1, PT ;  /* 0xffffffff0900780c */ /* 0x004fda0003f05270 */
        /* <DEDUP_REMOVED lines=15> */
.L_x_1261:
        /* <DEDUP_REMOVED lines=15> */
.L_x_1262:
[----:B------:R-:W2:Y:S01]  /*8810*/  LDL R7, [R1+0x4] ;  /* 0x0000040001077983 */ /* 0x000ea20000100800 */
[----:B------:R-:W-:Y:S01]  /*8820*/  ISETP.GE.AND P1, PT, R224, c[0x0][0x220], PT ;  /* 0x00008800e0007a0c */ /* 0x000fe20003f26270 */
[----:B------:R-:W-:Y:S01]  /*8830*/  BSSY B0, `(.L_x_1263) ;  /* 0x000001a000007945 */ /* 0x000fe20003800000 */
[----:B------:R-:W-:Y:S02]  /*8840*/  SHF.R.S32.HI R13, RZ, 0x1f, R240 ;  /* 0x0000001fff0d7819 */ /* 0x000fe400000114f0 */
[----:B------:R-:W-:Y:S02]  /*8850*/  SHF.R.S32.HI R16, RZ, 0x1f, R234 ;  /* 0x0000001fff107819 */ /* 0x000fe400000114ea */
[C---:B--2---:R-:W-:Y:S01]  /*8860*/  SHF.L.U32 R11, R7.reuse, 0x7, RZ ;  /* 0x00000007070b7819 */ /* 0x044fe200000006ff */
[----:B------:R-:W-:-:S03]  /*8870*/  IMAD R10, R7, -0x80, R210 ;  /* 0xffffff80070a7824 */ /* 0x000fc600078e02d2 */
[----:B------:R-:W-:Y:S01]  /*8880*/  SHF.R.S32.HI R12, RZ, 0x1f, R11 ;  /* 0x0000001fff0c7819 */ /* 0x000fe2000001140b */
[----:B------:R-:W-:Y:S01]  /*8890*/  IMAD.WIDE.U32 R4, R11, c[0x0][0x3a0], R224 ;  /* 0x0000e8000b047a25 */ /* 0x000fe200078e00e0 */
[----:B------:R-:W-:-:S03]  /*88a0*/  ISETP.GE.OR P4, PT, R234, R10, P1 ;  /* 0x0000000aea00720c */ /* 0x000fc60000f86670 */
[----:B------:R-:W-:Y:S01]  /*88b0*/  IMAD R0, R12, c[0x0][0x3a0], RZ ;  /* 0x0000e8000c007a24 */ /* 0x000fe200078e02ff */
[----:B------:R-:W-:-:S03]  /*88c0*/  IADD3 R4, P0, R2, R4, RZ ;  /* 0x0000000402047210 */ /* 0x000fc60007f1e0ff */
[----:B------:R-:W-:-:S05]  /*88d0*/  IMAD R0, R11, c[0x0][0x3a4], R0 ;  /* 0x0000e9000b007a24 */ /* 0x000fca00078e0200 */
        /* <DEDUP_REMOVED lines=15> */
.L_x_1264:
[----:B------:R-:W-:Y:S05]  /*89d0*/  BSYNC B0 ;  /* 0x0000000000007941 */ /* 0x000fea0003800000 */
.L_x_1263:
        /* <DEDUP_REMOVED lines=15> */
.L_x_1266:
[----:B------:R-:W-:Y:S05]  /*8ad0*/  BSYNC B0 ;  /* 0x0000000000007941 */ /* 0x000fea0003800000 */
.L_x_1265:
        /* <DEDUP_REMOVED lines=15> */
.L_x_1268:
[----:B------:R-:W-:Y:S05]  /*8bd0*/  BSYNC B0 ;  /* 0x0000000000007941 */ /* 0x000fea0003800000 */
.L_x_1267:
        /* <DEDUP_REMOVED lines=14> */
.L_x_1270:
[----:B------:R-:W-:Y:S05]  /*8cc0*/  BSYNC B0 ;  /* 0x0000000000007941 */ /* 0x000fea0003800000 */
.L_x_1269:
[----:B-1----:R-:W-:Y:S01]  /*8cd0*/  IMAD.WIDE.U32 R4, R11, c[0x0][0x3a8], R224 ;  /* 0x0000ea000b047a25 */ /* 0x002fe200078e00e0 */
        /* <DEDUP_REMOVED lines=19> */
.L_x_1272:
[----:B------:R-:W-:Y:S05]  /*8e10*/  BSYNC B0 ;  /* 0x0000000000007941 */ /* 0x000fea0003800000 */
.L_x_1271:
        /* <DEDUP_REMOVED lines=13> */
.L_x_1274:
[----:B------:R-:W-:Y:S05]  /*8ef0*/  BSYNC B0 ;  /* 0x0000000000007941 */ /* 0x000fea0003800000 */
.L_x_1273:
        /* <DEDUP_REMOVED lines=13> */
.L_x_1276:
[----:B------:R-:W-:Y:S05]  /*8fd0*/  BSYNC B0 ;  /* 0x0000000000007941 */ /* 0x000fea0003800000 */
.L_x_1275:
        /* <DEDUP_REMOVED lines=11> */
.L_x_1260:
[----:B------:R-:W-:Y:S05]  /*9090*/  BSYNC B1 ;  /* 0x0000000000017941 */ /* 0x000fea0003800000 */
.L_x_1211:
[----:B------:R-:W2:Y:S01]  /*90a0*/  LDL.LU R0, [R1+0x4] ;  /* 0x0000040001007983 */ /* 0x000ea20000300800 */
[----:B------:R-:W-:Y:S02]  /*90b0*/  ULDC UR6, c[0x0][0x218] ;  /* 0x0000860000067ab9 */ /* 0x000fe40000000800 */
[----:B------:R-:W-:-:S04]  /*90c0*/  UIADD3 UR6, UR6, 0x7f, URZ ;  /* 0x0000007f06067890 */ /* 0x000fc8000fffe03f */
[----:B------:R-:W-:-:S04]  /*90d0*/  USHF.R.S32.HI UR5, URZ, 0x1f, UR6 ;  /* 0x0000001f3f057899 */ /* 0x000fc80008011406 */
[----:B------:R-:W-:-:S04]  /*90e0*/  ULEA.HI UR5, UR5, UR6, URZ, 0x7 ;  /* 0x0000000605057291 */ /* 0x000fc8000f8f383f */
[----:B------:R-:W-:Y:S01]  /*90f0*/  USHF.R.S32.HI UR5, URZ, 0x7, UR5 ;  /* 0x000000073f057899 */ /* 0x000fe20008011405 */
[----:B--2---:R-:W-:-:S05]  /*9100*/  IADD3 R0, R0, c[0x0][0xc], RZ ;  /* 0x0000030000007a10 */ /* 0x004fca0007ffe0ff */
[----:B------:R-:W-:Y:S01]  /*9110*/  ISETP.GE.AND P0, PT, R0, UR5, PT ;  /* 0x0000000500007c0c */ /* 0x000fe2000bf06270 */
[----:B------:R2:W-:-:S12]  /*9120*/  STL [R1+0x4], R0 ;  /* 0x0000040001007387 */ /* 0x0005d80000100800 */
[----:B------:R-:W-:Y:S01]  /*9130*/  @P0 CALL.REL.NOINC `(.L_x_1277) ;  /* 0x0000001000000944 */ /* 0x000fe20003c00000 */
[----:B------:R-:W-:Y:S05]  /*9140*/  BRA `(.L_x_1278) ;  /* 0xffff77a000007947 */ /* 0x000fea000383ffff */
.L_x_1277:
[----:B------:R-:W-:Y:S05]  /*9150*/  EXIT ;  /* 0x000000000000794d */ /* 0x000fea0003800000 */
.L_x_1279:
        /* <DEDUP_REMOVED lines=10> */
.L_x_2474:


//--------------------- .text._ZN5flash44flash_bwd_dq_dk_dv_loop_seqk_parallel_kernelI23Flash_bwd_kernel_traitsILi64ELi64ELi128ELi8ELi2ELi4ELi4ELb1ELb0EN7cutlass6half_tE19Flash_kernel_traitsILi64ELi64ELi128ELi8ES3_EELb0ELb0ELb0ELb1ELb0ELb0ELb1EEEvNS_16Flash_bwd_paramsE --------------------------
	.section	.text._ZN5flash44flash_bwd_dq_dk_dv_loop_seqk_parallel_kernelI23Flash_bwd_kernel_traitsILi64ELi64ELi128ELi8ELi2ELi4ELi4ELb1ELb0EN7cutlass6half_tE19Flash_kernel_traitsILi64ELi64ELi128ELi8ES3_EELb0ELb0ELb0ELb1ELb0ELb0ELb1EEEvNS_16Flash_bwd_paramsE,"ax",@progbits
	.sectioninfo	@"SHI_REGISTERS=255"
	.align	128
        .global         _ZN5flash44flash_bwd_dq_dk_dv_loop_seqk_parallel_kernelI23Flash_bwd_kernel_traitsILi64ELi64ELi128ELi8ELi2ELi4ELi4ELb1ELb0EN7cutlass6half_tE19Flash_kernel_traitsILi64ELi64ELi128ELi8ES3_EELb0ELb0ELb0ELb1ELb0ELb0ELb1EEEvNS_16Flash_bwd_paramsE
        .type           _ZN5flash44flash_bwd_dq_dk_dv_loop_seqk_parallel_kernelI23Flash_bwd_kernel_traitsILi64ELi64ELi128ELi8ELi2ELi4ELi4ELb1ELb0EN7cutlass6half_tE19Flash_kernel_traitsILi64ELi64ELi128ELi8ES3_EELb0ELb0ELb0ELb1ELb0ELb0ELb1EEEvNS_16Flash_bwd_paramsE,@function
        .size           _ZN5flash44flash_bwd_dq_dk_dv_loop_seqk_parallel_kernelI23Flash_bwd_kernel_traitsILi64ELi64ELi128ELi8ELi2ELi4ELi4ELb1ELb0EN7cutlass6half_tE19Flash_kernel_traitsILi64ELi64ELi128ELi8ES3_EELb0ELb0ELb0ELb1ELb0ELb0ELb1EEEvNS_16Flash_bwd_paramsE,(.L_x_2475 - _ZN5flash44flash_bwd_dq_dk_dv_loop_seqk_parallel_kernelI23Flash_bwd_kernel_traitsILi64ELi64ELi128ELi8ELi2ELi4ELi4ELb1ELb0EN7cutlass6half_tE19Flash_kernel_traitsILi64ELi64ELi128ELi8ES3_EELb0ELb0ELb0ELb1ELb0ELb0ELb1EEEvNS_16Flash_bwd_paramsE)
        .other          _ZN5flash44flash_bwd_dq_dk_dv_loop_seqk_parallel_kernelI23Flash_bwd_kernel_traitsILi64ELi64ELi128ELi8ELi2ELi4ELi4ELb1ELb0EN7cutlass6half_tE19Flash_kernel_traitsILi64ELi64ELi128ELi8ES3_EELb0ELb0ELb0ELb1ELb0ELb0ELb1EEEvNS_16Flash_bwd_paramsE,@"STO_CUDA_ENTRY STV_DEFAULT"
_ZN5flash44flash_bwd_dq_dk_dv_loop_seqk_parallel_kernelI23Flash_bwd_kernel_traitsILi64ELi64ELi128ELi8ELi2ELi4ELi4ELb1ELb0EN7cutlass6half_tE19Flash_kernel_traitsILi64ELi64ELi128ELi8ES3_EELb0ELb0ELb0ELb1ELb0ELb0ELb1EEEvNS_16Flash_bwd_paramsE:
.text._ZN5flash44flash_bwd_dq_dk_dv_loop_seqk_parallel_kernelI23Flash_bwd_kernel_traitsILi64ELi64ELi128ELi8ELi2ELi4ELi4ELb1ELb0EN7cutlass6half_tE19Flash_kernel_traitsILi64ELi64ELi128ELi8ES3_EELb0ELb0ELb0ELb1ELb0ELb0ELb1EEEvNS_16Flash_bwd_paramsE:
        /* <DEDUP_REMOVED lines=37> */
[----:B------:R-:W-:Y:S01]  /*0250*/  SHF.R.S32.HI R5, RZ, 0x2, R15 ;  /* 0x00000002ff057819 */ /* 0x000fe2000001140f */
[----:B------:R-:W-:Y:S01]  /*0260*/  UIMAD UR4, UR43, UR7, UR47 ;  /* 0x000000072b0472a4 */ /* 0x000fe2000f8e022f */
[----:B------:R-:W-:Y:S01]  /*0270*/  LEA.HI R2, R3, R4, RZ, 0x1 ;  /* 0x0000000403027211 */ /* 0x000fe200078f08ff */
[----:B------:R-:W-:Y:S01]  /*0280*/  UIMAD UR60, UR47, UR57, URZ ;  /* 0x000000392f3c72a4 */ /* 0x000fe2000f8e023f */
[-C--:B------:R-:W-:Y:S01]  /*0290*/  LEA.HI R13, R9, R12.reuse, RZ, 0x3 ;  /* 0x0000000c090d7211 */ /* 0x080fe200078f18ff */
[----:B------:R-:W-:Y:S01]  /*02a0*/  UIMAD UR7, UR4, UR16, URZ ;  /* 0x00000010040772a4 */ /* 0x000fe2000f8e023f */
[----:B------:R-:W-:Y:S01]  /*02b0*/  LOP3.LUT R2, R2, 0xfffffffe, RZ, 0xc0, !PT ;  /* 0xfffffffe02027812 */ /* 0x000fe200078ec0ff */
[----:B------:R-:W-:Y:S01]  /*02c0*/  ULDC UR50, c[0x0][0x1c0] ;  /* 0x0000700000327ab9 */ /* 0x000fe20000000800 */
[----:B------:R-:W-:Y:S01]  /*02d0*/  SHF.R.S32.HI R239, RZ, 0x3, R13 ;  /* 0x00000003ffef7819 */ /* 0x000fe2000001140d */
[----:B------:R-:W-:Y:S01]  /*02e0*/  UIMAD.WIDE UR50, UR57, UR50, URZ ;  /* 0x00000032393272a5 */ /* 0x000fe2000f8e023f */
        /* <DEDUP_REMOVED lines=11> */
[----:B------:R-:W-:Y:S01]  /*03a0*/  UIMAD.WIDE.U32 UR58, UR43, UR17, URZ ;  /* 0x000000112b3a72a5 */ /* 0x000fe2000f8e003f */
[----:B------:R-:W-:Y:S01]  /*03b0*/  SHF.R.S32.HI R4, RZ, 0x1f, R2 ;  /* 0x0000001fff047819 */ /* 0x000fe20000011402 */
[----:B------:R-:W-:Y:S01]  /*03c0*/  IMAD.IADD R7, R5, 0x1, -R0 ;  /* 0x0000000105077824 */ /* 0x000fe200078e0a00 */
[----:B------:R-:W-:Y:S01]  /*03d0*/  SHF.R.U32.HI R5, RZ, 0x3, R3 ;  /* 0x00000003ff057819 */ /* 0x000fe20000011603 */
[----:B------:R-:W-:Y:S01]  /*03e0*/  IMAD.U32 R0, RZ, RZ, UR5 ;  /* 0x00000005ff007e24 */ /* 0x000fe2000f8e00ff */
[----:B------:R-:W-:Y:S01]  /*03f0*/  LEA.HI R11, R4, R2, RZ, 0x3 ;  /* 0x00000002040b7211 */ /* 0x000fe200078f18ff */
[----:B------:R-:W-:Y:S01]  /*0400*/  USHF.R.S32.HI UR5, URZ, 0x1f, UR17 ;  /* 0x0000001f3f057899 */ /* 0x000fe20008011411 */
[--C-:B------:R-:W-:Y:S01]  /*0410*/  SHF.R.S32.HI R16, RZ, 0x5, R8.reuse ;  /* 0x00000005ff107819 */ /* 0x100fe20000011408 */
[----:B------:R-:W-:Y:S01]  /*0420*/  ULDC UR14, c[0x0][0x1c0] ;  /* 0x00007000000e7ab9 */ /* 0x000fe20000000800 */
[----:B------:R1:W-:Y:S01]  /*0430*/  STL [R1+0x18], R0 ;  /* 0x0000180001007387 */ /* 0x0003e20000100800 */
[----:B------:R-:W-:Y:S01]  /*0440*/  LOP3.LUT R4, R11, 0xfffffff8, RZ, 0xc0, !PT ;  /* 0xfffffff80b047812 */ /* 0x000fe200078ec0ff */
[----:B------:R-:W-:Y:S01]  /*0450*/  UIMAD UR4, UR5, UR43, URZ ;  /* 0x0000002b050472a4 */ /* 0x000fe2000f8e023f */
[----:B------:R-:W-:Y:S01]  /*0460*/  SHF.R.S32.HI R6, RZ, 0x1f, R8 ;  /* 0x0000001fff067819 */ /* 0x000fe20000011408 */
[----:B------:R-:W-:-:S02]  /*0470*/  ULDC UR12, c[0x0][0x1c0] ;  /* 0x00007000000c7ab9 */ /* 0x000fc40000000800 */
[----:B------:R-:W-:Y:S01]  /*0480*/  IMAD.IADD R14, R2, 0x1, -R4 ;  /* 0x00000001020e7824 */ /* 0x000fe200078e0a04 */
[----:B------:R-:W-:Y:S01]  /*0490*/  LOP3.LUT R4, R7, 0x1, RZ, 0xc0, !PT ;  /* 0x0000000107047812 */ /* 0x000fe200078ec0ff */
[----:B------:R-:W-:Y:S01]  /*04a0*/  IMAD.U32 R2, RZ, RZ, UR6 ;  /* 0x00000006ff027e24 */ /* 0x000fe2000f8e00ff */
[----:B------:R-:W-:Y:S02]  /*04b0*/  USHF.R.S32.HI UR6, URZ, 0x1f, UR43 ;  /* 0x0000001f3f067899 */ /* 0x000fe4000801142b */
[----:B------:R-:W-:Y:S01]  /*04c0*/  ISETP.NE.U32.AND P0, PT, R4, 0x1, PT ;  /* 0x000000010400780c */ /* 0x000fe20003f05070 */
[----:B------:R-:W-:Y:S02]  /*04d0*/  UIMAD UR57, UR57, UR12, URZ ;  /* 0x0000000c393972a4 */ /* 0x000fe4000f8e023f */
[----:B------:R-:W-:Y:S01]  /*04e0*/  ULDC.U8 UR11, c[0x0][0x3d0] ;  /* 0x0000f400000b7ab9 */ /* 0x000fe20000000000 */
[----:B------:R-:W-:Y:S01]  /*04f0*/  SEL R184, R184, 0x10, !P0 ;  /* 0x00000010b8b87807 */ /* 0x000fe20004000000 */
[----:B------:R-:W-:-:S02]  /*0500*/  USHF.L.U32 UR20, UR57, 0x4, URZ ;  /* 0x0000000439147899 */ /* 0x000fc4000800063f */
[----:B------:R-:W-:Y:S02]  /*0510*/  USHF.L.U32 UR56, UR57, 0x6, URZ ;  /* 0x0000000639387899 */ /* 0x000fe4000800063f */
[----:B------:R-:W-:Y:S02]  /*0520*/  UIADD3 UR19, UR20, 0x20, URZ ;  /* 0x0000002014137890 */ /* 0x000fe4000fffe03f */
[----:B------:R-:W-:Y:S02]  /*0530*/  ULDC.64 UR8, c[0x0][0x118] ;  /* 0x0000460000087ab9 */ /* 0x000fe40000000a00 */
[----:B------:R-:W-:Y:S01]  /*0540*/  UISETP.NE.AND UP2, UPT, UR11, URZ, UPT ;  /* 0x0000003f0b00728c */ /* 0x000fe2000bf45270 */
[----:B-1----:R-:W-:Y:S01]  /*0550*/  LOP3.LUT R0, R13, 0xfffffff8, RZ, 0xc0, !PT ;  /* 0xfffffff80d007812 */ /* 0x002fe200078ec0ff */
[----:B------:R-:W-:Y:S02]  /*0560*/  UIMAD.WIDE.U32 UR54, UR50, UR58, URZ ;  /* 0x0000003a323672a5 */ /* 0x000fe4000f8e003f */
[----:B------:R-:W-:-:S02]  /*0570*/  UIMAD UR26, UR57, 0x18, URZ ;  /* 0x00000018391a78a4 */ /* 0x000fc4000f8e023f */
[----:B------:R-:W-:Y:S01]  /*0580*/  IMAD.IADD R0, R12, 0x1, -R0 ;  /* 0x000000010c007824 */ /* 0x000fe200078e0a00 */
[----:B------:R-:W-:Y:S02]  /*0590*/  USHF.L.U32 UR25, UR57, 0x5, URZ ;  /* 0x0000000539197899 */ /* 0x000fe4000800063f */
[----:B------:R-:W-:Y:S01]  /*05a0*/  UIMAD UR24, UR57, 0x28, URZ ;  /* 0x00000028391878a4 */ /* 0x000fe2000f8e023f */
[C---:B------:R-:W-:Y:S01]  /*05b0*/  IMAD.SHL.U32 R210, R0.reuse, 0x8, RZ ;  /* 0x0000000800d27824 */ /* 0x040fe200078e00ff */
[C---:B------:R-:W-:Y:S01]  /*05c0*/  LOP3.LUT P4, RZ, R0.reuse, 0x2, RZ, 0xc0, !PT ;  /* 0x0000000200ff7812 */ /* 0x040fe2000788c0ff */
[----:B------:R-:W-:Y:S01]  /*05d0*/  UIMAD UR23, UR57, 0x30, URZ ;  /* 0x00000030391778a4 */ /* 0x000fe2000f8e023f */
[C---:B------:R-:W-:Y:S01]  /*05e0*/  LOP3.LUT P3, RZ, R0.reuse, 0x4, RZ, 0xc0, !PT ;  /* 0x0000000400ff7812 */ /* 0x040fe2000786c0ff */
[----:B------:R-:W-:Y:S01]  /*05f0*/  IMAD.SHL.U32 R0, R0, 0x40, RZ ;  /* 0x0000004000007824 */ /* 0x000fe200078e00ff */
[----:B------:R-:W-:Y:S01]  /*0600*/  LOP3.LUT R3, R3, 0x38, R210, 0xf8, !PT ;  /* 0x0000003803037812 */ /* 0x000fe200078ef8d2 */
[----:B------:R-:W-:Y:S01]  /*0610*/  UIMAD UR22, UR57, 0x38, URZ ;  /* 0x00000038391678a4 */ /* 0x000fe2000f8e023f */
[C---:B------:R-:W-:Y:S01]  /*0620*/  R2P PR, R7.reuse, 0x6 ;  /* 0x0000000607007804 */ /* 0x040fe20000000000 */
[----:B------:R-:W-:Y:S01]  /*0630*/  IMAD.SHL.U32 R7, R7, 0x40, RZ ;  /* 0x0000004007077824 */ /* 0x000fe200078e00ff */
[----:B------:R-:W-:Y:S01]  /*0640*/  LOP3.LUT R243, R3, R5, RZ, 0x3c, !PT ;  /* 0x0000000503f37212 */ /* 0x000fe200078e3cff */
[----:B------:R-:W-:Y:S01]  /*0650*/  USHF.R.S32.HI UR61, URZ, 0x1f, UR56 ;  /* 0x0000001f3f3d7899 */ /* 0x000fe20008011438 */
[----:B------:R-:W-:Y:S01]  /*0660*/  LEA.HI R3, R6, R16, RZ, 0x2 ;  /* 0x0000001006037211 */ /* 0x000fe200078f10ff */
[----:B------:R-:W-:Y:S01]  /*0670*/  UMOV UR53, 0xffffe000 ;  /* 0xffffe00000357882 */ /* 0x000fe20000000000 */
[----:B------:R-:W-:-:S02]  /*0680*/  LOP3.LUT R0, R0, 0x1c0, RZ, 0xc0, !PT ;  /* 0x000001c000007812 */ /* 0x000fc400078ec0ff */
[----:B------:R-:W-:Y:S01]  /*0690*/  LOP3.LUT R2, R3, 0xfffffffc, RZ, 0xc0, !PT ;  /* 0xfffffffc03027812 */ /* 0x000fe200078ec0ff */
[----:B------:R-:W-:Y:S01]  /*06a0*/  IMAD.U32 R3, RZ, RZ, UR6 ;  /* 0x00000006ff037e24 */ /* 0x000fe2000f8e00ff */
[----:B------:R-:W-:Y:S01]  /*06b0*/  USHF.R.S32.HI UR6, URZ, 0x1f, UR47 ;  /* 0x0000001f3f067899 */ /* 0x000fe2000801142f */
[----:B------:R-:W-:Y:S02]  /*06c0*/  LOP3.LUT R163, R0, 0x8, R13, 0xf8, !PT ;  /* 0x0000000800a37812 */ /* 0x000fe400078ef80d */
[----:B------:R-:W-:Y:S01]  /*06d0*/  IMAD.IADD R160, R16, 0x1, -R2 ;  /* 0x0000000110a07824 */ /* 0x000fe200078e0a02 */
[----:B------:R-:W-:Y:S02]  /*06e0*/  LEA.HI R2, R9, R12, RZ, 0x6 ;  /* 0x0000000c09027211 */ /* 0x000fe400078f30ff */
[----:B------:R-:W-:Y:S01]  /*06f0*/  IMAD.U32 R3, RZ, RZ, UR6 ;  /* 0x00000006ff037e24 */ /* 0x000fe2000f8e00ff */
[----:B------:R-:W-:Y:S01]  /*0700*/  USHF.R.S32.HI UR6, URZ, 0x1f, UR43 ;  /* 0x0000001f3f067899 */ /* 0x000fe2000801142b */
[----:B------:R-:W-:Y:S01]  /*0710*/  IMAD.SHL.U32 R3, R160, 0x10, RZ ;  /* 0x00000010a0037824 */ /* 0x000fe200078e00ff */
[----:B------:R-:W-:-:S04]  /*0720*/  SHF.R.S32.HI R2, RZ, 0x6, R2 ;  /* 0x00000006ff027819 */ /* 0x000fc80000011402 */
[----:B------:R-:W-:Y:S01]  /*0730*/  IMAD.U32 R5, RZ, RZ, UR6 ;  /* 0x00000006ff057e24 */ /* 0x000fe2000f8e00ff */
[----:B------:R-:W-:Y:S01]  /*0740*/  LOP3.LUT R5, R0, 0x30, R3, 0xf8, !PT ;  /* 0x0000003000057812 */ /* 0x000fe200078ef803 */
[----:B------:R-:W-:Y:S01]  /*0750*/  IMAD.SHL.U32 R3, R10, 0x200, RZ ;  /* 0x000002000a037824 */ /* 0x000fe200078e00ff */
[----:B------:R-:W-:Y:S01]  /*0760*/  SHF.R.U32.HI R0, RZ, 0x3, R0 ;  /* 0x00000003ff007819 */ /* 0x000fe20000011600 */
[----:B------:R-:W-:Y:S01]  /*0770*/  USHF.R.S32.HI UR6, URZ, 0x1f, UR47 ;  /* 0x0000001f3f067899 */ /* 0x000fe2000801142f */
[----:B------:R-:W-:Y:S01]  /*0780*/  LOP3.LUT R5, R5, 0x8, R13, 0xf8, !PT ;  /* 0x0000000805057812 */ /* 0x000fe200078ef80d */
[C---:B------:R-:W-:Y:S01]  /*0790*/  IMAD R4, R2.reuse, 0x800, R3 ;  /* 0x0000080002047824 */ /* 0x040fe200078e0203 */
[----:B------:R-:W-:Y:S01]  /*07a0*/  LOP3.LUT R163, R163, R0, RZ, 0x3c, !PT ;  /* 0x00000000a3a37212 */ /* 0x000fe200078e3cff */
[----:B------:R-:W-:Y:S01]  /*07b0*/  IMAD R243, R2, 0x200, R243 ;  /* 0x0000020002f37824 */ /* 0x000fe200078e02f3 */
[----:B------:R-:W-:Y:S01]  /*07c0*/  LOP3.LUT R3, R3, R5, R0, 0xf6, !PT ;  /* 0x0000000503037212 */ /* 0x000fe200078ef600 */
[----:B------:R-:W-:Y:S01]  /*07d0*/  IMAD.U32 R6, RZ, RZ, UR6 ;  /* 0x00000006ff067e24 */ /* 0x000fe2000f8e00ff */
[----:B------:R-:W-:Y:S01]  /*07e0*/  LOP3.LUT R0, R15, 0x7ffffffc, RZ, 0xc0, !PT ;  /* 0x7ffffffc0f007812 */ /* 0x000fe200078ec0ff */
[----:B------:R-:W-:Y:S01]  /*07f0*/  IMAD.IADD R163, R4, 0x1, R163 ;  /* 0x0000000104a37824 */ /* 0x000fe200078e02a3 */
[----:B------:R-:W-:Y:S01]  /*0800*/  LOP3.LUT R5, R8, 0xffffffe0, RZ, 0xc0, !PT ;  /* 0xffffffe008057812 */ /* 0x000fe200078ec0ff */
[----:B------:R-:W-:Y:S01]  /*0810*/  IMAD.U32 R4, RZ, RZ, UR10 ;  /* 0x0000000aff047e24 */ /* 0x000fe2000f8e00ff */
[----:B------:R-:W-:Y:S01]  /*0820*/  @!UP1 UIMAD UR6, UR43, UR14, UR47 ;  /* 0x0000000e2b0692a4 */ /* 0x000fe2000f8e022f */
[----:B------:R-:W-:Y:S01]  /*0830*/  IMAD.U32 R6, RZ, RZ, UR4 ;  /* 0x00000004ff067e24 */ /* 0x000fe2000f8e00ff */
[----:B------:R-:W-:Y:S01]  /*0840*/  USHF.R.S32.HI UR4, URZ, 0x1f, UR60 ;  /* 0x0000001f3f047899 */ /* 0x000fe2000801143c */
[----:B------:R-:W-:Y:S01]  /*0850*/  IMAD.IADD R13, R12, 0x1, -R5 ;  /* 0x000000010c0d7824 */ /* 0x000fe200078e0a05 */
[----:B------:R1:W-:Y:S01]  /*0860*/  STL [R1+0x4], R4 ;  /* 0x0000040401007387 */ /* 0x0003e20000100800 */
[----:B------:R-:W-:Y:S01]  /*0870*/  IMAD.SHL.U32 R2, R2, 0x20, RZ ;  /* 0x0000002002027824 */ /* 0x000fe200078e00ff */
[----:B------:R-:W-:Y:S01]  /*0880*/  USHF.L.U32 UR14, UR57, 0x3, URZ ;  /* 0x00000003390e7899 */ /* 0x000fe2000800063f */
[----:B------:R-:W-:-:S02]  /*0890*/  IMAD.SHL.U32 R163, R163, 0x2, RZ ;  /* 0x00000002a3a37824 */ /* 0x000fc400078e00ff */
[----:B------:R-:W-:Y:S01]  /*08a0*/  IMAD.SHL.U32 R3, R3, 0x2, RZ ;  /* 0x0000000203037824 */ /* 0x000fe200078e00ff */
[----:B------:R-:W-:Y:S01]  /*08b0*/  LOP3.LUT R244, R2, 0x6, R244, 0xf8, !PT ;  /* 0x0000000602f47812 */ /* 0x000fe200078ef8f4 */
[----:B------:R-:W-:-:S04]  /*08c0*/  UIADD3 UR18, UR14, UR19, URZ ;  /* 0x000000130e127290 */ /* 0x000fc8000fffe03f */
[----:B------:R-:W-:-:S04]  /*08d0*/  UIADD3 UR17, UR14, UR18, URZ ;  /* 0x000000120e117290 */ /* 0x000fc8000fffe03f */
[----:B------:R-:W-:Y:S01]  /*08e0*/  UIADD3 UR16, UR14, UR17, URZ ;  /* 0x000000110e107290 */ /* 0x000fe2000fffe03f */
[----:B-1----:R-:W-:-:S05]  /*08f0*/  IMAD.U32 R4, RZ, RZ, UR7 ;  /* 0x00000007ff047e24 */ /* 0x002fca000f8e00ff */
[----:B------:R1:W-:Y:S04]  /*0900*/  STL [R1+0x14], R4 ;  /* 0x0000140401007387 */ /* 0x0003e80000100800 */
[----:B------:R2:W-:Y:S04]  /*0910*/  STL [R1+0x10], R6 ;  /* 0x0000100601007387 */ /* 0x0005e80000100800 */
[----:B------:R-:W-:Y:S01]  /*0920*/  STL [R1+0x8], R13 ;  /* 0x0000080d01007387 */ /* 0x000fe20000100800 */
[----:B-1----:R-:W-:Y:S01]  /*0930*/  LEA.HI R4, R9, R12, RZ, 0x7 ;  /* 0x0000000c09047211 */ /* 0x002fe200078f38ff */
[----:B--2---:R-:W-:-:S03]  /*0940*/  IMAD.IADD R6, R12, 0x1, -R0 ;  /* 0x000000010c067824 */ /* 0x004fc600078e0a00 */
[----:B------:R-:W-:Y:S01]  /*0950*/  SHF.R.S32.HI R4, RZ, 0x7, R4 ;  /* 0x00000007ff047819 */ /* 0x000fe20000011404 */
[----:B------:R-:W-:Y:S01]  /*0960*/  IMAD.U32 R0, RZ, RZ, UR4 ;  /* 0x00000004ff007e24 */ /* 0x000fe2000f8e00ff */
[----:B------:R-:W-:Y:S01]  /*0970*/  LEA.HI R0, R8, R16, RZ, 0x1 ;  /* 0x0000001008007211 */ /* 0x000fe200078f08ff */
[----:B------:R-:W-:Y:S01]  /*0980*/  IMAD.SHL.U32 R6, R6, 0x2, RZ ;  /* 0x0000000206067824 */ /* 0x000fe200078e00ff */
[----:B------:R-:W-:Y:S01]  /*0990*/  UIMAD UR4, UR51, UR58, URZ ;  /* 0x0000003a330472a4 */ /* 0x000fe2000f8e023f */
[----:B------:R-:W-:Y:S01]  /*09a0*/  IMAD.SHL.U32 R5, R4, 0x8, RZ ;  /* 0x0000000804057824 */ /* 0x000fe200078e00ff */
[----:B------:R-:W-:Y:S01]  /*09b0*/  LOP3.LUT R169, R0, 0xfffffffe, RZ, 0xc0, !PT ;  /* 0xfffffffe00a97812 */ /* 0x000fe200078ec0ff */
[----:B------:R-:W-:Y:S01]  /*09c0*/  IMAD R8, R4, 0x1000, R6 ;  /* 0x0000100004087824 */ /* 0x000fe200078e0206 */
[----:B------:R-:W-:Y:S01]  /*09d0*/  LOP3.LUT R0, R7, 0x1c0, RZ, 0xc0, !PT ;  /* 0x000001c007007812 */ /* 0x000fe200078ec0ff */
[----:B------:R-:W-:Y:S01]  /*09e0*/  IMAD.SHL.U32 R4, R10, 0x10, RZ ;  /* 0x000000100a047824 */ /* 0x000fe200078e00ff */
[----:B------:R-:W-:Y:S01]  /*09f0*/  LOP3.LUT R5, R5, 0x8, RZ, 0xc0, !PT ;  /* 0x0000000805057812 */ /* 0x000fe200078ec0ff */
[----:B------:R-:W-:Y:S01]  /*0a00*/  IMAD.IADD R169, R16, 0x1, -R169 ;  /* 0x0000000110a97824 */ /* 0x000fe200078e0aa9 */
[----:B------:R-:W-:Y:S01]  /*0a10*/  LOP3.LUT R7, R0, 0x20, R2, 0xf8, !PT ;  /* 0x0000002000077812 */ /* 0x000fe200078ef802 */
[----:B------:R-:W-:Y:S01]  /*0a20*/  IMAD.U32 R12, RZ, RZ, UR4 ;  /* 0x00000004ff0c7e24 */ /* 0x000fe2000f8e00ff */
[----:B------:R-:W-:Y:S01]  /*0a30*/  SHF.R.U32.HI R2, RZ, 0x3, R0 ;  /* 0x00000003ff027819 */ /* 0x000fe20000011600 */
[----:B------:R-:W-:Y:S01]  /*0a40*/  IMAD R8, R169, 0x400, R8 ;  /* 0x00000400a9087824 */ /* 0x000fe200078e0208 */
[----:B------:R-:W-:Y:S01]  /*0a50*/  LOP3.LUT R9, R5, 0x10, R4, 0xf8, !PT ;  /* 0x0000001005097812 */ /* 0x000fe200078ef804 */
[----:B------:R-:W-:Y:S01]  /*0a60*/  @!UP1 UIMAD UR4, UR6, UR15, URZ ;  /* 0x0000000f060492a4 */ /* 0x000fe2000f8e023f */
[----:B------:R-:W-:Y:S01]  /*0a70*/  LOP3.LUT R7, R7, R2, RZ, 0x3c, !PT ;  /* 0x0000000207077212 */ /* 0x000fe200078e3cff */
[----:B------:R-:W-:Y:S01]  /*0a80*/  UIADD3 UR15, UR14, UR16, URZ ;  /* 0x000000100e0f7290 */ /* 0x000fe2000fffe03f */
[----:B------:R-:W-:Y:S01]  /*0a90*/  LOP3.LUT R5, R2, R0, R5, 0x1e, !PT ;  /* 0x0000000002057212 */ /* 0x000fe200078e1e05 */
[----:B------:R-:W-:-:S02]  /*0aa0*/  IMAD.SHL.U32 R2, R14, 0x40, RZ ;  /* 0x000000400e027824 */ /* 0x000fc400078e00ff */
[----:B------:R-:W-:Y:S01]  /*0ab0*/  IMAD R0, R160, 0x400, R6 ;  /* 0x00000400a0007824 */ /* 0x000fe200078e0206 */
[----:B------:R-:W-:Y:S01]  /*0ac0*/  UIADD3 UR21, UR14, UR15, URZ ;  /* 0x0000000f0e157290 */ /* 0x000fe2000fffe03f */
[----:B------:R-:W-:Y:S01]  /*0ad0*/  IMAD.SHL.U32 R6, R11, 0x40, RZ ;  /* 0x000000400b067824 */ /* 0x000fe200078e00ff */
[----:B------:R-:W-:Y:S01]  /*0ae0*/  LOP3.LUT R2, R2, 0x1c0, RZ, 0xc0, !PT ;  /* 0x000001c002027812 */ /* 0x000fe200078ec0ff */
[----:B------:R-:W-:Y:S01]  /*0af0*/  IMAD.IADD R248, R0, 0x1, R5 ;  /* 0x0000000100f87824 */ /* 0x000fe200078e0205 */
[----:B------:R-:W-:Y:S01]  /*0b00*/  SHF.R.S32.HI R5, RZ, 0x1f, R13 ;  /* 0x0000001fff057819 */ /* 0x000fe2000001140d */
[----:B------:R-:W-:Y:S01]  /*0b10*/  IMAD.SHL.U32 R0, R10, 0x8, RZ ;  /* 0x000000080a007824 */ /* 0x000fe200078e00ff */
[----:B------:R-:W-:Y:S01]  /*0b20*/  SHF.R.U32.HI R4, RZ, 0x3, R2 ;  /* 0x00000003ff047819 */ /* 0x000fe20000011602 */
[----:B------:R-:W-:Y:S01]  /*0b30*/  IMAD.IADD R8, R7, 0x1, R8 ;  /* 0x0000000107087824 */ /* 0x000fe200078e0208 */
[----:B------:R-:W-:Y:S02]  /*0b40*/  LEA R248, R248, 0x6000, 0x1 ;  /* 0x00006000f8f87811 */ /* 0x000fe400078e08ff */
[----:B------:R-:W-:Y:S01]  /*0b50*/  LOP3.LUT R7, R2, 0x8, R0, 0xf8, !PT ;  /* 0x0000000802077812 */ /* 0x000fe200078ef800 */
[----:B------:R-:W-:Y:S01]  /*0b60*/  IMAD.SHL.U32 R186, R8, 0x2, RZ ;  /* 0x0000000208ba7824 */ /* 0x000fe200078e00ff */
[----:B------:R-:W-:-:S02]  /*0b70*/  LOP3.LUT R2, R4, R9, R2, 0x1e, !PT ;  /* 0x0000000904027212 */ /* 0x000fc400078e1e02 */
[----:B------:R-:W-:Y:S01]  /*0b80*/  LOP3.LUT R0, R6, 0xfffffe00, RZ, 0xc0, !PT ;  /* 0xfffffe0006007812 */ /* 0x000fe200078ec0ff */
[----:B------:R-:W-:Y:S01]  /*0b90*/  IMAD.IADD R187, R186, 0x1, R184 ;  /* 0x00000001babb7824 */ /* 0x000fe200078e02b8 */
[----:B------:R-:W-:Y:S02]  /*0ba0*/  IADD3 R6, R248, 0x420, RZ ;  /* 0x00000420f8067810 */ /* 0x000fe40007ffe0ff */
[----:B------:R-:W-:Y:S01]  /*0bb0*/  LOP3.LUT R168, R2, R0, RZ, 0xfc, !PT ;  /* 0x0000000002a87212 */ /* 0x000fe200078efcff */
[----:B------:R-:W-:Y:S01]  /*0bc0*/  IMAD.U32 R2, RZ, RZ, UR4 ;  /* 0x00000004ff027e24 */ /* 0x000fe2000f8e00ff */
[----:B------:R-:W-:Y:S01]  /*0bd0*/  LEA.HI R5, R5, R13, RZ, 0x2 ;  /* 0x0000000d05057211 */ /* 0x000fe200078f10ff */
[----:B------:R-:W-:Y:S01]  /*0be0*/  IMAD R160, R160, 0x400, R0 ;  /* 0x00000400a0a07824 */ /* 0x000fe200078e0200 */
[----:B------:R-:W-:Y:S02]  /*0bf0*/  @P1 IADD3 R6, R248, 0x3e0, RZ ;  /* 0x000003e0f8061810 */ /* 0x000fe40007ffe0ff */
[----:B------:R-:W-:Y:S01]  /*0c00*/  SHF.R.S32.HI R5, RZ, 0x2, R5 ;  /* 0x00000002ff057819 */ /* 0x000fe20000011405 */
[----:B------:R1:W-:Y:S01]  /*0c10*/  STL [R1+0xc], R2 ;  /* 0x00000c0201007387 */ /* 0x0003e20000100800 */
[----:B------:R-:W-:-:S02]  /*0c20*/  LOP3.LUT R4, R7, R4, RZ, 0x3c, !PT ;  /* 0x0000000407047212 */ /* 0x000fc400078e3cff */
[C---:B------:R-:W-:Y:S01]  /*0c30*/  IADD3 R249, R248.reuse, 0x40, RZ ;  /* 0x00000040f8f97810 */ /* 0x040fe20007ffe0ff */
[----:B------:R2:W-:Y:S01]  /*0c40*/  STL [R1], R6 ;  /* 0x0000000601007387 */ /* 0x0005e20000100800 */
[C---:B------:R-:W-:Y:S01]  /*0c50*/  IMAD R247, R169.reuse, 0x10, R5 ;  /* 0x00000010a9f77824 */ /* 0x040fe200078e0205 */
[----:B------:R-:W-:Y:S01]  /*0c60*/  @P2 IADD3 R249, R248, -0x40, RZ ;  /* 0xffffffc0f8f92810 */ /* 0x000fe20007ffe0ff */
[----:B------:R-:W-:Y:S02]  /*0c70*/  IMAD R169, R169, 0x400, R0 ;  /* 0x00000400a9a97824 */ /* 0x000fe400078e0200 */
[----:B------:R-:W-:Y:S02]  /*0c80*/  IMAD.MOV.U32 R5, RZ, RZ, 0x20 ;  /* 0x00000020ff057424 */ /* 0x000fe400078e00ff */
[----:B------:R-:W-:Y:S02]  /*0c90*/  IMAD.MOV.U32 R0, RZ, RZ, 0x40 ;  /* 0x00000040ff007424 */ /* 0x000fe400078e00ff */
[----:B------:R-:W-:Y:S01]  /*0ca0*/  IMAD.IADD R169, R169, 0x1, R4 ;  /* 0x00000001a9a97824 */ /* 0x000fe200078e0204 */
[----:B------:R-:W-:Y:S01]  /*0cb0*/  SEL R165, R5, 0xffffffe0, !P4 ;  /* 0xffffffe005a57807 */ /* 0x000fe20006000000 */
[----:B------:R-:W-:Y:S01]  /*0cc0*/  IMAD.IADD R160, R4, 0x1, R160 ;  /* 0x0000000104a07824 */ /* 0x000fe200078e02a0 */
[----:B------:R-:W-:-:S02]  /*0cd0*/  SEL R0, R0, 0xffffffc0, !P3 ;  /* 0xffffffc000007807 */ /* 0x000fc40005800000 */
[----:B------:R-:W-:Y:S01]  /*0ce0*/  SEL R5, R5, 0xffffffe0, !P1 ;  /* 0xffffffe005057807 */ /* 0x000fe20004800000 */
[C---:B------:R-:W-:Y:S01]  /*0cf0*/  IMAD.IADD R166, R163.reuse, 0x1, R165 ;  /* 0x00000001a3a67824 */ /* 0x040fe200078e02a5 */
[----:B------:R-:W-:Y:S01]  /*0d00*/  LEA R160, R160, 0xa000, 0x1 ;  /* 0x0000a000a0a07811 */ /* 0x000fe200078e08ff */
[----:B------:R-:W-:Y:S02]  /*0d10*/  IMAD.IADD R164, R163, 0x1, R0 ;  /* 0x00000001a3a47824 */ /* 0x000fe400078e0200 */
[----:B------:R-:W-:Y:S01]  /*0d20*/  IMAD.IADD R185, R186, 0x1, R5 ;  /* 0x00000001bab97824 */ /* 0x000fe200078e0205 */
[----:B-1----:R-:W-:Y:S01]  /*0d30*/  IADD3 R2, R247, -0x40, RZ ;  /* 0xffffffc0f7027810 */ /* 0x002fe20007ffe0ff */
[----:B------:R-:W-:Y:S02]  /*0d40*/  IMAD.IADD R165, R165, 0x1, R164 ;  /* 0x00000001a5a57824 */ /* 0x000fe400078e02a4 */
[----:B------:R-:W-:Y:S01]  /*0d50*/  IMAD.IADD R251, R5, 0x1, R248 ;  /* 0x0000000105fb7824 */ /* 0x000fe200078e02f8 */
[----:B------:R-:W-:Y:S01]  /*0d60*/  SHF.R.S32.HI R4, RZ, 0x1f, R2 ;  /* 0x0000001fff047819 */ /* 0x000fe20000011402 */
[----:B------:R-:W-:-:S02]  /*0d70*/  IMAD.SHL.U32 R245, R2, 0x4, RZ ;  /* 0x0000000402f57824 */ /* 0x000fc400078e00ff */
[----:B------:R-:W-:Y:S01]  /*0d80*/  IMAD.IADD R184, R184, 0x1, R185 ;  /* 0x00000001b8b87824 */ /* 0x000fe200078e02b9 */
[----:B------:R-:W-:Y:S01]  /*0d90*/  SHF.L.U64.HI R246, R2, 0x2, R4 ;  /* 0x0000000202f67819 */ /* 0x000fe20000010204 */
[----:B--2---:R-:W-:Y:S02]  /*0da0*/  IMAD.IADD R250, R5, 0x1, R249 ;  /* 0x0000000105fa7824 */ /* 0x004fe400078e02f9 */
.L_x_1348:
[----:B------:R-:W-:Y:S02]  /*0db0*/  USHF.R.S32.HI UR52, URZ, 0x1f, UR43 ;  /* 0x0000001f3f347899 */ /* 0x000fe4000801142b */
[----:B------:R-:W-:Y:S02]  /*0dc0*/  USHF.L.U32 UR12, UR43, 0x2, URZ ;  /* 0x000000022b0c7899 */ /* 0x000fe4000800063f */
[----:B------:R-:W-:Y:S02]  /*0dd0*/  ULDC.64 UR6, c[0x0][0x240] ;  /* 0x0000900000067ab9 */ /* 0x000fe40000000a00 */
[----:B------:R-:W-:Y:S02]  /*0de0*/  UISETP.NE.U32.AND UP5, UPT, URZ, UR6, UPT ;  /* 0x000000063f00728c */ /* 0x000fe4000bfa5070 */
[----:B------:R-:W-:-:S02]  /*0df0*/  USHF.L.U64.HI UR5, UR43, 0x2, UR52 ;  /* 0x000000022b057899 */ /* 0x000fc40008010234 */
[----:B------:R-:W-:Y:S02]  /*0e00*/  UIADD3 UR6, UP0, UR12, UR6, URZ ;  /* 0x000000060c067290 */ /* 0x000fe4000ff1e03f */
[----:B------:R-:W-:Y:S02]  /*0e10*/  UISETP.NE.AND.EX UP5, UPT, URZ, UR7, UPT, UP5 ;  /* 0x000000073f00728c */ /* 0x000fe4000bfa5350 */
[----:B------:R-:W-:Y:S02]  /*0e20*/  UIADD3.X UR7, UR5, UR7, URZ, UP0, !UPT ;  /* 0x0000000705077290 */ /* 0x000fe400087fe43f */
[----:B------:R-:W-:Y:S01]  /*0e30*/  IMAD.U32 R6, RZ, RZ, UR6 ;  /* 0x00000006ff067e24 */ /* 0x000fe2000f8e00ff */
[----:B------:R-:W-:Y:S01]  /*0e40*/  ULDC.U8 UR4, c[0x0][0x312] ;  /* 0x0000c48000047ab9 */ /* 0x000fe20000000000 */
[----:B------:R-:W-:Y:S01]  /*0e50*/  PLOP3.LUT P2, PT, PT, PT, UP5, 0x80, 0x0 ;  /* 0x000000000000781c */ /* 0x000fe20003f4f058 */
[----:B------:R-:W-:Y:S01]  /*0e60*/  UISETP.NE.AND UP4, UPT, UR4, URZ, UPT ;  /* 0x0000003f0400728c */ /* 0x000fe2000bf85270 */
[----:B------:R-:W-:Y:S01]  /*0e70*/  IMAD.U32 R7, RZ, RZ, UR7 ;  /* 0x00000007ff077e24 */ /* 0x000fe2000f8e00ff */
[----:B------:R-:W-:-:S02]  /*0e80*/  ULDC.64 UR6, c[0x0][0x250] ;  /* 0x0000940000067ab9 */ /* 0x000fc40000000a00 */
        /* <DEDUP_REMOVED lines=39> */
.L_x_1280:
        /* <DEDUP_REMOVED lines=58> */
.L_x_1282:
        /* <DEDUP_REMOVED lines=18> */
.L_x_1283:
[----:B------:R-:W2:Y:S01]  /*15c0*/  LDL R0, [R1+0x10] ;  /* 0x0000100001007983 */ /* 0x000ea20000100800 */
[----:B------:R-:W-:-:S03]  /*15d0*/  ULDC.64 UR10, c[0x0][0x370] ;  /* 0x0000dc00000a7ab9 */ /* 0x000fc60000000a00 */
[----:B------:R-:W3:Y:S04]  /*15e0*/  LDL R4, [R1+0x18] ;  /* 0x0000180001047983 */ /* 0x000ee80000100800 */
[----:B------:R-:W4:Y:S01]  /*15f0*/  LDL R2, [R1+0x4] ;  /* 0x0000040001027983 */ /* 0x000f220000100800 */
[----:B------:R-:W-:-:S04]  /*1600*/  @UP3 UIMAD.WIDE.U32 UR6, UR4, UR10, URZ ;  /* 0x0000000a040632a5 */ /* 0x000fc8000f8e003f */
[----:B------:R-:W-:-:S03]  /*1610*/  @UP3 UIMAD UR41, UR4, UR11, UR7 ;  /* 0x0000000b042932a4 */ /* 0x000fc6000f8e0207 */
[----:B------:R-:W-:Y:S02]  /*1620*/  @UP3 UMOV UR35, UR6 ;  /* 0x0000000600233c82 */ /* 0x000fe40008000000 */
[----:B------:R-:W-:Y:S02]  /*1630*/  ULDC.64 UR6, c[0x0][0x368] ;  /* 0x0000da0000067ab9 */ /* 0x000fe40000000a00 */
[----:B------:R-:W-:-:S04]  /*1640*/  @!UP3 UIMAD UR10, UR52, UR6, URZ ;  /* 0x00000006340ab2a4 */ /* 0x000fc8000f8e023f */
[----:B------:R-:W-:Y:S02]  /*1650*/  @!UP3 UIMAD UR10, UR43, UR7, UR10 ;  /* 0x000000072b0ab2a4 */ /* 0x000fe4000f8e020a */
[----:B------:R-:W-:Y:S01]  /*1660*/  @!UP3 UIMAD.WIDE.U32 UR6, UR43, UR6, URZ ;  /* 0x000000062b06b2a5 */ /* 0x000fe2000f8e003f */
[----:B------:R-:W-:Y:S01]  /*1670*/  IABS R6, c[0x0][0x1c8] ;  /* 0x0000720000067a13 */ /* 0x000fe20000000000 */
[----:B------:R-:W-:Y:S02]  /*1680*/  ULDC UR13, c[0x0][0x224] ;  /* 0x00008900000d7ab9 */ /* 0x000fe40000000800 */
[----:B------:R-:W-:-:S03]  /*1690*/  UIMAD UR12, UR51, UR58, URZ ;  /* 0x0000003a330c72a4 */ /* 0x000fc6000f8e023f */
[----:B------:R-:W-:Y:S01]  /*16a0*/  @!UP3 UMOV UR35, UR6 ;  /* 0x000000060023bc82 */ /* 0x000fe20008000000 */
[----:B--2---:R1:W2:Y:S02]  /*16b0*/  R2UR UR30, R0 ;  /* 0x00000000001e73c2 */ /* 0x0042a400000e0000 */
[----:B-1----:R-:W5:Y:S01]  /*16c0*/  LDL R0, [R1+0xc] ;  /* 0x00000c0001007983 */ /* 0x002f620000100800 */
[----:B--2---:R-:W-:-:S05]  /*16d0*/  UIMAD UR6, UR52, UR13, UR30 ;  /* 0x0000000d340672a4 */ /* 0x004fca000f8e021e */
[----:B---3--:R1:W2:Y:S01]  /*16e0*/  R2UR UR30, R4 ;  /* 0x00000000041e73c2 */ /* 0x0082a200000e0000 */
[----:B------:R-:W-:-:S04]  /*16f0*/  UIADD3 UR6, UR59, UR6, URZ ;  /* 0x000000063b067290 */ /* 0x000fc8000fffe03f */
[----:B------:R-:W-:-:S03]  /*1700*/  UIMAD UR6, UR50, UR6, UR12 ;  /* 0x00000006320672a4 */ /* 0x000fc6000f8e020c */
[----:B------:R-:W3:Y:S01]  /*1710*/  S2UR UR12, SR_CTAID.X ;  /* 0x00000000000c79c3 */ /* 0x000ee20000002500 */
[----:B-1----:R-:W1:Y:S01]  /*1720*/  I2F.RP R4, R6 ;  /* 0x0000000600047306 */ /* 0x002e620000209400 */
[----:B------:R-:W-:Y:S02]  /*1730*/  @!UP3 UIADD3 UR41, UR7, UR10, URZ ;  /* 0x0000000a0729b290 */ /* 0x000fe4000fffe03f */
[----:B------:R-:W-:Y:S02]  /*1740*/  UIMAD UR10, UR51, UR4, URZ ;  /* 0x00000004330a72a4 */ /* 0x000fe4000f8e023f */
[----:B------:R-:W-:-:S03]  /*1750*/  UIADD3 UR13, UR55, UR6, URZ ;  /* 0x00000006370d7290 */ /* 0x000fc6000fffe03f */
[----:B-1----:R-:W1:Y:S01]  /*1760*/  MUFU.RCP R4, R4 ;  /* 0x0000000400047308 */ /* 0x002e620000001000 */
[----:B------:R-:W-:-:S04]  /*1770*/  UIMAD.WIDE.U32 UR6, UR50, UR4, URZ ;  /* 0x00000004320672a5 */ /* 0x000fc8000f8e003f */
[----:B------:R-:W-:Y:S02]  /*1780*/  @UP3 UIADD3 UR13, UR7, UR10, URZ ;  /* 0x0000000a070d3290 */ /* 0x000fe4000fffe03f */
[----:B------:R-:W-:Y:S02]  /*1790*/  USEL UR34, UR54, UR6, !UP3 ;  /* 0x0000000636227287 */ /* 0x000fe4000d800000 */
[----:B------:R-:W-:Y:S02]  /*17a0*/  ULDC.64 UR10, c[0x0][0x3d8] ;  /* 0x0000f600000a7ab9 */ /* 0x000fe40000000a00 */
[----:B---3--:R-:W-:Y:S01]  /*17b0*/  UIMAD.WIDE.U32 UR6, UR12, UR10, URZ ;  /* 0x0000000a0c0672a5 */ /* 0x008fe2000f8e003f */
[----:B-1----:R-:W-:-:S03]  /*17c0*/  IADD3 R4, R4, 0xffffffe, RZ ;  /* 0x0ffffffe04047810 */ /* 0x002fc60007ffe0ff */
[----:B------:R-:W-:Y:S01]  /*17d0*/  UIMAD UR11, UR12, UR11, UR7 ;  /* 0x0000000b0c0b72a4 */ /* 0x000fe2000f8e0207 */
[----:B------:R1:W3:Y:S01]  /*17e0*/  F2I.FTZ.U32.TRUNC.NTZ R5, R4 ;  /* 0x0000000400057305 */ /* 0x0002e2000021f000 */
[----:B------:R-:W-:-:S04]  /*17f0*/  USHF.L.U32 UR12, UR43, 0x7, URZ ;  /* 0x000000072b0c7899 */ /* 0x000fc8000800063f */
[----:B------:R-:W-:Y:S01]  /*1800*/  USEL UR10, UR12, URZ, UP5 ;  /* 0x0000003f0c0a7287 */ /* 0x000fe2000a800000 */
[----:B----4-:R4:W2:Y:S01]  /*1810*/  R2UR UR31, R2 ;  /* 0x00000000021f73c2 */ /* 0x0108a200000e0000 */
[----:B-1----:R-:W-:Y:S01]  /*1820*/  IMAD.MOV.U32 R4, RZ, RZ, RZ ;  /* 0x000000ffff047224 */ /* 0x002fe200078e00ff */
[----:B----4-:R-:W-:Y:S01]  /*1830*/  IABS R2, UR47 ;  /* 0x0000002f00027c13 */ /* 0x010fe20008000000 */
[----:B------:R-:W-:Y:S02]  /*1840*/  USEL UR32, UR6, URZ, UP2 ;  /* 0x0000003f06207287 */ /* 0x000fe40009000000 */
[----:B------:R-:W-:Y:S02]  /*1850*/  USHF.L.U64.HI UR6, UR43, 0x7, UR52 ;  /* 0x000000072b067899 */ /* 0x000fe40008010234 */
[----:B------:R-:W-:Y:S02]  /*1860*/  UIADD3 UR10, UP0, UR29, UR10, URZ ;  /* 0x0000000a1d0a7290 */ /* 0x000fe4000ff1e03f */
[----:B------:R-:W-:-:S04]  /*1870*/  USEL UR6, UR6, URZ, UP5 ;  /* 0x0000003f06067287 */ /* 0x000fc8000a800000 */
[----:B------:R-:W-:Y:S02]  /*1880*/  UIADD3.X UR7, UR42, UR6, URZ, UP0, !UPT ;  /* 0x000000062a077290 */ /* 0x000fe400087fe43f */
[----:B------:R-:W-:Y:S01]  /*1890*/  UIMAD UR6, UR51, UR10, URZ ;  /* 0x0000000a330672a4 */ /* 0x000fe2000f8e023f */
[----:B------:R-:W-:-:S03]  /*18a0*/  ISETP.NE.AND P1, PT, RZ, c[0x0][0x1c8], PT ;  /* 0x00007200ff007a0c */ /* 0x000fc60003f25270 */
[----:B------:R-:W-:Y:S02]  /*18b0*/  UIMAD UR7, UR50, UR7, UR6 ;  /* 0x00000007320772a4 */ /* 0x000fe4000f8e0206 */
[----:B--2---:R-:W-:Y:S01]  /*18c0*/  @UP1 USEL UR6, UR31, UR4, !UP3 ;  /* 0x000000041f061287 */ /* 0x004fe2000d800000 */
        /* <DEDUP_REMOVED lines=11> */
[----:B------:R-:W-:-:S09]  /*1980*/  ISETP.LE.AND P0, PT, RZ, UR30, PT ;  /* 0x0000001eff007c0c */ /* 0x000fd2000bf03270 */
[----:B------:R-:W-:-:S05]  /*1990*/  @P2 IADD3 R0, R0, 0x1, RZ ;  /* 0x0000000100002810 */ /* 0x000fca0007ffe0ff */
[----:B------:R-:W-:Y:S01]  /*19a0*/  IMAD.MOV.U32 R13, RZ, RZ, R0 ;  /* 0x000000ffff0d7224 */ /* 0x000fe200078e0000 */
[----:B------:R-:W-:-:S03]  /*19b0*/  ULDC UR30, c[0x0][0x234] ;  /* 0x00008d00001e7ab9 */ /* 0x000fc60000000800 */
[----:B------:R-:W-:Y:S01]  /*19c0*/  @!P0 IMAD.MOV R13, RZ, RZ, -R13 ;  /* 0x000000ffff0d8224 */ /* 0x000fe200078e0a0d */
[----:B------:R-:W-:Y:S01]  /*19d0*/  PLOP3.LUT P0, PT, PT, PT, UP1, 0x80, 0x0 ;  /* 0x000000000000781c */ /* 0x000fe20003f0f018 */
[----:B------:R-:W-:Y:S02]  /*19e0*/  @UP1 UIMAD UR31, UR47, UR30, UR6 ;  /* 0x0000001e2f1f12a4 */ /* 0x000fe4000f8e0206 */
[----:B------:R-:W-:Y:S02]  /*19f0*/  USEL UR30, UR11, URZ, UP2 ;  /* 0x0000003f0b1e7287 */ /* 0x000fe40009000000 */
[----:B------:R-:W-:Y:S01]  /*1a00*/  UIMAD.WIDE.U32 UR10, UR50, UR10, URZ ;  /* 0x0000000a320a72a5 */ /* 0x000fe2000f8e003f */
[----:B------:R-:W-:Y:S02]  /*1a10*/  @!P1 LOP3.LUT R13, RZ, c[0x0][0x1c8], RZ, 0x33, !PT ;  /* 0x00007200ff0d9a12 */ /* 0x000fe400078e33ff */
[----:B-1----:R-:W-:Y:S02]  /*1a20*/  @!UP1 UMOV UR31, UR12 ;  /* 0x0000000c001f9c82 */ /* 0x002fe40008000000 */
[----:B------:R-:W-:-:S02]  /*1a30*/  UIADD3 UR12, UR11, UR7, URZ ;  /* 0x000000070b0c7290 */ /* 0x000fc4000fffe03f */
[----:B------:R-:W-:Y:S01]  /*1a40*/  USHF.R.S32.HI UR7, URZ, 0x1f, UR37 ;  /* 0x0000001f3f077899 */ /* 0x000fe20008011425 */
[----:B------:R-:W-:Y:S01]  /*1a50*/  SHF.R.S32.HI R15, RZ, 0x1f, R13 ;  /* 0x0000001fff0f7819 */ /* 0x000fe2000001140d */
        /* <DEDUP_REMOVED lines=8> */
.L_x_1284:
[----:B------:R-:W2:Y:S02]  /*1ae0*/  LDL R0, [R1+0x14] ;  /* 0x0000140001007983 */ /* 0x000ea40000100800 */
[----:B--2---:R1:W2:Y:S01]  /*1af0*/  R2UR UR6, R0 ;  /* 0x00000000000673c2 */ /* 0x0042a200000e0000 */
[----:B------:R-:W-:-:S07]  /*1b00*/  DEPBAR.LE SB1, 0x0, {2} ;  /* 0x000090040000791a */ /* 0x000fce0000000000 */
.L_x_1285:
[----:B------:R-:W2:Y:S01]  /*1b10*/  LDL R10, [R1+0x8] ;  /* 0x00000800010a7983 */ /* 0x000ea20000100800 */
        /* <DEDUP_REMOVED lines=18> */
[----:B------:R-:W-:Y:S01]  /*1c40*/  IADD3.X R5, R211, UR41, RZ, P0, !PT ;  /* 0x00000029d3057c10 */ /* 0x000fe200087fe4ff */
[----:B------:R-:W-:-:S02]  /*1c50*/  UISETP.GE.AND UP0, UPT, UR38, 0x1, UPT ;  /* 0x000000012600788c */ /* 0x000fc4000bf06270 */
[----:B------:R-:W-:Y:S01]  /*1c60*/  UIMAD UR32, UR47, UR11, UR4 ;  /* 0x0000000b2f2072a4 */ /* 0x000fe2000f8e0204 */
[----:B------:R-:W-:Y:S01]  /*1c70*/  IMAD R0, R0, c[0x0][0x194], R2 ;  /* 0x0000650000007a24 */ /* 0x000fe200078e0202 */
[----:B------:R-:W-:Y:S01]  /*1c80*/  IADD3 R6, P1, R6, UR49, RZ ;  /* 0x0000003106067c10 */ /* 0x000fe2000ff3e0ff */
[----:B------:R-:W-:Y:S01]  /*1c90*/  ULDC.64 UR10, c[0x0][0x378] ;  /* 0x0000de00000a7ab9 */ /* 0x000fe20000000a00 */
[----:B------:R-:W-:Y:S01]  /*1ca0*/  IMAD.U32 R2, RZ, RZ, UR29 ;  /* 0x0000001dff027e24 */ /* 0x000fe2000f8e00ff */
[----:B------:R-:W-:Y:S01]  /*1cb0*/  UIMAD UR4, UR12, UR10, URZ ;  /* 0x0000000a0c0472a4 */ /* 0x000fe2000f8e023f */
[----:B-1----:R-:W-:Y:S01]  /*1cc0*/  SHF.R.S32.HI R8, RZ, 0x1f, R8 ;  /* 0x0000001fff087819 */ /* 0x002fe20000011408 */
[----:B------:R-:W-:Y:S01]  /*1cd0*/  UIADD3 UR30, UR29, UR6, URZ ;  /* 0x000000061d1e7290 */ /* 0x000fe2000fffe03f */
[----:B------:R-:W-:Y:S01]  /*1ce0*/  IADD3.X R7, R7, UR48, R0, P1, !PT ;  /* 0x0000003007077c10 */ /* 0x000fe20008ffe400 */
[----:B------:R-:W-:Y:S01]  /*1cf0*/  UIMAD UR13, UR47, UR11, UR4 ;  /* 0x0000000b2f0d72a4 */ /* 0x000fe2000f8e0204 */
[----:B---3--:R-:W-:Y:S01]  /*1d00*/  LEA.HI R8, R8, R9, RZ, 0x5 ;  /* 0x0000000908087211 */ /* 0x008fe200078f28ff */
[----:B------:R-:W-:Y:S01]  /*1d10*/  IMAD.WIDE.U32 R4, R2, c[0x0][0x370], R4 ;  /* 0x0000dc0002047a25 */ /* 0x000fe200078e0004 */
[----:B------:R-:W-:-:S02]  /*1d20*/  ULDC.64 UR10, c[0x0][0x370] ;  /* 0x0000dc00000a7ab9 */ /* 0x000fc40000000a00 */
[----:B------:R-:W-:Y:S01]  /*1d30*/  SHF.R.S32.HI R8, RZ, 0x5, R8 ;  /* 0x00000005ff087819 */ /* 0x000fe20000011408 */
[----:B------:R-:W-:Y:S02]  /*1d40*/  UIMAD UR4, UR42, UR10, URZ ;  /* 0x0000000a2a0472a4 */ /* 0x000fe4000f8e023f */
[----:B------:R-:W-:Y:S02]  /*1d50*/  UIADD3 UR12, UR29, UR31, URZ ;  /* 0x0000001f1d0c7290 */ /* 0x000fe4000fffe03f */
[----:B------:R-:W-:Y:S02]  /*1d60*/  UIMAD UR4, UR29, UR11, UR4 ;  /* 0x0000000b1d0472a4 */ /* 0x000fe4000f8e0204 */
[----:B------:R-:W-:Y:S02]  /*1d70*/  UMOV UR35, 0x4 ;  /* 0x0000000400237882 */ /* 0x000fe40000000000 */
[----:B------:R-:W-:Y:S02]  /*1d80*/  ULDC.64 UR10, c[0x0][0x200] ;  /* 0x00008000000a7ab9 */ /* 0x000fe40000000a00 */
[----:B------:R-:W-:Y:S01]  /*1d90*/  IADD3 R5, R5, UR4, RZ ;  /* 0x0000000405057c10 */ /* 0x000fe2000fffe0ff */
[----:B------:R-:W-:-:S02]  /*1da0*/  ULDC.64 UR48, c[0x0][0x3c8] ;  /* 0x0000f20000307ab9 */ /* 0x000fc40000000a00 */
[----:B------:R-:W-:Y:S02]  /*1db0*/  ULEA.HI.SX32 UR6, UR46, 0xffffffff, 0x1a ;  /* 0xffffffff2e067891 */ /* 0x000fe4000f8fd23f */
[----:B------:R-:W-:Y:S01]  /*1dc0*/  UIMAD.WIDE UR30, UR30, UR35, UR48 ;  /* 0x000000231e1e72a5 */ /* 0x000fe2000f8e0230 */
[----:B--2---:R-:W-:-:S05]  /*1dd0*/  IMAD R0, R8, UR57, R10 ;  /* 0x0000003908007c24 */ /* 0x004fca000f8e020a */
[----:B------:R-:W-:-:S04]  /*1de0*/  IADD3 R12, P0, R0, UR34, RZ ;  /* 0x00000022000c7c10 */ /* 0x000fc8000ff1e0ff */
        /* <DEDUP_REMOVED lines=8> */
[----:B------:R-:W-:Y:S02]  /*1e70*/  UIMAD.WIDE UR12, UR12, UR35, UR10 ;  /* 0x000000230c0c72a5 */ /* 0x000fe4000f8e020a */
        /* <DEDUP_REMOVED lines=9> */
[----:B------:R-:W-:Y:S05]  /*1f10*/  @!P0 BRA `(.L_x_1286) ;  /* 0x0000695000008947 */ /* 0x000fea0003800000 */
[----:B------:R-:W-:Y:S01]  /*1f20*/  UMOV UR11, UR12 ;  /* 0x0000000c000b7c82 */ /* 0x000fe20008000000 */
[----:B------:R-:W-:Y:S01]  /*1f30*/  MOV R14, UR37 ;  /* 0x00000025000e7c02 */ /* 0x000fe20008000f00 */
[----:B------:R-:W-:Y:S01]  /*1f40*/  UMOV UR10, UR13 ;  /* 0x0000000d000a7c82 */ /* 0x000fe20008000000 */
[----:B------:R-:W-:Y:S01]  /*1f50*/  IMAD R2, R15, c[0x0][0x1b8], RZ ;  /* 0x00006e000f027a24 */ /* 0x000fe200078e02ff */
[----:B------:R-:W-:Y:S01]  /*1f60*/  ULDC.64 UR12, c[0x0][0x1a0] ;  /* 0x00006800000c7ab9 */ /* 0x000fe20000000a00 */
[----:B------:R-:W-:Y:S01]  /*1f70*/  BSSY B0, `(.L_x_1287) ;  /* 0x000002b000007945 */ /* 0x000fe20003800000 */
[----:B------:R-:W-:Y:S01]  /*1f80*/  UIMAD UR4, UR7, UR12, URZ ;  /* 0x0000000c070472a4 */ /* 0x000fe2000f8e023f */
[----:B------:R-:W-:Y:S01]  /*1f90*/  IMAD.WIDE.U32 R4, R14, c[0x0][0x1a0], R210 ;  /* 0x000068000e047a25 */ /* 0x000fe200078e00d2 */
[----:B------:R-:W-:Y:S01]  /*1fa0*/  MOV R190, R10 ;  /* 0x0000000a00be7202 */ /* 0x000fe20000000f00 */
[----:B------:R-:W-:Y:S01]  /*1fb0*/  UMOV UR12, UR31 ;  /* 0x0000001f000c7c82 */ /* 0x000fe20008000000 */
[----:B------:R-:W-:Y:S01]  /*1fc0*/  MOV R188, R8 ;  /* 0x0000000800bc7202 */ /* 0x000fe20000000f00 */
[----:B------:R-:W-:Y:S01]  /*1fd0*/  UIMAD UR4, UR37, UR13, UR4 ;  /* 0x0000000d250472a4 */ /* 0x000fe2000f8e0204 */
[----:B------:R-:W-:Y:S01]  /*1fe0*/  IADD3 R4, P0, R4, UR44, RZ ;  /* 0x0000002c04047c10 */ /* 0x000fe2000ff1e0ff */
[----:B------:R-:W-:Y:S01]  /*1ff0*/  IMAD R2, R13, c[0x0][0x1bc], R2 ;  /* 0x00006f000d027a24 */ /* 0x000fe200078e0202 */
[----:B------:R-:W-:Y:S01]  /*2000*/  UMOV UR13, UR30 ;  /* 0x0000001e000d7c82 */ /* 0x000fe20008000000 */
[----:B------:R-:W-:Y:S01]  /*2010*/  IMAD.MOV.U32 R191, RZ, RZ, R11 ;  /* 0x000000ffffbf7224 */ /* 0x000fe200078e000b */
[----:B------:R-:W-:Y:S01]  /*2020*/  MOV R192, R12 ;  /* 0x0000000c00c07202 */ /* 0x000fe20000000f00 */
[----:B------:R-:W-:Y:S01]  /*2030*/  IMAD.MOV.U32 R189, RZ, RZ, R9 ;  /* 0x000000ffffbd7224 */ /* 0x000fe200078e0009 */
[----:B------:R-:W-:Y:S01]  /*2040*/  MOV R0, UR4 ;  /* 0x0000000400007c02 */ /* 0x000fe20008000f00 */
[----:B------:R-:W-:-:S03]  /*2050*/  ULEA.HI UR4, UR6, UR6, URZ, 0x1 ;  /* 0x0000000606047291 */ /* 0x000fc6000f8f083f */
[----:B------:R-:W-:Y:S01]  /*2060*/  IADD3.X R5, R5, UR45, R0, P0, !PT ;  /* 0x0000002d05057c10 */ /* 0x000fe200087fe400 */
[----:B------:R-:W-:Y:S01]  /*2070*/  ULOP3.LUT UR4, UR4, 0xfffffffe, URZ, 0xc0, !UPT ;  /* 0xfffffffe04047892 */ /* 0x000fe2000f8ec03f */
[----:B------:R-:W-:Y:S01]  /*2080*/  PLOP3.LUT P0, PT, PT, PT, UP2, 0x80, 0x0 ;  /* 0x000000000000781c */ /* 0x000fe20003f0f028 */
[----:B------:R-:W-:Y:S02]  /*2090*/  IMAD.SHL.U32 R0, R243, 0x2, RZ ;  /* 0x00000002f3007824 */ /* 0x000fe400078e00ff */
[----:B------:R-:W-:Y:S01]  /*20a0*/  UIADD3 UR4, UR6, -UR4, URZ ;  /* 0x8000000406047290 */ /* 0x000fe2000fffe03f */
[----:B------:R-:W-:-:S03]  /*20b0*/  IMAD.WIDE.U32 R4, R13, c[0x0][0x1b8], R4 ;  /* 0x00006e000d047a25 */ /* 0x000fc600078e0004 */
[----:B------:R-:W-:Y:S01]  /*20c0*/  UISETP.NE.AND UP0, UPT, UR4, 0x1, UPT ;  /* 0x000000010400788c */ /* 0x000fe2000bf05270 */
[----:B------:R-:W-:Y:S01]  /*20d0*/  IMAD.IADD R10, R5, 0x1, R2 ;  /* 0x00000001050a7824 */ /* 0x000fe200078e0202 */
[----:B------:R-:W-:-:S04]  /*20e0*/  UIMAD UR4, UR28, -0x80, UR5 ;  /* 0xffffff801c0478a4 */ /* 0x000fc8000f8e0205 */
        /* <DEDUP_REMOVED lines=19> */
.L_x_1288:
[----:B------:R-:W-:Y:S05]  /*2220*/  BSYNC B0 ;  /* 0x0000000000007941 */ /* 0x000fea0003800000 */
.L_x_1287:
        /* <DEDUP_REMOVED lines=22> */
.L_x_1290:
[----:B------:R-:W-:Y:S05]  /*2390*/  BSYNC B0 ;  /* 0x0000000000007941 */ /* 0x000fea0003800000 */
.L_x_1289:
        /* <DEDUP_REMOVED lines=22> */
.L_x_1292:
[----:B------:R-:W-:Y:S05]  /*2500*/  BSYNC B0 ;  /* 0x0000000000007941 */ /* 0x000fea0003800000 */
.L_x_1291:
        /* <DEDUP_REMOVED lines=21> */
.L_x_1294:
[----:B------:R-:W-:Y:S05]  /*2660*/  BSYNC B0 ;  /* 0x0000000000007941 */ /* 0x000fea0003800000 */
.L_x_1293:
        /* <DEDUP_REMOVED lines=13> */
.L_x_1296:
[----:B------:R-:W-:Y:S05]  /*2740*/  BSYNC B0 ;  /* 0x0000000000007941 */ /* 0x000fea0003800000 */
.L_x_1295:
        /* <DEDUP_REMOVED lines=15> */
.L_x_1298:
[----:B------:R-:W-:Y:S05]  /*2840*/  BSYNC B0 ;  /* 0x0000000000007941 */ /* 0x000fea0003800000 */
.L_x_1297:
        /* <DEDUP_REMOVED lines=20> */
.L_x_1300:
[----:B------:R-:W-:Y:S05]  /*2990*/  BSYNC B0 ;  /* 0x0000000000007941 */ /* 0x000fea0003800000 */
.L_x_1299:
        /* <DEDUP_REMOVED lines=20> */
.L_x_1302:
[----:B------:R-:W-:Y:S05]  /*2ae0*/  BSYNC B0 ;  /* 0x0000000000007941 */ /* 0x000fea0003800000 */
.L_x_1301:
[----:B------:R-:W-:Y:S01]  /*2af0*/  ULDC.64 UR30, c[0x0][0x198] ;  /* 0x00006600001e7ab9 */ /* 0x000fe20000000a00 */
[----:B---3--:R-:W-:Y:S01]  /*2b00*/  IMAD.WIDE.U32 R4, R14, c[0x0][0x198], R210 ;  /* 0x000066000e047a25 */ /* 0x008fe200078e00d2 */
[----:B------:R-:W-:Y:S01]  /*2b10*/  UIMAD UR7, UR7, UR30, URZ ;  /* 0x0000001e070772a4 */ /* 0x000fe2000f8e023f */
[----:B------:R-:W-:Y:S02]  /*2b20*/  SHF.R.S32.HI R11, RZ, 0x1f, R247 ;  /* 0x0000001fff0b7819 */ /* 0x000fe400000114f7 */
[C---:B------:R-:W-:Y:S01]  /*2b30*/  ISETP.GE.AND P2, PT, R247.reuse, UR4, PT ;  /* 0x00000004f7007c0c */ /* 0x040fe2000bf46270 */
[----:B------:R-:W-:Y:S01]  /*2b40*/  UIMAD UR7, UR37, UR31, UR7 ;  /* 0x0000001f250772a4 */ /* 0x000fe2000f8e0207 */
[----:B------:R-:W-:Y:S01]  /*2b50*/  IADD3 R6, P0, R4, UR39, RZ ;  /* 0x0000002704067c10 */ /* 0x000fe2000ff1e0ff */
[----:B------:R-:W-:Y:S01]  /*2b60*/  IMAD.MOV.U32 R236, RZ, RZ, 0x7f800000 ;  /* 0x7f800000ffec7424 */ /* 0x000fe200078e00ff */
[----:B------:R-:W-:-:S03]  /*2b70*/  IADD3 R10, R247, 0x8, RZ ;  /* 0x00000008f70a7810 */ /* 0x000fc60007ffe0ff */
[----:B------:R-:W-:-:S05]  /*2b80*/  IMAD.U32 R2, RZ, RZ, UR7 ;  /* 0x00000007ff027e24 */ /* 0x000fca000f8e00ff */
[----:B------:R-:W-:Y:S01]  /*2b90*/  IADD3.X R7, R5, UR40, R2, P0, !PT ;  /* 0x0000002805077c10 */ /* 0x000fe200087fe402 */
[----:B------:R-:W-:Y:S01]  /*2ba0*/  IMAD.MOV.U32 R234, RZ, RZ, 0x7f800000 ;  /* 0x7f800000ffea7424 */ /* 0x000fe200078e00ff */
[C---:B------:R-:W-:Y:S01]  /*2bb0*/  IADD3 R2, R247.reuse, 0x28, RZ ;  /* 0x00000028f7027810 */ /* 0x040fe20007ffe0ff */
[----:B------:R-:W-:-:S03]  /*2bc0*/  IMAD.SHL.U32 R5, R247, 0x4, RZ ;  /* 0x00000004f7057824 */ /* 0x000fc600078e00ff */
[----:B------:R-:W-:Y:S02]  /*2bd0*/  ISETP.GE.AND P1, PT, R2, UR4, PT ;  /* 0x0000000402007c0c */ /* 0x000fe4000bf26270 */
[----:B------:R-:W-:-:S11]  /*2be0*/  SHF.R.S32.HI R4, RZ, 0x1f, R2 ;  /* 0x0000001fff047819 */ /* 0x000fd60000011402 */
[----:B------:R-:W-:-:S04]  /*2bf0*/  @!P1 LEA R8, P0, R2, UR11, 0x2 ;  /* 0x0000000b02089c11 */ /* 0x000fc8000f8010ff */
[----:B------:R-:W-:Y:S02]  /*2c00*/  @!P1 LEA.HI.X R9, R2, UR10, R4, 0x2, P0 ;  /* 0x0000000a02099c11 */ /* 0x000fe400080f1404 */
[----:B------:R-:W-:Y:S02]  /*2c10*/  IADD3 R4, P0, R5, UR11, RZ ;  /* 0x0000000b05047c10 */ /* 0x000fe4000ff1e0ff */
[C---:B------:R-:W-:Y:S01]  /*2c20*/  SHF.L.U64.HI R2, R247.reuse, 0x2, R11 ;  /* 0x00000002f7027819 */ /* 0x040fe2000001020b */
[----:B------:R3:W5:Y:S03]  /*2c30*/  @!P1 LDG.E R234, [R8.64] ;  /* 0x0000000808ea9981 */ /* 0x000766000c1e1900 */
[----:B------:R-:W-:Y:S02]  /*2c40*/  IADD3.X R5, R2, UR10, RZ, P0, !PT ;  /* 0x0000000a02057c10 */ /* 0x000fe400087fe4ff */
[----:B------:R-:W-:Y:S01]  /*2c50*/  IADD3 R2, R247, 0x20, RZ ;  /* 0x00000020f7027810 */ /* 0x000fe20007ffe0ff */
[----:B------:R3:W-:Y:S01]  /*2c60*/  @P6 STS.128 [R0+0x6000], RZ ;  /* 0x006000ff00006388 */ /* 0x0007e20000000c00 */
[----:B------:R-:W-:-:S03]  /*2c70*/  ISETP.GE.AND P0, PT, R10, UR4, PT ;  /* 0x000000040a007c0c */ /* 0x000fc6000bf06270 */
[----:B------:R1:W5:Y:S01]  /*2c80*/  @!P2 LDG.E R236, [R4.64] ;  /* 0x0000000804eca981 */ /* 0x000362000c1e1900 */
[----:B------:R-:W-:Y:S01]  /*2c90*/  ISETP.GE.AND P2, PT, R2, UR4, PT ;  /* 0x0000000402007c0c */ /* 0x000fe2000bf46270 */
[----:B------:R-:W-:Y:S02]  /*2ca0*/  IMAD.MOV.U32 R235, RZ, RZ, 0x7f800000 ;  /* 0x7f800000ffeb7424 */ /* 0x000fe400078e00ff */
[----:B------:R-:W-:Y:S02]  /*2cb0*/  IMAD.MOV.U32 R233, RZ, RZ, 0x7f800000 ;  /* 0x7f800000ffe97424 */ /* 0x000fe400078e00ff */
[----:B------:R-:W-:Y:S01]  /*2cc0*/  IMAD R2, R15, c[0x0][0x1b0], RZ ;  /* 0x00006c000f027a24 */ /* 0x000fe200078e02ff */
[----:B------:R-:W-:Y:S03]  /*2cd0*/  BSSY B0, `(.L_x_1303) ;  /* 0x0000016000007945 */ /* 0x000fe60003800000 */
[----:B------:R1:W5:Y:S01]  /*2ce0*/  @!P0 LDG.E R235, [R4.64+0x20] ;  /* 0x0000200804eb8981 */ /* 0x000362000c1e1900 */
[----:B------:R-:W-:-:S03]  /*2cf0*/  IMAD R2, R13, c[0x0][0x1b4], R2 ;  /* 0x00006d000d027a24 */ /* 0x000fc600078e0202 */
[----:B------:R1:W5:Y:S02]  /*2d00*/  @!P2 LDG.E R233, [R4.64+0x80] ;  /* 0x0000800804e9a981 */ /* 0x000364000c1e1900 */
[----:B-1----:R-:W-:-:S04]  /*2d10*/  IMAD.WIDE.U32 R4, R13, c[0x0][0x1b0], R6 ;  /* 0x00006c000d047a25 */ /* 0x002fc800078e0006 */
[----:B------:R-:W-:Y:S01]  /*2d20*/  IMAD.IADD R10, R5, 0x1, R2 ;  /* 0x00000001050a7824 */ /* 0x000fe200078e0202 */
[----:B------:R-:W-:Y:S05]  /*2d30*/  @P6 BRA `(.L_x_1304) ;  /* 0x000000f000006947 */ /* 0x000fea0003800000 */
[----:B---3--:R-:W-:-:S13]  /*2d40*/  ISETP.GE.AND P0, PT, R210, c[0x0][0x220], PT ;  /* 0x00008800d2007a0c */ /* 0x008fda0003f06270 */
        /* <DEDUP_REMOVED lines=14> */
.L_x_1304:
[----:B---3--:R-:W-:Y:S05]  /*2e30*/  BSYNC B0 ;  /* 0x0000000000007941 */ /* 0x008fea0003800000 */
.L_x_1303:
        /* <DEDUP_REMOVED lines=20> */
.L_x_1306:
[----:B------:R-:W-:Y:S05]  /*2f80*/  BSYNC B0 ;  /* 0x0000000000007941 */ /* 0x000fea0003800000 */
.L_x_1305:
        /* <DEDUP_REMOVED lines=20> */
.L_x_1308:
[----:B------:R-:W-:Y:S05]  /*30d0*/  BSYNC B0 ;  /* 0x0000000000007941 */ /* 0x000fea0003800000 */
.L_x_1307:
        /* <DEDUP_REMOVED lines=19> */
.L_x_1310:
[----:B------:R-:W-:Y:S05]  /*3210*/  BSYNC B0 ;  /* 0x0000000000007941 */ /* 0x000fea0003800000 */
.L_x_1309:
[----:B------:R-:W0:Y:S01]  /*3220*/  LDGDEPBAR ;  /* 0x00000000000079af */ /* 0x000e220000000000 */
[----:B------:R-:W-:Y:S01]  /*3230*/  ULDC.64 UR32, c[0x0][0x318] ;  /* 0x0000c60000207ab9 */ /* 0x000fe20000000a00 */
[----:B-1234-:R-:W-:Y:S01]  /*3240*/  IMAD.U32 R0, RZ, RZ, UR28 ;  /* 0x0000001cff007e24 */ /* 0x01efe2000f8e00ff */
[----:B------:R-:W-:Y:S02]  /*3250*/  UISETP.NE.U32.AND UP4, UPT, URZ, UR32, UPT ;  /* 0x000000203f00728c */ /* 0x000fe4000bf85070 */
[----:B------:R-:W-:Y:S02]  /*3260*/  USHF.R.S32.HI UR7, URZ, 0x1f, UR47 ;  /* 0x0000001f3f077899 */ /* 0x000fe4000801142f */
[----:B------:R-:W-:Y:S01]  /*3270*/  ULDC.64 UR34, c[0x0][0x320] ;  /* 0x0000c80000227ab9 */ /* 0x000fe20000000a00 */
[----:B------:R-:W1:Y:S01]  /*3280*/  S2R R2, SR_TID.X ;  /* 0x0000000000027919 */ /* 0x000e620000002100 */
[----:B------:R-:W-:Y:S01]  /*3290*/  UISETP.NE.AND.EX UP4, UPT, URZ, UR33, UPT, UP4 ;  /* 0x000000213f00728c */ /* 0x000fe2000bf85340 */
[----:B------:R-:W-:-:S05]  /*32a0*/  IMAD R0, R0, 0x80, R244 ;  /* 0x0000008000007824 */ /* 0x000fca00078e02f4 */
[----:B------:R-:W-:Y:S02]  /*32b0*/  PLOP3.LUT P0, PT, PT, PT, UP4, 0x80, 0x0 ;  /* 0x000000000000781c */ /* 0x000fe40003f0f048 */
[----:B------:R-:W-:-:S03]  /*32c0*/  IADD3 R6, R247, -UR38, -R0 ;  /* 0x80000026f7067c10 */ /* 0x000fc6000fffe800 */
[----:B------:R-:W-:Y:S02]  /*32d0*/  @UP4 UIMAD UR4, UR52, UR34, URZ ;  /* 0x00000022340442a4 */ /* 0x000fe4000f8e023f */
[----:B------:R-:W-:Y:S01]  /*32e0*/  @UP4 UMOV UR30, UR47 ;  /* 0x0000002f001e4c82 */ /* 0x000fe20008000000 */
[----:B------:R-:W-:-:S04]  /*32f0*/  DEPBAR.LE SB0, 0x1 ;  /* 0x000080400000791a */ /* 0x000fc80000000000 */
[----:B------:R-:W-:Y:S01]  /*3300*/  BAR.SYNC.DEFER_BLOCKING 0x0 ;  /* 0x0000000000007b1d */ /* 0x000fe20000010000 */
[----:B------:R-:W-:Y:S01]  /*3310*/  @UP4 UIMAD UR35, UR43, UR35, UR4 ;  /* 0x000000232b2342a4 */ /* 0x000fe2000f8e0204 */
[----:B------:R-:W-:Y:S01]  /*3320*/  IMAD.MOV.U32 R167, RZ, RZ, 0x20 ;  /* 0x00000020ffa77424 */ /* 0x000fe200078e00ff */
[----:B------:R-:W-:Y:S01]  /*3330*/  PLOP3.LUT P3, PT, PT, PT, UP0, 0x40, 0x0 ;  /* 0x000000000000781c */ /* 0x000fe20003f6e808 */
[----:B------:R-:W-:Y:S02]  /*3340*/  UIADD3 UR4, UR37, 0x80, URZ ;  /* 0x0000008025047890 */ /* 0x000fe4000fffe03f */
[----:B------:R-:W-:Y:S02]  /*3350*/  @UP4 UMOV UR31, UR7 ;  /* 0x00000007001f4c82 */ /* 0x000fe40008000000 */
[----:B------:R-:W-:-:S04]  /*3360*/  @UP4 UIMAD.WIDE.U32 UR30, UR43, UR34, UR30 ;  /* 0x000000222b1e42a5 */ /* 0x000fc8000f8e001e */
[----:B------:R-:W-:Y:S02]  /*3370*/  @UP4 UIADD3 UR35, UR31, UR35, URZ ;  /* 0x000000231f234290 */ /* 0x000fe4000fffe03f */
[----:B------:R-:W-:-:S04]  /*3380*/  @UP4 ULEA UR32, UP3, UR30, UR32, 0x2 ;  /* 0x000000201e204291 */ /* 0x000fc8000f86103f */
[----:B------:R-:W-:Y:S02]  /*3390*/  @UP4 ULEA.HI.X UR33, UR30, UR33, UR35, 0x2, UP3 ;  /* 0x000000211e214291 */ /* 0x000fe400098f1423 */
[----:B------:R-:W-:Y:S01]  /*33a0*/  IMAD.U32 R4, RZ, RZ, UR32 ;  /* 0x00000020ff047e24 */ /* 0x000fe2000f8e00ff */
[----:B------:R-:W2:Y:S01]  /*33b0*/  @P0 MUFU.RCP R0, c[0x0][0x238] ;  /* 0x00008e0000000b08 */ /* 0x000ea20000001000 */
[----:B------:R-:W-:Y:S01]  /*33c0*/  PLOP3.LUT P2, PT, PT, PT, UP0, 0x40, 0x0 ;  /* 0x000000000000781c */ /* 0x000fe20003f4e808 */
[----:B------:R-:W-:Y:S01]  /*33d0*/  IMAD.MOV.U32 R156, RZ, RZ, 0x40 ;  /* 0x00000040ff9c7424 */ /* 0x000fe200078e00ff */
[----:B------:R3:W4:Y:S01]  /*33e0*/  LDSM.16.M88.4 R124, [R163+0xa000] ;  /* 0x00a00000a37c783b */ /* 0x0007220000000200 */
[----:B------:R-:W-:Y:S02]  /*33f0*/  IMAD.U32 R5, RZ, RZ, UR33 ;  /* 0x00000021ff057e24 */ /* 0x000fe4000f8e00ff */
[----:B------:R-:W-:Y:S01]  /*3400*/  IMAD.SHL.U32 R159, R169, 0x2, RZ ;  /* 0x00000002a99f7824 */ /* 0x000fe200078e00ff */
[----:B------:R3:W1:Y:S01]  /*3410*/  LDSM.16.M88.4 R128, [R163+0xa800] ;  /* 0x00a80000a380783b */ /* 0x0006620000000200 */
[----:B------:R-:W-:Y:S01]  /*3420*/  IMAD.MOV.U32 R197, RZ, RZ, R181 ;  /* 0x000000ffffc57224 */ /* 0x000fe200078e00b5 */
[----:B------:R-:W-:Y:S01]  /*3430*/  CS2R R94, SRZ ;  /* 0x00000000005e7805 */ /* 0x000fe2000001ff00 */
[----:B------:R-:W-:Y:S01]  /*3440*/  IMAD R252, RZ, RZ, -UR56 ;  /* 0x80000038fffc7e24 */ /* 0x000fe2000f8e02ff */
[----:B------:R-:W2:Y:S01]  /*3450*/  @P0 LDG.E R4, [R4.64] ;  /* 0x0000000804040981 */ /* 0x000ea2000c1e1900 */
        /* <DEDUP_REMOVED lines=37> */
[----:B------:R-:W-:Y:S01]  /*36b0*/  IADD3 R242, R6, UR5, RZ ;  /* 0x0000000506f27c10 */ /* 0x000fe2000fffe0ff */
[C---:B------:R-:W-:Y:S01]  /*36c0*/  IMAD.SHL.U32 R240, R247.reuse, 0x4, RZ ;  /* 0x00000004f7f07824 */ /* 0x040fe200078e00ff */
[----:B------:R-:W-:Y:S01]  /*36d0*/  SHF.L.U64.HI R241, R247, 0x2, R11 ;  /* 0x00000002f7f17819 */ /* 0x000fe2000001020b */
[----:B------:R-:W-:-:S03]  /*36e0*/  UISETP.GE.AND UP3, UPT, UR4, UR5, UPT ;  /* 0x000000050400728c */ /* 0x000fc6000bf66270 */
[----:B------:R-:W-:Y:S01]  /*36f0*/  UMOV UR4, URZ ;  /* 0x0000003f00047c82 */ /* 0x000fe20008000000 */
[----:B--2---:R-:W-:Y:S01]  /*3700*/  @P0 FMUL.FTZ R4, R4, R0 ;  /* 0x0000000004040220 */ /* 0x004fe20000410000 */
[----:B-1----:R-:W-:-:S04]  /*3710*/  SHF.R.S32.HI R0, RZ, 0x1f, R2 ;  /* 0x0000001fff007819 */ /* 0x002fc80000011402 */
[----:B------:R-:W-:-:S04]  /*3720*/  LEA.HI R0, R0, R2, RZ, 0x4 ;  /* 0x0000000200007211 */ /* 0x000fc800078f20ff */
[----:B------:R-:W-:-:S05]  /*3730*/  LOP3.LUT R0, R0, 0xfffffff0, RZ, 0xc0, !PT ;  /* 0xfffffff000007812 */ /* 0x000fca00078ec0ff */
[----:B------:R-:W-:-:S05]  /*3740*/  IMAD.IADD R0, R2, 0x1, -R0 ;  /* 0x0000000102007824 */ /* 0x000fca00078e0a00 */
[----:B------:R-:W-:Y:S01]  /*3750*/  SHF.R.S32.HI R2, RZ, 0x1f, R0 ;  /* 0x0000001fff027819 */ /* 0x000fe20000011400 */
[----:B------:R-:W1:Y:S03]  /*3760*/  @P0 R2UR UR7, R4 ;  /* 0x00000000040703c2 */ /* 0x000e6600000e0000 */
[----:B------:R-:W-:-:S04]  /*3770*/  LEA.HI R2, R2, R0, RZ, 0x3 ;  /* 0x0000000002027211 */ /* 0x000fc800078f18ff */
[----:B------:R-:W-:-:S05]  /*3780*/  LOP3.LUT R2, R2, 0xfffffff8, RZ, 0xc0, !PT ;  /* 0xfffffff802027812 */ /* 0x000fca00078ec0ff */
[----:B------:R-:W-:Y:S01]  /*3790*/  IMAD.IADD R0, R0, 0x1, -R2 ;  /* 0x0000000100007824 */ /* 0x000fe200078e0a02 */
[----:B------:R-:W-:-:S04]  /*37a0*/  IADD3 R2, R169, 0x1000, RZ ;  /* 0x00001000a9027810 */ /* 0x000fc80007ffe0ff */
[C---:B------:R-:W-:Y:S02]  /*37b0*/  LOP3.LUT P0, RZ, R0.reuse, 0x2, RZ, 0xc0, !PT ;  /* 0x0000000200ff7812 */ /* 0x040fe4000780c0ff */
[----:B------:R-:W-:Y:S02]  /*37c0*/  LOP3.LUT P1, RZ, R0, 0x4, RZ, 0xc0, !PT ;  /* 0x0000000400ff7812 */ /* 0x000fe4000782c0ff */
[----:B------:R-:W-:Y:S02]  /*37d0*/  IADD3 R0, R168, 0x1000, RZ ;  /* 0x00001000a8007810 */ /* 0x000fe40007ffe0ff */
[----:B------:R-:W-:Y:S02]  /*37e0*/  SEL R2, R2, R169, P2 ;  /* 0x000000a902027207 */ /* 0x000fe40001000000 */
[----:B------:R-:W-:Y:S02]  /*37f0*/  SEL R0, R0, R168, P3 ;  /* 0x000000a800007207 */ /* 0x000fe40001800000 */
[----:B------:R-:W-:Y:S01]  /*3800*/  SEL R167, R167, 0xffffffe0, !P0 ;  /* 0xffffffe0a7a77807 */ /* 0x000fe20004000000 */
[----:B------:R-:W-:Y:S01]  /*3810*/  IMAD.SHL.U32 R158, R2, 0x2, RZ ;  /* 0x00000002029e7824 */ /* 0x000fe200078e00ff */
[----:B------:R-:W-:Y:S01]  /*3820*/  SEL R156, R156, 0xffffffc0, !P1 ;  /* 0xffffffc09c9c7807 */ /* 0x000fe20004800000 */
[----:B------:R-:W-:-:S02]  /*3830*/  IMAD.SHL.U32 R157, R0, 0x2, RZ ;  /* 0x00000002009d7824 */ /* 0x000fc400078e00ff */
[----:B------:R-:W-:Y:S02]  /*3840*/  IMAD.IADD R161, R160, 0x1, R167 ;  /* 0x00000001a0a17824 */ /* 0x000fe400078e02a7 */
[----:B------:R-:W-:Y:S01]  /*3850*/  IMAD.IADD R162, R167, 0x1, R159 ;  /* 0x00000001a7a27824 */ /* 0x000fe200078e029f */
[----:B-1-34-:R-:W-:Y:S02]  /*3860*/  @UP4 UMOV UR4, UR7 ;  /* 0x0000000700044c82 */ /* 0x01afe40008000000 */
.L_x_1313:
[----:B------:R-:W0:Y:S01]  /*3870*/  LDGDEPBAR ;  /* 0x00000000000079af */ /* 0x000e220000000000 */
[C---:B------:R-:W-:Y:S01]  /*3880*/  IADD3 R0, R158.reuse, R167, RZ ;  /* 0x000000a79e007210 */ /* 0x040fe20007ffe0ff */
[----:B------:R-:W-:Y:S01]  /*3890*/  UISETP.GE.AND UP0, UPT, UR6, 0x1, UPT ;  /* 0x000000010600788c */ /* 0x000fe2000bf06270 */
[----:B------:R-:W-:Y:S02]  /*38a0*/  MOV R2, UR6 ;  /* 0x0000000600027c02 */ /* 0x000fe40008000f00 */
[----:B------:R-:W-:Y:S02]  /*38b0*/  IADD3 R120, R158, R156, RZ ;  /* 0x0000009c9e787210 */ /* 0x000fe40007ffe0ff */
[----:B------:R-:W-:Y:S02]  /*38c0*/  LEA R2, R2, R242, 0x6 ;  /* 0x000000f202027211 */ /* 0x000fe400078e30ff */
[----:B------:R-:W-:Y:S02]  /*38d0*/  PLOP3.LUT P4, PT, PT, PT, UP3, 0x80, 0x0 ;  /* 0x000000000000781c */ /* 0x000fe40003f8f038 */
[C---:B------:R-:W-:Y:S02]  /*38e0*/  IADD3 R117, R2.reuse, -0x1, RZ ;  /* 0xffffffff02757810 */ /* 0x040fe40007ffe0ff */
[----:B------:R-:W-:Y:S02]  /*38f0*/  IABS R116, R2 ;  /* 0x0000000200747213 */ /* 0x000fe40000000000 */
[----:B------:R-:W-:Y:S02]  /*3900*/  ISETP.GE.AND P0, PT, R117, RZ, PT ;  /* 0x000000ff7500720c */ /* 0x000fe40003f06270 */
[----:B------:R-:W-:Y:S02]  /*3910*/  MOV R118, R116 ;  /* 0x0000007400767202 */ /* 0x000fe40000000f00 */
[C---:B------:R-:W-:Y:S02]  /*3920*/  IADD3 R116, R2.reuse, 0x8, RZ ;  /* 0x0000000802747810 */ /* 0x040fe40007ffe0ff */
[----:B------:R-:W-:Y:S01]  /*3930*/  I2F R178, R118 ;  /* 0x0000007600b27306 */ /* 0x000fe20000201400 */
[----:B------:R-:W-:Y:S02]  /*3940*/  IADD3 R121, R2, 0x7, RZ ;  /* 0x0000000702797810 */ /* 0x000fe40007ffe0ff */
[----:B------:R-:W-:Y:S02]  /*3950*/  ISETP.GE.AND P2, PT, R116, RZ, PT ;  /* 0x000000ff7400720c */ /* 0x000fe40003f46270 */
[C---:B------:R-:W-:Y:S02]  /*3960*/  IADD3 R172, R2.reuse, 0x20, RZ ;  /* 0x0000002002ac7810 */ /* 0x040fe40007ffe0ff */
[C---:B------:R-:W-:Y:S02]  /*3970*/  @!P0 IADD3 R117, -R2.reuse, 0x1, RZ ;  /* 0x0000000102758810 */ /* 0x040fe40007ffe1ff */
[----:B------:R-:W-:Y:S02]  /*3980*/  ISETP.GE.AND P0, PT, R121, RZ, PT ;  /* 0x000000ff7900720c */ /* 0x000fe40003f06270 */
[----:B------:R-:W-:Y:S01]  /*3990*/  I2F R177, R117 ;  /* 0x0000007500b17306 */ /* 0x000fe20000201400 */
[C---:B------:R-:W-:Y:S02]  /*39a0*/  IADD3 R171, R2.reuse, 0x1f, RZ ;  /* 0x0000001f02ab7810 */ /* 0x040fe40007ffe0ff */
[C---:B------:R-:W-:Y:S02]  /*39b0*/  IADD3 R170, R2.reuse, 0x28, RZ ;  /* 0x0000002802aa7810 */ /* 0x040fe40007ffe0ff */
[----:B------:R-:W-:Y:S02]  /*39c0*/  @!P2 IADD3 R116, -R2, -0x8, RZ ;  /* 0xfffffff80274a810 */ /* 0x000fe40007ffe1ff */
[----:B------:R-:W-:Y:S02]  /*39d0*/  ISETP.GE.AND P2, PT, R172, RZ, PT ;  /* 0x000000ffac00720c */ /* 0x000fe40003f46270 */
[----:B------:R-:W-:Y:S01]  /*39e0*/  PLOP3.LUT P5, PT, PT, PT, UP3, 0x80, 0x0 ;  /* 0x000000000000781c */ /* 0x000fe20003faf038 */
[----:B------:R-:W-:Y:S01]  /*39f0*/  I2F R180, R116 ;  /* 0x0000007400b47306 */ /* 0x000fe20000201400 */
[C---:B------:R-:W-:Y:S02]  /*3a00*/  @!P0 IADD3 R121, -R2.reuse, -0x7, RZ ;  /* 0xfffffff902798810 */ /* 0x040fe40007ffe1ff */
[----:B------:R-:W-:Y:S02]  /*3a10*/  ISETP.GE.AND P0, PT, R171, RZ, PT ;  /* 0x000000ffab00720c */ /* 0x000fe40003f06270 */
[----:B------:R-:W-:Y:S05]  /*3a20*/  PLOP3.LUT P6, PT, PT, PT, UP3, 0x80, 0x0 ;  /* 0x000000000000781c */ /* 0x000fea0003fcf038 */
[----:B------:R-:W-:Y:S01]  /*3a30*/  I2F R179, R121 ;  /* 0x0000007900b37306 */ /* 0x000fe20000201400 */
[----:B------:R-:W-:Y:S02]  /*3a40*/  @!P2 IADD3 R172, -R2, -0x20, RZ ;  /* 0xffffffe002aca810 */ /* 0x000fe40007ffe1ff */
[----:B------:R-:W-:Y:S03]  /*3a50*/  ISETP.GE.AND P2, PT, R170, RZ, PT ;  /* 0x000000ffaa00720c */ /* 0x000fe60003f46270 */
[C---:B------:R-:W-:Y:S04]  /*3a60*/  @!P0 IADD3 R171, -R2.reuse, -0x1f, RZ ;  /* 0xffffffe102ab8810 */ /* 0x040fe80007ffe1ff */
[----:B------:R1:W-:Y:S06]  /*3a70*/  I2F R176, R172 ;  /* 0x000000ac00b07306 */ /* 0x0003ec0000201400 */
[C---:B------:R-:W-:Y:S04]  /*3a80*/  @!P2 IADD3 R170, -R2.reuse, -0x28, RZ ;  /* 0xffffffd802aaa810 */ /* 0x040fe80007ffe1ff */
[----:B------:R2:W-:Y:S10]  /*3a90*/  I2F R175, R171 ;  /* 0x000000ab00af7306 */ /* 0x0005f40000201400 */
[----:B------:R3:W-:Y:S01]  /*3aa0*/  I2F R183, R170 ;  /* 0x000000aa00b77306 */ /* 0x0007e20000201400 */
[----:B-1----:R-:W-:Y:S04]  /*3ab0*/  IADD3 R172, R2, 0x27, RZ ;  /* 0x0000002702ac7810 */ /* 0x002fe80007ffe0ff */
[----:B------:R-:W-:Y:S02]  /*3ac0*/  ISETP.GE.AND P0, PT, R172, RZ, PT ;  /* 0x000000ffac00720c */ /* 0x000fe40003f06270 */
[C---:B--2---:R-:W-:Y:S11]  /*3ad0*/  IADD3 R171, R2.reuse, -0x9, RZ ;  /* 0xfffffff702ab7810 */ /* 0x044ff60007ffe0ff */
[C---:B------:R-:W-:Y:S02]  /*3ae0*/  @!P0 IADD3 R172, -R2.reuse, -0x27, RZ ;  /* 0xffffffd902ac8810 */ /* 0x040fe40007ffe1ff */
[C---:B---3--:R-:W-:Y:S02]  /*3af0*/  IADD3 R170, R2.reuse, -0x10, RZ ;  /* 0xfffffff002aa7810 */ /* 0x048fe40007ffe0ff */
[----:B------:R-:W-:Y:S01]  /*3b00*/  I2F R182, R172 ;  /* 0x000000ac00b67306 */ /* 0x000fe20000201400 */
        /* <DEDUP_REMOVED lines=11> */
[----:B------:R-:W-:Y:S01]  /*3bc0*/  LDSM.16.M88.4 R116, [R164+0x6000] ;  /* 0x00600000a474783b */ /* 0x000fe20000000200 */
[-C--:B------:R-:W-:Y:S08]  /*3bd0*/  HMMA.16816.F32 R12, R28, R18.reuse, RZ ;  /* 0x000000121c0c723c */ /* 0x080ff000000018ff */
[C---:B------:R-:W-:Y:S08]  /*3be0*/  HMMA.16816.F32 R16, R32.reuse, R18, RZ ;  /* 0x000000122010723c */ /* 0x040ff000000018ff */
[-C--:B---3--:R-:W-:Y:S08]  /*3bf0*/  HMMA.16816.F32 R20, R32, R100.reuse, RZ ;  /* 0x000000642014723c */ /* 0x088ff000000018ff */
[C---:B------:R-:W-:Y:S08]  /*3c00*/  HMMA.16816.F32 R24, R28.reuse, R100, RZ ;  /* 0x000000641c18723c */ /* 0x040ff000000018ff */
[-C--:B------:R-:W-:Y:S08]  /*3c10*/  HMMA.16816.F32 R28, R28, R102.reuse, RZ ;  /* 0x000000661c1c723c */ /* 0x080ff000000018ff */
[----:B------:R-:W-:Y:S01]  /*3c20*/  HMMA.16816.F32 R32, R32, R102, RZ ;  /* 0x000000662020723c */ /* 0x000fe200000018ff */
[----:B------:R-:W2:Y:S07]  /*3c30*/  LDSM.16.M88.4 R100, [R166+0x6800] ;  /* 0x00680000a664783b */ /* 0x000eae0000000200 */
[-C--:B----4-:R-:W-:Y:S08]  /*3c40*/  HMMA.16816.F32 R4, R104, R108.reuse, R4 ;  /* 0x0000006c6804723c */ /* 0x090ff00000001804 */
[C---:B-1----:R-:W-:Y:S08]  /*3c50*/  HMMA.16816.F32 R8, R112.reuse, R108, R8 ;  /* 0x0000006c7008723c */ /* 0x042ff00000001808 */
[-C--:B------:R-:W-:Y:S08]  /*3c60*/  HMMA.16816.F32 R12, R112, R110.reuse, R12 ;  /* 0x0000006e700c723c */ /* 0x080ff0000000180c */
[C---:B------:R-:W-:Y:S01]  /*3c70*/  HMMA.16816.F32 R16, R104.reuse, R110, R16 ;  /* 0x0000006e6810723c */ /* 0x040fe20000001810 */
[----:B------:R-:W1:Y:S08]  /*3c80*/  LDSM.16.M88.4 R108, [R120] ;  /* 0x00000000786c783b */ /* 0x000e700000000200 */
[----:B------:R-:W3:Y:S01]  /*3c90*/  LDSM.16.M88.4 R120, [R120+0x1000] ;  /* 0x001000007878783b */ /* 0x000ee20000000200 */
[-C--:B--2---:R-:W-:Y:S08]  /*3ca0*/  HMMA.16816.F32 R20, R104, R100.reuse, R20 ;  /* 0x000000646814723c */ /* 0x084ff00000001814 */
[C---:B------:R-:W-:Y:S08]  /*3cb0*/  HMMA.16816.F32 R24, R112.reuse, R100, R24 ;  /* 0x000000647018723c */ /* 0x040ff00000001818 */
[-C--:B------:R-:W-:Y:S07]  /*3cc0*/  HMMA.16816.F32 R28, R112, R102.reuse, R28 ;  /* 0x00000066701c723c */ /* 0x080fee000000181c */
[----:B------:R-:W-:Y:S01]  /*3cd0*/  IADD3 R112, R2, 0x18, RZ ;  /* 0x0000001802707810 */ /* 0x000fe20007ffe0ff */
[----:B------:R-:W-:Y:S01]  /*3ce0*/  HMMA.16816.F32 R32, R104, R102, R32 ;  /* 0x000000666820723c */ /* 0x000fe20000001820 */
[----:B------:R-:W2:Y:S03]  /*3cf0*/  LDSM.16.M88.4 R100, [R164+0x6800] ;  /* 0x00680000a464783b */ /* 0x000ea60000000200 */
[----:B------:R-:W-:Y:S03]  /*3d00*/  ISETP.GE.AND P2, PT, R112, RZ, PT ;  /* 0x000000ff7000720c */ /* 0x000fe60003f46270 */
[----:B------:R-:W-:Y:S01]  /*3d10*/  IADD3 R104, R2, 0x17, RZ ;  /* 0x0000001702687810 */ /* 0x000fe20007ffe0ff */
[-C--:B-1----:R-:W-:Y:S05]  /*3d20*/  HMMA.16816.F32 R4, R108, R116.reuse, R4 ;  /* 0x000000746c04723c */ /* 0x082fea0000001804 */
[----:B------:R-:W-:Y:S03]  /*3d30*/  ISETP.GE.AND P0, PT, R104, RZ, PT ;  /* 0x000000ff6800720c */ /* 0x000fe60003f06270 */
[C---:B---3--:R-:W-:Y:S04]  /*3d40*/  HMMA.16816.F32 R8, R120.reuse, R116, R8 ;  /* 0x000000747808723c */ /* 0x048fe80000001808 */
[C---:B------:R-:W-:Y:S03]  /*3d50*/  @!P2 IADD3 R112, -R2.reuse, -0x18, RZ ;  /* 0xffffffe80270a810 */ /* 0x040fe60007ffe1ff */
[C---:B------:R-:W-:Y:S01]  /*3d60*/  IADD3 R117, R2.reuse, -0x8, RZ ;  /* 0xfffffff802757810 */ /* 0x040fe20007ffe0ff */
[----:B------:R1:W-:Y:S01]  /*3d70*/  I2F R174, R112 ;  /* 0x0000007000ae7306 */ /* 0x0003e20000201400 */
[-C--:B------:R-:W-:Y:S03]  /*3d80*/  HMMA.16816.F32 R12, R120, R118.reuse, R12 ;  /* 0x00000076780c723c */ /* 0x080fe6000000180c */
[----:B------:R-:W-:Y:S02]  /*3d90*/  ISETP.GE.AND P2, PT, R117, RZ, PT ;  /* 0x000000ff7500720c */ /* 0x000fe40003f46270 */
[----:B------:R-:W-:Y:S02]  /*3da0*/  @!P0 IADD3 R104, -R2, -0x17, RZ ;  /* 0xffffffe902688810 */ /* 0x000fe40007ffe1ff */
[----:B------:R-:W-:Y:S01]  /*3db0*/  IADD3 R116, R0, R156, RZ ;  /* 0x0000009c00747210 */ /* 0x000fe20007ffe0ff */
[C---:B------:R-:W-:Y:S01]  /*3dc0*/  HMMA.16816.F32 R16, R108.reuse, R118, R16 ;  /* 0x000000766c10723c */ /* 0x040fe20000001810 */
[----:B------:R3:W-:Y:S03]  /*3dd0*/  I2F R173, R104 ;  /* 0x0000006800ad7306 */ /* 0x0007e60000201400 */
[----:B------:R-:W-:Y:S02]  /*3de0*/  ISETP.GE.AND P0, PT, R171, RZ, PT ;  /* 0x000000ffab00720c */ /* 0x000fe40003f06270 */
[C---:B------:R-:W-:Y:S02]  /*3df0*/  IADD3 R0, R2.reuse, -0x11, RZ ;  /* 0xffffffef02007810 */ /* 0x040fe40007ffe0ff */
[----:B------:R-:W-:Y:S01]  /*3e00*/  @!P2 IADD3 R117, -R2, 0x8, RZ ;  /* 0x000000080275a810 */ /* 0x000fe20007ffe1ff */
[-C--:B--2---:R-:W-:Y:S03]  /*3e10*/  HMMA.16816.F32 R20, R108, R100.reuse, R20 ;  /* 0x000000646c14723c */ /* 0x084fe60000001814 */
[----:B------:R2:W-:Y:S01]  /*3e20*/  I2F R172, R117 ;  /* 0x0000007500ac7306 */ /* 0x0005e20000201400 */
[----:B------:R-:W-:Y:S01]  /*3e30*/  ISETP.GE.AND P2, PT, R170, RZ, PT ;  /* 0x000000ffaa00720c */ /* 0x000fe20003f46270 */
[----:B-1----:R-:W-:Y:S01]  /*3e40*/  LDSM.16.M88.4 R112, [R165+0x6000] ;  /* 0x00600000a570783b */ /* 0x002fe20000000200 */
[C---:B------:R-:W-:Y:S02]  /*3e50*/  IADD3 R156, R2.reuse, 0x10, RZ ;  /* 0x00000010029c7810 */ /* 0x040fe40007ffe0ff */
[C---:B------:R-:W-:Y:S04]  /*3e60*/  HMMA.16816.F32 R24, R120.reuse, R100, R24 ;  /* 0x000000647818723c */ /* 0x040fe80000001818 */
[----:B------:R-:W-:Y:S02]  /*3e70*/  @!P0 IADD3 R171, -R2, 0x9, RZ ;  /* 0x0000000902ab8810 */ /* 0x000fe40007ffe1ff */
[----:B------:R-:W-:Y:S01]  /*3e80*/  ISETP.GE.AND P0, PT, R0, RZ, PT ;  /* 0x000000ff0000720c */ /* 0x000fe20003f06270 */
[----:B---3--:R-:W1:Y:S01]  /*3e90*/  LDSM.16.M88.4 R104, [R116] ;  /* 0x000000007468783b */ /* 0x008e620000000200 */
[-C--:B------:R-:W-:Y:S02]  /*3ea0*/  HMMA.16816.F32 R28, R120, R102.reuse, R28 ;  /* 0x00000066781c723c */ /* 0x080fe4000000181c */
[----:B------:R-:W-:Y:S02]  /*3eb0*/  I2F R171, R171 ;  /* 0x000000ab00ab7306 */ /* 0x000fe40000201400 */
[----:B------:R-:W-:Y:S02]  /*3ec0*/  @!P2 IADD3 R170, -R2, 0x10, RZ ;  /* 0x0000001002aaa810 */ /* 0x000fe40007ffe1ff */
[----:B------:R-:W-:Y:S02]  /*3ed0*/  ISETP.GE.AND P2, PT, R156, RZ, PT ;  /* 0x000000ff9c00720c */ /* 0x000fe40003f46270 */
[C---:B------:R-:W-:Y:S01]  /*3ee0*/  IADD3 R100, R2.reuse, -0x18, RZ ;  /* 0xffffffe802647810 */ /* 0x040fe20007ffe0ff */
[----:B------:R-:W-:Y:S01]  /*3ef0*/  HMMA.16816.F32 R32, R108, R102, R32 ;  /* 0x000000666c20723c */ /* 0x000fe20000001820 */
[----:B--2---:R-:W2:Y:S02]  /*3f00*/  LDSM.16.M88.4 R116, [R116+0x1000] ;  /* 0x001000007474783b */ /* 0x004ea40000000200 */
[----:B------:R-:W-:Y:S01]  /*3f10*/  I2F R170, R170 ;  /* 0x000000aa00aa7306 */ /* 0x000fe20000201400 */
[----:B------:R-:W-:Y:S02]  /*3f20*/  @!P0 IADD3 R0, -R2, 0x11, RZ ;  /* 0x0000001102008810 */ /* 0x000fe40007ffe1ff */
[----:B------:R-:W-:Y:S02]  /*3f30*/  ISETP.GE.AND P3, PT, R100, RZ, PT ;  /* 0x000000ff6400720c */ /* 0x000fe40003f66270 */
[----:B------:R-:W-:Y:S04]  /*3f40*/  MOV R111, 0x40 ;  /* 0x00000040006f7802 */ /* 0x000fe80000000f00 */
[C---:B------:R-:W-:Y:S01]  /*3f50*/  IADD3 R101, R2.reuse, 0xf, RZ ;  /* 0x0000000f02657810 */ /* 0x040fe20007ffe0ff */
[----:B------:R3:W-:Y:S01]  /*3f60*/  I2F R120, R0 ;  /* 0x0000000000787306 */ /* 0x0007e20000201400 */
[C---:B------:R-:W-:Y:S02]  /*3f70*/  @!P2 IADD3 R156, -R2.reuse, -0x10, RZ ;  /* 0xfffffff0029ca810 */ /* 0x040fe40007ffe1ff */
[----:B------:R-:W-:Y:S03]  /*3f80*/  ISETP.GE.AND P0, PT, R101, RZ, PT ;  /* 0x000000ff6500720c */ /* 0x000fe60003f06270 */
[----:B------:R-:W-:Y:S02]  /*3f90*/  @!P3 IADD3 R100, -R2, 0x18, RZ ;  /* 0x000000180264b810 */ /* 0x000fe40007ffe1ff */
[----:B-----5:R-:W-:Y:S02]  /*3fa0*/  FSETP.NEU.FTZ.AND P3, PT, R236, -INF , PT ;  /* 0xff800000ec00780b */ /* 0x020fe40003f7d000 */
[----:B------:R-:W-:Y:S06]  /*3fb0*/  I2F R102, R100 ;  /* 0x0000006400667306 */ /* 0x000fec0000201400 */
[C---:B------:R-:W-:Y:S01]  /*3fc0*/  @!P0 IADD3 R101, -R2.reuse, -0xf, RZ ;  /* 0xfffffff102658810 */ /* 0x040fe20007ffe1ff */
[-C--:B-1----:R-:W-:Y:S01]  /*3fd0*/  HMMA.16816.F32 R4, R104, R112.reuse, R4 ;  /* 0x000000706804723c */ /* 0x082fe20000001804 */
[----:B------:R-:W-:Y:S02]  /*3fe0*/  PLOP3.LUT P0, PT, PT, PT, UP3, 0x80, 0x0 ;  /* 0x000000000000781c */ /* 0x000fe40003f0f038 */
[----:B------:R-:W-:Y:S02]  /*3ff0*/  I2F R156, R156 ;  /* 0x0000009c009c7306 */ /* 0x000fe40000201400 */
[----:B---3--:R-:W-:Y:S04]  /*4000*/  IADD3 R0, R2, -0x19, RZ ;  /* 0xffffffe702007810 */ /* 0x008fe80007ffe0ff */
[----:B------:R-:W-:Y:S01]  /*4010*/  ISETP.GE.AND P2, PT, R0, RZ, PT ;  /* 0x000000ff0000720c */ /* 0x000fe20003f46270 */
[C---:B--2---:R-:W-:Y:S03]  /*4020*/  HMMA.16816.F32 R8, R116.reuse, R112, R8 ;  /* 0x000000707408723c */ /* 0x044fe60000001808 */
[----:B------:R-:W-:Y:S05]  /*4030*/  I2F R101, R101 ;  /* 0x0000006500657306 */ /* 0x000fea0000201400 */
[-C--:B------:R-:W-:Y:S04]  /*4040*/  HMMA.16816.F32 R12, R116, R114.reuse, R12 ;  /* 0x00000072740c723c */ /* 0x080fe8000000180c */
[----:B------:R-:W-:Y:S02]  /*4050*/  @!P2 IADD3 R0, -R2, 0x19, RZ ;  /* 0x000000190200a810 */ /* 0x000fe40007ffe1ff */
[----:B------:R-:W-:Y:S01]  /*4060*/  FMUL.FTZ R4, R4, c[0x0][0x2ec] ;  /* 0x0000bb0004047a20 */ /* 0x000fe20000410000 */
[----:B------:R-:W-:Y:S01]  /*4070*/  PLOP3.LUT P2, PT, PT, PT, UP3, 0x80, 0x0 ;  /* 0x000000000000781c */ /* 0x000fe20003f4f038 */
[----:B------:R-:W-:Y:S01]  /*4080*/  FMUL.FTZ R5, R5, c[0x0][0x2ec] ;  /* 0x0000bb0005057a20 */ /* 0x000fe20000410000 */
[----:B------:R-:W-:Y:S03]  /*4090*/  I2F R100, R0 ;  /* 0x0000000000647306 */ /* 0x000fe60000201400 */
[----:B------:R-:W-:Y:S01]  /*40a0*/  FMUL.FTZ R6, R6, c[0x0][0x2ec] ;  /* 0x0000bb0006067a20 */ /* 0x000fe20000410000 */
[C---:B------:R-:W-:Y:S04]  /*40b0*/  HMMA.16816.F32 R16, R104.reuse, R114, R16 ;  /* 0x000000726810723c */ /* 0x040fe80000001810 */
[----:B------:R-:W-:Y:S02]  /*40c0*/  FMUL.FTZ R7, R7, c[0x0][0x2ec] ;  /* 0x0000bb0007077a20 */ /* 0x000fe40000410000 */
[----:B------:R-:W-:Y:S01]  /*40d0*/  FMUL.FTZ R9, R9, c[0x0][0x2ec] ;  /* 0x0000bb0009097a20 */ /* 0x000fe20000410000 */
[----:B------:R-:W1:Y:S01]  /*40e0*/  MUFU.TANH R195, R4 ;  /* 0x0000000400c37308 */ /* 0x000e620000002400 */
[----:B------:R-:W-:Y:S04]  /*40f0*/  FMUL.FTZ R8, R8, c[0x0][0x2ec] ;  /* 0x0000bb0008087a20 */ /* 0x000fe80000410000 */
        /* <DEDUP_REMOVED lines=12> */
[----:B-1----:R-:W-:Y:S05]  /*41c0*/  FFMA.FTZ R2, R178, -UR4, R195 ;  /* 0x80000004b2027c23 */ /* 0x002fea00080100c3 */
[----:B------:R-:W1:Y:S01]  /*41d0*/  MUFU.TANH R216, R6 ;  /* 0x0000000600d87308 */ /* 0x000e620000002400 */
[----:B--2---:R-:W-:Y:S04]  /*41e0*/  MOV R9, UR28 ;  /* 0x0000001c00097c02 */ /* 0x004fe80008000f00 */
[----:B------:R-:W-:Y:S05]  /*41f0*/  LEA R9, R9, R244, 0x7 ;  /* 0x000000f409097211 */ /* 0x000fea00078e38ff */
[----:B------:R2:W-:Y:S01]  /*4200*/  MUFU.TANH R215, R7 ;  /* 0x0000000700d77308 */ /* 0x0005e20000002400 */
[C---:B------:R-:W-:Y:S02]  /*4210*/  @P4 ISETP.GE.AND P4, PT, R9.reuse, UR5, PT ;  /* 0x0000000509004c0c */ /* 0x040fe4000bf86270 */
[----:B------:R-:W-:Y:S02]  /*4220*/  @P0 IADD3 R0, R9, 0x1, RZ ;  /* 0x0000000109000810 */ /* 0x000fe40007ffe0ff */
[----:B------:R-:W-:Y:S02]  /*4230*/  PLOP3.LUT P0, PT, PT, PT, UP3, 0x80, 0x0 ;  /* 0x000000000000781c */ /* 0x000fe40003f0f038 */
[----:B------:R-:W-:Y:S01]  /*4240*/  @P5 ISETP.GE.AND P5, PT, R0, UR5, PT ;  /* 0x0000000500005c0c */ /* 0x000fe2000bfa6270 */
[----:B---3--:R-:W-:Y:S02]  /*4250*/  FFMA.FTZ R0, R177, -UR4, R194 ;  /* 0x80000004b1007c23 */ /* 0x008fe400080100c2 */
[----:B------:R3:W4:Y:S04]  /*4260*/  MUFU.TANH R228, R8 ;  /* 0x0000000800e47308 */ /* 0x0007280000002400 */
[----:B------:R-:W-:Y:S02]  /*4270*/  @P2 FSEL R2, R2, -INF , !P4 ;  /* 0xff80000002022808 */ /* 0x000fe40006000000 */
[----:B------:R-:W-:Y:S04]  /*4280*/  PLOP3.LUT P2, PT, PT, PT, UP3, 0x80, 0x0 ;  /* 0x000000000000781c */ /* 0x000fe80003f4f038 */
[----:B------:R1:W1:Y:S01]  /*4290*/  MUFU.TANH R238, R10 ;  /* 0x0000000a00ee7308 */ /* 0x0002620000002400 */
[----:B------:R-:W-:Y:S02]  /*42a0*/  @P0 FSEL R0, R0, -INF , !P5 ;  /* 0xff80000000000808 */ /* 0x000fe40006800000 */
[----:B------:R-:W-:Y:S01]  /*42b0*/  PLOP3.LUT P0, PT, PT, PT, UP3, 0x80, 0x0 ;  /* 0x000000000000781c */ /* 0x000fe20003f0f038 */
[----:B--2---:R-:W2:Y:S06]  /*42c0*/  LDSM.16.M88.4 R4, [R165+0x6800] ;  /* 0x00680000a504783b */ /* 0x004eac0000000200 */
[----:B------:R-:W-:Y:S01]  /*42d0*/  MUFU.TANH R237, R11 ;  /* 0x0000000b00ed7308 */ /* 0x000fe20000002400 */
[----:B---3--:R-:W-:Y:S05]  /*42e0*/  FMUL.FTZ R8, R236, 1.4426950216293334961 ;  /* 0x3fb8aa3bec087820 */ /* 0x008fea0000410000 */
[----:B------:R-:W-:Y:S04]  /*42f0*/  FSEL R8, R8, RZ, P3 ;  /* 0x000000ff08087208 */ /* 0x000fe80001800000 */
[----:B------:R-:W-:Y:S01]  /*4300*/  MUFU.TANH R223, R13 ;  /* 0x0000000d00df7308 */ /* 0x000fe20000002400 */
[C---:B------:R-:W-:Y:S01]  /*4310*/  FSETP.NEU.FTZ.AND P3, PT, R235.reuse, -INF , PT ;  /* 0xff800000eb00780b */ /* 0x040fe20003f7d000 */
[--C-:B------:R-:W-:Y:S02]  /*4320*/  FFMA.FTZ R2, R2, c[0x0][0x23c], -R8.reuse ;  /* 0x00008f0002027a23 */ /* 0x100fe40000010808 */
[----:B------:R-:W-:Y:S02]  /*4330*/  FFMA.FTZ R0, R0, c[0x0][0x23c], -R8 ;  /* 0x00008f0000007a23 */ /* 0x000fe40000010808 */
[----:B-1----:R-:W-:Y:S04]  /*4340*/  FMUL.FTZ R10, R235, 1.4426950216293334961 ;  /* 0x3fb8aa3beb0a7820 */ /* 0x002fe80000410000 */
[----:B------:R1:W-:Y:S10]  /*4350*/  MUFU.EX2 R114, R2 ;  /* 0x0000000200727308 */ /* 0x0003f40000000800 */
[----:B------:R-:W-:Y:S01]  /*4360*/  MUFU.TANH R225, R12 ;  /* 0x0000000c00e17308 */ /* 0x000fe20000002400 */
[-C--:B--2---:R-:W-:Y:S09]  /*4370*/  HMMA.16816.F32 R20, R104, R4.reuse, R20 ;  /* 0x000000046814723c */ /* 0x084ff20000001814 */
[----:B------:R2:W-:Y:S01]  /*4380*/  MUFU.EX2 R112, R0 ;  /* 0x0000000000707308 */ /* 0x0005e20000000800 */
[C---:B------:R-:W-:Y:S04]  /*4390*/  HMMA.16816.F32 R24, R116.reuse, R4, R24 ;  /* 0x000000047418723c */ /* 0x040fe80000001818 */
[----:B-1----:R-:W-:Y:S03]  /*43a0*/  FFMA.FTZ R2, R180, -UR4, R216 ;  /* 0x80000004b4027c23 */ /* 0x002fe600080100d8 */
[----:B------:R-:W-:Y:S02]  /*43b0*/  FSEL R4, R10, RZ, P3 ;  /* 0x000000ff0a047208 */ /* 0x000fe40001800000 */
[----:B------:R-:W-:Y:S03]  /*43c0*/  MUFU.TANH R231, R15 ;  /* 0x0000000f00e77308 */ /* 0x000fe60000002400 */
[----:B------:R-:W-:Y:S01]  /*43d0*/  @P2 FSEL R2, R2, -INF , !P4 ;  /* 0xff80000002022808 */ /* 0x000fe20006000000 */
[-C--:B------:R-:W-:Y:S01]  /*43e0*/  HMMA.16816.F32 R28, R116, R6.reuse, R28 ;  /* 0x00000006741c723c */ /* 0x080fe2000000181c */
[----:B------:R-:W-:Y:S02]  /*43f0*/  PLOP3.LUT P2, PT, PT, PT, UP3, 0x80, 0x0 ;  /* 0x000000000000781c */ /* 0x000fe40003f4f038 */
[----:B----4-:R-:W-:Y:S01]  /*4400*/  FFMA.FTZ R5, R176, -UR4, R228 ;  /* 0x80000004b0057c23 */ /* 0x010fe200080100e4 */
[----:B------:R-:W-:Y:S01]  /*4410*/  FSETP.NEU.FTZ.AND P3, PT, R233, -INF , PT ;  /* 0xff800000e900780b */ /* 0x000fe20003f7d000 */
[----:B------:R-:W-:Y:S02]  /*4420*/  FFMA.FTZ R2, R2, c[0x0][0x23c], -R4 ;  /* 0x00008f0002027a23 */ /* 0x000fe40000010804 */
[----:B------:R-:W-:Y:S01]  /*4430*/  FFMA.FTZ R10, R183, -UR4, R238 ;  /* 0x80000004b70a7c23 */ /* 0x000fe200080100ee */
[----:B------:R-:W-:Y:S01]  /*4440*/  MUFU.TANH R232, R14 ;  /* 0x0000000e00e87308 */ /* 0x000fe20000002400 */
[----:B------:R-:W-:Y:S04]  /*4450*/  HMMA.16816.F32 R32, R104, R6, R32 ;  /* 0x000000066820723c */ /* 0x000fe80000001820 */
[----:B--2---:R-:W-:Y:S01]  /*4460*/  FFMA.FTZ R0, R179, -UR4, R215 ;  /* 0x80000004b3007c23 */ /* 0x004fe200080100d7 */
[----:B------:R-:W-:Y:S01]  /*4470*/  @P2 FSEL R5, R5, -INF , !P4 ;  /* 0xff80000005052808 */ /* 0x000fe20006000000 */
[----:B------:R-:W-:Y:S01]  /*4480*/  FMUL.FTZ R21, R21, c[0x0][0x2ec] ;  /* 0x0000bb0015157a20 */ /* 0x000fe20000410000 */
[----:B------:R-:W-:Y:S01]  /*4490*/  PLOP3.LUT P2, PT, PT, PT, UP3, 0x80, 0x0 ;  /* 0x000000000000781c */ /* 0x000fe20003f4f038 */
[----:B------:R-:W-:Y:S01]  /*44a0*/  FMUL.FTZ R20, R20, c[0x0][0x2ec] ;  /* 0x0000bb0014147a20 */ /* 0x000fe20000410000 */
[----:B------:R1:W-:Y:S03]  /*44b0*/  MUFU.EX2 R113, R2 ;  /* 0x0000000200717308 */ /* 0x0003e60000000800 */
[----:B------:R-:W-:Y:S01]  /*44c0*/  @P0 FSEL R0, R0, -INF , !P5 ;  /* 0xff80000000000808 */ /* 0x000fe20006800000 */
[----:B------:R-:W-:Y:S01]  /*44d0*/  FMUL.FTZ R23, R23, c[0x0][0x2ec] ;  /* 0x0000bb0017177a20 */ /* 0x000fe20000410000 */
[----:B------:R-:W-:Y:S01]  /*44e0*/  PLOP3.LUT P0, PT, PT, PT, UP3, 0x80, 0x0 ;  /* 0x000000000000781c */ /* 0x000fe20003f0f038 */
[----:B------:R-:W-:Y:S02]  /*44f0*/  FMUL.FTZ R28, R28, c[0x0][0x2ec] ;  /* 0x0000bb001c1c7a20 */ /* 0x000fe40000410000 */
[----:B------:R-:W-:Y:S02]  /*4500*/  FFMA.FTZ R0, R0, c[0x0][0x23c], -R4 ;  /* 0x00008f0000007a23 */ /* 0x000fe40000010804 */
[----:B------:R-:W-:Y:S01]  /*4510*/  MUFU.TANH R199, R16 ;  /* 0x0000001000c77308 */ /* 0x000fe20000002400 */
[----:B------:R-:W-:Y:S01]  /*4520*/  FMUL.FTZ R29, R29, c[0x0][0x2ec] ;  /* 0x0000bb001d1d7a20 */ /* 0x000fe20000410000 */
[----:B------:R-:W-:Y:S01]  /*4530*/  @P2 FSEL R10, R10, -INF , !P4 ;  /* 0xff8000000a0a2808 */ /* 0x000fe20006000000 */
[----:B------:R-:W-:Y:S01]  /*4540*/  FMUL.FTZ R30, R30, c[0x0][0x2ec] ;  /* 0x0000bb001e1e7a20 */ /* 0x000fe20000410000 */
[----:B------:R-:W-:Y:S01]  /*4550*/  PLOP3.LUT P2, PT, PT, PT, UP3, 0x80, 0x0 ;  /* 0x000000000000781c */ /* 0x000fe20003f4f038 */
[----:B------:R-:W-:Y:S01]  /*4560*/  FMUL.FTZ R32, R32, c[0x0][0x2ec] ;  /* 0x0000bb0020207a20 */ /* 0x000fe20000410000 */
[----:B------:R-:W-:Y:S01]  /*4570*/  PLOP3.LUT P4, PT, PT, PT, UP3, 0x80, 0x0 ;  /* 0x000000000000781c */ /* 0x000fe20003f8f038 */
[----:B------:R-:W-:Y:S02]  /*4580*/  FMUL.FTZ R33, R33, c[0x0][0x2ec] ;  /* 0x0000bb0021217a20 */ /* 0x000fe40000410000 */
[----:B------:R-:W-:Y:S01]  /*4590*/  FMUL.FTZ R34, R34, c[0x0][0x2ec] ;  /* 0x0000bb0022227a20 */ /* 0x000fe20000410000 */
[----:B------:R2:W-:Y:S01]  /*45a0*/  MUFU.EX2 R209, R0 ;  /* 0x0000000000d17308 */ /* 0x0005e20000000800 */
[----:B------:R-:W-:Y:S02]  /*45b0*/  FMUL.FTZ R35, R35, c[0x0][0x2ec] ;  /* 0x0000bb0023237a20 */ /* 0x000fe40000410000 */
[----:B------:R-:W-:Y:S02]  /*45c0*/  FMUL.FTZ R31, R31, c[0x0][0x2ec] ;  /* 0x0000bb001f1f7a20 */ /* 0x000fe40000410000 */
[----:B-1----:R-:W-:Y:S02]  /*45d0*/  FMUL.FTZ R2, R233, 1.4426950216293334961 ;  /* 0x3fb8aa3be9027820 */ /* 0x002fe40000410000 */
[----:B------:R-:W-:Y:S02]  /*45e0*/  FMUL.FTZ R22, R22, c[0x0][0x2ec] ;  /* 0x0000bb0016167a20 */ /* 0x000fe40000410000 */
[----:B------:R-:W-:Y:S01]  /*45f0*/  FMUL.FTZ R25, R25, c[0x0][0x2ec] ;  /* 0x0000bb0019197a20 */ /* 0x000fe20000410000 */
[----:B------:R-:W1:Y:S01]  /*4600*/  MUFU.TANH R198, R17 ;  /* 0x0000001100c67308 */ /* 0x000e620000002400 */
[----:B------:R-:W-:Y:S01]  /*4610*/  FSEL R2, R2, RZ, P3 ;  /* 0x000000ff02027208 */ /* 0x000fe20001800000 */
[----:B------:R-:W-:Y:S01]  /*4620*/  FMUL.FTZ R24, R24, c[0x0][0x2ec] ;  /* 0x0000bb0018187a20 */ /* 0x000fe20000410000 */
[----:B------:R-:W-:Y:S01]  /*4630*/  FSETP.NEU.FTZ.AND P3, PT, R234, -INF , PT ;  /* 0xff800000ea00780b */ /* 0x000fe20003f7d000 */
[----:B------:R-:W-:Y:S02]  /*4640*/  FMUL.FTZ R26, R26, c[0x0][0x2ec] ;  /* 0x0000bb001a1a7a20 */ /* 0x000fe40000410000 */
[--C-:B------:R-:W-:Y:S02]  /*4650*/  FFMA.FTZ R5, R5, c[0x0][0x23c], -R2.reuse ;  /* 0x00008f0005057a23 */ /* 0x100fe40000010802 */
[----:B------:R-:W-:Y:S02]  /*4660*/  FMUL.FTZ R27, R27, c[0x0][0x2ec] ;  /* 0x0000bb001b1b7a20 */ /* 0x000fe40000410000 */
[----:B------:R3:W-:Y:S01]  /*4670*/  MUFU.EX2 R222, R5 ;  /* 0x0000000500de7308 */ /* 0x0007e20000000800 */
[----:B--2---:R-:W-:Y:S05]  /*4680*/  FFMA.FTZ R0, R175, -UR4, R227 ;  /* 0x80000004af007c23 */ /* 0x004fea00080100e3 */
[----:B------:R-:W-:Y:S04]  /*4690*/  @P0 FSEL R0, R0, -INF , !P5 ;  /* 0xff80000000000808 */ /* 0x000fe80006800000 */
[----:B------:R-:W-:Y:S01]  /*46a0*/  MUFU.TANH R203, R19 ;  /* 0x0000001300cb7308 */ /* 0x000fe20000002400 */
[----:B------:R-:W-:Y:S01]  /*46b0*/  PLOP3.LUT P0, PT, PT, PT, UP3, 0x80, 0x0 ;  /* 0x000000000000781c */ /* 0x000fe20003f0f038 */
[----:B------:R-:W-:Y:S02]  /*46c0*/  FFMA.FTZ R11, R0, c[0x0][0x23c], -R2 ;  /* 0x00008f00000b7a23 */ /* 0x000fe40000010802 */
[----:B-1----:R-:W-:Y:S06]  /*46d0*/  FFMA.FTZ R7, R171, -UR4, R198 ;  /* 0x80000004ab077c23 */ /* 0x002fec00080100c6 */
[----:B------:R-:W1:Y:S01]  /*46e0*/  MUFU.TANH R205, R18 ;  /* 0x0000001200cd7308 */ /* 0x000e620000002400 */
[----:B---3--:R-:W-:Y:S05]  /*46f0*/  FMUL.FTZ R5, R234, 1.4426950216293334961 ;  /* 0x3fb8aa3bea057820 */ /* 0x008fea0000410000 */
[----:B------:R-:W-:Y:S04]  /*4700*/  FSEL R0, R5, RZ, P3 ;  /* 0x000000ff05007208 */ /* 0x000fe80001800000 */
[----:B------:R-:W-:Y:S01]  /*4710*/  MUFU.TANH R200, R21 ;  /* 0x0000001500c87308 */ /* 0x000fe20000002400 */
[----:B------:R-:W-:Y:S01]  /*4720*/  FFMA.FTZ R5, R182, -UR4, R237 ;  /* 0x80000004b6057c23 */ /* 0x000fe200080100ed */
[----:B------:R-:W-:Y:S01]  /*4730*/  PLOP3.LUT P3, PT, PT, PT, UP3, 0x80, 0x0 ;  /* 0x000000000000781c */ /* 0x000fe20003f6f038 */
[--C-:B------:R-:W-:Y:S03]  /*4740*/  FFMA.FTZ R10, R10, c[0x0][0x23c], -R0.reuse ;  /* 0x00008f000a0a7a23 */ /* 0x100fe60000010800 */
[----:B------:R-:W-:Y:S02]  /*4750*/  @P0 FSEL R5, R5, -INF , !P5 ;  /* 0xff80000005050808 */ /* 0x000fe40006800000 */
[----:B------:R-:W-:Y:S02]  /*4760*/  PLOP3.LUT P0, PT, PT, PT, UP3, 0x80, 0x0 ;  /* 0x000000000000781c */ /* 0x000fe40003f0f038 */
[----:B------:R2:W-:Y:S01]  /*4770*/  MUFU.EX2 R230, R10 ;  /* 0x0000000a00e67308 */ /* 0x0005e20000000800 */
[----:B------:R-:W-:Y:S01]  /*4780*/  FFMA.FTZ R5, R5, c[0x0][0x23c], -R0 ;  /* 0x00008f0005057a23 */ /* 0x000fe20000010800 */
[----:B------:R-:W-:Y:S01]  /*4790*/  PLOP3.LUT P5, PT, PT, PT, UP3, 0x80, 0x0 ;  /* 0x000000000000781c */ /* 0x000fe20003faf038 */
[----:B-1----:R-:W-:Y:S07]  /*47a0*/  FFMA.FTZ R6, R178, -UR4, R205 ;  /* 0x80000004b2067c23 */ /* 0x002fee00080100cd */
[----:B------:R1:W-:Y:S10]  /*47b0*/  MUFU.EX2 R229, R5 ;  /* 0x0000000500e57308 */ /* 0x0003f40000000800 */
[----:B------:R-:W-:Y:S01]  /*47c0*/  MUFU.TANH R202, R28 ;  /* 0x0000001c00ca7308 */ /* 0x000fe20000002400 */
[----:B--2---:R-:W-:Y:S09]  /*47d0*/  FFMA.FTZ R10, R174, -UR4, R225 ;  /* 0x80000004ae0a7c23 */ /* 0x004ff200080100e1 */
[----:B------:R-:W2:Y:S01]  /*47e0*/  MUFU.TANH R196, R20 ;  /* 0x0000001400c47308 */ /* 0x000ea20000002400 */
[----:B-1----:R-:W-:Y:S02]  /*47f0*/  @P2 IADD3 R5, R9, 0x8, RZ ;  /* 0x0000000809052810 */ /* 0x002fe40007ffe0ff */
[----:B------:R-:W-:Y:S02]  /*4800*/  PLOP3.LUT P2, PT, PT, PT, UP3, 0x80, 0x0 ;  /* 0x000000000000781c */ /* 0x000fe40003f4f038 */
[----:B------:R-:W-:Y:S02]  /*4810*/  @P5 ISETP.GE.AND P5, PT, R5, UR5, PT ;  /* 0x0000000505005c0c */ /* 0x000fe4000bfa6270 */
[----:B------:R-:W-:Y:S03]  /*4820*/  @P0 IADD3 R5, R9, 0x9, RZ ;  /* 0x0000000909050810 */ /* 0x000fe60007ffe0ff */
[----:B------:R-:W1:Y:S01]  /*4830*/  MUFU.TANH R204, R23 ;  /* 0x0000001700cc7308 */ /* 0x000e620000002400 */
[----:B------:R-:W-:Y:S02]  /*4840*/  PLOP3.LUT P0, PT, PT, PT, UP3, 0x80, 0x0 ;  /* 0x000000000000781c */ /* 0x000fe40003f0f038 */
[----:B------:R-:W-:Y:S01]  /*4850*/  @P6 ISETP.GE.AND P6, PT, R5, UR5, PT ;  /* 0x0000000505006c0c */ /* 0x000fe2000bfc6270 */
[----:B------:R-:W-:Y:S04]  /*4860*/  FFMA.FTZ R5, R173, -UR4, R223 ;  /* 0x80000004ad057c23 */ /* 0x000fe800080100df */
[----:B------:R-:W-:Y:S02]  /*4870*/  @P2 FSEL R10, R10, -INF , !P5 ;  /* 0xff8000000a0a2808 */ /* 0x000fe40006800000 */
[----:B------:R-:W-:Y:S01]  /*4880*/  MUFU.TANH R201, R29 ;  /* 0x0000001d00c97308 */ /* 0x000fe20000002400 */
[----:B------:R-:W-:Y:S02]  /*4890*/  PLOP3.LUT P2, PT, PT, PT, UP3, 0x80, 0x0 ;  /* 0x000000000000781c */ /* 0x000fe40003f4f038 */
[--C-:B------:R-:W-:Y:S03]  /*48a0*/  FFMA.FTZ R10, R10, c[0x0][0x23c], -R2.reuse ;  /* 0x00008f000a0a7a23 */ /* 0x100fe60000010802 */
[----:B------:R-:W-:Y:S02]  /*48b0*/  @P0 FSEL R5, R5, -INF , !P6 ;  /* 0xff80000005050808 */ /* 0x000fe40007000000 */
[----:B------:R-:W-:Y:S03]  /*48c0*/  PLOP3.LUT P0, PT, PT, PT, UP3, 0x80, 0x0 ;  /* 0x000000000000781c */ /* 0x000fe60003f0f038 */
[----:B------:R-:W-:Y:S01]  /*48d0*/  FFMA.FTZ R5, R5, c[0x0][0x23c], -R2 ;  /* 0x00008f0005057a23 */ /* 0x000fe20000010802 */
[----:B------:R3:W-:Y:S10]  /*48e0*/  MUFU.EX2 R212, R10 ;  /* 0x0000000a00d47308 */ /* 0x0007f40000000800 */
[----:B------:R4:W-:Y:S10]  /*48f0*/  MUFU.EX2 R207, R5 ;  /* 0x0000000500cf7308 */ /* 0x0009f40000000800 */
[----:B------:R-:W-:Y:S01]  /*4900*/  MUFU.TANH R218, R30 ;  /* 0x0000001e00da7308 */ /* 0x000fe20000002400 */
[----:B---3--:R-:W-:Y:S05]  /*4910*/  FFMA.FTZ R10, R176, -UR4, R232 ;  /* 0x80000004b00a7c23 */ /* 0x008fea00080100e8 */
[----:B------:R-:W-:Y:S04]  /*4920*/  @P2 FSEL R10, R10, -INF , !P5 ;  /* 0xff8000000a0a2808 */ /* 0x000fe80006800000 */
[----:B------:R-:W-:Y:S01]  /*4930*/  MUFU.TANH R117, R32 ;  /* 0x0000002000757308 */ /* 0x000fe20000002400 */
[----:B------:R-:W-:Y:S01]  /*4940*/  PLOP3.LUT P2, PT, PT, PT, UP3, 0x80, 0x0 ;  /* 0x000000000000781c */ /* 0x000fe20003f4f038 */
[----:B----4-:R-:W-:Y:S02]  /*4950*/  FFMA.FTZ R5, R175, -UR4, R231 ;  /* 0x80000004af057c23 */ /* 0x010fe400080100e7 */
[--C-:B------:R-:W-:Y:S03]  /*4960*/  FFMA.FTZ R10, R10, c[0x0][0x23c], -R0.reuse ;  /* 0x00008f000a0a7a23 */ /* 0x100fe60000010800 */
[----:B------:R-:W-:Y:S03]  /*4970*/  @P0 FSEL R5, R5, -INF , !P6 ;  /* 0xff80000005050808 */ /* 0x000fe60007000000 */
[----:B------:R-:W-:Y:S01]  /*4980*/  MUFU.TANH R118, R33 ;  /* 0x0000002100767308 */ /* 0x000fe20000002400 */
[----:B------:R-:W-:Y:S01]  /*4990*/  PLOP3.LUT P0, PT, PT, PT, UP3, 0x80, 0x0 ;  /* 0x000000000000781c */ /* 0x000fe20003f0f038 */
[----:B------:R-:W-:Y:S08]  /*49a0*/  FFMA.FTZ R5, R5, c[0x0][0x23c], -R0 ;  /* 0x00008f0005057a23 */ /* 0x000ff00000010800 */
[----:B------:R3:W-:Y:S04]  /*49b0*/  MUFU.EX2 R219, R5 ;  /* 0x0000000500db7308 */ /* 0x0007e80000000800 */
[----:B------:R-:W-:Y:S02]  /*49c0*/  @P0 FSEL R7, R7, -INF , !P6 ;  /* 0xff80000007070808 */ /* 0x000fe40007000000 */
[----:B------:R-:W-:Y:S03]  /*49d0*/  PLOP3.LUT P0, PT, PT, PT, UP3, 0x80, 0x0 ;  /* 0x000000000000781c */ /* 0x000fe60003f0f038 */
[--C-:B------:R-:W-:Y:S01]  /*49e0*/  FFMA.FTZ R7, R7, c[0x0][0x23c], -R8.reuse ;  /* 0x00008f0007077a23 */ /* 0x100fe20000010808 */
[----:B------:R-:W-:Y:S10]  /*49f0*/  MUFU.TANH R176, R34 ;  /* 0x0000002200b07308 */ /* 0x000ff40000002400 */
[----:B------:R-:W-:Y:S01]  /*4a00*/  MUFU.TANH R175, R35 ;  /* 0x0000002300af7308 */ /* 0x000fe20000002400 */
[----:B---3--:R-:W-:Y:S05]  /*4a10*/  FFMA.FTZ R5, R172, -UR4, R199 ;  /* 0x80000004ac057c23 */ /* 0x008fea00080100c7 */
[----:B------:R-:W-:Y:S04]  /*4a20*/  @P2 FSEL R5, R5, -INF , !P5 ;  /* 0xff80000005052808 */ /* 0x000fe80006800000 */
[----:B------:R-:W-:Y:S01]  /*4a30*/  MUFU.TANH R217, R31 ;  /* 0x0000001f00d97308 */ /* 0x000fe20000002400 */
[----:B------:R-:W-:Y:S01]  /*4a40*/  PLOP3.LUT P2, PT, PT, PT, UP3, 0x80, 0x0 ;  /* 0x000000000000781c */ /* 0x000fe20003f4f038 */
[----:B------:R-:W-:Y:S08]  /*4a50*/  FFMA.FTZ R5, R5, c[0x0][0x23c], -R8 ;  /* 0x00008f0005057a23 */ /* 0x000ff00000010808 */
[----:B------:R3:W-:Y:S04]  /*4a60*/  MUFU.EX2 R123, R5 ;  /* 0x00000005007b7308 */ /* 0x0007e80000000800 */
[----:B------:R-:W-:Y:S02]  /*4a70*/  @P2 FSEL R6, R6, -INF , !P5 ;  /* 0xff80000006062808 */ /* 0x000fe40006800000 */
[----:B------:R-:W-:Y:S03]  /*4a80*/  PLOP3.LUT P2, PT, PT, PT, UP3, 0x80, 0x0 ;  /* 0x000000000000781c */ /* 0x000fe60003f4f038 */
[--C-:B------:R-:W-:Y:S01]  /*4a90*/  FFMA.FTZ R6, R6, c[0x0][0x23c], -R4.reuse ;  /* 0x00008f0006067a23 */ /* 0x100fe20000010804 */
[----:B------:R4:W-:Y:S10]  /*4aa0*/  MUFU.EX2 R122, R7 ;  /* 0x00000007007a7308 */ /* 0x0009f40000000800 */
[----:B------:R2:W-:Y:S01]  /*4ab0*/  MUFU.EX2 R178, R6 ;  /* 0x0000000600b27308 */ /* 0x0005e20000000800 */
[----:B---3--:R-:W-:Y:S05]  /*4ac0*/  FFMA.FTZ R5, R177, -UR4, R203 ;  /* 0x80000004b1057c23 */ /* 0x008fea00080100cb */
[----:B------:R-:W-:Y:S04]  /*4ad0*/  @P0 FSEL R5, R5, -INF , !P6 ;  /* 0xff80000005050808 */ /* 0x000fe80007000000 */
[----:B------:R-:W-:Y:S01]  /*4ae0*/  MUFU.TANH R213, R25 ;  /* 0x0000001900d57308 */ /* 0x000fe20000002400 */
[----:B------:R-:W-:Y:S02]  /*4af0*/  PLOP3.LUT P6, PT, PT, PT, UP3, 0x80, 0x0 ;  /* 0x000000000000781c */ /* 0x000fe40003fcf038 */
[----:B------:R-:W-:Y:S01]  /*4b00*/  PLOP3.LUT P0, PT, PT, PT, UP3, 0x80, 0x0 ;  /* 0x000000000000781c */ /* 0x000fe20003f0f038 */
[----:B------:R-:W-:Y:S01]  /*4b10*/  FFMA.FTZ R5, R5, c[0x0][0x23c], -R4 ;  /* 0x00008f0005057a23 */ /* 0x000fe20000010804 */
[----:B----4-:R-:W-:Y:S02]  /*4b20*/  @P4 IADD3 R7, R9, 0x10, RZ ;  /* 0x0000001009074810 */ /* 0x010fe40007ffe0ff */
[----:B------:R-:W-:Y:S02]  /*4b30*/  PLOP3.LUT P4, PT, PT, PT, UP3, 0x80, 0x0 ;  /* 0x000000000000781c */ /* 0x000fe40003f8f038 */
[----:B------:R-:W-:Y:S01]  /*4b40*/  @P3 ISETP.GE.AND P5, PT, R7, UR5, PT ;  /* 0x0000000507003c0c */ /* 0x000fe2000bfa6270 */
[----:B------:R3:W-:Y:S01]  /*4b50*/  MUFU.EX2 R177, R5 ;  /* 0x0000000500b17308 */ /* 0x0007e20000000800 */
[----:B------:R-:W-:Y:S02]  /*4b60*/  @P2 IADD3 R7, R9, 0x11, RZ ;  /* 0x0000001109072810 */ /* 0x000fe40007ffe0ff */
[----:B------:R-:W-:Y:S01]  /*4b70*/  PLOP3.LUT P3, PT, PT, PT, UP3, 0x80, 0x0 ;  /* 0x000000000000781c */ /* 0x000fe20003f6f038 */
[----:B--2---:R-:W-:Y:S01]  /*4b80*/  FFMA.FTZ R6, R170, -UR4, R196 ;  /* 0x80000004aa067c23 */ /* 0x004fe200080100c4 */
[----:B------:R-:W-:Y:S05]  /*4b90*/  PLOP3.LUT P2, PT, PT, PT, UP3, 0x80, 0x0 ;  /* 0x000000000000781c */ /* 0x000fea0003f4f038 */
[----:B------:R-:W-:Y:S01]  /*4ba0*/  @P4 ISETP.GE.AND P4, PT, R7, UR5, PT ;  /* 0x0000000507004c0c */ /* 0x000fe2000bf86270 */
[----:B------:R-:W-:Y:S05]  /*4bb0*/  MUFU.EX2 R221, R11 ;  /* 0x0000000b00dd7308 */ /* 0x000fea0000000800 */
[----:B------:R-:W-:Y:S02]  /*4bc0*/  @P3 FSEL R6, R6, -INF , !P5 ;  /* 0xff80000006063808 */ /* 0x000fe40006800000 */
[----:B------:R-:W-:Y:S03]  /*4bd0*/  PLOP3.LUT P3, PT, PT, PT, UP3, 0x80, 0x0 ;  /* 0x000000000000781c */ /* 0x000fe60003f6f038 */
[----:B------:R-:W-:Y:S01]  /*4be0*/  FFMA.FTZ R6, R6, c[0x0][0x23c], -R8 ;  /* 0x00008f0006067a23 */ /* 0x000fe20000010808 */
[----:B------:R-:W-:Y:S01]  /*4bf0*/  MUFU.EX2 R220, R10 ;  /* 0x0000000a00dc7308 */ /* 0x000fe20000000800 */
[----:B---3--:R-:W-:Y:S05]  /*4c00*/  FFMA.FTZ R5, R120, -UR4, R200 ;  /* 0x8000000478057c23 */ /* 0x008fea00080100c8 */
[----:B------:R-:W-:Y:S02]  /*4c10*/  @P0 FSEL R5, R5, -INF , !P4 ;  /* 0xff80000005050808 */ /* 0x000fe40006000000 */
[----:B------:R-:W-:Y:S02]  /*4c20*/  PLOP3.LUT P0, PT, PT, PT, UP3, 0x80, 0x0 ;  /* 0x000000000000781c */ /* 0x000fe40003f0f038 */
[----:B------:R-:W-:Y:S01]  /*4c30*/  MUFU.EX2 R109, R6 ;  /* 0x00000006006d7308 */ /* 0x000fe20000000800 */
[----:B------:R-:W-:Y:S09]  /*4c40*/  FFMA.FTZ R5, R5, c[0x0][0x23c], -R8 ;  /* 0x00008f0005057a23 */ /* 0x000ff20000010808 */
[----:B------:R1:W-:Y:S10]  /*4c50*/  MUFU.EX2 R121, R5 ;  /* 0x0000000500797308 */ /* 0x0003f40000000800 */
[----:B------:R-:W2:Y:S10]  /*4c60*/  MUFU.TANH R206, R22 ;  /* 0x0000001600ce7308 */ /* 0x000eb40000002400 */
[----:B------:R-:W3:Y:S01]  /*4c70*/  MUFU.TANH R214, R24 ;  /* 0x0000001800d67308 */ /* 0x000ee20000002400 */
[----:B-1----:R-:W-:Y:S05]  /*4c80*/  FFMA.FTZ R5, R171, -UR4, R204 ;  /* 0x80000004ab057c23 */ /* 0x002fea00080100cc */
[----:B------:R-:W-:Y:S04]  /*4c90*/  @P0 FSEL R5, R5, -INF , !P4 ;  /* 0xff80000005050808 */ /* 0x000fe80006000000 */
[----:B------:R-:W1:Y:S01]  /*4ca0*/  MUFU.TANH R226, R26 ;  /* 0x0000001a00e27308 */ /* 0x000e620000002400 */
[----:B------:R-:W-:Y:S01]  /*4cb0*/  PLOP3.LUT P0, PT, PT, PT, UP3, 0x80, 0x0 ;  /* 0x000000000000781c */ /* 0x000fe20003f0f038 */
[----:B--2---:R-:W-:Y:S02]  /*4cc0*/  FFMA.FTZ R6, R172, -UR4, R206 ;  /* 0x80000004ac067c23 */ /* 0x004fe400080100ce */
[--C-:B------:R-:W-:Y:S03]  /*4cd0*/  FFMA.FTZ R5, R5, c[0x0][0x23c], -R4.reuse ;  /* 0x00008f0005057a23 */ /* 0x100fe60000010804 */
[----:B------:R-:W-:Y:S03]  /*4ce0*/  @P2 FSEL R6, R6, -INF , !P5 ;  /* 0xff80000006062808 */ /* 0x000fe60006800000 */
[----:B------:R2:W-:Y:S01]  /*4cf0*/  MUFU.EX2 R171, R5 ;  /* 0x0000000500ab7308 */ /* 0x0005e20000000800 */
[----:B------:R-:W-:Y:S01]  /*4d00*/  PLOP3.LUT P2, PT, PT, PT, UP3, 0x80, 0x0 ;  /* 0x000000000000781c */ /* 0x000fe20003f4f038 */
[----:B------:R-:W-:Y:S08]  /*4d10*/  FFMA.FTZ R6, R6, c[0x0][0x23c], -R4 ;  /* 0x00008f0006067a23 */ /* 0x000ff00000010804 */
[----:B------:R3:W-:Y:S10]  /*4d20*/  MUFU.EX2 R172, R6 ;  /* 0x0000000600ac7308 */ /* 0x0007f40000000800 */
[----:B------:R-:W4:Y:S01]  /*4d30*/  MUFU.TANH R224, R27 ;  /* 0x0000001b00e07308 */ /* 0x000f220000002400 */
[----:B--2---:R-:W-:Y:S05]  /*4d40*/  FFMA.FTZ R5, R101, -UR4, R213 ;  /* 0x8000000465057c23 */ /* 0x004fea00080100d5 */
[----:B------:R-:W-:Y:S02]  /*4d50*/  @P0 FSEL R5, R5, -INF , !P4 ;  /* 0xff80000005050808 */ /* 0x000fe40006000000 */
[----:B------:R-:W-:Y:S01]  /*4d60*/  PLOP3.LUT P0, PT, PT, PT, UP3, 0x80, 0x0 ;  /* 0x000000000000781c */ /* 0x000fe20003f0f038 */
[----:B---3--:R-:W-:Y:S02]  /*4d70*/  FFMA.FTZ R6, R156, -UR4, R214 ;  /* 0x800000049c067c23 */ /* 0x008fe400080100d6 */
[--C-:B------:R-:W-:Y:S03]  /*4d80*/  FFMA.FTZ R5, R5, c[0x0][0x23c], -R2.reuse ;  /* 0x00008f0005057a23 */ /* 0x100fe60000010802 */
[----:B------:R-:W-:Y:S01]  /*4d90*/  @P3 FSEL R6, R6, -INF , !P5 ;  /* 0xff80000006063808 */ /* 0x000fe20006800000 */
[----:B------:R4:W-:Y:S01]  /*4da0*/  MUFU.EX2 R182, R5 ;  /* 0x0000000500b67308 */ /* 0x0009e20000000800 */
[----:B------:R-:W-:Y:S03]  /*4db0*/  PLOP3.LUT P3, PT, PT, PT, UP3, 0x80, 0x0 ;  /* 0x000000000000781c */ /* 0x000fe60003f6f038 */
[----:B------:R-:W-:Y:S02]  /*4dc0*/  FFMA.FTZ R7, R6, c[0x0][0x23c], -R2 ;  /* 0x00008f0006077a23 */ /* 0x000fe40000010802 */
[----:B-1----:R-:W-:Y:S04]  /*4dd0*/  FFMA.FTZ R6, R174, -UR4, R226 ;  /* 0x80000004ae067c23 */ /* 0x002fe800080100e2 */
[----:B------:R1:W-:Y:S01]  /*4de0*/  MUFU.EX2 R183, R7 ;  /* 0x0000000700b77308 */ /* 0x0003e20000000800 */
[----:B------:R-:W-:Y:S02]  /*4df0*/  @P2 FSEL R6, R6, -INF , !P5 ;  /* 0xff80000006062808 */ /* 0x000fe40006800000 */
[----:B------:R-:W-:Y:S02]  /*4e00*/  PLOP3.LUT P5, PT, PT, PT, UP3, 0x80, 0x0 ;  /* 0x000000000000781c */ /* 0x000fe40003faf038 */
[----:B------:R-:W-:Y:S01]  /*4e10*/  PLOP3.LUT P2, PT, PT, PT, UP3, 0x80, 0x0 ;  /* 0x000000000000781c */ /* 0x000fe20003f4f038 */
[----:B------:R-:W-:Y:S04]  /*4e20*/  FFMA.FTZ R6, R6, c[0x0][0x23c], -R0 ;  /* 0x00008f0006067a23 */ /* 0x000fe80000010800 */
[----:B------:R2:W-:Y:S01]  /*4e30*/  MUFU.EX2 R208, R6 ;  /* 0x0000000600d07308 */ /* 0x0005e20000000800 */
[----:B----4-:R-:W-:Y:S07]  /*4e40*/  FFMA.FTZ R5, R173, -UR4, R224 ;  /* 0x80000004ad057c23 */ /* 0x010fee00080100e0 */
[----:B------:R-:W-:Y:S02]  /*4e50*/  @P2 FSEL R5, R5, -INF , !P4 ;  /* 0xff80000005052808 */ /* 0x000fe40006000000 */
[----:B------:R-:W-:Y:S02]  /*4e60*/  PLOP3.LUT P2, PT, PT, PT, UP3, 0x80, 0x0 ;  /* 0x000000000000781c */ /* 0x000fe40003f4f038 */
[C---:B-1----:R-:W-:Y:S02]  /*4e70*/  @P3 IADD3 R7, R9.reuse, 0x18, RZ ;  /* 0x0000001809073810 */ /* 0x042fe40007ffe0ff */
[----:B------:R-:W-:Y:S02]  /*4e80*/  @P6 IADD3 R9, R9, 0x19, RZ ;  /* 0x0000001909096810 */ /* 0x000fe40007ffe0ff */
[----:B------:R-:W-:Y:S01]  /*4e90*/  @P0 ISETP.GE.AND P3, PT, R7, UR5, PT ;  /* 0x0000000507000c0c */ /* 0x000fe2000bf66270 */
[----:B------:R-:W-:Y:S01]  /*4ea0*/  FFMA.FTZ R7, R5, c[0x0][0x23c], -R0 ;  /* 0x00008f0005077a23 */ /* 0x000fe20000010800 */
[----:B------:R-:W-:Y:S01]  /*4eb0*/  @P5 ISETP.GE.AND P5, PT, R9, UR5, PT ;  /* 0x0000000509005c0c */ /* 0x000fe2000bfa6270 */
[----:B------:R-:W-:Y:S01]  /*4ec0*/  FFMA.FTZ R5, R179, -UR4, R201 ;  /* 0x80000004b3057c23 */ /* 0x000fe200080100c9 */
[----:B------:R-:W-:Y:S01]  /*4ed0*/  PLOP3.LUT P0, PT, PT, PT, UP3, 0x80, 0x0 ;  /* 0x000000000000781c */ /* 0x000fe20003f0f038 */
[----:B--2---:R-:W-:Y:S02]  /*4ee0*/  FFMA.FTZ R6, R180, -UR4, R202 ;  /* 0x80000004b4067c23 */ /* 0x004fe400080100ca */
[----:B------:R-:W-:Y:S08]  /*4ef0*/  MUFU.EX2 R180, R7 ;  /* 0x0000000700b47308 */ /* 0x000ff00000000800 */
[----:B------:R-:W-:Y:S02]  /*4f00*/  @P2 FSEL R5, R5, -INF , !P5 ;  /* 0xff80000005052808 */ /* 0x000fe40006800000 */
[----:B------:R-:W-:Y:S02]  /*4f10*/  @P0 FSEL R6, R6, -INF , !P3 ;  /* 0xff80000006060808 */ /* 0x000fe40005800000 */
[----:B------:R-:W-:Y:S02]  /*4f20*/  PLOP3.LUT P0, PT, PT, PT, UP3, 0x80, 0x0 ;  /* 0x000000000000781c */ /* 0x000fe40003f0f038 */
[----:B------:R-:W-:Y:S01]  /*4f30*/  PLOP3.LUT P2, PT, PT, PT, UP3, 0x80, 0x0 ;  /* 0x000000000000781c */ /* 0x000fe20003f4f038 */
[--C-:B------:R-:W-:Y:S02]  /*4f40*/  FFMA.FTZ R6, R6, c[0x0][0x23c], -R2.reuse ;  /* 0x00008f0006067a23 */ /* 0x100fe40000010802 */
[----:B------:R-:W-:Y:S02]  /*4f50*/  FFMA.FTZ R2, R5, c[0x0][0x23c], -R2 ;  /* 0x00008f0005027a23 */ /* 0x000fe40000010802 */
[----:B------:R-:W-:Y:S01]  /*4f60*/  FFMA.FTZ R5, R156, -UR4, R218 ;  /* 0x800000049c057c23 */ /* 0x000fe200080100da */
[----:B------:R1:W-:Y:S01]  /*4f70*/  MUFU.EX2 R174, R6 ;  /* 0x0000000600ae7308 */ /* 0x0003e20000000800 */
[----:B------:R-:W-:Y:S04]  /*4f80*/  SEL R156, R111, 0xffffffc0, !P1 ;  /* 0xffffffc06f9c7807 */ /* 0x000fe80004800000 */
[----:B------:R-:W-:Y:S02]  /*4f90*/  @P0 FSEL R5, R5, -INF , !P3 ;  /* 0xff80000005050808 */ /* 0x000fe40005800000 */
[----:B------:R-:W-:Y:S03]  /*4fa0*/  PLOP3.LUT P0, PT, PT, PT, UP3, 0x80, 0x0 ;  /* 0x000000000000781c */ /* 0x000fe60003f0f038 */
[----:B------:R-:W-:Y:S01]  /*4fb0*/  FFMA.FTZ R5, R5, c[0x0][0x23c], -R0 ;  /* 0x00008f0005057a23 */ /* 0x000fe20000010800 */
[----:B------:R2:W-:Y:S10]  /*4fc0*/  MUFU.EX2 R173, R2 ;  /* 0x0000000200ad7308 */ /* 0x0005f40000000800 */
[----:B------:R3:W-:Y:S01]  /*4fd0*/  MUFU.EX2 R179, R5 ;  /* 0x0000000500b37308 */ /* 0x0007e20000000800 */
[----:B-1----:R-:W-:Y:S05]  /*4fe0*/  FFMA.FTZ R6, R102, -UR4, R117 ;  /* 0x8000000466067c23 */ /* 0x002fea0008010075 */
[----:B------:R-:W-:Y:S02]  /*4ff0*/  @P2 FSEL R6, R6, -INF , !P3 ;  /* 0xff80000006062808 */ /* 0x000fe40005800000 */
[----:B------:R-:W-:Y:S03]  /*5000*/  PLOP3.LUT P2, PT, PT, PT, UP3, 0x80, 0x0 ;  /* 0x000000000000781c */ /* 0x000fe60003f4f038 */
[----:B------:R-:W-:Y:S02]  /*5010*/  FFMA.FTZ R6, R6, c[0x0][0x23c], -R8 ;  /* 0x00008f0006067a23 */ /* 0x000fe40000010808 */
[----:B--2---:R-:W-:Y:S02]  /*5020*/  FFMA.FTZ R2, R100, -UR4, R118 ;  /* 0x8000000464027c23 */ /* 0x004fe40008010076 */
[----:B------:R1:W-:Y:S03]  /*5030*/  MUFU.EX2 R116, R6 ;  /* 0x0000000600747308 */ /* 0x0003e60000000800 */
[----:B------:R-:W-:Y:S02]  /*5040*/  @P0 FSEL R2, R2, -INF , !P5 ;  /* 0xff80000002020808 */ /* 0x000fe40006800000 */
[----:B------:R-:W-:Y:S01]  /*5050*/  PLOP3.LUT P0, PT, PT, PT, UP3, 0x80, 0x0 ;  /* 0x000000000000781c */ /* 0x000fe20003f0f038 */
[----:B---3--:R-:W-:Y:S02]  /*5060*/  FFMA.FTZ R5, R170, -UR4, R176 ;  /* 0x80000004aa057c23 */ /* 0x008fe400080100b0 */
[----:B------:R-:W-:Y:S02]  /*5070*/  FFMA.FTZ R8, R2, c[0x0][0x23c], -R8 ;  /* 0x00008f0002087a23 */ /* 0x000fe40000010808 */
[----:B------:R-:W-:Y:S01]  /*5080*/  FFMA.FTZ R2, R120, -UR4, R175 ;  /* 0x8000000478027c23 */ /* 0x000fe200080100af */
[----:B------:R-:W-:Y:S01]  /*5090*/  @P2 FSEL R5, R5, -INF , !P3 ;  /* 0xff80000005052808 */ /* 0x000fe20005800000 */
[----:B------:R-:W2:Y:S01]  /*50a0*/  MUFU.EX2 R115, R8 ;  /* 0x0000000800737308 */ /* 0x000ea20000000800 */
[----:B------:R-:W-:Y:S03]  /*50b0*/  PLOP3.LUT P2, PT, PT, PT, UP3, 0x80, 0x0 ;  /* 0x000000000000781c */ /* 0x000fe60003f4f038 */
[--C-:B------:R-:W-:Y:S02]  /*50c0*/  FFMA.FTZ R5, R5, c[0x0][0x23c], -R4.reuse ;  /* 0x00008f0005057a23 */ /* 0x100fe40000010804 */
[----:B------:R-:W-:Y:S02]  /*50d0*/  @P0 FSEL R2, R2, -INF , !P5 ;  /* 0xff80000002020808 */ /* 0x000fe40006800000 */
[----:B------:R-:W-:Y:S03]  /*50e0*/  IADD3 R110, P0, R240, UR13, RZ ;  /* 0x0000000df06e7c10 */ /* 0x000fe6000ff1e0ff */
[----:B------:R-:W-:Y:S01]  /*50f0*/  FFMA.FTZ R4, R2, c[0x0][0x23c], -R4 ;  /* 0x00008f0002047a23 */ /* 0x000fe20000010804 */
[----:B-1----:R-:W-:Y:S01]  /*5100*/  F2FP.PACK_AB R6, R209, R113 ;  /* 0x00000071d106723e */ /* 0x002fe200000000ff */
[----:B------:R-:W-:Y:S01]  /*5110*/  FFMA.FTZ R2, R101, -UR4, R217 ;  /* 0x8000000465027c23 */ /* 0x000fe200080100d9 */
[----:B------:R1:W-:Y:S01]  /*5120*/  MUFU.EX2 R120, R5 ;  /* 0x0000000500787308 */ /* 0x0003e20000000800 */
[----:B------:R-:W-:Y:S02]  /*5130*/  IADD3.X R111, R241, UR12, RZ, P0, !PT ;  /* 0x0000000cf16f7c10 */ /* 0x000fe400087fe4ff */
[----:B------:R3:W-:Y:S01]  /*5140*/  STS [R186+0xe400], R6 ;  /* 0x00e40006ba007388 */ /* 0x0007e20000000800 */
[----:B------:R-:W-:Y:S02]  /*5150*/  @P2 FSEL R2, R2, -INF , !P5 ;  /* 0xff80000002022808 */ /* 0x000fe40006800000 */
[----:B------:R-:W-:Y:S01]  /*5160*/  PLOP3.LUT P2, PT, PT, PT, UP0, 0x80, 0x0 ;  /* 0x000000000000781c */ /* 0x000fe20003f4f008 */
[----:B------:R-:W4:Y:S02]  /*5170*/  LDG.E R108, [R110.64] ;  /* 0x000000086e6c7981 */ /* 0x000f24000c1e1900 */
[----:B------:R-:W-:Y:S01]  /*5180*/  FFMA.FTZ R0, R2, c[0x0][0x23c], -R0 ;  /* 0x00008f0002007a23 */ /* 0x000fe20000010800 */
[----:B------:R2:W2:Y:S01]  /*5190*/  MUFU.EX2 R119, R4 ;  /* 0x0000000400777308 */ /* 0x0004a20000000800 */
[----:B------:R-:W-:Y:S09]  /*51a0*/  F2FP.PACK_AB R2, R122, R123 ;  /* 0x0000007b7a02723e */ /* 0x000ff200000000ff */
[----:B------:R2:W2:Y:S01]  /*51b0*/  MUFU.EX2 R170, R0 ;  /* 0x0000000000aa7308 */ /* 0x0004a20000000800 */
[----:B-1----:R-:W-:Y:S02]  /*51c0*/  F2FP.PACK_AB R5, R221, R222 ;  /* 0x000000dedd05723e */ /* 0x002fe400000000ff */
[----:B---3--:R-:W-:Y:S02]  /*51d0*/  F2FP.PACK_AB R6, R207, R212 ;  /* 0x000000d4cf06723e */ /* 0x008fe400000000ff */
[----:B--2---:R-:W-:Y:S05]  /*51e0*/  F2FP.PACK_AB R4, R112, R114 ;  /* 0x000000727004723e */ /* 0x004fea00000000ff */
[----:B------:R1:W-:Y:S04]  /*51f0*/  STS [R186+0xe000], R4 ;  /* 0x00e00004ba007388 */ /* 0x0003e80000000800 */
[----:B------:R2:W-:Y:S01]  /*5200*/  STS [R187+0xe000], R2 ;  /* 0x00e00002bb007388 */ /* 0x0005e20000000800 */
[----:B------:R-:W-:Y:S05]  /*5210*/  F2FP.PACK_AB R0, R177, R178 ;  /* 0x000000b2b100723e */ /* 0x000fea00000000ff */
[----:B------:R3:W-:Y:S04]  /*5220*/  STS [R187+0xe400], R0 ;  /* 0x00e40000bb007388 */ /* 0x0007e80000000800 */
[----:B------:R3:W-:Y:S01]  /*5230*/  STS [R186+0xf000], R5 ;  /* 0x00f00005ba007388 */ /* 0x0007e20000000800 */
[----:B-1----:R-:W-:Y:S02]  /*5240*/  F2FP.PACK_AB R4, R229, R230 ;  /* 0x000000e6e504723e */ /* 0x002fe400000000ff */
[----:B--2---:R-:W-:Y:S03]  /*5250*/  F2FP.PACK_AB R2, R171, R172 ;  /* 0x000000acab02723e */ /* 0x004fe600000000ff */
[----:B------:R1:W-:Y:S04]  /*5260*/  STS [R186+0xf400], R4 ;  /* 0x00f40004ba007388 */ /* 0x0003e80000000800 */
[----:B------:R2:W-:Y:S01]  /*5270*/  STS [R187+0xf000], R6 ;  /* 0x00f00006bb007388 */ /* 0x0005e20000000800 */
[----:B---3--:R-:W-:Y:S02]  /*5280*/  F2FP.PACK_AB R0, R115, R116 ;  /* 0x000000747300723e */ /* 0x008fe400000000ff */
        /* <DEDUP_REMOVED lines=8> */
[----:B------:R-:W-:Y:S02]  /*5310*/  F2FP.PACK_AB R2, R173, R174 ;  /* 0x000000aead02723e */ /* 0x000fe400000000ff */
[----:B-1----:R-:W-:Y:S02]  /*5320*/  F2FP.PACK_AB R4, R119, R120 ;  /* 0x000000787704723e */ /* 0x002fe400000000ff */
[----:B--2---:R-:W-:Y:S03]  /*5330*/  F2FP.PACK_AB R0, R170, R179 ;  /* 0x000000b3aa00723e */ /* 0x004fe600000000ff */
[----:B------:R-:W-:Y:S04]  /*5340*/  STS [R184+0xe400], R4 ;  /* 0x00e40004b8007388 */ /* 0x000fe80000000800 */
[----:B------:R-:W-:Y:S04]  /*5350*/  STS [R185+0xf000], R6 ;  /* 0x00f00006b9007388 */ /* 0x000fe80000000800 */
[----:B------:R-:W-:Y:S04]  /*5360*/  STS [R185+0xf400], R5 ;  /* 0x00f40005b9007388 */ /* 0x000fe80000000800 */
[----:B------:R1:W-:Y:S04]  /*5370*/  STS [R184+0xf000], R2 ;  /* 0x00f00002b8007388 */ /* 0x0003e80000000800 */
[----:B------:R2:W-:Y:S04]  /*5380*/  STS [R184+0xf400], R0 ;  /* 0x00f40000b8007388 */ /* 0x0005e80000000800 */
[----:B------:R-:W3:Y:S08]  /*5390*/  LDSM.16.M88.4 R32, [R159+0x4000] ;  /* 0x004000009f20783b */ /* 0x000ef00000000200 */
[----:B------:R-:W3:Y:S08]  /*53a0*/  LDSM.16.M88.4 R28, [R159+0x5000] ;  /* 0x005000009f1c783b */ /* 0x000ef00000000200 */
[----:B------:R-:W3:Y:S01]  /*53b0*/  LDSM.16.M88.4 R100, [R162+0x4000] ;  /* 0x00400000a264783b */ /* 0x000ee20000000200 */
[----:B-1----:R-:W-:Y:S04]  /*53c0*/  FFMA.FTZ R2, -R195, R195, 1 ;  /* 0x3f800000c3027423 */ /* 0x002fe800000101c3 */
[----:B------:R-:W-:Y:S02]  /*53d0*/  FMUL.FTZ R2, R2, c[0x0][0x2ec] ;  /* 0x0000bb0002027a20 */ /* 0x000fe40000410000 */
[----:B--2---:R-:W-:Y:S01]  /*53e0*/  FFMA.FTZ R0, -R194, R194, 1 ;  /* 0x3f800000c2007423 */ /* 0x004fe200000101c2 */
[----:B------:R-:W1:Y:S03]  /*53f0*/  LDSM.16.M88.4 R104, [R162+0x5000] ;  /* 0x00500000a268783b */ /* 0x000e660000000200 */
[----:B------:R-:W-:Y:S01]  /*5400*/  FMUL.FTZ R0, R0, c[0x0][0x2ec] ;  /* 0x0000bb0000007a20 */ /* 0x000fe20000410000 */
[-C--:B---3--:R-:W-:Y:S08]  /*5410*/  HMMA.16816.F32 R4, R32, R124.reuse, RZ ;  /* 0x0000007c2004723c */ /* 0x088ff000000018ff */
        /* <DEDUP_REMOVED lines=31> */
[C---:B----4-:R-:W-:Y:S02]  /*5610*/  FADD.FTZ R4, -R108.reuse, R4 ;  /* 0x000000046c047221 */ /* 0x050fe40000010100 */
[----:B------:R-:W-:Y:S02]  /*5620*/  FADD.FTZ R5, -R108, R5 ;  /* 0x000000056c057221 */ /* 0x000fe40000010100 */
[----:B------:R-:W-:Y:S02]  /*5630*/  FMUL.FTZ R105, R114, R4 ;  /* 0x0000000472697220 */ /* 0x000fe40000410000 */
[----:B------:R-:W-:Y:S01]  /*5640*/  FMUL.FTZ R5, R112, R5 ;  /* 0x0000000570057220 */ /* 0x000fe20000410000 */
[----:B------:R-:W2:Y:S01]  /*5650*/  LDG.E R4, [R110.64+0x20] ;  /* 0x000020086e047981 */ /* 0x000ea2000c1e1900 */
[----:B------:R-:W-:Y:S03]  /*5660*/  FMUL.FTZ R114, R2, R105 ;  /* 0x0000006902727220 */ /* 0x000fe60000410000 */
[----:B------:R1:W3:Y:S04]  /*5670*/  LDG.E R2, [R110.64+0x80] ;  /* 0x000080086e027981 */ /* 0x0002e8000c1e1900 */
[----:B------:R-:W4:Y:S02]  /*5680*/  LDSM.16.M88.4 R104, [R104+0x5000] ;  /* 0x005000006868783b */ /* 0x000f240000000200 */
[C---:B----4-:R-:W-:Y:S08]  /*5690*/  HMMA.16816.F32 R8, R104.reuse, R148, R8 ;  /* 0x000000946808723c */ /* 0x050ff00000001808 */
[-C--:B------:R-:W-:Y:S08]  /*56a0*/  HMMA.16816.F32 R12, R104, R150.reuse, R12 ;  /* 0x00000096680c723c */ /* 0x080ff0000000180c */
[C---:B------:R-:W-:Y:S08]  /*56b0*/  HMMA.16816.F32 R16, R100.reuse, R150, R16 ;  /* 0x000000966410723c */ /* 0x040ff00000001810 */
[-C--:B------:R-:W-:Y:S08]  /*56c0*/  HMMA.16816.F32 R20, R100, R152.reuse, R20 ;  /* 0x000000986414723c */ /* 0x080ff00000001814 */
[C---:B------:R-:W-:Y:S08]  /*56d0*/  HMMA.16816.F32 R24, R104.reuse, R152, R24 ;  /* 0x000000986818723c */ /* 0x040ff00000001818 */
[C---:B------:R-:W-:Y:S01]  /*56e0*/  FADD.FTZ R16, -R108.reuse, R16 ;  /* 0x000000106c107221 */ /* 0x040fe20000010100 */
[-C--:B------:R-:W-:Y:S07]  /*56f0*/  HMMA.16816.F32 R28, R104, R154.reuse, R28 ;  /* 0x0000009a681c723c */ /* 0x080fee000000181c */
[----:B------:R-:W-:Y:S01]  /*5700*/  FADD.FTZ R21, -R108, R21 ;  /* 0x000000156c157221 */ /* 0x000fe20000010100 */
[----:B------:R-:W-:Y:S04]  /*5710*/  HMMA.16816.F32 R32, R100, R154, R32 ;  /* 0x0000009a6420723c */ /* 0x000fe80000001820 */
[----:B------:R-:W-:Y:S03]  /*5720*/  FMUL.FTZ R21, R121, R21 ;  /* 0x0000001579157220 */ /* 0x000fe60000410000 */
[----:B------:R-:W-:Y:S02]  /*5730*/  FMUL.FTZ R100, R123, R16 ;  /* 0x000000107b647220 */ /* 0x000fe40000410000 */
[----:B------:R-:W-:Y:S04]  /*5740*/  FFMA.FTZ R16, -R199, R199, 1 ;  /* 0x3f800000c7107423 */ /* 0x000fe800000101c7 */
[----:B------:R-:W-:Y:S02]  /*5750*/  FMUL.FTZ R16, R16, c[0x0][0x2ec] ;  /* 0x0000bb0010107a20 */ /* 0x000fe40000410000 */
[C---:B--2---:R-:W-:Y:S02]  /*5760*/  FADD.FTZ R6, -R4.reuse, R6 ;  /* 0x0000000604067221 */ /* 0x044fe40000010100 */
[----:B------:R-:W-:Y:S02]  /*5770*/  FADD.FTZ R18, -R4, R18 ;  /* 0x0000001204127221 */ /* 0x000fe40000010100 */
[----:B------:R-:W-:Y:S02]  /*5780*/  FMUL.FTZ R112, R113, R6 ;  /* 0x0000000671707220 */ /* 0x000fe40000410000 */
[----:B------:R-:W-:Y:S02]  /*5790*/  FMUL.FTZ R113, R0, R5 ;  /* 0x0000000500717220 */ /* 0x000fe40000410000 */
[C---:B------:R-:W-:Y:S01]  /*57a0*/  FADD.FTZ R5, -R108.reuse, R17 ;  /* 0x000000116c057221 */ /* 0x040fe20000010100 */
[----:B------:R1:W2:Y:S01]  /*57b0*/  LDG.E R0, [R110.64+0xa0] ;  /* 0x0000a0086e007981 */ /* 0x0002a2000c1e1900 */
[----:B------:R-:W-:Y:S02]  /*57c0*/  FADD.FTZ R17, -R108, R20 ;  /* 0x000000146c117221 */ /* 0x000fe40000010100 */
[----:B------:R-:W-:Y:S02]  /*57d0*/  FMUL.FTZ R20, R122, R5 ;  /* 0x000000057a147220 */ /* 0x000fe40000410000 */
[----:B------:R-:W-:Y:S02]  /*57e0*/  FFMA.FTZ R6, -R198, R198, 1 ;  /* 0x3f800000c6067423 */ /* 0x000fe400000101c6 */
[----:B------:R-:W-:Y:S02]  /*57f0*/  FFMA.FTZ R5, -R196, R196, 1 ;  /* 0x3f800000c4057423 */ /* 0x000fe400000101c4 */
[----:B------:R-:W-:Y:S02]  /*5800*/  FMUL.FTZ R17, R109, R17 ;  /* 0x000000116d117220 */ /* 0x000fe40000410000 */
[----:B------:R-:W-:Y:S02]  /*5810*/  FMUL.FTZ R6, R6, c[0x0][0x2ec] ;  /* 0x0000bb0006067a20 */ /* 0x000fe40000410000 */
[----:B------:R-:W-:Y:S02]  /*5820*/  FMUL.FTZ R5, R5, c[0x0][0x2ec] ;  /* 0x0000bb0005057a20 */ /* 0x000fe40000410000 */
[----:B------:R-:W-:Y:S02]  /*5830*/  FMUL.FTZ R107, R6, R20 ;  /* 0x00000014066b7220 */ /* 0x000fe40000410000 */
[----:B------:R-:W-:Y:S02]  /*5840*/  FFMA.FTZ R6, -R200, R200, 1 ;  /* 0x3f800000c8067423 */ /* 0x000fe400000101c8 */
[----:B------:R-:W-:Y:S02]  /*5850*/  FMUL.FTZ R109, R16, R100 ;  /* 0x00000064106d7220 */ /* 0x000fe40000410000 */
[----:B------:R-:W-:Y:S02]  /*5860*/  FADD.FTZ R20, -R108, R33 ;  /* 0x000000216c147221 */ /* 0x000fe40000010100 */
[----:B------:R-:W-:Y:S02]  /*5870*/  FMUL.FTZ R6, R6, c[0x0][0x2ec] ;  /* 0x0000bb0006067a20 */ /* 0x000fe40000410000 */
[----:B-1----:R-:W-:Y:S02]  /*5880*/  FMUL.FTZ R110, R5, R17 ;  /* 0x00000011056e7220 */ /* 0x002fe40000410000 */
[----:B------:R-:W-:Y:S02]  /*5890*/  FADD.FTZ R17, -R108, R32 ;  /* 0x000000206c117221 */ /* 0x000fe40000010100 */
[----:B------:R-:W-:Y:S01]  /*58a0*/  FFMA.FTZ R5, -R117, R117, 1 ;  /* 0x3f80000075057423 */ /* 0x000fe20000010175 */
[----:B------:R-:W-:Y:S01]  /*58b0*/  MOV R117, R192 ;  /* 0x000000c000757202 */ /* 0x000fe20000000f00 */
[----:B------:R-:W-:Y:S01]  /*58c0*/  FMUL.FTZ R17, R116, R17 ;  /* 0x0000001174117220 */ /* 0x000fe20000410000 */
[----:B------:R-:W-:Y:S01]  /*58d0*/  MOV R116, R193 ;  /* 0x000000c100747202 */ /* 0x000fe20000000f00 */
[----:B------:R-:W-:Y:S02]  /*58e0*/  FMUL.FTZ R5, R5, c[0x0][0x2ec] ;  /* 0x0000bb0005057a20 */ /* 0x000fe40000410000 */
[----:B------:R-:W-:Y:S02]  /*58f0*/  FFMA.FTZ R16, -R118, R118, 1 ;  /* 0x3f80000076107423 */ /* 0x000fe40000010176 */
[----:B------:R-:W-:Y:S02]  /*5900*/  FMUL.FTZ R106, R6, R21 ;  /* 0x00000015066a7220 */ /* 0x000fe40000410000 */
[----:B------:R-:W-:Y:S02]  /*5910*/  FMUL.FTZ R20, R115, R20 ;  /* 0x0000001473147220 */ /* 0x000fe40000410000 */
[----:B------:R-:W-:Y:S02]  /*5920*/  FMUL.FTZ R105, R5, R17 ;  /* 0x0000001105697220 */ /* 0x000fe40000410000 */
[----:B------:R-:W-:Y:S02]  /*5930*/  FMUL.FTZ R5, R16, c[0x0][0x2ec] ;  /* 0x0000bb0010057a20 */ /* 0x000fe40000410000 */
[----:B------:R-:W-:Y:S02]  /*5940*/  FADD.FTZ R16, -R4, R7 ;  /* 0x0000000704107221 */ /* 0x000fe40000010100 */
[----:B------:R-:W-:Y:S02]  /*5950*/  FFMA.FTZ R6, -R216, R216, 1 ;  /* 0x3f800000d8067423 */ /* 0x000fe400000101d8 */
[----:B------:R-:W-:Y:S02]  /*5960*/  FFMA.FTZ R7, -R215, R215, 1 ;  /* 0x3f800000d7077423 */ /* 0x000fe400000101d7 */
[----:B------:R-:W-:Y:S02]  /*5970*/  FMUL.FTZ R104, R5, R20 ;  /* 0x0000001405687220 */ /* 0x000fe40000410000 */
[----:B------:R-:W-:Y:S02]  /*5980*/  FMUL.FTZ R16, R209, R16 ;  /* 0x00000010d1107220 */ /* 0x000fe40000410000 */
[----:B------:R-:W-:Y:S02]  /*5990*/  FMUL.FTZ R6, R6, c[0x0][0x2ec] ;  /* 0x0000bb0006067a20 */ /* 0x000fe40000410000 */
[----:B------:R-:W-:Y:S02]  /*59a0*/  FMUL.FTZ R5, R7, c[0x0][0x2ec] ;  /* 0x0000bb0007057a20 */ /* 0x000fe40000410000 */
        /* <DEDUP_REMOVED lines=44> */
[C---:B------:R-:W-:Y:S02]  /*5c70*/  FADD.FTZ R7, -R2.reuse, R13 ;  /* 0x0000000d02077221 */ /* 0x040fe40000010100 */
        /* <DEDUP_REMOVED lines=30> */
[----:B------:R-:W-:Y:S02]  /*5e60*/  FMUL.FTZ R6, R6, c[0x0][0x2ec] ;  /* 0x0000bb0006067a20 */ /* 0x000fe40000410000 */
[----:B------:R-:W-:Y:S02]  /*5e70*/  FMUL.FTZ R16, R16, c[0x0][0x2ec] ;  /* 0x0000bb0010107a20 */ /* 0x000fe40000410000 */
[----:B------:R-:W-:Y:S02]  /*5e80*/  FMUL.FTZ R7, R7, c[0x0][0x2ec] ;  /* 0x0000bb0007077a20 */ /* 0x000fe40000410000 */
[----:B------:R-:W-:Y:S02]  /*5e90*/  FMUL.FTZ R12, R12, c[0x0][0x2ec] ;  /* 0x0000bb000c0c7a20 */ /* 0x000fe40000410000 */
[----:B------:R-:W-:Y:S02]  /*5ea0*/  FFMA.FTZ R20, -R226, R226, 1 ;  /* 0x3f800000e2147423 */ /* 0x000fe400000101e2 */
[----:B------:R-:W-:Y:S02]  /*5eb0*/  FFMA.FTZ R22, -R218, R218, 1 ;  /* 0x3f800000da167423 */ /* 0x000fe400000101da */
[----:B------:R-:W-:Y:S02]  /*5ec0*/  FFMA.FTZ R21, -R217, R217, 1 ;  /* 0x3f800000d9157423 */ /* 0x000fe400000101d9 */
[----:B------:R-:W-:Y:S02]  /*5ed0*/  FMUL.FTZ R20, R20, c[0x0][0x2ec] ;  /* 0x0000bb0014147a20 */ /* 0x000fe40000410000 */
[----:B------:R-:W-:Y:S02]  /*5ee0*/  FMUL.FTZ R22, R22, c[0x0][0x2ec] ;  /* 0x0000bb0016167a20 */ /* 0x000fe40000410000 */
[----:B------:R-:W-:Y:S02]  /*5ef0*/  FMUL.FTZ R21, R21, c[0x0][0x2ec] ;  /* 0x0000bb0015157a20 */ /* 0x000fe40000410000 */
[C---:B--2---:R-:W-:Y:S02]  /*5f00*/  FADD.FTZ R2, -R0.reuse, R10 ;  /* 0x0000000a00027221 */ /* 0x044fe40000010100 */
        /* <DEDUP_REMOVED lines=16> */
[----:B------:R-:W-:Y:S02]  /*6010*/  FMUL.FTZ R0, R208, R26 ;  /* 0x0000001ad0007220 */ /* 0x000fe40000410000 */
[----:B------:R-:W-:Y:S02]  /*6020*/  FMUL.FTZ R2, R180, R2 ;  /* 0x00000002b4027220 */ /* 0x000fe40000410000 */
[----:B------:R-:W-:Y:S02]  /*6030*/  FMUL.FTZ R4, R179, R4 ;  /* 0x00000004b3047220 */ /* 0x000fe40000410000 */
[----:B------:R-:W-:Y:S02]  /*6040*/  FMUL.FTZ R5, R170, R5 ;  /* 0x00000005aa057220 */ /* 0x000fe40000410000 */
        /* <DEDUP_REMOVED lines=19> */
[----:B------:R-:W-:Y:S01]  /*6180*/  @!P3 LEA R4, P0, R10, R190, 0x6 ;  /* 0x000000be0a04b211 */ /* 0x000fe200078030ff */
        /* <DEDUP_REMOVED lines=19> */
.L_x_1311:
        /* <DEDUP_REMOVED lines=109> */
.L_x_1312:
        /* <DEDUP_REMOVED lines=199> */
[----:B------:R-:W2:Y:S01]  /*7600*/  LDL R115, [R1] ;  /* 0x0000000001737983 */ /* 0x000ea20000100800 */
        /* <DEDUP_REMOVED lines=65> */
[----:B------:R-:W-:Y:S01]  /*7a20*/  UISETP.NE.AND UP0, UPT, UR36, -0x1, UPT ;  /* 0xffffffff2400788c */ /* 0x000fe2000bf05270 */
[----:B------:R-:W-:Y:S01]  /*7a30*/  F2FP.PACK_AB R60, R61, R60 ;  /* 0x0000003c3d3c723e */ /* 0x000fe200000000ff */
[----:B------:R-:W-:Y:S01]  /*7a40*/  ULDC.64 UR10, c[0x0][0x3a0] ;  /* 0x0000e800000a7ab9 */ /* 0x000fe20000000a00 */
[----:B------:R-:W-:-:S02]  /*7a50*/  F2FP.PACK_AB R0, R0, R94 ;  /* 0x0000005e0000723e */ /* 0x000fc400000000ff */
[----:B------:R-:W-:Y:S02]  /*7a60*/  F2FP.PACK_AB R62, R63, R62 ;  /* 0x0000003e3f3e723e */ /* 0x000fe400000000ff */
[----:B------:R-:W-:-:S04]  /*7a70*/  PLOP3.LUT P0, PT, PT, PT, UP0, 0x80, 0x0 ;  /* 0x000000000000781c */ /* 0x000fc80003f0f008 */
[----:B------:R-:W-:-:S04]  /*7a80*/  @UP0 UIADD3 UR4, UR27, UR36, URZ ;  /* 0x000000241b040290 */ /* 0x000fc8000fffe03f */
[----:B------:R-:W-:-:S04]  /*7a90*/  @UP0 UIMAD.WIDE.U32 UR6, UR4, UR10, URZ ;  /* 0x0000000a040602a5 */ /* 0x000fc8000f8e003f */
[----:B------:R-:W-:-:S03]  /*7aa0*/  @UP0 UIMAD UR30, UR4, UR11, UR7 ;  /* 0x0000000b041e02a4 */ /* 0x000fc6000f8e0207 */
[----:B------:R-:W-:Y:S01]  /*7ab0*/  @UP0 UMOV UR29, UR6 ;  /* 0x00000006001d0c82 */ /* 0x000fe20008000000 */
[----:B--2---:R1:W-:Y:S04]  /*7ac0*/  STS [R115], R12 ;  /* 0x0000000c73007388 */ /* 0x0043e80000000800 */
[----:B------:R1:W-:Y:S04]  /*7ad0*/  STS [R248+0x2000], R15 ;  /* 0x0020000ff8007388 */ /* 0x0003e80000000800 */
[----:B------:R1:W-:Y:S04]  /*7ae0*/  STS [R248+0x2400], R14 ;  /* 0x0024000ef8007388 */ /* 0x0003e80000000800 */
[----:B------:R1:W-:Y:S04]  /*7af0*/  STS [R251+0x2000], R11 ;  /* 0x0020000bfb007388 */ /* 0x0003e80000000800 */
[----:B------:R1:W-:Y:S04]  /*7b00*/  STS [R251+0x2400], R10 ;  /* 0x0024000afb007388 */ /* 0x0003e80000000800 */
[----:B------:R1:W-:Y:S04]  /*7b10*/  STS [R249], R9 ;  /* 0x00000009f9007388 */ /* 0x0003e80000000800 */
[----:B------:R1:W-:Y:S04]  /*7b20*/  STS [R249+0x400], R8 ;  /* 0x00040008f9007388 */ /* 0x0003e80000000800 */
        /* <DEDUP_REMOVED lines=36> */
.L_x_1314:
        /* <DEDUP_REMOVED lines=19> */
.L_x_1315:
[----:B------:R-:W-:Y:S01]  /*7ea0*/  BAR.SYNC.DEFER_BLOCKING 0x0 ;  /* 0x0000000000007b1d */ /* 0x000fe20000010000 */
[----:B------:R-:W-:Y:S01]  /*7eb0*/  USHF.L.U32 UR4, UR28, 0x7, URZ ;  /* 0x000000071c047899 */ /* 0x000fe2000800063f */
[--C-:B-1----:R-:W-:Y:S01]  /*7ec0*/  SHF.R.S32.HI R7, RZ, 0x1f, R210.reuse ;  /* 0x0000001fff077819 */ /* 0x102fe200000114d2 */
[----:B------:R-:W-:Y:S01]  /*7ed0*/  IMAD.MOV.U32 R6, RZ, RZ, R210 ;  /* 0x000000ffff067224 */ /* 0x000fe200078e00d2 */
[----:B------:R-:W-:Y:S01]  /*7ee0*/  UIMAD UR5, UR28, -0x80, UR5 ;  /* 0xffffff801c0578a4 */ /* 0x000fe2000f8e0205 */
[----:B------:R-:W-:Y:S01]  /*7ef0*/  ISETP.GE.AND P1, PT, R210, c[0x0][0x220], PT ;  /* 0x00008800d2007a0c */ /* 0x000fe20003f26270 */
[----:B------:R-:W-:Y:S01]  /*7f00*/  USHF.R.S32.HI UR6, URZ, 0x1f, UR4 ;  /* 0x0000001f3f067899 */ /* 0x000fe20008011404 */
[----:B------:R-:W-:Y:S01]  /*7f10*/  IMAD.U32 R13, RZ, RZ, UR4 ;  /* 0x00000004ff0d7e24 */ /* 0x000fe2000f8e00ff */
[----:B------:R-:W-:Y:S01]  /*7f20*/  ULDC.64 UR12, c[0x0][0x3a0] ;  /* 0x0000e800000c7ab9 */ /* 0x000fe20000000a00 */
[----:B------:R-:W-:Y:S01]  /*7f30*/  BSSY B0, `(.L_x_1316) ;  /* 0x0000022000007945 */ /* 0x000fe20003800000 */
[----:B------:R-:W-:Y:S01]  /*7f40*/  UIMAD UR11, UR6, UR12, URZ ;  /* 0x0000000c060b72a4 */ /* 0x000fe2000f8e023f */
[----:B------:R-:W-:Y:S01]  /*7f50*/  IMAD.WIDE.U32 R4, R13, c[0x0][0x3a0], R6 ;  /* 0x0000e8000d047a25 */ /* 0x000fe200078e0006 */
[----:B------:R-:W-:Y:S01]  /*7f60*/  USHF.R.S32.HI UR27, URZ, 0x1f, UR47 ;  /* 0x0000001f3f1b7899 */ /* 0x000fe2000801142f */
[----:B------:R-:W-:Y:S01]  /*7f70*/  ISETP.GE.OR P4, PT, R239, UR5, P1 ;  /* 0x00000005ef007c0c */ /* 0x000fe20008f86670 */
[----:B------:R-:W-:Y:S01]  /*7f80*/  UIMAD UR11, UR4, UR13, UR11 ;  /* 0x0000000d040b72a4 */ /* 0x000fe2000f8e020b */
[----:B------:R-:W-:-:S02]  /*7f90*/  SHF.R.S32.HI R14, RZ, 0x1f, R239 ;  /* 0x0000001fff0e7819 */ /* 0x000fc400000114ef */
[----:B------:R-:W-:Y:S01]  /*7fa0*/  IADD3 R4, P0, R4, UR29, RZ ;  /* 0x0000001d04047c10 */ /* 0x000fe2000ff1e0ff */
[----:B------:R-:W-:Y:S02]  /*7fb0*/  ULDC.64 UR12, c[0x0][0x3b8] ;  /* 0x0000ee00000c7ab9 */ /* 0x000fe40000000a00 */
        /* <DEDUP_REMOVED lines=25> */
.L_x_1317:
[----:B------:R-:W-:Y:S05]  /*8150*/  BSYNC B0 ;  /* 0x0000000000007941 */ /* 0x000fea0003800000 */
.L_x_1316:
        /* <DEDUP_REMOVED lines=15> */
.L_x_1319:
[----:B------:R-:W-:Y:S05]  /*8250*/  BSYNC B0 ;  /* 0x0000000000007941 */ /* 0x000fea0003800000 */
.L_x_1318:
        /* <DEDUP_REMOVED lines=15> */
.L_x_1321:
[----:B------:R-:W-:Y:S05]  /*8350*/  BSYNC B0 ;  /* 0x0000000000007941 */ /* 0x000fea0003800000 */
.L_x_1320:
        /* <DEDUP_REMOVED lines=14> */
.L_x_1323:
[----:B------:R-:W-:Y:S05]  /*8440*/  BSYNC B0 ;  /* 0x0000000000007941 */ /* 0x000fea0003800000 */
.L_x_1322:
[----:B------:R-:W-:Y:S01]  /*8450*/  ULDC.64 UR12, c[0x0][0x3a8] ;  /* 0x0000ea00000c7ab9 */ /* 0x000fe20000000a00 */
[----:B------:R-:W-:Y:S01]  /*8460*/  IMAD.WIDE.U32 R6, R13, c[0x0][0x3a8], R6 ;  /* 0x0000ea000d067a25 */ /* 0x000fe200078e0006 */
[----:B------:R-:W-:Y:S01]  /*8470*/  UIMAD UR6, UR6, UR12, URZ ;  /* 0x0000000c060672a4 */ /* 0x000fe2000f8e023f */
[----:B------:R-:W-:Y:S01]  /*8480*/  BSSY B0, `(.L_x_1324) ;  /* 0x0000016000007945 */ /* 0x000fe20003800000 */
[----:B------:R-:W-:Y:S02]  /*8490*/  USHF.R.S32.HI UR11, URZ, 0x1f, UR47 ;  /* 0x0000001f3f0b7899 */ /* 0x000fe4000801142f */
[----:B------:R-:W-:Y:S01]  /*84a0*/  UIMAD UR4, UR4, UR13, UR6 ;  /* 0x0000000d040472a4 */ /* 0x000fe2000f8e0206 */
[----:B----4-:R-:W-:-:S05]  /*84b0*/  IADD3 R4, P0, R6, UR7, RZ ;  /* 0x0000000706047c10 */ /* 0x010fca000ff1e0ff */
        /* <DEDUP_REMOVED lines=18> */
.L_x_1325:
[----:B------:R-:W-:Y:S05]  /*85e0*/  BSYNC B0 ;  /* 0x0000000000007941 */ /* 0x000fea0003800000 */
.L_x_1324:
        /* <DEDUP_REMOVED lines=13> */
.L_x_1327:
[----:B------:R-:W-:Y:S05]  /*86c0*/  BSYNC B0 ;  /* 0x0000000000007941 */ /* 0x000fea0003800000 */
.L_x_1326:
        /* <DEDUP_REMOVED lines=13> */
.L_x_1329:
[----:B------:R-:W-:Y:S05]  /*87a0*/  BSYNC B0 ;  /* 0x0000000000007941 */ /* 0x000fea0003800000 */
.L_x_1328:
        /* <DEDUP_REMOVED lines=12> */
.L_x_1286:
        /* <DEDUP_REMOVED lines=21> */
.L_x_1331:
        /* <DEDUP_REMOVED lines=19> */
.L_x_1332:
[----:B------:R-:W-:Y:S01]  /*8af0*/  USHF.L.U32 UR4, UR28, 0x7, URZ ;  /* 0x000000071c047899 */ /* 0x000fe2000800063f */
[----:B------:R-:W-:Y:S01]  /*8b00*/  ISETP.GE.AND P1, PT, R210, c[0x0][0x220], PT ;  /* 0x00008800d2007a0c */ /* 0x000fe20003f26270 */
[----:B------:R-:W-:Y:S01]  /*8b10*/  ULDC.64 UR12, c[0x0][0x3a0] ;  /* 0x0000e800000c7ab9 */ /* 0x000fe20000000a00 */
[----:B------:R-:W-:Y:S01]  /*8b20*/  BSSY B0, `(.L_x_1333) ;  /* 0x000001d000007945 */ /* 0x000fe20003800000 */
[----:B------:R-:W-:Y:S01]  /*8b30*/  USHF.R.S32.HI UR6, URZ, 0x1f, UR4 ;  /* 0x0000001f3f067899 */ /* 0x000fe20008011404 */
[----:B------:R-:W-:Y:S01]  /*8b40*/  SHF.R.S32.HI R12, RZ, 0x1f, R239 ;  /* 0x0000001fff0c7819 */ /* 0x000fe200000114ef */
[----:B------:R-:W-:Y:S01]  /*8b50*/  IMAD.U32 R11, RZ, RZ, UR4 ;  /* 0x00000004ff0b7e24 */ /* 0x000fe2000f8e00ff */
[----:B------:R-:W-:Y:S02]  /*8b60*/  UIMAD UR5, UR28, -0x80, UR5 ;  /* 0xffffff801c0578a4 */ /* 0x000fe4000f8e0205 */
[----:B------:R-:W-:Y:S01]  /*8b70*/  UIMAD UR11, UR6, UR12, URZ ;  /* 0x0000000c060b72a4 */ /* 0x000fe2000f8e023f */
[----:B------:R-:W-:Y:S01]  /*8b80*/  IMAD.WIDE.U32 R4, R11, c[0x0][0x3a0], R210 ;  /* 0x0000e8000b047a25 */ /* 0x000fe200078e00d2 */
[----:B------:R-:W-:-:S02]  /*8b90*/  USHF.R.S32.HI UR27, URZ, 0x1f, UR47 ;  /* 0x0000001f3f1b7899 */ /* 0x000fc4000801142f */
[----:B------:R-:W-:Y:S01]  /*8ba0*/  UIMAD UR11, UR4, UR13, UR11 ;  /* 0x0000000d040b72a4 */ /* 0x000fe2000f8e020b */
[----:B------:R-:W-:Y:S02]  /*8bb0*/  ISETP.GE.OR P4, PT, R239, UR5, P1 ;  /* 0x00000005ef007c0c */ /* 0x000fe40008f86670 */
        /* <DEDUP_REMOVED lines=19> */
.L_x_1334:
[----:B------:R-:W-:Y:S05]  /*8cf0*/  BSYNC B0 ;  /* 0x0000000000007941 */ /* 0x000fea0003800000 */
.L_x_1333:
        /* <DEDUP_REMOVED lines=15> */
.L_x_1336:
[----:B------:R-:W-:Y:S05]  /*8df0*/  BSYNC B0 ;  /* 0x0000000000007941 */ /* 0x000fea0003800000 */
.L_x_1335:
        /* <DEDUP_REMOVED lines=15> */
.L_x_1338:
[----:B------:R-:W-:Y:S05]  /*8ef0*/  BSYNC B0 ;  /* 0x0000000000007941 */ /* 0x000fea0003800000 */
.L_x_1337:
        /* <DEDUP_REMOVED lines=14> */
.L_x_1340:
[----:B------:R-:W-:Y:S05]  /*8fe0*/  BSYNC B0 ;  /* 0x0000000000007941 */ /* 0x000fea0003800000 */
.L_x_1339:
        /* <DEDUP_REMOVED lines=25> */
.L_x_1342:
[----:B------:R-:W-:Y:S05]  /*9180*/  BSYNC B0 ;  /* 0x0000000000007941 */ /* 0x000fea0003800000 */
.L_x_1341:
        /* <DEDUP_REMOVED lines=13> */
.L_x_1344:
[----:B------:R-:W-:Y:S05]  /*9260*/  BSYNC B0 ;  /* 0x0000000000007941 */ /* 0x000fea0003800000 */
.L_x_1343:
        /* <DEDUP_REMOVED lines=13> */
.L_x_1346:
[----:B------:R-:W-:Y:S05]  /*9340*/  BSYNC B0 ;  /* 0x0000000000007941 */ /* 0x000fea0003800000 */
.L_x_1345:
        /* <DEDUP_REMOVED lines=11> */
.L_x_1330:
[----:B------:R-:W-:Y:S05]  /*9400*/  BSYNC B1 ;  /* 0x0000000000017941 */ /* 0x000fea0003800000 */
.L_x_1281:
        /* <DEDUP_REMOVED lines=11> */
.L_x_1347:
[----:B------:R-:W-:Y:S05]  /*94c0*/  EXIT ;  /* 0x000000000000794d */ /* 0x000fea0003800000 */
.L_x_1349:
        /* <DEDUP_REMOVED lines=11> */
.L_x_2475:


//--------------------- .text._ZN5flash44flash_bwd_dq_dk_dv_loop_seqk_parallel_kernelI23Flash_bwd_kernel_traitsILi64ELi64ELi128ELi8ELi2ELi4ELi4ELb1ELb0EN7cutlass6half_tE19Flash_kernel_traitsILi64ELi64ELi128ELi8ES3_EELb1ELb0ELb1ELb0ELb0ELb1ELb0EEEvNS_16Flash_bwd_paramsE --------------------------
	.section	.text._ZN5flash44flash_bwd_dq_dk_dv_loop_seqk_parallel_kernelI23Flash_bwd_kernel_traitsILi64ELi64ELi128ELi8ELi2ELi4ELi4ELb1ELb0EN7cutlass6half_tE19Flash_kernel_traitsILi64ELi64ELi128ELi8ES3_EELb1ELb0ELb1ELb0ELb0ELb1ELb0EEEvNS_16Flash_bwd_paramsE,"ax",@progbits
	.sectioninfo	@"SHI_REGISTERS=253"
	.align	128
        .global         _ZN5flash44flash_bwd_dq_dk_dv_loop_seqk_parallel_kernelI23Flash_bwd_kernel_traitsILi64ELi64ELi128ELi8ELi2ELi4ELi4ELb1ELb0EN7cutlass6half_tE19Flash_kernel_traitsILi64ELi64ELi128ELi8ES3_EELb1ELb0ELb1ELb0ELb0ELb1ELb0EEEvNS_16Flash_bwd_paramsE
        .type           _ZN5flash44flash_bwd_dq_dk_dv_loop_seqk_parallel_kernelI23Flash_bwd_kernel_traitsILi64ELi64ELi128ELi8ELi2ELi4ELi4ELb1ELb0EN7cutlass6half_tE19Flash_kernel_traitsILi64ELi64ELi128ELi8ES3_EELb1ELb0ELb1ELb0ELb0ELb1ELb0EEEvNS_16Flash_bwd_paramsE,@function
        .size           _ZN5flash44flash_bwd_dq_dk_dv_loop_seqk_parallel_kernelI23Flash_bwd_kernel_traitsILi64ELi64ELi128ELi8ELi2ELi4ELi4ELb1ELb0EN7cutlass6half_tE19Flash_kernel_traitsILi64ELi64ELi128ELi8ES3_EELb1ELb0ELb1ELb0ELb0ELb1ELb0EEEvNS_16Flash_bwd_paramsE,(.L_x_2476 - _ZN5flash44flash_bwd_dq_dk_dv_loop_seqk_parallel_kernelI23Flash_bwd_kernel_traitsILi64ELi64ELi128ELi8ELi2ELi4ELi4ELb1ELb0EN7cutlass6half_tE19Flash_kernel_traitsILi64ELi64ELi128ELi8ES3_EELb1ELb0ELb1ELb0ELb0ELb1ELb0EEEvNS_16Flash_bwd_paramsE)
        .other          _ZN5flash44flash_bwd_dq_dk_dv_loop_seqk_parallel_kernelI23Flash_bwd_kernel_traitsILi64ELi64ELi128ELi8ELi2ELi4ELi4ELb1ELb0EN7cutlass6half_tE19Flash_kernel_traitsILi64ELi64ELi128ELi8ES3_EELb1ELb0ELb1ELb0ELb0ELb1ELb0EEEvNS_16Flash_bwd_paramsE,@"STO_CUDA_ENTRY STV_DEFAULT"
_ZN5flash44flash_bwd_dq_dk_dv_loop_seqk_parallel_kernelI23Flash_bwd_kernel_traitsILi64ELi64ELi128ELi8ELi2ELi4ELi4ELb1ELb0EN7cutlass6half_tE19Flash_kernel_traitsILi64ELi64ELi128ELi8ES3_EELb1ELb0ELb1ELb0ELb0ELb1ELb0EEEvNS_16Flash_bwd_paramsE:
.text._ZN5flash44flash_bwd_dq_dk_dv_loop_seqk_parallel_kernelI23Flash_bwd_kernel_traitsILi64ELi64ELi128ELi8ELi2ELi4ELi4ELb1ELb0EN7cutlass6half_tE19Flash_kernel_traitsILi64ELi64ELi128ELi8ES3_EELb1ELb0ELb1ELb0ELb0ELb1ELb0EEEvNS_16Flash_bwd_paramsE:
        /* <DEDUP_REMOVED lines=26> */
[--C-:B------:R-:W-:Y:S01]  /*01a0*/  SHF.R.S32.HI R10, RZ, 0x5, R175.reuse ;  /* 0x00000005ff0a7819 */ /* 0x100fe200000114af */
[----:B------:R-:W-:Y:S01]  /*01b0*/  IMAD.IADD R168, R14, 0x1, -R168 ;  /* 0x000000010ea87824 */ /* 0x000fe200078e0aa8 */
[----:B------:R-:W-:Y:S02]  /*01c0*/  SHF.R.S32.HI R3, RZ, 0x1f, R175 ;  /* 0x0000001fff037819 */ /* 0x000fe400000114af */
[-C--:B------:R-:W-:Y:S01]  /*01d0*/  LEA.HI R178, R8, R14.reuse, RZ, 0x6 ;  /* 0x0000000e08b27211 */ /* 0x080fe200078f30ff */
[----:B------:R-:W-:Y:S01]  /*01e0*/  IMAD.SHL.U32 R180, R168, 0x8, RZ ;  /* 0x00000008a8b47824 */ /* 0x000fe200078e00ff */
[----:B------:R-:W-:Y:S01]  /*01f0*/  LEA.HI R8, R8, R14, RZ, 0x7 ;  /* 0x0000000e08087211 */ /* 0x000fe200078f38ff */
[----:B------:R-:W-:Y:S01]  /*0200*/  IMAD.IADD R14, R14, 0x1, -R2 ;  /* 0x000000010e0e7824 */ /* 0x000fe200078e0a02 */
[----:B------:R-:W-:-:S02]  /*0210*/  SHF.R.S32.HI R2, RZ, 0x4, R5 ;  /* 0x00000004ff027819 */ /* 0x000fc40000011405 */
[-C--:B------:R-:W-:Y:S02]  /*0220*/  LEA.HI R3, R3, R10.reuse, RZ, 0x2 ;  /* 0x0000000a03037211 */ /* 0x080fe400078f10ff */
[----:B------:R-:W-:Y:S02]  /*0230*/  LEA.HI R175, R175, R10, RZ, 0x1 ;  /* 0x0000000aafaf7211 */ /* 0x000fe400078f08ff */
[----:B------:R-:W-:Y:S02]  /*0240*/  LEA.HI R5, R5, R2, RZ, 0x1 ;  /* 0x0000000205057211 */ /* 0x000fe400078f08ff */
[----:B------:R-:W-:Y:S02]  /*0250*/  LOP3.LUT R3, R3, 0xfffffffc, RZ, 0xc0, !PT ;  /* 0xfffffffc03037812 */ /* 0x000fe400078ec0ff */
[--C-:B------:R-:W-:Y:S02]  /*0260*/  SHF.R.S32.HI R9, RZ, 0x2, R4.reuse ;  /* 0x00000002ff097819 */ /* 0x100fe40000011404 */
[----:B------:R-:W-:Y:S01]  /*0270*/  SHF.R.S32.HI R4, RZ, 0x1f, R4 ;  /* 0x0000001fff047819 */ /* 0x000fe20000011404 */
[----:B------:R-:W-:Y:S01]  /*0280*/  IMAD.IADD R3, R10, 0x1, -R3 ;  /* 0x000000010a037824 */ /* 0x000fe200078e0a03 */
[----:B------:R-:W-:-:S02]  /*0290*/  SHF.R.S32.HI R179, RZ, 0x3, R13 ;  /* 0x00000003ffb37819 */ /* 0x000fc4000001140d */
[----:B------:R-:W-:Y:S02]  /*02a0*/  LOP3.LUT R175, R175, 0xfffffffe, RZ, 0xc0, !PT ;  /* 0xfffffffeafaf7812 */ /* 0x000fe400078ec0ff */
[----:B------:R-:W-:Y:S01]  /*02b0*/  LOP3.LUT R5, R5, 0xfffffffe, RZ, 0xc0, !PT ;  /* 0xfffffffe05057812 */ /* 0x000fe200078ec0ff */
[----:B------:R-:W-:Y:S01]  /*02c0*/  IMAD.SHL.U32 R6, R179, 0x40, RZ ;  /* 0x00000040b3067824 */ /* 0x000fe200078e00ff */
[----:B------:R-:W-:Y:S01]  /*02d0*/  LOP3.LUT P4, RZ, R168, 0x2, RZ, 0xc0, !PT ;  /* 0x00000002a8ff7812 */ /* 0x000fe2000788c0ff */
[----:B------:R-:W-:Y:S01]  /*02e0*/  IMAD.IADD R175, R10, 0x1, -R175 ;  /* 0x000000010aaf7824 */ /* 0x000fe200078e0aaf */
[C---:B------:R-:W-:Y:S01]  /*02f0*/  LOP3.LUT P3, RZ, R168.reuse, 0x4, RZ, 0xc0, !PT ;  /* 0x00000004a8ff7812 */ /* 0x040fe2000786c0ff */
[----:B------:R-:W-:Y:S01]  /*0300*/  IMAD.SHL.U32 R168, R168, 0x40, RZ ;  /* 0x00000040a8a87824 */ /* 0x000fe200078e00ff */
[----:B------:R-:W-:Y:S01]  /*0310*/  LEA.HI R4, R4, R9, RZ, 0x3 ;  /* 0x0000000904047211 */ /* 0x000fe200078f18ff */
[----:B------:R-:W-:Y:S01]  /*0320*/  IMAD.IADD R5, R2, 0x1, -R5 ;  /* 0x0000000102057824 */ /* 0x000fe200078e0a05 */
[----:B------:R-:W-:Y:S01]  /*0330*/  SHF.R.S32.HI R2, RZ, 0x1f, R7 ;  /* 0x0000001fff027819 */ /* 0x000fe20000011407 */
[----:B------:R-:W-:Y:S01]  /*0340*/  IMAD.SHL.U32 R10, R3, 0x10, RZ ;  /* 0x00000010030a7824 */ /* 0x000fe200078e00ff */
[----:B------:R-:W-:Y:S01]  /*0350*/  LOP3.LUT R168, R168, 0x1c0, RZ, 0xc0, !PT ;  /* 0x000001c0a8a87812 */ /* 0x000fe200078ec0ff */
[----:B------:R-:W-:Y:S01]  /*0360*/  IMAD.SHL.U32 R171, R5, 0x10, RZ ;  /* 0x0000001005ab7824 */ /* 0x000fe200078e00ff */
[----:B------:R-:W-:-:S02]  /*0370*/  LOP3.LUT R4, R4, 0xfffffff8, RZ, 0xc0, !PT ;  /* 0xfffffff804047812 */ /* 0x000fc400078ec0ff */
[----:B------:R-:W-:Y:S02]  /*0380*/  LOP3.LUT R6, R6, 0x1c0, RZ, 0xc0, !PT ;  /* 0x000001c006067812 */ /* 0x000fe400078ec0ff */
[----:B------:R-:W-:Y:S01]  /*0390*/  LEA.HI R2, R2, R7, RZ, 0x2 ;  /* 0x0000000702027211 */ /* 0x000fe200078f10ff */
[----:B------:R-:W-:Y:S01]  /*03a0*/  IMAD.IADD R4, R9, 0x1, -R4 ;  /* 0x0000000109047824 */ /* 0x000fe200078e0a04 */
[C---:B------:R-:W-:Y:S01]  /*03b0*/  LOP3.LUT R10, R168.reuse, 0x30, R10, 0xf8, !PT ;  /* 0x00000030a80a7812 */ /* 0x040fe200078ef80a */
[C---:B------:R-:W-:Y:S01]  /*03c0*/  IMAD.SHL.U32 R9, R5.reuse, 0x200, RZ ;  /* 0x0000020005097824 */ /* 0x040fe200078e00ff */
[----:B------:R-:W-:Y:S01]  /*03d0*/  SHF.R.S32.HI R7, RZ, 0x1f, R14 ;  /* 0x0000001fff077819 */ /* 0x000fe2000001140e */
[----:B------:R-:W-:Y:S01]  /*03e0*/  IMAD.SHL.U32 R5, R5, 0x8, RZ ;  /* 0x0000000805057824 */ /* 0x000fe200078e00ff */
[----:B------:R-:W-:Y:S02]  /*03f0*/  LOP3.LUT R164, R168, 0x8, R13, 0xf8, !PT ;  /* 0x00000008a8a47812 */ /* 0x000fe400078ef80d */
[----:B------:R-:W-:-:S02]  /*0400*/  SHF.R.U32.HI R184, RZ, 0x3, R6 ;  /* 0x00000003ffb87819 */ /* 0x000fc40000011606 */
[----:B------:R-:W-:Y:S02]  /*0410*/  SHF.R.U32.HI R168, RZ, 0x3, R168 ;  /* 0x00000003ffa87819 */ /* 0x000fe400000116a8 */
[----:B------:R-:W-:Y:S02]  /*0420*/  LOP3.LUT R6, R6, 0x38, R180, 0xf8, !PT ;  /* 0x0000003806067812 */ /* 0x000fe400078ef8b4 */
[----:B------:R-:W-:Y:S02]  /*0430*/  LOP3.LUT R10, R10, 0x8, R13, 0xf8, !PT ;  /* 0x000000080a0a7812 */ /* 0x000fe400078ef80d */
[----:B------:R-:W-:Y:S02]  /*0440*/  LEA.HI R7, R7, R14, RZ, 0x3 ;  /* 0x0000000e07077211 */ /* 0x000fe400078f18ff */
[----:B------:R-:W-:Y:S02]  /*0450*/  SHF.R.S32.HI R178, RZ, 0x6, R178 ;  /* 0x00000006ffb27819 */ /* 0x000fe400000114b2 */
[----:B------:R-:W-:-:S02]  /*0460*/  LOP3.LUT R164, R164, R168, RZ, 0x3c, !PT ;  /* 0x000000a8a4a47212 */ /* 0x000fc400078e3cff */
[----:B------:R-:W-:Y:S01]  /*0470*/  SHF.R.S32.HI R8, RZ, 0x7, R8 ;  /* 0x00000007ff087819 */ /* 0x000fe20000011408 */
[----:B------:R-:W-:Y:S01]  /*0480*/  IMAD R12, R178, 0x800, R9 ;  /* 0x00000800b20c7824 */ /* 0x000fe200078e0209 */
[----:B------:R-:W-:Y:S02]  /*0490*/  LOP3.LUT R184, R6, R184, RZ, 0x3c, !PT ;  /* 0x000000b806b87212 */ /* 0x000fe400078e3cff */
[----:B------:R-:W-:Y:S01]  /*04a0*/  LOP3.LUT R11, R4, 0x1, RZ, 0xc0, !PT ;  /* 0x00000001040b7812 */ /* 0x000fe200078ec0ff */
[----:B------:R-:W-:Y:S01]  /*04b0*/  IMAD.SHL.U32 R186, R8, 0x8, RZ ;  /* 0x0000000808ba7824 */ /* 0x000fe200078e00ff */
[----:B------:R-:W-:Y:S01]  /*04c0*/  LOP3.LUT R168, R9, R10, R168, 0xf6, !PT ;  /* 0x0000000a09a87212 */ /* 0x000fe200078ef6a8 */
[----:B------:R-:W-:Y:S01]  /*04d0*/  IMAD.SHL.U32 R10, R4, 0x40, RZ ;  /* 0x00000040040a7824 */ /* 0x000fe200078e00ff */
[----:B------:R-:W-:Y:S01]  /*04e0*/  LOP3.LUT R6, R7, 0xfffffff8, RZ, 0xc0, !PT ;  /* 0xfffffff807067812 */ /* 0x000fe200078ec0ff */
[----:B------:R-:W-:Y:S01]  /*04f0*/  IMAD.SHL.U32 R9, R178, 0x20, RZ ;  /* 0x00000020b2097824 */ /* 0x000fe200078e00ff */
[----:B------:R-:W-:Y:S01]  /*0500*/  ISETP.NE.U32.AND P0, PT, R11, 0x1, PT ;  /* 0x000000010b00780c */ /* 0x000fe20003f05070 */
[----:B------:R-:W-:Y:S01]  /*0510*/  IMAD.IADD R164, R12, 0x1, R164 ;  /* 0x000000010ca47824 */ /* 0x000fe200078e02a4 */
        /* <DEDUP_REMOVED lines=13> */
[----:B------:R-:W-:Y:S01]  /*05f0*/  IMAD.SHL.U32 R170, R164, 0x2, RZ ;  /* 0x00000002a4aa7824 */ /* 0x000fe200078e00ff */
[----:B------:R-:W-:Y:S01]  /*0600*/  LOP3.LUT R9, R9, R0, RZ, 0x3c, !PT ;  /* 0x0000000009097212 */ /* 0x000fe200078e3cff */
[----:B------:R-:W-:Y:S01]  /*0610*/  IMAD.SHL.U32 R0, R7, 0x40, RZ ;  /* 0x0000004007007824 */ /* 0x000fe200078e00ff */
[----:B------:R-:W-:Y:S01]  /*0620*/  LOP3.LUT R6, R6, 0x1c0, RZ, 0xc0, !PT ;  /* 0x000001c006067812 */ /* 0x000fe200078ec0ff */
[----:B------:R-:W-:Y:S01]  /*0630*/  IMAD.IADD R186, R4, 0x1, R186 ;  /* 0x0000000104ba7824 */ /* 0x000fe200078e02ba */
[----:B------:R-:W-:Y:S01]  /*0640*/  SHF.R.S32.HI R183, RZ, 0x2, R2 ;  /* 0x00000002ffb77819 */ /* 0x000fe20000011402 */
[----:B------:R-:W-:Y:S01]  /*0650*/  IMAD.IADD R187, R9, 0x1, R8 ;  /* 0x0000000109bb7824 */ /* 0x000fe200078e0208 */
[----:B------:R-:W-:Y:S01]  /*0660*/  SHF.R.U32.HI R169, RZ, 0x3, R6 ;  /* 0x00000003ffa97819 */ /* 0x000fe20000011606 */
[----:B------:R-:W-:Y:S01]  /*0670*/  IMAD R184, R178, 0x200, R184 ;  /* 0x00000200b2b87824 */ /* 0x000fe200078e02b8 */
[----:B------:R-:W-:Y:S01]  /*0680*/  LOP3.LUT R5, R6, 0x8, R5, 0xf8, !PT ;  /* 0x0000000806057812 */ /* 0x000fe200078ef805 */
[----:B------:R-:W-:Y:S01]  /*0690*/  IMAD.SHL.U32 R187, R187, 0x2, RZ ;  /* 0x00000002bbbb7824 */ /* 0x000fe200078e00ff */
[----:B------:R-:W-:Y:S01]  /*06a0*/  LOP3.LUT R0, R0, 0xfffffe00, RZ, 0xc0, !PT ;  /* 0xfffffe0000007812 */ /* 0x000fe200078ec0ff */
[----:B------:R-:W-:Y:S01]  /*06b0*/  IMAD R183, R175, 0x10, R183 ;  /* 0x00000010afb77824 */ /* 0x000fe200078e02b7 */
[----:B------:R-:W-:Y:S01]  /*06c0*/  LOP3.LUT R171, R169, R171, R6, 0x1e, !PT ;  /* 0x000000aba9ab7212 */ /* 0x000fe200078e1e06 */
[----:B------:R-:W-:Y:S01]  /*06d0*/  IMAD.SHL.U32 R168, R168, 0x2, RZ ;  /* 0x00000002a8a87824 */ /* 0x000fe200078e00ff */
[----:B------:R-:W-:Y:S01]  /*06e0*/  LOP3.LUT R169, R5, R169, RZ, 0x3c, !PT ;  /* 0x000000a905a97212 */ /* 0x000fe200078e3cff */
[--C-:B------:R-:W-:Y:S01]  /*06f0*/  IMAD R172, R175, 0x400, R0.reuse ;  /* 0x00000400afac7824 */ /* 0x100fe200078e0200 */
[----:B------:R-:W-:Y:S01]  /*0700*/  SEL R2, R196, 0xffffffe0, !P4 ;  /* 0xffffffe0c4027807 */ /* 0x000fe20006000000 */
[----:B------:R-:W-:Y:S01]  /*0710*/  IMAD R3, R3, 0x400, R0 ;  /* 0x0000040003037824 */ /* 0x000fe200078e0200 */
[----:B------:R-:W-:Y:S01]  /*0720*/  LEA R186, R186, 0x6000, 0x1 ;  /* 0x00006000baba7811 */ /* 0x000fe200078e08ff */
[----:B------:R-:W-:Y:S01]  /*0730*/  IMAD.IADD R172, R172, 0x1, R169 ;  /* 0x00000001acac7824 */ /* 0x000fe200078e02a9 */
[----:B------:R-:W-:Y:S01]  /*0740*/  SEL R196, R196, 0xffffffe0, !P1 ;  /* 0xffffffe0c4c47807 */ /* 0x000fe20004800000 */
[----:B------:R-:W-:Y:S01]  /*0750*/  IMAD.IADD R169, R169, 0x1, R3 ;  /* 0x00000001a9a97824 */ /* 0x000fe200078e0203 */
[----:B------:R-:W-:Y:S01]  /*0760*/  SEL R223, R223, 0x10, !P0 ;  /* 0x00000010dfdf7807 */ /* 0x000fe20004000000 */
[----:B------:R-:W-:Y:S01]  /*0770*/  IMAD.MOV.U32 R3, RZ, RZ, 0x40 ;  /* 0x00000040ff037424 */ /* 0x000fe200078e00ff */
[C---:B------:R-:W-:Y:S01]  /*0780*/  IADD3 R188, R186.reuse, 0x40, RZ ;  /* 0x00000040babc7810 */ /* 0x040fe20007ffe0ff */
[C---:B------:R-:W-:Y:S01]  /*0790*/  IMAD.IADD R191, R187.reuse, 0x1, R196 ;  /* 0x00000001bbbf7824 */ /* 0x040fe200078e02c4 */
[----:B------:R-:W-:Y:S01]  /*07a0*/  @P2 IADD3 R188, R186, -0x40, RZ ;  /* 0xffffffc0babc2810 */ /* 0x000fe20007ffe0ff */
[----:B------:R-:W-:Y:S01]  /*07b0*/  IMAD.IADD R192, R187, 0x1, R223 ;  /* 0x00000001bbc07824 */ /* 0x000fe200078e02df */
[----:B------:R-:W-:Y:S01]  /*07c0*/  SEL R3, R3, 0xffffffc0, !P3 ;  /* 0xffffffc003037807 */ /* 0x000fe20005800000 */
[----:B------:R-:W-:Y:S01]  /*07d0*/  IMAD.IADD R190, R196, 0x1, R186 ;  /* 0x00000001c4be7824 */ /* 0x000fe200078e02ba */
[----:B------:R-:W-:Y:S01]  /*07e0*/  IADD3 R189, R186, 0x420, RZ ;  /* 0x00000420babd7810 */ /* 0x000fe20007ffe0ff */
[----:B------:R-:W-:Y:S01]  /*07f0*/  IMAD.IADD R223, R223, 0x1, R191 ;  /* 0x00000001dfdf7824 */ /* 0x000fe200078e02bf */
[----:B------:R-:W-:Y:S01]  /*0800*/  LOP3.LUT R171, R171, R0, RZ, 0xfc, !PT ;  /* 0x00000000abab7212 */ /* 0x000fe200078efcff */
[C---:B------:R-:W-:Y:S01]  /*0810*/  IMAD R3, R164.reuse, 0x2, R3 ;  /* 0x00000002a4037824 */ /* 0x040fe200078e0203 */
[----:B------:R-:W-:Y:S01]  /*0820*/  LEA R169, R169, 0xa000, 0x1 ;  /* 0x0000a000a9a97811 */ /* 0x000fe200078e08ff */
[----:B------:R-:W-:Y:S01]  /*0830*/  IMAD R164, R164, 0x2, R2 ;  /* 0x00000002a4a47824 */ /* 0x000fe200078e0202 */
[----:B------:R-:W-:Y:S01]  /*0840*/  @P1 IADD3 R189, R186, 0x3e0, RZ ;  /* 0x000003e0babd1810 */ /* 0x000fe20007ffe0ff */
[----:B------:R-:W-:-:S02]  /*0850*/  IMAD.IADD R2, R2, 0x1, R3 ;  /* 0x0000000102027824 */ /* 0x000fc400078e0203 */
[----:B--23--:R-:W-:Y:S02]  /*0860*/  IMAD.IADD R196, R196, 0x1, R188 ;  /* 0x00000001c4c47824 */ /* 0x00cfe400078e02bc */
.L_x_1396:
[----:B-1-3--:R-:W1:Y:S01]  /*0870*/  LDC.U8 R4, c[0x0][0x312] ;  /* 0x0000c480ff047b82 */ /* 0x00ae620000000000 */
[----:B------:R-:W-:Y:S01]  /*0880*/  ISETP.NE.U32.AND P2, PT, RZ, c[0x0][0x240], PT ;  /* 0x00009000ff007a0c */ /* 0x000fe20003f45070 */
[C---:B------:R-:W-:Y:S01]  /*0890*/  IMAD.SHL.U32 R5, R182.reuse, 0x4, RZ ;  /* 0x00000004b6057824 */ /* 0x040fe200078e00ff */
[----:B------:R-:W-:Y:S01]  /*08a0*/  ISETP.NE.U32.AND P3, PT, RZ, c[0x0][0x250], PT ;  /* 0x00009400ff007a0c */ /* 0x000fe20003f65070 */
[----:B------:R-:W-:Y:S01]  /*08b0*/  IMAD.MOV.U32 R16, RZ, RZ, -0x1 ;  /* 0xffffffffff107424 */ /* 0x000fe200078e00ff */
[----:B------:R-:W-:Y:S02]  /*08c0*/  SHF.R.S32.HI R6, RZ, 0x1f, R182 ;  /* 0x0000001fff067819 */ /* 0x000fe400000114b6 */
[----:B------:R-:W-:Y:S02]  /*08d0*/  ISETP.NE.AND.EX P2, PT, RZ, c[0x0][0x244], PT, P2 ;  /* 0x00009100ff007a0c */ /* 0x000fe40003f45320 */
[----:B------:R-:W-:Y:S02]  /*08e0*/  ISETP.NE.AND.EX P3, PT, RZ, c[0x0][0x254], PT, P3 ;  /* 0x00009500ff007a0c */ /* 0x000fe40003f65330 */
[----:B------:R-:W-:-:S02]  /*08f0*/  SHF.L.U64.HI R0, R182, 0x2, R6 ;  /* 0x00000002b6007819 */ /* 0x000fc40000010206 */
[----:B------:R-:W-:Y:S02]  /*0900*/  IADD3 R8, P0, R5, c[0x0][0x240], RZ ;  /* 0x0000900005087a10 */ /* 0x000fe40007f1e0ff */
[----:B------:R-:W-:Y:S02]  /*0910*/  ISETP.EQ.U32.AND P5, PT, RZ, c[0x0][0x248], PT ;  /* 0x00009200ff007a0c */ /* 0x000fe40003fa2070 */
[----:B------:R-:W-:Y:S01]  /*0920*/  IADD3.X R9, R0, c[0x0][0x244], RZ, P0, !PT ;  /* 0x0000910000097a10 */ /* 0x000fe200007fe4ff */
[----:B------:R-:W-:-:S04]  /*0930*/  IMAD.MOV.U32 R220, RZ, RZ, RZ ;  /* 0x000000ffffdc7224 */ /* 0x000fc800078e00ff */
[----:B--2---:R2:W3:Y:S01]  /*0940*/  @P2 LDG.E R16, [R8.64] ;  /* 0x0000000608102981 */ /* 0x0044e2000c1e1900 */
[----:B------:R-:W-:Y:S02]  /*0950*/  @P3 IADD3 R10, P0, R5, c[0x0][0x250], RZ ;  /* 0x00009400050a3a10 */ /* 0x000fe40007f1e0ff */
[----:B-1----:R-:W-:Y:S01]  /*0960*/  ISETP.NE.AND P4, PT, R4, RZ, PT ;  /* 0x000000ff0400720c */ /* 0x002fe20003f85270 */
[----:B------:R2:W3:Y:S03]  /*0970*/  @P2 LDG.E R221, [R8.64+0x4] ;  /* 0x0000040608dd2981 */ /* 0x0004e6000c1e1900 */
[----:B------:R-:W-:Y:S01]  /*0980*/  ISETP.EQ.OR.EX P5, PT, RZ, c[0x0][0x24c], !P4, P5 ;  /* 0x00009300ff007a0c */ /* 0x000fe200067a2750 */
[----:B------:R-:W-:Y:S01]  /*0990*/  IMAD.MOV.U32 R222, RZ, RZ, -0x1 ;  /* 0xffffffffffde7424 */ /* 0x000fe200078e00ff */
[----:B------:R-:W-:-:S05]  /*09a0*/  @P3 IADD3.X R11, R0, c[0x0][0x254], RZ, P0, !PT ;  /* 0x00009500000b3a10 */ /* 0x000fca00007fe4ff */
[----:B-----5:R1:W5:Y:S01]  /*09b0*/  @P3 LDG.E R220, [R10.64] ;  /* 0x000000060adc3981 */ /* 0x020362000c1e1900 */
[----:B--2---:R-:W-:-:S04]  /*09c0*/  IADD3 R8, P1, R5, c[0x0][0x248], RZ ;  /* 0x0000920005087a10 */ /* 0x004fc80007f3e0ff */
[----:B------:R-:W-:-:S05]  /*09d0*/  IADD3.X R9, R0, c[0x0][0x24c], RZ, P1, !PT ;  /* 0x0000930000097a10 */ /* 0x000fca0000ffe4ff */
[----:B------:R1:W5:Y:S01]  /*09e0*/  @!P5 LDG.E R222, [R8.64] ;  /* 0x0000000608ded981 */ /* 0x000362000c1e1900 */
[----:B------:R-:W-:-:S04]  /*09f0*/  ISETP.NE.U32.AND P0, PT, RZ, c[0x0][0x248], PT ;  /* 0x00009200ff007a0c */ /* 0x000fc80003f05070 */
[----:B------:R-:W-:Y:S01]  /*0a00*/  ISETP.NE.AND.EX P0, PT, RZ, c[0x0][0x24c], PT, P0 ;  /* 0x00009300ff007a0c */ /* 0x000fe20003f05300 */
[----:B------:R-:W-:Y:S02]  /*0a10*/  IMAD.MOV.U32 R4, RZ, RZ, c[0x0][0x218] ;  /* 0x00008600ff047624 */ /* 0x000fe400078e00ff */
[----:B---3--:R-:W-:Y:S02]  /*0a20*/  @P2 IMAD.IADD R221, R221, 0x1, -R16 ;  /* 0x00000001dddd2824 */ /* 0x008fe400078e0a10 */
[----:B------:R-:W-:-:S08]  /*0a30*/  @!P2 IMAD.MOV.U32 R221, RZ, RZ, c[0x0][0x214] ;  /* 0x00008500ffdda624 */ /* 0x000fd000078e00ff */
[----:B------:R-:W-:Y:S05]  /*0a40*/  @!P0 BRA `(.L_x_1350) ;  /* 0x0000003000008947 */ /* 0x000fea0003800000 */
[----:B-1----:R-:W2:Y:S02]  /*0a50*/  @P4 LDG.E R4, [R8.64+0x4] ;  /* 0x0000040608044981 */ /* 0x002ea4000c1e1900 */
[----:B--2--5:R-:W-:-:S06]  /*0a60*/  @P4 IADD3 R4, R4, -R222, RZ ;  /* 0x800000de04044210 */ /* 0x024fcc0007ffe0ff */
[----:B------:R1:W5:Y:S02]  /*0a70*/  @!P4 LDG.E R4, [R8.64] ;  /* 0x000000060804c981 */ /* 0x000364000c1e1900 */
.L_x_1350:
        /* <DEDUP_REMOVED lines=20> */
[----:B------:R-:W-:Y:S02]  /*0bc0*/  IADD3 R4, R4, 0x3f, RZ ;  /* 0x0000003f04047810 */ /* 0x000fe40007ffe0ff */
[----:B------:R-:W-:Y:S01]  /*0bd0*/  SHF.R.S32.HI R0, RZ, 0x1f, R5 ;  /* 0x0000001fff007819 */ /* 0x000fe20000011405 */
[----:B------:R-:W-:Y:S01]  /*0be0*/  IMAD.IADD R17, R23, 0x1, R17 ;  /* 0x0000000117117824 */ /* 0x000fe200078e0211 */
[----:B------:R-:W-:-:S02]  /*0bf0*/  SHF.R.S32.HI R218, RZ, 0x1f, R4 ;  /* 0x0000001fffda7819 */ /* 0x000fc40000011404 */
[----:B------:R-:W-:Y:S02]  /*0c00*/  LEA.HI R0, R0, R5, RZ, 0x6 ;  /* 0x0000000500007211 */ /* 0x000fe400078f30ff */
[----:B------:R-:W-:Y:S01]  /*0c10*/  LEA.HI R218, R218, R4, RZ, 0x6 ;  /* 0x00000004dada7211 */ /* 0x000fe200078f30ff */
[C---:B------:R-:W-:Y:S01]  /*0c20*/  IMAD.WIDE.U32 R4, R16.reuse, c[0x0][0x190], RZ ;  /* 0x0000640010047a25 */ /* 0x040fe200078e00ff */
[----:B------:R-:W-:Y:S02]  /*0c30*/  ISETP.NE.AND P1, PT, R16, -0x1, PT ;  /* 0xffffffff1000780c */ /* 0x000fe40003f25270 */
[----:B------:R-:W-:Y:S01]  /*0c40*/  SHF.R.S32.HI R0, RZ, 0x6, R0 ;  /* 0x00000006ff007819 */ /* 0x000fe20000011400 */
[----:B------:R-:W-:Y:S01]  /*0c50*/  @P0 IMAD.IADD R11, R220, 0x1, R222 ;  /* 0x00000001dc0b0824 */ /* 0x000fe200078e02de */
[----:B------:R-:W-:Y:S02]  /*0c60*/  SHF.R.S32.HI R218, RZ, 0x6, R218 ;  /* 0x00000006ffda7819 */ /* 0x000fe400000114da */
[----:B------:R-:W-:Y:S01]  /*0c70*/  SEL R22, R22, R4, !P1 ;  /* 0x0000000416167207 */ /* 0x000fe20004800000 */
[----:B------:R-:W-:Y:S01]  /*0c80*/  @P0 IMAD.WIDE.U32 R12, R11, c[0x0][0x198], RZ ;  /* 0x000066000b0c0a25 */ /* 0x000fe200078e00ff */
[----:B------:R-:W-:-:S03]  /*0c90*/  IMNMX R218, R0, R218, PT ;  /* 0x000000da00da7217 */ /* 0x000fc60003800200 */
[----:B------:R-:W-:Y:S01]  /*0ca0*/  IMAD R0, R16, c[0x0][0x194], RZ ;  /* 0x0000650010007a24 */ /* 0x000fe200078e02ff */
[----:B------:R-:W-:Y:S01]  /*0cb0*/  LEA R28, R218, 0xffffffc0, 0x6 ;  /* 0xffffffc0da1c7811 */ /* 0x000fe200078e30ff */
[----:B------:R-:W-:Y:S02]  /*0cc0*/  @P0 IMAD R11, R11, c[0x0][0x19c], R13 ;  /* 0x000067000b0b0a24 */ /* 0x000fe400078e020d */
[----:B------:R-:W-:Y:S01]  /*0cd0*/  @P1 IMAD.IADD R17, R5, 0x1, R0 ;  /* 0x0000000105111824 */ /* 0x000fe200078e0200 */
        /* <DEDUP_REMOVED lines=13> */
.L_x_1352:
        /* <DEDUP_REMOVED lines=16> */
.L_x_1353:
        /* <DEDUP_REMOVED lines=10> */
[----:B------:R-:W-:Y:S01]  /*0f50*/  LOP3.LUT R21, R201, c[0x0][0x1c8], RZ, 0x3c, !PT ;  /* 0x00007200c9157a12 */ /* 0x000fe200078e3cff */
        /* <DEDUP_REMOVED lines=18> */
[----:B------:R-:W-:-:S03]  /*1080*/  SEL R235, R34, R14, !P1 ;  /* 0x0000000e22eb7207 */ /* 0x000fc60004800000 */
        /* <DEDUP_REMOVED lines=30> */
[----:B------:R-:W-:Y:S01]  /*1270*/  SHF.R.S32.HI R9, RZ, 0x1f, R195 ;  /* 0x0000001fff097819 */ /* 0x000fe200000114c3 */
[----:B------:R-:W-:Y:S01]  /*1280*/  @P1 IMAD.IADD R21, R15, 0x1, R7 ;  /* 0x000000010f151824 */ /* 0x000fe200078e0207 */
[----:B------:R-:W-:Y:S01]  /*1290*/  IADD3 R26, R31, R26, RZ ;  /* 0x0000001a1f1a7210 */ /* 0x000fe20007ffe0ff */
[----:B-1----:R-:W-:Y:S01]  /*12a0*/  IMAD.WIDE.U32 R14, R4, c[0x0][0x3d8], RZ ;  /* 0x0000f600040e7a25 */ /* 0x002fe200078e00ff */
[----:B------:R-:W-:-:S03]  /*12b0*/  SHF.R.S32.HI R27, RZ, 0x1f, R18 ;  /* 0x0000001fff1b7819 */ /* 0x000fc60000011412 */
        /* <DEDUP_REMOVED lines=18> */
.L_x_1354:
[----:B------:R-:W-:-:S04]  /*13e0*/  IMAD R16, R182, c[0x0][0x1c0], R201 ;  /* 0x00007000b6107a24 */ /* 0x000fc800078e02c9 */
[----:B------:R-:W-:Y:S02]  /*13f0*/  IMAD R16, R16, c[0x0][0x224], RZ ;  /* 0x0000890010107a24 */ /* 0x000fe400078e02ff */
.L_x_1355:
        /* <DEDUP_REMOVED lines=51> */
[----:B------:R-:W-:Y:S01]  /*1730*/  IMAD R17, R201, c[0x0][0x1ac], R17 ;  /* 0x00006b00c9117a24 */ /* 0x000fe200078e0211 */
        /* <DEDUP_REMOVED lines=29> */
.L_x_1357:
        /* <DEDUP_REMOVED lines=15> */
.L_x_1358:
        /* <DEDUP_REMOVED lines=22> */
.L_x_1360:
[----:B------:R-:W-:Y:S05]  /*1b60*/  BSYNC B0 ;  /* 0x0000000000007941 */ /* 0x000fea0003800000 */
.L_x_1359:
        /* <DEDUP_REMOVED lines=15> */
.L_x_1362:
[----:B------:R-:W-:Y:S05]  /*1c60*/  BSYNC B0 ;  /* 0x0000000000007941 */ /* 0x000fea0003800000 */
.L_x_1361:
        /* <DEDUP_REMOVED lines=15> */
.L_x_1364:
[----:B------:R-:W-:Y:S05]  /*1d60*/  BSYNC B0 ;  /* 0x0000000000007941 */ /* 0x000fea0003800000 */
.L_x_1363:
        /* <DEDUP_REMOVED lines=14> */
.L_x_1366:
[----:B------:R-:W-:Y:S05]  /*1e50*/  BSYNC B0 ;  /* 0x0000000000007941 */ /* 0x000fea0003800000 */
.L_x_1365:
[----:B--2---:R-:W-:Y:S01]  /*1e60*/  IMAD.WIDE.U32 R6, R195, c[0x0][0x3a8], R180 ;  /* 0x0000ea00c3067a25 */ /* 0x004fe200078e00b4 */
        /* <DEDUP_REMOVED lines=19> */
.L_x_1368:
[----:B------:R-:W-:Y:S05]  /*1fa0*/  BSYNC B0 ;  /* 0x0000000000007941 */ /* 0x000fea0003800000 */
.L_x_1367:
[----:B------:R-:W-:Y:S01]  /*1fb0*/  BSSY B0, `(.L_x_1369) ;  /* 0x000000d000007945 */ /* 0x000fe20003800000 */
[----:B------:R-:W-:Y:S05]  /*1fc0*/  @P2 BRA `(.L_x_1370) ;  /* 0x000000b000002947 */ /* 0x000fea0003800000 */
[----:B------:R-:W-:Y:S01]  /*1fd0*/  IADD3 R0, P2, R179, 0x20, RZ ;  /* 0x00000020b3007810 */ /* 0x000fe20007f5e0ff */
[----:B--2---:R-:W-:Y:S01]  /*1fe0*/  IMAD.MOV.U32 R10, RZ, RZ, R8 ;  /* 0x000000ffff0a7224 */ /* 0x004fe200078e0008 */
        /* <DEDUP_REMOVED lines=9> */
.L_x_1370:
[----:B------:R-:W-:Y:S05]  /*2080*/  BSYNC B0 ;  /* 0x0000000000007941 */ /* 0x000fea0003800000 */
.L_x_1369:
        /* <DEDUP_REMOVED lines=13> */
.L_x_1372:
[----:B------:R-:W-:Y:S05]  /*2160*/  BSYNC B0 ;  /* 0x0000000000007941 */ /* 0x000fea0003800000 */
.L_x_1371:
        /* <DEDUP_REMOVED lines=13> */
.L_x_1356:
[----:B------:R-:W-:Y:S01]  /*2240*/  IMAD R14, R9, c[0x0][0x1a0], RZ ;  /* 0x00006800090e7a24 */ /* 0x000fe200078e02ff */
[----:B------:R-:W-:Y:S01]  /*2250*/  @P2 BAR.SYNC.DEFER_BLOCKING 0x0 ;  /* 0x0000000000002b1d */ /* 0x000fe20000010000 */
[----:B------:R-:W-:Y:S01]  /*2260*/  IMAD.WIDE.U32 R16, R195, c[0x0][0x1a0], R180 ;  /* 0x00006800c3107a25 */ /* 0x000fe200078e00b4 */
[----:B------:R-:W-:-:S03]  /*2270*/  MOV R216, 0x7f800000 ;  /* 0x7f80000000d87802 */ /* 0x000fc60000000f00 */
[----:B------:R-:W-:Y:S01]  /*2280*/  IMAD R6, R185, -0x80, R219 ;  /* 0xffffff80b9067824 */ /* 0x000fe200078e02db */
[----:B------:R-:W-:Y:S01]  /*2290*/  IADD3 R18, P0, R13, R16, RZ ;  /* 0x000000100d127210 */ /* 0x000fe20007f1e0ff */
[----:B------:R-:W-:Y:S01]  /*22a0*/  IMAD R14, R195, c[0x0][0x1a4], R14 ;  /* 0x00006900c30e7a24 */ /* 0x000fe200078e020e */
[----:B------:R-:W-:Y:S01]  /*22b0*/  IADD3 R13, R179, 0x40, RZ ;  /* 0x00000040b30d7810 */ /* 0x000fe20007ffe0ff */
[----:B------:R-:W-:Y:S01]  /*22c0*/  IMAD R15, R7, c[0x0][0x1b8], RZ ;  /* 0x00006e00070f7a24 */ /* 0x000fe200078e02ff */
[CC--:B------:R-:W-:Y:S01]  /*22d0*/  ISETP.GE.AND P6, PT, R179.reuse, R6.reuse, PT ;  /* 0x00000006b300720c */ /* 0x0c0fe20003fc6270 */
[----:B------:R-:W-:Y:S01]  /*22e0*/  IMAD.MOV.U32 R173, RZ, RZ, 0x40 ;  /* 0x00000040ffad7424 */ /* 0x000fe200078e00ff */
[----:B------:R-:W-:Y:S01]  /*22f0*/  IADD3.X R19, R10, R17, R14, P0, !PT ;  /* 0x000000110a137210 */ /* 0x000fe200007fe40e */
[C---:B------:R-:W-:Y:S01]  /*2300*/  IMAD R15, R8.reuse, c[0x0][0x1bc], R15 ;  /* 0x00006f00080f7a24 */ /* 0x040fe200078e020f */
        /* <DEDUP_REMOVED lines=9> */
[----:B------:R-:W-:-:S04]  /*23a0*/  @!P6 IMAD.WIDE.U32 R16, R179, c[0x0][0x1a0], R18 ;  /* 0x00006800b310ea25 */ /* 0x000fc800078e0012 */
[----:B------:R-:W-:Y:S01]  /*23b0*/  @!P6 IMAD R14, R179, c[0x0][0x1a4], R14 ;  /* 0x00006900b30eea24 */ /* 0x000fe200078e020e */
[C---:B------:R-:W-:Y:S01]  /*23c0*/  @!P6 LEA R24, P1, R16.reuse, c[0x0][0x170], 0x1 ;  /* 0x00005c001018ea11 */ /* 0x040fe200078208ff */
[----:B------:R-:W-:Y:S02]  /*23d0*/  @!P5 IMAD.MOV.U32 R20, RZ, RZ, R18 ;  /* 0x000000ffff14d224 */ /* 0x000fe400078e0012 */
[----:B------:R-:W-:Y:S01]  /*23e0*/  @!P6 IMAD.IADD R6, R17, 0x1, R14 ;  /* 0x000000011106e824 */ /* 0x000fe200078e020e */
[----:B------:R-:W-:Y:S01]  /*23f0*/  @!P5 IADD3 R14, P0, R179, 0x20, RZ ;  /* 0x00000020b30ed810 */ /* 0x000fe20007f1e0ff */
[----:B------:R-:W-:Y:S02]  /*2400*/  @!P5 IMAD.MOV.U32 R21, RZ, RZ, R19 ;  /* 0x000000ffff15d224 */ /* 0x000fe400078e0013 */
[----:B------:R-:W-:Y:S01]  /*2410*/  IMAD R9, R195, c[0x0][0x19c], R9 ;  /* 0x00006700c3097a24 */ /* 0x000fe200078e0209 */
[----:B------:R-:W-:Y:S01]  /*2420*/  @!P6 LEA.HI.X R25, R16, c[0x0][0x174], R6, 0x1, P1 ;  /* 0x00005d001019ea11 */ /* 0x000fe200008f0c06 */
[----:B------:R-:W-:Y:S01]  /*2430*/  @!P5 IMAD.X R15, RZ, RZ, R5, P0 ;  /* 0x000000ffff0fd224 */ /* 0x000fe200000e0605 */
[C---:B------:R-:W-:Y:S01]  /*2440*/  @!P4 IADD3 R16, P1, R179.reuse, 0x40, RZ ;  /* 0x00000040b310c810 */ /* 0x040fe20007f3e0ff */
[----:B------:R-:W-:Y:S01]  /*2450*/  IMAD R6, R218, -0x40, R221 ;  /* 0xffffffc0da067824 */ /* 0x000fe200078e02dd */
[----:B------:R-:W-:Y:S01]  /*2460*/  @!P3 IADD3 R13, P0, R179, 0x60, RZ ;  /* 0x00000060b30db810 */ /* 0x000fe20007f1e0ff */
[----:B------:R-:W-:Y:S01]  /*2470*/  @!P5 IMAD R15, R15, c[0x0][0x1a0], RZ ;  /* 0x000068000f0fda24 */ /* 0x000fe200078e02ff */
[----:B------:R-:W-:Y:S01]  /*2480*/  @!P4 IADD3.X R17, RZ, R5, RZ, P1, !PT ;  /* 0x00000005ff11c210 */ /* 0x000fe20000ffe4ff */
[----:B------:R-:W-:Y:S01]  /*2490*/  @!P5 IMAD.WIDE.U32 R20, R14, c[0x0][0x1a0], R20 ;  /* 0x000068000e14da25 */ /* 0x000fe200078e0014 */
[----:B------:R-:W-:-:S03]  /*24a0*/  ISETP.GE.AND P1, PT, R10, R6, PT ;  /* 0x000000060a00720c */ /* 0x000fc60003f26270 */
[----:B------:R-:W-:Y:S02]  /*24b0*/  @!P4 IMAD R17, R17, c[0x0][0x1a0], RZ ;  /* 0x000068001111ca24 */ /* 0x000fe400078e02ff */
[----:B------:R-:W-:Y:S02]  /*24c0*/  @!P5 IMAD R15, R14, c[0x0][0x1a4], R15 ;  /* 0x000069000e0fda24 */ /* 0x000fe400078e020f */
[----:B------:R-:W-:Y:S01]  /*24d0*/  @!P3 IMAD.X R10, RZ, RZ, R5, P0 ;  /* 0x000000ffff0ab224 */ /* 0x000fe200000e0605 */
[----:B------:R-:W-:Y:S01]  /*24e0*/  @!P5 LEA R22, P0, R20, c[0x0][0x170], 0x1 ;  /* 0x00005c001416da11 */ /* 0x000fe200078008ff */
[C---:B------:R-:W-:Y:S01]  /*24f0*/  @!P4 IMAD R14, R16.reuse, c[0x0][0x1a4], R17 ;  /* 0x00006900100eca24 */ /* 0x040fe200078e0211 */
[----:B------:R-:W-:Y:S01]  /*2500*/  @!P5 IADD3 R15, R21, R15, RZ ;  /* 0x0000000f150fd210 */ /* 0x000fe20007ffe0ff */
[----:B------:R-:W-:-:S03]  /*2510*/  @!P4 IMAD.WIDE.U32 R16, R16, c[0x0][0x1a0], R18 ;  /* 0x000068001010ca25 */ /* 0x000fc600078e0012 */
[----:B------:R-:W-:Y:S01]  /*2520*/  @!P5 LEA.HI.X R23, R20, c[0x0][0x174], R15, 0x1, P0 ;  /* 0x00005d001417da11 */ /* 0x000fe200000f0c0f */
[----:B------:R-:W-:Y:S01]  /*2530*/  @!P3 IMAD R10, R10, c[0x0][0x1a0], RZ ;  /* 0x000068000a0aba24 */ /* 0x000fe200078e02ff */
[C---:B------:R-:W-:Y:S01]  /*2540*/  @!P4 LEA R20, P0, R16.reuse, c[0x0][0x170], 0x1 ;  /* 0x00005c001014ca11 */ /* 0x040fe200078008ff */
[----:B------:R-:W-:Y:S02]  /*2550*/  @!P4 IMAD.IADD R14, R17, 0x1, R14 ;  /* 0x00000001110ec824 */ /* 0x000fe400078e020e */
[C---:B------:R-:W-:Y:S02]  /*2560*/  @!P3 IMAD R10, R13.reuse, c[0x0][0x1a4], R10 ;  /* 0x000069000d0aba24 */ /* 0x040fe400078e020a */
[----:B------:R-:W-:Y:S01]  /*2570*/  @!P3 IMAD.WIDE.U32 R26, R13, c[0x0][0x1a0], R18 ;  /* 0x000068000d1aba25 */ /* 0x000fe200078e0012 */
[----:B------:R-:W-:Y:S02]  /*2580*/  @!P4 LEA.HI.X R21, R16, c[0x0][0x174], R14, 0x1, P0 ;  /* 0x00005d001015ca11 */ /* 0x000fe400000f0c0e */
[----:B------:R-:W-:Y:S01]  /*2590*/  LEA.HI R13, R218, R218, RZ, 0x1 ;  /* 0x000000dada0d7211 */ /* 0x000fe200078f08ff */
[----:B------:R-:W-:Y:S01]  /*25a0*/  @!P3 IMAD.IADD R10, R27, 0x1, R10 ;  /* 0x000000011b0ab824 */ /* 0x000fe200078e020a */
[----:B------:R-:W-:Y:S01]  /*25b0*/  @!P3 LEA R18, P0, R26, c[0x0][0x170], 0x1 ;  /* 0x00005c001a12ba11 */ /* 0x000fe200078008ff */
[----:B------:R-:W-:Y:S01]  /*25c0*/  IMAD.WIDE.U32 R16, R173, c[0x0][0x370], RZ ;  /* 0x0000dc00ad107a25 */ /* 0x000fe200078e00ff */
[----:B------:R-:W-:-:S02]  /*25d0*/  LOP3.LUT R13, R13, 0xfffffffe, RZ, 0xc0, !PT ;  /* 0xfffffffe0d0d7812 */ /* 0x000fc400078ec0ff */
[----:B------:R-:W-:Y:S01]  /*25e0*/  @!P3 LEA.HI.X R19, R26, c[0x0][0x174], R10, 0x1, P0 ;  /* 0x00005d001a13ba11 */ /* 0x000fe200000f0c0a */
[C---:B------:R-:W-:Y:S01]  /*25f0*/  IMAD R10, R173.reuse, c[0x0][0x374], RZ ;  /* 0x0000dd00ad0a7a24 */ /* 0x040fe200078e02ff */
[----:B------:R-:W-:Y:S01]  /*2600*/  @!P1 IADD3 R16, P0, R228, R16, RZ ;  /* 0x00000010e4109210 */ /* 0x000fe20007f1e0ff */
[----:B------:R-:W-:Y:S01]  /*2610*/  IMAD.WIDE.U32 R14, R173, c[0x0][0x190], RZ ;  /* 0x00006400ad0e7a25 */ /* 0x000fe200078e00ff */
[----:B------:R-:W-:Y:S02]  /*2620*/  IADD3 R13, R218, -R13, RZ ;  /* 0x8000000dda0d7210 */ /* 0x000fe40007ffe0ff */
[----:B------:R-:W-:Y:S01]  /*2630*/  @!P1 IADD3.X R17, R229, R17, R10, P0, !PT ;  /* 0x00000011e5119210 */ /* 0x000fe200007fe40a */
[----:B------:R-:W-:Y:S01]  /*2640*/  IMAD R10, R173, c[0x0][0x194], RZ ;  /* 0x00006500ad0a7a24 */ /* 0x000fe200078e02ff */
[----:B------:R-:W-:Y:S01]  /*2650*/  @!P1 IADD3 R14, P0, R230, R14, RZ ;  /* 0x0000000ee60e9210 */ /* 0x000fe20007f1e0ff */
[----:B------:R-:W-:Y:S01]  /*2660*/  IMAD.WIDE.U32 R26, R195, c[0x0][0x198], R180 ;  /* 0x00006600c31a7a25 */ /* 0x000fe200078e00b4 */
[----:B------:R-:W-:-:S02]  /*2670*/  ISETP.NE.AND P2, PT, R13, 0x1, PT ;  /* 0x000000010d00780c */ /* 0x000fc40003f45270 */
[----:B------:R-:W-:Y:S01]  /*2680*/  @!P1 IADD3.X R15, R231, R15, R10, P0, !PT ;  /* 0x0000000fe70f9210 */ /* 0x000fe200007fe40a */
[----:B------:R-:W-:Y:S01]  /*2690*/  IMAD.MOV.U32 R215, RZ, RZ, 0x7f800000 ;  /* 0x7f800000ffd77424 */ /* 0x000fe200078e00ff */
[----:B------:R-:W-:Y:S01]  /*26a0*/  IADD3 R10, P0, R12, R26, RZ ;  /* 0x0000001a0c0a7210 */ /* 0x000fe20007f1e0ff */
[----:B------:R-:W-:Y:S02]  /*26b0*/  IMAD.MOV.U32 R213, RZ, RZ, 0x7f800000 ;  /* 0x7f800000ffd57424 */ /* 0x000fe400078e00ff */
[----:B------:R-:W-:Y:S01]  /*26c0*/  IMAD.MOV.U32 R214, RZ, RZ, 0x7f800000 ;  /* 0x7f800000ffd67424 */ /* 0x000fe200078e00ff */
[----:B------:R-:W-:Y:S01]  /*26d0*/  IADD3.X R11, R11, R27, R9, P0, !PT ;  /* 0x0000001b0b0b7210 */ /* 0x000fe200007fe409 */
[----:B------:R-:W-:Y:S01]  /*26e0*/  IMAD R9, R7, c[0x0][0x1b0], RZ ;  /* 0x00006c0007097a24 */ /* 0x000fe200078e02ff */
[----:B------:R-:W-:Y:S01]  /*26f0*/  ISETP.GE.AND P0, PT, R179, R6, PT ;  /* 0x00000006b300720c */ /* 0x000fe20003f06270 */
[----:B------:R-:W-:Y:S02]  /*2700*/  IMAD.SHL.U32 R7, R184, 0x2, RZ ;  /* 0x00000002b8077824 */ /* 0x000fe400078e00ff */
[----:B------:R-:W-:-:S02]  /*2710*/  IMAD R9, R8, c[0x0][0x1b4], R9 ;  /* 0x00006d0008097a24 */ /* 0x000fc400078e0209 */
[----:B------:R-:W-:Y:S01]  /*2720*/  IMAD.WIDE.U32 R12, R8, c[0x0][0x1b0], R10 ;  /* 0x00006c00080c7a25 */ /* 0x000fe200078e000a */
[----:B------:R-:W-:Y:S01]  /*2730*/  @P6 STS.128 [R7+0xa000], RZ ;  /* 0x00a000ff07006388 */ /* 0x000fe20000000c00 */
[----:B------:R-:W-:Y:S02]  /*2740*/  IADD3 R8, R184, 0x1000, RZ ;  /* 0x00001000b8087810 */ /* 0x000fe40007ffe0ff */
[----:B------:R-:W-:Y:S01]  /*2750*/  @!P6 IMAD R10, R5, c[0x0][0x198], RZ ;  /* 0x00006600050aea24 */ /* 0x000fe200078e02ff */
[----:B------:R-:W-:Y:S01]  /*2760*/  @!PT LDS RZ, [RZ] ;  /* 0x00000000fffff984 */ /* 0x000fe20000000800 */
[----:B------:R-:W-:Y:S01]  /*2770*/  @!PT LDS RZ, [RZ] ;  /* 0x00000000fffff984 */ /* 0x000fe20000000800 */
[----:B------:R-:W-:Y:S01]  /*2780*/  @!PT LDS RZ, [RZ] ;  /* 0x00000000fffff984 */ /* 0x000fe20000000800 */
[----:B------:R1:W-:Y:S01]  /*2790*/  @!P6 LDGSTS.E.BYPASS.LTC128B.128 [R7+0xa000], [R24.64] ;  /* 0x0a0000001807efae */ /* 0x0003e2000b901d46 */
[----:B------:R-:W-:Y:S02]  /*27a0*/  SEL R8, R8, R184, !P2 ;  /* 0x000000b808087207 */ /* 0x000fe40005000000 */
[----:B------:R-:W-:Y:S01]  /*27b0*/  @!P6 IMAD R10, R179, c[0x0][0x19c], R10 ;  /* 0x00006700b30aea24 */ /* 0x000fe200078e020a */
[----:B------:R-:W-:Y:S01]  /*27c0*/  @P5 STS.128 [R7+0xb000], RZ ;  /* 0x00b000ff07005388 */ /* 0x000fe20000000c00 */
[----:B------:R-:W-:-:S03]  /*27d0*/  SHF.L.U32 R217, R8, 0x1, RZ ;  /* 0x0000000108d97819 */ /* 0x000fc600000006ff */
        /* <DEDUP_REMOVED lines=14> */
[----:B------:R-:W0:Y:S04]  /*28c0*/  LDGDEPBAR ;  /* 0x00000000000079af */ /* 0x000e280000000000 */
[----:B------:R-:W-:Y:S01]  /*28d0*/  @P0 STS.128 [R7+0x4000], RZ ;  /* 0x004000ff07000388 */ /* 0x000fe20000000c00 */
[----:B--2---:R-:W-:-:S03]  /*28e0*/  @!P3 IMAD.MOV.U32 R22, RZ, RZ, R12 ;  /* 0x000000ffff16b224 */ /* 0x004fc600078e000c */
[----:B------:R-:W-:Y:S01]  /*28f0*/  @!PT LDS RZ, [RZ] ;  /* 0x00000000fffff984 */ /* 0x000fe20000000800 */
[----:B------:R-:W-:Y:S01]  /*2900*/  @!PT LDS RZ, [RZ] ;  /* 0x00000000fffff984 */ /* 0x000fe20000000800 */
[----:B------:R-:W-:Y:S01]  /*2910*/  @!PT LDS RZ, [RZ] ;  /* 0x00000000fffff984 */ /* 0x000fe20000000800 */
[----:B------:R1:W-:Y:S04]  /*2920*/  @!P0 LDGSTS.E.BYPASS.LTC128B.128 [R7+0x4000], [R228.64] ;  /* 0x04000000e4078fae */ /* 0x0003e8000b901d46 */
[----:B------:R-:W-:Y:S01]  /*2930*/  @P1 STS.128 [R7+0x5000], RZ ;  /* 0x005000ff07001388 */ /* 0x000fe20000000c00 */
[----:B---3--:R-:W-:-:S03]  /*2940*/  IMAD.IADD R21, R13, 0x1, R9 ;  /* 0x000000010d157824 */ /* 0x008fc600078e0209 */
[----:B------:R-:W-:Y:S01]  /*2950*/  @!PT LDS RZ, [RZ] ;  /* 0x00000000fffff984 */ /* 0x000fe20000000800 */
[----:B------:R-:W-:Y:S01]  /*2960*/  @!PT LDS RZ, [RZ] ;  /* 0x00000000fffff984 */ /* 0x000fe20000000800 */
[----:B------:R-:W-:Y:S01]  /*2970*/  @!PT LDS RZ, [RZ] ;  /* 0x00000000fffff984 */ /* 0x000fe20000000800 */
[----:B------:R2:W-:Y:S01]  /*2980*/  @!P1 LDGSTS.E.BYPASS.LTC128B.128 [R7+0x5000], [R16.64] ;  /* 0x0500000010079fae */ /* 0x0005e2000b901d46 */
[----:B------:R-:W-:Y:S02]  /*2990*/  @!P6 IMAD.MOV.U32 R20, RZ, RZ, R12 ;  /* 0x000000ffff14e224 */ /* 0x000fe400078e000c */
[--C-:B------:R-:W-:Y:S01]  /*29a0*/  @!P3 IMAD.MOV.U32 R23, RZ, RZ, R21.reuse ;  /* 0x000000ffff17b224 */ /* 0x100fe200078e0015 */
[----:B------:R-:W-:Y:S01]  /*29b0*/  @P0 STS [R217], RZ ;  /* 0x000000ffd9000388 */ /* 0x000fe20000000800 */
[----:B------:R-:W-:Y:S01]  /*29c0*/  @!P6 IMAD.WIDE.U32 R8, R179, c[0x0][0x198], R20 ;  /* 0x00006600b308ea25 */ /* 0x000fe200078e0014 */
[----:B----4-:R-:W-:Y:S02]  /*29d0*/  @!P5 MOV R18, R12 ;  /* 0x0000000c0012d202 */ /* 0x010fe40000000f00 */
[----:B------:R-:W-:Y:S01]  /*29e0*/  @P0 STS [R217+0x4], RZ ;  /* 0x000004ffd9000388 */ /* 0x000fe20000000800 */
[----:B------:R-:W-:Y:S02]  /*29f0*/  @!P6 IMAD.IADD R10, R9, 0x1, R10 ;  /* 0x00000001090ae824 */ /* 0x000fe400078e020a */
[----:B------:R-:W-:Y:S01]  /*2a00*/  @!P5 IMAD.MOV.U32 R19, RZ, RZ, R21 ;  /* 0x000000ffff13d224 */ /* 0x000fe200078e0015 */
[----:B------:R-:W-:Y:S01]  /*2a10*/  @P0 STS [R217+0x8], RZ ;  /* 0x000008ffd9000388 */ /* 0x000fe20000000800 */
[----:B------:R-:W-:-:S03]  /*2a20*/  @!P4 IMAD.MOV.U32 R20, RZ, RZ, R12 ;  /* 0x000000ffff14c224 */ /* 0x000fc600078e000c */
[----:B------:R-:W-:Y:S04]  /*2a30*/  @P0 STS [R217+0xc], RZ ;  /* 0x00000cffd9000388 */ /* 0x000fe80000000800 */
[----:B------:R-:W-:Y:S01]  /*2a40*/  @!PT LDS RZ, [RZ] ;  /* 0x00000000fffff984 */ /* 0x000fe20000000800 */
[----:B------:R-:W-:Y:S01]  /*2a50*/  @!PT LDS RZ, [RZ] ;  /* 0x00000000fffff984 */ /* 0x000fe20000000800 */
[----:B------:R-:W-:Y:S01]  /*2a60*/  @!PT LDS RZ, [RZ] ;  /* 0x00000000fffff984 */ /* 0x000fe20000000800 */
[----:B------:R3:W-:Y:S04]  /*2a70*/  @!P0 LDGSTS.E.BYPASS.LTC128B.128 [R217], [R230.64] ;  /* 0x00000000e6d98fae */ /* 0x0007e8000b901d46 */
[----:B------:R-:W-:Y:S01]  /*2a80*/  @P1 STS [R217+0x1000], RZ ;  /* 0x001000ffd9001388 */ /* 0x000fe20000000800 */
[----:B--2---:R-:W-:-:S03]  /*2a90*/  @!P6 LEA R16, P0, R8, c[0x0][0x168], 0x1 ;  /* 0x00005a000810ea11 */ /* 0x004fc600078008ff */
[----:B------:R-:W-:Y:S01]  /*2aa0*/  @P1 STS [R217+0x1004], RZ ;  /* 0x001004ffd9001388 */ /* 0x000fe20000000800 */
[----:B------:R-:W-:-:S03]  /*2ab0*/  @!P6 LEA.HI.X R17, R8, c[0x0][0x16c], R10, 0x1, P0 ;  /* 0x00005b000811ea11 */ /* 0x000fc600000f0c0a */
[----:B------:R-:W-:Y:S01]  /*2ac0*/  @P1 STS [R217+0x1008], RZ ;  /* 0x001008ffd9001388 */ /* 0x000fe20000000800 */
[----:B------:R-:W-:-:S03]  /*2ad0*/  @!P5 IADD3 R11, P0, R179, 0x20, RZ ;  /* 0x00000020b30bd810 */ /* 0x000fc60007f1e0ff */
[----:B------:R-:W-:Y:S01]  /*2ae0*/  @P1 STS [R217+0x100c], RZ ;  /* 0x00100cffd9001388 */ /* 0x000fe20000000800 */
[----:B------:R-:W-:Y:S01]  /*2af0*/  @!P5 IADD3.X R13, RZ, R5, RZ, P0, !PT ;  /* 0x00000005ff0dd210 */ /* 0x000fe200007fe4ff */
[----:B------:R-:W-:Y:S01]  /*2b00*/  @!P5 IMAD.WIDE.U32 R18, R11, c[0x0][0x198], R18 ;  /* 0x000066000b12da25 */ /* 0x000fe200078e0012 */
[----:B------:R-:W-:Y:S01]  /*2b10*/  @!P4 IADD3 R10, P0, R179, 0x40, RZ ;  /* 0x00000040b30ac810 */ /* 0x000fe20007f1e0ff */
[----:B------:R-:W-:Y:S01]  /*2b20*/  @!PT LDS RZ, [RZ] ;  /* 0x00000000fffff984 */ /* 0x000fe20000000800 */
[----:B------:R-:W-:Y:S01]  /*2b30*/  @!PT LDS RZ, [RZ] ;  /* 0x00000000fffff984 */ /* 0x000fe20000000800 */
[----:B------:R-:W-:Y:S01]  /*2b40*/  @!PT LDS RZ, [RZ] ;  /* 0x00000000fffff984 */ /* 0x000fe20000000800 */
[----:B------:R3:W-:Y:S02]  /*2b50*/  @!P1 LDGSTS.E.BYPASS.LTC128B.128 [R217+0x1000], [R14.64] ;  /* 0x010000000ed99fae */ /* 0x0007e4000b901d46 */
[----:B------:R-:W-:Y:S02]  /*2b60*/  @!P5 IMAD R13, R13, c[0x0][0x198], RZ ;  /* 0x000066000d0dda24 */ /* 0x000fe400078e02ff */
[----:B------:R-:W-:Y:S01]  /*2b70*/  @!P4 IMAD.X R9, RZ, RZ, R5, P0 ;  /* 0x000000ffff09c224 */ /* 0x000fe200000e0605 */
[----:B------:R-:W-:Y:S01]  /*2b80*/  @!P3 IADD3 R8, P0, R179, 0x60, RZ ;  /* 0x00000060b308b810 */ /* 0x000fe20007f1e0ff */
[----:B------:R-:W-:Y:S01]  /*2b90*/  @!P5 IMAD R13, R11, c[0x0][0x19c], R13 ;  /* 0x000067000b0dda24 */ /* 0x000fe200078e020d */
[----:B------:R-:W-:Y:S01]  /*2ba0*/  @P6 STS.128 [R7+0x6000], RZ ;  /* 0x006000ff07006388 */ /* 0x000fe20000000c00 */
[----:B------:R-:W-:-:S02]  /*2bb0*/  @!P4 IMAD R9, R9, c[0x0][0x198], RZ ;  /* 0x000066000909ca24 */ /* 0x000fc400078e02ff */
[----:B------:R-:W-:Y:S01]  /*2bc0*/  @!P3 IMAD.X R5, RZ, RZ, R5, P0 ;  /* 0x000000ffff05b224 */ /* 0x000fe200000e0605 */
[----:B------:R-:W-:Y:S01]  /*2bd0*/  @!P5 IADD3 R13, R19, R13, RZ ;  /* 0x0000000d130dd210 */ /* 0x000fe20007ffe0ff */
[C---:B------:R-:W-:Y:S01]  /*2be0*/  @!P4 IMAD R9, R10.reuse, c[0x0][0x19c], R9 ;  /* 0x000067000a09ca24 */ /* 0x040fe200078e0209 */
[----:B------:R-:W-:Y:S01]  /*2bf0*/  @!PT LDS RZ, [RZ] ;  /* 0x00000000fffff984 */ /* 0x000fe20000000800 */
[----:B------:R-:W-:Y:S01]  /*2c00*/  @!PT LDS RZ, [RZ] ;  /* 0x00000000fffff984 */ /* 0x000fe20000000800 */
[----:B------:R-:W-:Y:S01]  /*2c10*/  @!PT LDS RZ, [RZ] ;  /* 0x00000000fffff984 */ /* 0x000fe20000000800 */
[----:B------:R1:W-:Y:S01]  /*2c20*/  @!P6 LDGSTS.E.BYPASS.LTC128B.128 [R7+0x6000], [R16.64] ;  /* 0x060000001007efae */ /* 0x0003e2000b901d46 */
[----:B------:R-:W-:Y:S01]  /*2c30*/  @!P4 IMAD.WIDE.U32 R10, R10, c[0x0][0x198], R20 ;  /* 0x000066000a0aca25 */ /* 0x000fe200078e0014 */
[C---:B------:R-:W-:Y:S02]  /*2c40*/  @!P5 LEA R20, P0, R18.reuse, c[0x0][0x168], 0x1 ;  /* 0x00005a001214da11 */ /* 0x040fe400078008ff */
[----:B------:R-:W-:Y:S01]  /*2c50*/  @P5 STS.128 [R7+0x7000], RZ ;  /* 0x007000ff07005388 */ /* 0x000fe20000000c00 */
[----:B------:R-:W-:Y:S01]  /*2c60*/  @!P3 IMAD R5, R5, c[0x0][0x198], RZ ;  /* 0x000066000505ba24 */ /* 0x000fe200078e02ff */
[----:B------:R-:W-:Y:S01]  /*2c70*/  @!P5 LEA.HI.X R21, R18, c[0x0][0x16c], R13, 0x1, P0 ;  /* 0x00005b001215da11 */ /* 0x000fe200000f0c0d */
[----:B------:R-:W-:Y:S01]  /*2c80*/  @!P3 IMAD.WIDE.U32 R22, R8, c[0x0][0x198], R22 ;  /* 0x000066000816ba25 */ /* 0x000fe200078e0016 */
[----:B------:R-:W-:-:S03]  /*2c90*/  @!P4 IADD3 R9, R11, R9, RZ ;  /* 0x000000090b09c210 */ /* 0x000fc60007ffe0ff */
[----:B------:R-:W-:Y:S01]  /*2ca0*/  @!P3 IMAD R5, R8, c[0x0][0x19c], R5 ;  /* 0x000067000805ba24 */ /* 0x000fe200078e0205 */
[C---:B------:R-:W-:Y:S01]  /*2cb0*/  @!P4 LEA R8, P0, R10.reuse, c[0x0][0x168], 0x1 ;  /* 0x00005a000a08ca11 */ /* 0x040fe200078008ff */
[----:B------:R-:W-:Y:S01]  /*2cc0*/  @!PT LDS RZ, [RZ] ;  /* 0x00000000fffff984 */ /* 0x000fe20000000800 */
[----:B------:R-:W-:Y:S01]  /*2cd0*/  @!PT LDS RZ, [RZ] ;  /* 0x00000000fffff984 */ /* 0x000fe20000000800 */
[----:B------:R-:W-:Y:S01]  /*2ce0*/  @!PT LDS RZ, [RZ] ;  /* 0x00000000fffff984 */ /* 0x000fe20000000800 */
[----:B------:R1:W-:Y:S02]  /*2cf0*/  @!P5 LDGSTS.E.BYPASS.LTC128B.128 [R7+0x7000], [R20.64] ;  /* 0x070000001407dfae */ /* 0x0003e4000b901d46 */
[----:B------:R-:W-:Y:S01]  /*2d00*/  @!P3 IMAD.IADD R5, R23, 0x1, R5 ;  /* 0x000000011705b824 */ /* 0x000fe200078e0205 */
[----:B------:R-:W-:Y:S01]  /*2d10*/  @!P4 LEA.HI.X R9, R10, c[0x0][0x16c], R9, 0x1, P0 ;  /* 0x00005b000a09ca11 */ /* 0x000fe200000f0c09 */
[----:B------:R-:W-:Y:S01]  /*2d20*/  @P4 STS.128 [R7+0x8000], RZ ;  /* 0x008000ff07004388 */ /* 0x000fe20000000c00 */
[C---:B------:R-:W-:Y:S02]  /*2d30*/  @!P3 LEA R12, P0, R22.reuse, c[0x0][0x168], 0x1 ;  /* 0x00005a00160cba11 */ /* 0x040fe400078008ff */
[----:B------:R-:W-:Y:S01]  /*2d40*/  IADD3 R10, R183, 0x8, RZ ;  /* 0x00000008b70a7810 */ /* 0x000fe20007ffe0ff */
[----:B------:R-:W-:Y:S01]  /*2d50*/  @!PT LDS RZ, [RZ] ;  /* 0x00000000fffff984 */ /* 0x000fe20000000800 */
[----:B------:R-:W-:Y:S01]  /*2d60*/  @!PT LDS RZ, [RZ] ;  /* 0x00000000fffff984 */ /* 0x000fe20000000800 */
[----:B------:R-:W-:Y:S01]  /*2d70*/  @!PT LDS RZ, [RZ] ;  /* 0x00000000fffff984 */ /* 0x000fe20000000800 */
[----:B------:R2:W-:Y:S01]  /*2d80*/  @!P4 LDGSTS.E.BYPASS.LTC128B.128 [R7+0x8000], [R8.64] ;  /* 0x080000000807cfae */ /* 0x0005e2000b901d46 */
[----:B------:R-:W-:-:S02]  /*2d90*/  @!P3 LEA.HI.X R13, R22, c[0x0][0x16c], R5, 0x1, P0 ;  /* 0x00005b00160dba11 */ /* 0x000fc400000f0c05 */
[C---:B------:R-:W-:Y:S01]  /*2da0*/  IADD3 R5, R183.reuse, 0x28, RZ ;  /* 0x00000028b7057810 */ /* 0x040fe20007ffe0ff */
[----:B------:R1:W-:Y:S01]  /*2db0*/  @P3 STS.128 [R7+0x9000], RZ ;  /* 0x009000ff07003388 */ /* 0x0003e20000000c00 */
[-C--:B------:R-:W-:Y:S02]  /*2dc0*/  ISETP.GE.AND P4, PT, R183, R6.reuse, PT ;  /* 0x00000006b700720c */ /* 0x080fe40003f86270 */
[-C--:B------:R-:W-:Y:S01]  /*2dd0*/  ISETP.GE.AND P0, PT, R5, R6.reuse, PT ;  /* 0x000000060500720c */ /* 0x080fe20003f06270 */
[----:B------:R-:W-:Y:S01]  /*2de0*/  @!PT LDS RZ, [RZ] ;  /* 0x00000000fffff984 */ /* 0x000fe20000000800 */
[----:B------:R-:W-:Y:S01]  /*2df0*/  @!PT LDS RZ, [RZ] ;  /* 0x00000000fffff984 */ /* 0x000fe20000000800 */
[----:B------:R-:W-:Y:S01]  /*2e00*/  @!PT LDS RZ, [RZ] ;  /* 0x00000000fffff984 */ /* 0x000fe20000000800 */
[----:B------:R1:W-:Y:S01]  /*2e10*/  @!P3 LDGSTS.E.BYPASS.LTC128B.128 [R7+0x9000], [R12.64] ;  /* 0x090000000c07bfae */ /* 0x0003e2000b901d46 */
[----:B------:R-:W-:-:S03]  /*2e20*/  ISETP.GE.AND P3, PT, R10, R6, PT ;  /* 0x000000060a00720c */ /* 0x000fc60003f66270 */
[----:B------:R-:W0:Y:S08]  /*2e30*/  LDGDEPBAR ;  /* 0x00000000000079af */ /* 0x000e300000000000 */
[----:B--2---:R-:W-:-:S05]  /*2e40*/  @!P0 IMAD.WIDE R8, R5, 0x4, R232 ;  /* 0x0000000405088825 */ /* 0x004fca00078e02e8 */
[----:B------:R3:W5:Y:S01]  /*2e50*/  @!P0 LDG.E R214, [R8.64] ;  /* 0x0000000608d68981 */ /* 0x000762000c1e1900 */
[----:B-1----:R-:W-:Y:S01]  /*2e60*/  IADD3 R7, R183, 0x20, RZ ;  /* 0x00000020b7077810 */ /* 0x002fe20007ffe0ff */
[----:B------:R-:W-:-:S04]  /*2e70*/  DEPBAR.LE SB0, 0x1 ;  /* 0x000080400000791a */ /* 0x000fc80000000000 */
[----:B------:R-:W-:Y:S01]  /*2e80*/  ISETP.GE.AND P1, PT, R7, R6, PT ;  /* 0x000000060700720c */ /* 0x000fe20003f26270 */
[----:B------:R-:W-:-:S05]  /*2e90*/  IMAD.WIDE R6, R183, 0x4, R232 ;  /* 0x00000004b7067825 */ /* 0x000fca00078e02e8 */
[----:B------:R1:W5:Y:S04]  /*2ea0*/  @!P4 LDG.E R215, [R6.64] ;  /* 0x0000000606d7c981 */ /* 0x000368000c1e1900 */
[----:B------:R1:W5:Y:S04]  /*2eb0*/  @!P3 LDG.E R216, [R6.64+0x20] ;  /* 0x0000200606d8b981 */ /* 0x000368000c1e1900 */
[----:B------:R1:W5:Y:S04]  /*2ec0*/  @!P1 LDG.E R213, [R6.64+0x80] ;  /* 0x0000800606d59981 */ /* 0x000368000c1e1900 */
[----:B------:R-:W-:Y:S01]  /*2ed0*/  BAR.SYNC.DEFER_BLOCKING 0x0 ;  /* 0x0000000000007b1d */ /* 0x000fe20000010000 */
[----:B------:R-:W-:Y:S01]  /*2ee0*/  MOV R176, c[0x0][0x308] ;  /* 0x0000c20000b07a02 */ /* 0x000fe20000000f00 */
[----:B------:R-:W-:-:S05]  /*2ef0*/  IMAD.MOV.U32 R177, RZ, RZ, c[0x0][0x30c] ;  /* 0x0000c300ffb17624 */ /* 0x000fca00078e00ff */
[----:B-1----:R1:W2:Y:S01]  /*2f00*/  LDG.E.64 R6, [R176.64+0x8] ;  /* 0x00000806b0067981 */ /* 0x0022a2000c1e1b00 */
        /* <DEDUP_REMOVED lines=8> */
[----:B------:R-:W-:-:S03]  /*2f90*/  LOP3.LUT R5, R5, 0xfffffff0, RZ, 0xc0, !PT ;  /* 0xfffffff005057812 */ /* 0x000fc600078ec0ff */
[----:B------:R1:W1:Y:S04]  /*2fa0*/  LDSM.16.M88.4 R156, [R2+0xa000] ;  /* 0x00a00000029c783b */ /* 0x0002680000000200 */
[----:B------:R1:W1:Y:S01]  /*2fb0*/  LDSM.16.M88.4 R160, [R2+0xa800] ;  /* 0x00a8000002a0783b */ /* 0x0002620000000200 */
[----:B------:R-:W-:Y:S02]  /*2fc0*/  IMAD.IADD R5, R4, 0x1, -R5 ;  /* 0x0000000104057824 */ /* 0x000fe400078e0a05 */
[----:B------:R-:W-:-:S03]  /*2fd0*/  IMAD.SHL.U32 R210, R205, 0x10, RZ ;  /* 0x00000010cdd27824 */ /* 0x000fc600078e00ff */
[----:B------:R-:W-:Y:S02]  /*2fe0*/  SHF.R.S32.HI R0, RZ, 0x1f, R5 ;  /* 0x0000001fff007819 */ /* 0x000fe40000011405 */
[----:B------:R-:W-:Y:S02]  /*2ff0*/  SHF.L.U32 R211, R205, 0x3, RZ ;  /* 0x00000003cdd37819 */ /* 0x000fe400000006ff */
[----:B------:R-:W-:Y:S02]  /*3000*/  LEA.HI R0, R0, R5, RZ, 0x3 ;  /* 0x0000000500007211 */ /* 0x000fe400078f18ff */
[----:B------:R-:W-:Y:S01]  /*3010*/  IADD3 R204, R210, 0x20, RZ ;  /* 0x00000020d2cc7810 */ /* 0x000fe20007ffe0ff */
[----:B------:R-:W-:Y:S01]  /*3020*/  IMAD R4, R182, c[0x0][0x1c0], R201 ;  /* 0x00007000b6047a24 */ /* 0x000fe200078e02c9 */
[----:B------:R-:W-:Y:S02]  /*3030*/  LOP3.LUT R0, R0, 0xfffffff8, RZ, 0xc0, !PT ;  /* 0xfffffff800007812 */ /* 0x000fe400078ec0ff */
[----:B------:R-:W-:-:S02]  /*3040*/  IADD3 R203, R211, R204, RZ ;  /* 0x000000ccd3cb7210 */ /* 0x000fc40007ffe0ff */
[----:B------:R-:W-:Y:S01]  /*3050*/  SHF.L.U32 R4, R4, 0x5, RZ ;  /* 0x0000000504047819 */ /* 0x000fe200000006ff */
[----:B------:R-:W-:Y:S02]  /*3060*/  IMAD.IADD R0, R5, 0x1, -R0 ;  /* 0x0000000105007824 */ /* 0x000fe400078e0a00 */
[----:B------:R-:W-:Y:S01]  /*3070*/  IMAD.IADD R202, R211, 0x1, R203 ;  /* 0x00000001d3ca7824 */ /* 0x000fe200078e02cb */
[----:B------:R-:W-:Y:S01]  /*3080*/  SHF.R.S32.HI R227, RZ, 0x1f, R200 ;  /* 0x0000001fffe37819 */ /* 0x000fe200000114c8 */
[----:B------:R-:W-:Y:S01]  /*3090*/  IMAD.IADD R193, R195, 0x1, R221 ;  /* 0x00000001c3c17824 */ /* 0x000fe200078e02dd */
[----:B------:R-:W-:Y:S01]  /*30a0*/  IADD3 R167, R172, 0x1000, RZ ;  /* 0x00001000aca77810 */ /* 0x000fe20007ffe0ff */
[----:B------:R-:W-:Y:S01]  /*30b0*/  IMAD.IADD R226, R211, 0x1, R202 ;  /* 0x00000001d3e27824 */ /* 0x000fe200078e02ca */
[----:B------:R-:W-:Y:S02]  /*30c0*/  LOP3.LUT P0, RZ, R0, 0x2, RZ, 0xc0, !PT ;  /* 0x0000000200ff7812 */ /* 0x000fe4000780c0ff */
[----:B------:R-:W-:-:S02]  /*30d0*/  IADD3 R166, R171, 0x1000, RZ ;  /* 0x00001000aba67810 */ /* 0x000fc40007ffe0ff */
[----:B------:R-:W-:Y:S01]  /*30e0*/  MOV R165, 0x20 ;  /* 0x0000002000a57802 */ /* 0x000fe20000000f00 */
        /* <DEDUP_REMOVED lines=48> */
[----:B------:R-:W-:Y:S01]  /*33f0*/  IMAD.IADD R224, R211, 0x1, R225 ;  /* 0x00000001d3e07824 */ /* 0x000fe200078e02e1 */
[----:B------:R-:W-:-:S02]  /*3400*/  SEL R173, R173, 0xffffffc0, !P1 ;  /* 0xffffffc0adad7807 */ /* 0x000fc40004800000 */
[----:B------:R-:W-:Y:S02]  /*3410*/  IADD3 R0, R169, R165, RZ ;  /* 0x000000a5a9007210 */ /* 0x000fe40007ffe0ff */
[----:B--2---:R-:W-:Y:S02]  /*3420*/  IADD3 R200, P4, P3, R4, R6, R200 ;  /* 0x0000000604c87210 */ /* 0x004fe40007b9e0c8 */
[----:B------:R-:W-:-:S04]  /*3430*/  SHF.R.S32.HI R4, RZ, 0x1f, R4 ;  /* 0x0000001fff047819 */ /* 0x000fc80000011404 */
[----:B------:R-:W-:-:S04]  /*3440*/  IADD3.X R227, R4, R7, R227, P4, P3 ;  /* 0x0000000704e37210 */ /* 0x000fc800027e64e3 */
[----:B-1-34-:R-:W-:Y:S02]  /*3450*/  LOP3.LUT R227, R227, R176, RZ, 0x3c, !PT ;  /* 0x000000b0e3e37212 */ /* 0x01afe400078e3cff */
.L_x_1378:
[----:B------:R-:W0:Y:S01]  /*3460*/  LDGDEPBAR ;  /* 0x00000000000079af */ /* 0x000e220000000000 */
[----:B------:R-:W-:Y:S01]  /*3470*/  IMAD.MOV.U32 R4, RZ, RZ, R199 ;  /* 0x000000ffff047224 */ /* 0x000fe200078e00c7 */
[C---:B------:R-:W-:Y:S01]  /*3480*/  IADD3 R174, R167.reuse, R165, RZ ;  /* 0x000000a5a7ae7210 */ /* 0x040fe20007ffe0ff */
[----:B------:R-:W-:Y:S02]  /*3490*/  IMAD.MOV.U32 R5, RZ, RZ, R198 ;  /* 0x000000ffff057224 */ /* 0x000fe400078e00c6 */
[----:B------:R-:W-:Y:S01]  /*34a0*/  IMAD.IADD R124, R167, 0x1, R173 ;  /* 0x00000001a77c7824 */ /* 0x000fe200078e02ad */
[C---:B------:R-:W-:Y:S04]  /*34b0*/  LEA R4, P0, R183.reuse, R4, 0x2 ;  /* 0x00000004b7047211 */ /* 0x040fe800078010ff */
        /* <DEDUP_REMOVED lines=35> */
[----:B------:R-:W-:Y:S01]  /*36f0*/  IADD3 R112, R174, R173, RZ ;  /* 0x000000adae707210 */ /* 0x000fe20007ffe0ff */
        /* <DEDUP_REMOVED lines=14> */
[----:B------:R-:W-:Y:S01]  /*37e0*/  MOV R100, c[0x0][0x2e4] ;  /* 0x0000b90000647a02 */ /* 0x000fe20000000f00 */
[-C--:B-1----:R-:W-:Y:S08]  /*37f0*/  HMMA.16816.F32 R4, R104, R108.reuse, R4 ;  /* 0x0000006c6804723c */ /* 0x082ff00000001804 */
[C---:B--2---:R-:W-:Y:S08]  /*3800*/  HMMA.16816.F32 R8, R112.reuse, R108, R8 ;  /* 0x0000006c7008723c */ /* 0x044ff00000001808 */
[-C--:B------:R-:W-:Y:S08]  /*3810*/  HMMA.16816.F32 R12, R112, R110.reuse, R12 ;  /* 0x0000006e700c723c */ /* 0x080ff0000000180c */
[C---:B------:R-:W-:Y:S08]  /*3820*/  HMMA.16816.F32 R16, R104.reuse, R110, R16 ;  /* 0x0000006e6810723c */ /* 0x040ff00000001810 */
[-C--:B------:R-:W-:Y:S08]  /*3830*/  HMMA.16816.F32 R20, R104, R116.reuse, R20 ;  /* 0x000000746814723c */ /* 0x080ff00000001814 */
[C---:B------:R-:W-:Y:S08]  /*3840*/  HMMA.16816.F32 R24, R112.reuse, R116, R24 ;  /* 0x000000747018723c */ /* 0x040ff00000001818 */
[-C--:B------:R-:W-:Y:S07]  /*3850*/  HMMA.16816.F32 R28, R112, R118.reuse, R28 ;  /* 0x00000076701c723c */ /* 0x080fee000000181c */
[----:B------:R-:W-:Y:S01]  /*3860*/  IMAD.SHL.U32 R114, R218, 0x40, RZ ;  /* 0x00000040da727824 */ /* 0x000fe200078e00ff */
        /* <DEDUP_REMOVED lines=13> */
.L_x_1374:
        /* <DEDUP_REMOVED lines=16> */
[-C--:B------:R-:W-:Y:S02]  /*3a40*/  IMNMX R105, R105, R219.reuse, PT ;  /* 0x000000db69697217 */ /* 0x080fe40003800200 */
        /* <DEDUP_REMOVED lines=115> */
.L_x_1375:
[C---:B------:R-:W-:Y:S01]  /*4180*/  FSETP.NEU.FTZ.AND P0, PT, R215.reuse, -INF , PT ;  /* 0xff800000d700780b */ /* 0x040fe20003f1d000 */
[----:B------:R-:W-:Y:S01]  /*4190*/  FMUL.FTZ R100, R215, 1.4426950216293334961 ;  /* 0x3fb8aa3bd7647820 */ /* 0x000fe20000410000 */
[----:B------:R-:W-:Y:S01]  /*41a0*/  IADD3 R104, R177, 0x76cf5d0a, RZ ;  /* 0x76cf5d0ab1687810 */ /* 0x000fe20007ffe0ff */
[----:B------:R-:W-:Y:S01]  /*41b0*/  FMUL.FTZ R101, R216, 1.4426950216293334961 ;  /* 0x3fb8aa3bd8657820 */ /* 0x000fe20000410000 */
        /* <DEDUP_REMOVED lines=127> */
[--C-:B------:R-:W-:Y:S02]  /*49b0*/  LOP3.LUT R7, R105, R16, R5.reuse, 0x96, !PT ;  /* 0x0000001069077212 */ /* 0x100fe400078e9605 */
[----:B------:R-:W-:Y:S01]  /*49c0*/  ISETP.LE.U32.AND P3, PT, R12, UR4, PT ;  /* 0x000000040c007c0c */ /* 0x000fe2000bf63070 */
[----:B------:R-:W-:Y:S01]  /*49d0*/  IMAD.SHL.U32 R109, R172, 0x2, RZ ;  /* 0x00000002ac6d7824 */ /* 0x000fe200078e00ff */
[----:B------:R-:W-:Y:S02]  /*49e0*/  LOP3.LUT R5, R31, R106, R5, 0x96, !PT ;  /* 0x0000006a1f057212 */ /* 0x000fe400078e9605 */
[C---:B------:R-:W-:Y:S01]  /*49f0*/  LOP3.LUT R16, R30.reuse, 0xff, RZ, 0xc0, !PT ;  /* 0x000000ff1e107812 */ /* 0x040fe200078ec0ff */
[----:B------:R-:W-:Y:S01]  /*4a00*/  MUFU.EX2 R235, R21 ;  /* 0x0000001500eb7308 */ /* 0x000fe20000000800 */
[--C-:B----4-:R-:W-:Y:S01]  /*4a10*/  SHF.R.U32.HI R14, RZ, 0x18, R30.reuse ;  /* 0x00000018ff0e7819 */ /* 0x110fe2000001161e */
[----:B------:R-:W-:Y:S01]  /*4a20*/  IMAD.IADD R108, R109, 0x1, R165 ;  /* 0x000000016d6c7824 */ /* 0x000fe200078e02a5 */
        /* <DEDUP_REMOVED lines=151> */
[----:B------:R-:W-:Y:S01]  /*53a0*/  STS [R192+0xf000], R8 ;  /* 0x00f00008c0007388 */ /* 0x000fe20000000800 */
[----:B---3--:R-:W-:Y:S02]  /*53b0*/  F2FP.RELU.PACK_AB R4, R126, R112 ;  /* 0x000000707e04723e */ /* 0x008fe400000008ff */
[----:B-1----:R-:W-:Y:S02]  /*53c0*/  F2FP.RELU.PACK_AB R5, R117, R125 ;  /* 0x0000007d7505723e */ /* 0x002fe400000008ff */
[----:B----4-:R-:W-:Y:S02]  /*53d0*/  F2FP.RELU.PACK_AB R7, R242, R243 ;  /* 0x000000f3f207723e */ /* 0x010fe400000008ff */
[----:B------:R-:W-:Y:S03]  /*53e0*/  F2FP.RELU.PACK_AB R6, R235, R116 ;  /* 0x00000074eb06723e */ /* 0x000fe600000008ff */
[----:B------:R1:W-:Y:S04]  /*53f0*/  STS [R192+0xf400], R7 ;  /* 0x00f40007c0007388 */ /* 0x0003e80000000800 */
[----:B------:R2:W-:Y:S04]  /*5400*/  STS [R191+0xe000], R6 ;  /* 0x00e00006bf007388 */ /* 0x0005e80000000800 */
[----:B------:R3:W-:Y:S04]  /*5410*/  STS [R191+0xe400], R5 ;  /* 0x00e40005bf007388 */ /* 0x0007e80000000800 */
[----:B------:R4:W-:Y:S01]  /*5420*/  STS [R223+0xe000], R4 ;  /* 0x00e00004df007388 */ /* 0x0009e20000000800 */
[----:B-1----:R-:W-:Y:S02]  /*5430*/  F2FP.RELU.PACK_AB R7, R174, R234 ;  /* 0x000000eaae07723e */ /* 0x002fe400000008ff */
[----:B--2---:R-:W-:Y:S02]  /*5440*/  F2FP.RELU.PACK_AB R6, R129, R130 ;  /* 0x000000828106723e */ /* 0x004fe400000008ff */
[----:B---3--:R-:W-:Y:S02]  /*5450*/  F2FP.RELU.PACK_AB R5, R131, R114 ;  /* 0x000000728305723e */ /* 0x008fe400000008ff */
[----:B----4-:R-:W-:Y:S05]  /*5460*/  F2FP.RELU.PACK_AB R4, R113, R118 ;  /* 0x000000767104723e */ /* 0x010fea00000008ff */
[----:B------:R1:W-:Y:S04]  /*5470*/  STS [R223+0xe400], R4 ;  /* 0x00e40004df007388 */ /* 0x0003e80000000800 */
[----:B------:R-:W-:Y:S04]  /*5480*/  STS [R191+0xf000], R7 ;  /* 0x00f00007bf007388 */ /* 0x000fe80000000800 */
[----:B------:R-:W-:Y:S04]  /*5490*/  STS [R191+0xf400], R6 ;  /* 0x00f40006bf007388 */ /* 0x000fe80000000800 */
[----:B------:R-:W-:Y:S01]  /*54a0*/  STS [R223+0xf000], R5 ;  /* 0x00f00005df007388 */ /* 0x000fe20000000800 */
[----:B-1----:R-:W-:Y:S05]  /*54b0*/  F2FP.RELU.PACK_AB R4, R115, R128 ;  /* 0x000000807304723e */ /* 0x002fea00000008ff */
[----:B------:R-:W-:Y:S04]  /*54c0*/  STS [R223+0xf400], R4 ;  /* 0x00f40004df007388 */ /* 0x000fe80000000800 */
[----:B------:R-:W1:Y:S08]  /*54d0*/  LDSM.16.M88.4 R32, [R109+0x4000] ;  /* 0x004000006d20783b */ /* 0x000e700000000200 */
[----:B------:R2:W3:Y:S08]  /*54e0*/  LDSM.16.M88.4 R28, [R109+0x5000] ;  /* 0x005000006d1c783b */ /* 0x0004f00000000200 */
[----:B------:R-:W4:Y:S08]  /*54f0*/  LDSM.16.M88.4 R100, [R108+0x4000] ;  /* 0x004000006c64783b */ /* 0x000f300000000200 */
[----:B------:R3:W4:Y:S01]  /*5500*/  LDSM.16.M88.4 R104, [R108+0x5000] ;  /* 0x005000006c68783b */ /* 0x0007220000000200 */
[----:B--2---:R-:W-:Y:S01]  /*5510*/  IMAD.IADD R109, R109, 0x1, R173 ;  /* 0x000000016d6d7824 */ /* 0x004fe200078e02ad */
[-C--:B-1----:R-:W-:Y:S01]  /*5520*/  HMMA.16816.F32 R4, R32, R132.reuse, RZ ;  /* 0x000000842004723c */ /* 0x082fe200000018ff */
[----:B---3--:R-:W-:Y:S07]  /*5530*/  IMAD.IADD R108, R173, 0x1, R108 ;  /* 0x00000001ad6c7824 */ /* 0x008fee00078e026c */
        /* <DEDUP_REMOVED lines=41> */
[C---:B------:R-:W-:Y:S01]  /*57d0*/  FADD.FTZ R9, -R237.reuse, R9 ;  /* 0x00000009ed097221 */ /* 0x040fe20000010100 */
[----:B------:R-:W-:Y:S01]  /*57e0*/  FSETP.GE.FTZ.AND P2, PT, R246, RZ, PT ;  /* 0x000000fff600720b */ /* 0x000fe20003f56000 */
[C---:B------:R-:W-:Y:S01]  /*57f0*/  FADD.FTZ R14, -R236.reuse, R14 ;  /* 0x0000000eec0e7221 */ /* 0x040fe20000010100 */
[C---:B------:R-:W-:Y:S03]  /*5800*/  HMMA.16816.F32 R24, R108.reuse, R160, R24 ;  /* 0x000000a06c18723c */ /* 0x040fe60000001818 */
[----:B------:R-:W-:Y:S01]  /*5810*/  FADD.FTZ R15, -R236, R15 ;  /* 0x0000000fec0f7221 */ /* 0x000fe20000010100 */
[----:B------:R-:W-:Y:S01]  /*5820*/  FSEL R4, R4, R238, P0 ;  /* 0x000000ee04047208 */ /* 0x000fe20000000000 */
        /* <DEDUP_REMOVED lines=15> */
[----:B------:R-:W-:Y:S01]  /*5920*/  FADD.FTZ R26, -R236, R26 ;  /* 0x0000001aec1a7221 */ /* 0x000fe20000010100 */
        /* <DEDUP_REMOVED lines=111> */
.L_x_1376:
        /* <DEDUP_REMOVED lines=27> */
[----:B-1----:R-:W-:Y:S02]  /*61d0*/  IADD3 R100, R116, 0x4040, RZ ;  /* 0x0000404074647810 */ /* 0x002fe40007ffe0ff */
        /* <DEDUP_REMOVED lines=73> */
.L_x_1377:
        /* <DEDUP_REMOVED lines=60> */
[----:B------:R-:W-:Y:S03]  /*6a30*/  @P6 IMAD.WIDE R20, R20, 0x4, R232 ;  /* 0x0000000414146825 */ /* 0x000fe600078e02e8 */
        /* <DEDUP_REMOVED lines=37> */
[C---:B-1----:R-:W-:Y:S02]  /*6c90*/  LEA R20, P4, R202.reuse, R234, 0x2 ;  /* 0x000000eaca147211 */ /* 0x042fe400078810ff */
[-C--:B------:R-:W-:Y:S02]  /*6ca0*/  LEA.HI.X.SX32 R9, R225, R235.reuse, 0x2, P2 ;  /* 0x000000ebe1097211 */ /* 0x080fe400010f16ff */
[-C--:B------:R-:W-:Y:S02]  /*6cb0*/  LEA.HI.X.SX32 R21, R202, R235.reuse, 0x2, P4 ;  /* 0x000000ebca157211 */ /* 0x080fe400020f16ff */
[----:B------:R-:W-:Y:S02]  /*6cc0*/  ISETP.GT.AND P4, PT, R218, R194, PT ;  /* 0x000000c2da00720c */ /* 0x000fe40003f84270 */
[-C--:B--2---:R-:W-:Y:S02]  /*6cd0*/  LEA R6, P0, R204, R234.reuse, 0x2 ;  /* 0x000000eacc067211 */ /* 0x084fe400078010ff */
[-C--:B------:R-:W-:Y:S02]  /*6ce0*/  LEA R10, P3, R226, R234.reuse, 0x2 ;  /* 0x000000eae20a7211 */ /* 0x080fe400078610ff */
[-C--:B------:R-:W-:Y:S02]  /*6cf0*/  LEA.HI.X.SX32 R7, R204, R235.reuse, 0x2, P0 ;  /* 0x000000ebcc077211 */ /* 0x080fe400000f16ff */
[-C--:B---3--:R-:W-:Y:S02]  /*6d00*/  LEA.HI.X.SX32 R11, R226, R235.reuse, 0x2, P3 ;  /* 0x000000ebe20b7211 */ /* 0x088fe400018f16ff */
[C---:B------:R-:W-:Y:S01]  /*6d10*/  LEA R4, P0, R224.reuse, R234, 0x2 ;  /* 0x000000eae0047211 */ /* 0x040fe200078010ff */
[----:B------:R-:W-:Y:S01]  /*6d20*/  RED.E.ADD.F32.FTZ.RN.STRONG.GPU [R6.64], R14 ;  /* 0x0000000e0600798e */ /* 0x000fe2000c10e786 */
[----:B------:R-:W-:Y:S02]  /*6d30*/  @P6 IADD3 R199, P2, R199, -0x100, RZ ;  /* 0xffffff00c7c76810 */ /* 0x000fe40007f5e0ff */
[----:B------:R-:W-:Y:S01]  /*6d40*/  LEA.HI.X.SX32 R5, R224, R235, 0x2, P0 ;  /* 0x000000ebe0057211 */ /* 0x000fe200000f16ff */
[----:B------:R-:W-:Y:S01]  /*6d50*/  RED.E.ADD.F32.FTZ.RN.STRONG.GPU [R24.64], R15 ;  /* 0x0000000f1800798e */ /* 0x000fe2000c10e786 */
[----:B------:R-:W-:Y:S03]  /*6d60*/  @P6 IADD3.X R198, R198, -0x1, RZ, P2, !PT ;  /* 0xffffffffc6c66810 */ /* 0x000fe600017fe4ff */
        /* <DEDUP_REMOVED lines=42> */
[----:B------:R-:W-:Y:S02]  /*7010*/  @P6 IADD3 R5, P3, R232, -0x100, RZ ;  /* 0xffffff00e8056810 */ /* 0x000fe40007f7e0ff */
[----:B------:R-:W-:Y:S01]  /*7020*/  IADD3 R218, R218, -0x1, RZ ;  /* 0xffffffffdada7810 */ /* 0x000fe20007ffe0ff */
[----:B------:R-:W-:Y:S04]  /*7030*/  HMMA.16816.F32 R96, R8, R6, R96 ;  /* 0x000000060860723c */ /* 0x000fe80000001860 */
[----:B------:R-:W-:Y:S01]  /*7040*/  @P6 IADD3.X R4, R233, -0x1, RZ, P3, !PT ;  /* 0xffffffffe9046810 */ /* 0x000fe20001ffe4ff */
[----:B------:R-:W-:Y:S02]  /*7050*/  @P6 IMAD.MOV.U32 R232, RZ, RZ, R5 ;  /* 0x000000ffffe86224 */ /* 0x000fe400078e0005 */
        /* <DEDUP_REMOVED lines=138> */
[----:B-1----:R-:W-:Y:S01]  /*7900*/  @P0 IMAD.WIDE.U32 R36, R35, c[0x0][0x3a0], RZ ;  /* 0x0000e80023240a25 */ /* 0x002fe200078e00ff */
        /* <DEDUP_REMOVED lines=18> */
.L_x_1379:
        /* <DEDUP_REMOVED lines=13> */
.L_x_1380:
[----:B------:R-:W-:Y:S01]  /*7b00*/  BAR.SYNC.DEFER_BLOCKING 0x0 ;  /* 0x0000000000007b1d */ /* 0x000fe20000010000 */
[----:B------:R-:W-:Y:S01]  /*7b10*/  SHF.R.S32.HI R34, RZ, 0x1f, R195 ;  /* 0x0000001fff227819 */ /* 0x000fe200000114c3 */
[----:B------:R-:W-:Y:S01]  /*7b20*/  IMAD R219, R185, -0x80, R219 ;  /* 0xffffff80b9db7824 */ /* 0x000fe200078e02db */
[----:B------:R-:W-:Y:S02]  /*7b30*/  SHF.R.S32.HI R41, RZ, 0x1f, R180 ;  /* 0x0000001fff297819 */ /* 0x000fe400000114b4 */
[----:B--2---:R-:W-:Y:S01]  /*7b40*/  MOV R40, R180 ;  /* 0x000000b400287202 */ /* 0x004fe20000000f00 */
[----:B------:R-:W-:Y:S01]  /*7b50*/  IMAD R37, R34, c[0x0][0x3a0], RZ ;  /* 0x0000e80022257a24 */ /* 0x000fe200078e02ff */
[----:B------:R-:W-:Y:S01]  /*7b60*/  ISETP.GE.AND P4, PT, R179, R219, PT ;  /* 0x000000dbb300720c */ /* 0x000fe20003f86270 */
[----:B------:R-:W-:Y:S01]  /*7b70*/  BSSY B0, `(.L_x_1381) ;  /* 0x000001d000007945 */ /* 0x000fe20003800000 */
[----:B------:R-:W-:Y:S01]  /*7b80*/  SHF.R.S32.HI R33, RZ, 0x1f, R201 ;  /* 0x0000001fff217819 */ /* 0x000fe200000114c9 */
[----:B------:R-:W-:-:S04]  /*7b90*/  IMAD.WIDE.U32 R38, R195, c[0x0][0x3a0], R40 ;  /* 0x0000e800c3267a25 */ /* 0x000fc800078e0028 */
[----:B------:R-:W-:Y:S01]  /*7ba0*/  IMAD R37, R195, c[0x0][0x3a4], R37 ;  /* 0x0000e900c3257a24 */ /* 0x000fe200078e0225 */
[----:B------:R-:W-:Y:S01]  /*7bb0*/  IADD3 R42, P0, R36, R38, RZ ;  /* 0x00000026242a7210 */ /* 0x000fe20007f1e0ff */
[----:B------:R-:W-:-:S03]  /*7bc0*/  IMAD R36, R33, c[0x0][0x3b8], RZ ;  /* 0x0000ee0021247a24 */ /* 0x000fc600078e02ff */
[----:B------:R-:W-:Y:S01]  /*7bd0*/  IADD3.X R43, R35, R39, R37, P0, !PT ;  /* 0x00000027232b7210 */ /* 0x000fe200007fe425 */
[C---:B------:R-:W-:Y:S01]  /*7be0*/  IMAD R36, R201.reuse, c[0x0][0x3bc], R36 ;  /* 0x0000ef00c9247a24 */ /* 0x040fe200078e0224 */
[----:B------:R-:W-:Y:S01]  /*7bf0*/  SHF.R.S32.HI R35, RZ, 0x1f, R179 ;  /* 0x0000001fff237819 */ /* 0x000fe200000114b3 */
[----:B------:R1:W2:Y:S02]  /*7c00*/  LDS.128 R28, [R122+0x7000] ;  /* 0x007000007a1c7984 */ /* 0x0002a40000000c00 */
[----:B------:R-:W-:Y:S02]  /*7c10*/  IMAD.WIDE.U32 R42, R201, c[0x0][0x3b8], R42 ;  /* 0x0000ee00c92a7a25 */ /* 0x000fe400078e002a */
[----:B------:R1:W3:Y:S03]  /*7c20*/  LDS.128 R24, [R122+0x8000] ;  /* 0x008000007a187984 */ /* 0x0002e60000000c00 */
[----:B------:R-:W-:Y:S01]  /*7c30*/  IADD3 R36, R36, R43, RZ ;  /* 0x0000002b24247210 */ /* 0x000fe20007ffe0ff */
[----:B------:R1:W4:Y:S04]  /*7c40*/  LDS.128 R20, [R122+0x9000] ;  /* 0x009000007a147984 */ /* 0x0003280000000c00 */
        /* <DEDUP_REMOVED lines=15> */
.L_x_1382:
[----:B------:R-:W-:Y:S05]  /*7d40*/  BSYNC B0 ;  /* 0x0000000000007941 */ /* 0x000fea0003800000 */
.L_x_1381:
[----:B------:R-:W-:Y:S01]  /*7d50*/  IADD3 R37, R179, 0x20, RZ ;  /* 0x00000020b3257810 */ /* 0x000fe20007ffe0ff */
[----:B------:R-:W-:Y:S03]  /*7d60*/  BSSY B0, `(.L_x_1383) ;  /* 0x000000e000007945 */ /* 0x000fe60003800000 */
[----:B------:R-:W-:-:S13]  /*7d70*/  ISETP.GE.AND P3, PT, R37, R219, PT ;  /* 0x000000db2500720c */ /* 0x000fda0003f66270 */
        /* <DEDUP_REMOVED lines=12> */
.L_x_1384:
[----:B------:R-:W-:Y:S05]  /*7e40*/  BSYNC B0 ;  /* 0x0000000000007941 */ /* 0x000fea0003800000 */
.L_x_1383:
[----:B-12---:R-:W-:Y:S01]  /*7e50*/  IADD3 R28, R179, 0x40, RZ ;  /* 0x00000040b31c7810 */ /* 0x006fe20007ffe0ff */
        /* <DEDUP_REMOVED lines=14> */
.L_x_1386:
[----:B------:R-:W-:Y:S05]  /*7f40*/  BSYNC B0 ;  /* 0x0000000000007941 */ /* 0x000fea0003800000 */
.L_x_1385:
[----:B-1-3--:R-:W-:Y:S01]  /*7f50*/  IADD3 R24, R179, 0x60, RZ ;  /* 0x00000060b3187810 */ /* 0x00afe20007ffe0ff */
        /* <DEDUP_REMOVED lines=14> */
.L_x_1388:
[----:B------:R-:W-:Y:S05]  /*8040*/  BSYNC B0 ;  /* 0x0000000000007941 */ /* 0x000fea0003800000 */
.L_x_1387:
        /* <DEDUP_REMOVED lines=20> */
.L_x_1390:
[----:B------:R-:W-:Y:S05]  /*8190*/  BSYNC B0 ;  /* 0x0000000000007941 */ /* 0x000fea0003800000 */
.L_x_1389:
        /* <DEDUP_REMOVED lines=13> */
.L_x_1392:
[----:B------:R-:W-:Y:S05]  /*8270*/  BSYNC B0 ;  /* 0x0000000000007941 */ /* 0x000fea0003800000 */
.L_x_1391:
        /* <DEDUP_REMOVED lines=13> */
.L_x_1394:
[----:B------:R-:W-:Y:S05]  /*8350*/  BSYNC B0 ;  /* 0x0000000000007941 */ /* 0x000fea0003800000 */
.L_x_1393:
        /* <DEDUP_REMOVED lines=12> */
.L_x_1373:
[----:B------:R-:W-:Y:S05]  /*8420*/  BSYNC B1 ;  /* 0x0000000000017941 */ /* 0x000fea0003800000 */
.L_x_1351:
        /* <DEDUP_REMOVED lines=9> */
.L_x_1395:
[----:B------:R-:W-:Y:S05]  /*84c0*/  EXIT ;  /* 0x000000000000794d */ /* 0x000fea0003800000 */
.L_x_1397:
        /* <DEDUP_REMOVED lines=11> */
.L_x_2476:


//--------------------- .text._ZN5flash44flash_bwd_dq_dk_dv_loop_seqk_parallel_kernelI23Flash_bwd_kernel_traitsILi64ELi64ELi128ELi8ELi2ELi4ELi4ELb1ELb0EN7cutlass6half_tE19Flash_kernel_traitsILi64ELi64ELi128ELi8ES3_EELb0ELb0ELb1ELb0ELb0ELb1ELb1EEEvNS_16Flash_bwd_paramsE --------------------------
	.section	.text._ZN5flash44flash_bwd_dq_dk_dv_loop_seqk_parallel_kernelI23Flash_bwd_kernel_traitsILi64ELi64ELi128ELi8ELi2ELi4ELi4ELb1ELb0EN7cutlass6half_tE19Flash_kernel_traitsILi64ELi64ELi128ELi8ES3_EELb0ELb0ELb1ELb0ELb0ELb1ELb1EEEvNS_16Flash_bwd_paramsE,"ax",@progbits
	.sectioninfo	@"SHI_REGISTERS=255"
	.align	128
        .global         _ZN5flash44flash_bwd_dq_dk_dv_loop_seqk_parallel_kernelI23Flash_bwd_kernel_traitsILi64ELi64ELi128ELi8ELi2ELi4ELi4ELb1ELb0EN7cutlass6half_tE19Flash_kernel_traitsILi64ELi64ELi128ELi8ES3_EELb0ELb0ELb1ELb0ELb0ELb1ELb1EEEvNS_16Flash_bwd_paramsE
        .type           _ZN5flash44flash_bwd_dq_dk_dv_loop_seqk_parallel_kernelI23Flash_bwd_kernel_traitsILi64ELi64ELi128ELi8ELi2ELi4ELi4ELb1ELb0EN7cutlass6half_tE19Flash_kernel_traitsILi64ELi64ELi128ELi8ES3_EELb0ELb0ELb1ELb0ELb0ELb1ELb1EEEvNS_16Flash_bwd_paramsE,@function
        .size           _ZN5flash44flash_bwd_dq_dk_dv_loop_seqk_parallel_kernelI23Flash_bwd_kernel_traitsILi64ELi64ELi128ELi8ELi2ELi4ELi4ELb1ELb0EN7cutlass6half_tE19Flash_kernel_traitsILi64ELi64ELi128ELi8ES3_EELb0ELb0ELb1ELb0ELb0ELb1ELb1EEEvNS_16Flash_bwd_paramsE,(.L_x_2477 - _ZN5flash44flash_bwd_dq_dk_dv_loop_seqk_parallel_kernelI23Flash_bwd_kernel_traitsILi64ELi64ELi128ELi8ELi2ELi4ELi4ELb1ELb0EN7cutlass6half_tE19Flash_kernel_traitsILi64ELi64ELi128ELi8ES3_EELb0ELb0ELb1ELb0ELb0ELb1ELb1EEEvNS_16Flash_bwd_paramsE)
        .other          _ZN5flash44flash_bwd_dq_dk_dv_loop_seqk_parallel_kernelI23Flash_bwd_kernel_traitsILi64ELi64ELi128ELi8ELi2ELi4ELi4ELb1ELb0EN7cutlass6half_tE19Flash_kernel_traitsILi64ELi64ELi128ELi8ES3_EELb0ELb0ELb1ELb0ELb0ELb1ELb1EEEvNS_16Flash_bwd_paramsE,@"STO_CUDA_ENTRY STV_DEFAULT"
_ZN5flash44flash_bwd_dq_dk_dv_loop_seqk_parallel_kernelI23Flash_bwd_kernel_traitsILi64ELi64ELi128ELi8ELi2ELi4ELi4ELb1ELb0EN7cutlass6half_tE19Flash_kernel_traitsILi64ELi64ELi128ELi8ES3_EELb0ELb0ELb1ELb0ELb0ELb1ELb1EEEvNS_16Flash_bwd_paramsE:
.text._ZN5flash44flash_bwd_dq_dk_dv_loop_seqk_parallel_kernelI23Flash_bwd_kernel_traitsILi64ELi64ELi128ELi8ELi2ELi4ELi4ELb1ELb0EN7cutlass6half_tE19Flash_kernel_traitsILi64ELi64ELi128ELi8ES3_EELb0ELb0ELb1ELb0ELb0ELb1ELb1EEEvNS_16Flash_bwd_paramsE:
        /* <DEDUP_REMOVED lines=33> */
[CC--:B------:R-:W-:Y:S01]  /*0210*/  LEA.HI R5, R7.reuse, R14.reuse, RZ, 0x4 ;  /* 0x0000000e07057211 */ /* 0x0c0fe200078f20ff */
[----:B------:R-:W-:Y:S01]  /*0220*/  ULDC UR18, c[0x0][0x224] ;  /* 0x0000890000127ab9 */ /* 0x000fe20000000800 */
[--C-:B------:R-:W-:Y:S01]  /*0230*/  SHF.R.S32.HI R3, RZ, 0x5, R4.reuse ;  /* 0x00000005ff037819 */ /* 0x100fe20000011404 */
[----:B------:R-:W-:Y:S01]  /*0240*/  IMAD.U32 R6, RZ, RZ, UR17 ;  /* 0x00000011ff067e24 */ /* 0x000fe2000f8e00ff */
[----:B------:R-:W-:Y:S01]  /*0250*/  SHF.R.S32.HI R0, RZ, 0x1f, R4 ;  /* 0x0000001fff007819 */ /* 0x000fe20000011404 */
[----:B------:R-:W-:Y:S01]  /*0260*/  UIMAD UR61, UR61, UR13, URZ ;  /* 0x0000000d3d3d72a4 */ /* 0x000fe2000f8e023f */
[-C--:B------:R-:W-:Y:S01]  /*0270*/  LEA.HI R2, R4, R3.reuse, RZ, 0x1 ;  /* 0x0000000304027211 */ /* 0x080fe200078f08ff */
[----:B---3--:R-:W-:Y:S01]  /*0280*/  @UP5 UIMAD UR13, UR46, UR12, URZ ;  /* 0x0000000c2e0d52a4 */ /* 0x008fe2000f8e023f */
[----:B------:R-:W-:Y:S01]  /*0290*/  LEA.HI R0, R0, R3, RZ, 0x2 ;  /* 0x0000000300007211 */ /* 0x000fe200078f10ff */
[----:B------:R-:W-:Y:S01]  /*02a0*/  USHF.R.S32.HI UR5, URZ, 0x1f, UR18 ;  /* 0x0000001f3f057899 */ /* 0x000fe20008011412 */
[----:B------:R-:W-:Y:S01]  /*02b0*/  LOP3.LUT R2, R2, 0xfffffffe, RZ, 0xc0, !PT ;  /* 0xfffffffe02027812 */ /* 0x000fe200078ec0ff */
[----:B------:R-:W-:Y:S01]  /*02c0*/  ULDC UR16, c[0x0][0x224] ;  /* 0x0000890000107ab9 */ /* 0x000fe20000000800 */
[----:B------:R-:W-:Y:S01]  /*02d0*/  LOP3.LUT R0, R0, 0xfffffffc, RZ, 0xc0, !PT ;  /* 0xfffffffc00007812 */ /* 0x000fe200078ec0ff */
[----:B------:R-:W-:Y:S01]  /*02e0*/  ULDC.U8 UR11, c[0x0][0x3d0] ;  /* 0x0000f400000b7ab9 */ /* 0x000fe20000000000 */
[----:B------:R-:W-:Y:S01]  /*02f0*/  LEA.HI R16, R7, R14, RZ, 0x2 ;  /* 0x0000000e07107211 */ /* 0x000fe200078f10ff */
[C---:B------:R-:W-:Y:S01]  /*0300*/  IMAD.IADD R12, R3.reuse, 0x1, -R2 ;  /* 0x00000001030c7824 */ /* 0x040fe200078e0a02 */
[----:B------:R-:W-:Y:S01]  /*0310*/  SHF.R.S32.HI R2, RZ, 0x4, R5 ;  /* 0x00000004ff027819 */ /* 0x000fe20000011405 */
[----:B------:R-:W-:Y:S01]  /*0320*/  IMAD.IADD R174, R3, 0x1, -R0 ;  /* 0x0000000103ae7824 */ /* 0x000fe200078e0a00 */
[--C-:B------:R-:W-:Y:S01]  /*0330*/  SHF.R.S32.HI R8, RZ, 0x2, R16.reuse ;  /* 0x00000002ff087819 */ /* 0x100fe20000011410 */
[----:B------:R-:W-:Y:S01]  /*0340*/  UISETP.NE.AND UP6, UPT, UR11, URZ, UPT ;  /* 0x0000003f0b00728c */ /* 0x000fe2000bfc5270 */
[----:B------:R-:W-:Y:S01]  /*0350*/  LEA.HI R0, R5, R2, RZ, 0x1 ;  /* 0x0000000205007211 */ /* 0x000fe200078f08ff */
[----:B------:R-:W-:Y:S01]  /*0360*/  UIMAD.WIDE.U32 UR10, UR46, UR18, URZ ;  /* 0x000000122e0a72a5 */ /* 0x000fe2000f8e003f */
[----:B------:R-:W-:Y:S01]  /*0370*/  SHF.R.S32.HI R3, RZ, 0x1f, R16 ;  /* 0x0000001fff037819 */ /* 0x000fe20000011410 */
[----:B------:R-:W-:Y:S01]  /*0380*/  ULDC UR15, c[0x0][0x1c0] ;  /* 0x00007000000f7ab9 */ /* 0x000fe20000000800 */
[----:B------:R-:W-:Y:S01]  /*0390*/  LOP3.LUT R0, R0, 0xfffffffe, RZ, 0xc0, !PT ;  /* 0xfffffffe00007812 */ /* 0x000fe200078ec0ff */
[----:B------:R-:W-:Y:S01]  /*03a0*/  USHF.L.U32 UR25, UR61, 0x4, URZ ;  /* 0x000000043d197899 */ /* 0x000fe2000800063f */
[----:B------:R-:W-:Y:S01]  /*03b0*/  LEA.HI R15, R7, R14, RZ, 0x3 ;  /* 0x0000000e070f7211 */ /* 0x000fe200078f18ff */
[----:B------:R-:W-:Y:S01]  /*03c0*/  IMAD.U32 R18, RZ, RZ, UR10 ;  /* 0x0000000aff127e24 */ /* 0x000fe2000f8e00ff */
[----:B------:R-:W-:Y:S01]  /*03d0*/  USHF.L.U32 UR19, UR61, 0x3, URZ ;  /* 0x000000033d137899 */ /* 0x000fe2000800063f */
[----:B------:R-:W-:Y:S01]  /*03e0*/  IMAD.IADD R10, R2, 0x1, -R0 ;  /* 0x00000001020a7824 */ /* 0x000fe200078e0a00 */
[----:B------:R-:W-:Y:S01]  /*03f0*/  LEA.HI R0, R3, R8, RZ, 0x3 ;  /* 0x0000000803007211 */ /* 0x000fe200078f18ff */
[----:B------:R-:W-:Y:S01]  /*0400*/  UIADD3 UR24, UR25, 0x20, URZ ;  /* 0x0000002019187890 */ /* 0x000fe2000fffe03f */
[----:B------:R-:W-:Y:S01]  /*0410*/  LOP3.LUT R3, R4, 0xffffffe0, RZ, 0xc0, !PT ;  /* 0xffffffe004037812 */ /* 0x000fe200078ec0ff */
[----:B------:R-:W-:Y:S01]  /*0420*/  USHF.L.U32 UR60, UR61, 0x6, URZ ;  /* 0x000000063d3c7899 */ /* 0x000fe2000800063f */
        /* <DEDUP_REMOVED lines=9> */
[----:B------:R-:W-:Y:S01]  /*04c0*/  UIMAD UR4, UR46, UR7, UR51 ;  /* 0x000000072e0472a4 */ /* 0x000fe2000f8e0233 */
[----:B------:R-:W-:Y:S01]  /*04d0*/  IMAD.U32 R19, RZ, RZ, UR11 ;  /* 0x0000000bff137e24 */ /* 0x000fe2000f8e00ff */
[----:B------:R-:W-:Y:S01]  /*04e0*/  USHF.R.S32.HI UR7, URZ, 0x1f, UR51 ;  /* 0x0000001f3f077899 */ /* 0x000fe20008011433 */
[----:B------:R-:W-:Y:S01]  /*04f0*/  LEA.HI R17, R2, R0, RZ, 0x2 ;  /* 0x0000000002117211 */ /* 0x000fe200078f10ff */
[----:B------:R1:W-:Y:S01]  /*0500*/  STL [R1+0x20], R3 ;  /* 0x0000200301007387 */ /* 0x0003e20000100800 */
[----:B------:R-:W-:Y:S01]  /*0510*/  LOP3.LUT R0, R15, 0xfffffff8, RZ, 0xc0, !PT ;  /* 0xfffffff80f007812 */ /* 0x000fe200078ec0ff */
[----:B------:R-:W-:Y:S01]  /*0520*/  UIADD3 UR21, UR19, UR22, URZ ;  /* 0x0000001613157290 */ /* 0x000fe2000fffe03f */
[----:B------:R-:W-:Y:S01]  /*0530*/  LOP3.LUT R2, R5, 0xfffffff0, RZ, 0xc0, !PT ;  /* 0xfffffff005027812 */ /* 0x000fe200078ec0ff */
[----:B------:R2:W-:Y:S01]  /*0540*/  STL [R1+0x1c], R6 ;  /* 0x00001c0601007387 */ /* 0x0005e20000100800 */
[----:B------:R-:W-:Y:S01]  /*0550*/  ULDC UR57, c[0x0][0x2e8] ;  /* 0x0000ba0000397ab9 */ /* 0x000fe20000000800 */
[C---:B------:R-:W-:Y:S01]  /*0560*/  IMAD.IADD R0, R14.reuse, 0x1, -R0 ;  /* 0x000000010e007824 */ /* 0x040fe200078e0a00 */
[----:B------:R-:W-:Y:S01]  /*0570*/  UIADD3 UR20, UR19, UR21, URZ ;  /* 0x0000001513147290 */ /* 0x000fe2000fffe03f */
[----:B------:R-:W-:Y:S01]  /*0580*/  IMAD.IADD R2, R14, 0x1, -R2 ;  /* 0x000000010e027824 */ /* 0x000fe200078e0a02 */
[----:B------:R-:W-:Y:S01]  /*0590*/  UIMAD.WIDE.U32 UR58, UR52, UR10, URZ ;  /* 0x0000000a343a72a5 */ /* 0x000fe2000f8e003f */
        /* <DEDUP_REMOVED lines=25> */
[----:B------:R-:W-:Y:S02]  /*0730*/  IMAD.IADD R13, R2, 0x1, -R3 ;  /* 0x00000001020d7824 */ /* 0x000fe400078e0a03 */
[----:B------:R-:W-:Y:S02]  /*0740*/  IMAD.SHL.U32 R2, R174, 0x10, RZ ;  /* 0x00000010ae027824 */ /* 0x000fe400078e00ff */
[----:B------:R-:W-:Y:S01]  /*0750*/  IMAD.U32 R3, RZ, RZ, UR6 ;  /* 0x00000006ff037e24 */ /* 0x000fe2000f8e00ff */
[----:B------:R-:W-:Y:S01]  /*0760*/  LOP3.LUT R3, R8, 0x1, RZ, 0xc0, !PT ;  /* 0x0000000108037812 */ /* 0x000fe200078ec0ff */
[----:B------:R-:W-:Y:S01]  /*0770*/  USHF.L.U32 UR6, UR46, 0x7, URZ ;  /* 0x000000072e067899 */ /* 0x000fe2000800063f */
[----:B--2---:R-:W-:Y:S02]  /*0780*/  LOP3.LUT R6, R0, 0x30, R2, 0xf8, !PT ;  /* 0x0000003000067812 */ /* 0x004fe400078ef802 */
[----:B------:R-:W-:-:S02]  /*0790*/  SHF.R.U32.HI R0, RZ, 0x3, R0 ;  /* 0x00000003ff007819 */ /* 0x000fc40000011600 */
[----:B------:R-:W-:Y:S01]  /*07a0*/  ISETP.NE.U32.AND P0, PT, R3, 0x1, PT ;  /* 0x000000010300780c */ /* 0x000fe20003f05070 */
[----:B------:R-:W-:Y:S01]  /*07b0*/  IMAD.U32 R18, RZ, RZ, UR6 ;  /* 0x00000006ff127e24 */ /* 0x000fe2000f8e00ff */
[----:B------:R-:W-:Y:S01]  /*07c0*/  LOP3.LUT R176, R176, R0, RZ, 0x3c, !PT ;  /* 0x00000000b0b07212 */ /* 0x000fe200078e3cff */
[----:B------:R-:W-:Y:S01]  /*07d0*/  USHF.R.S32.HI UR6, URZ, 0x1f, UR46 ;  /* 0x0000001f3f067899 */ /* 0x000fe2000801142e */
[----:B------:R-:W-:Y:S02]  /*07e0*/  LOP3.LUT R3, R6, 0x8, R15, 0xf8, !PT ;  /* 0x0000000806037812 */ /* 0x000fe400078ef80f */
[----:B------:R-:W-:Y:S02]  /*07f0*/  R2P PR, R8, 0x6 ;  /* 0x0000000608007804 */ /* 0x000fe40000000000 */
[----:B------:R-:W-:Y:S01]  /*0800*/  SEL R193, R193, 0x10, !P0 ;  /* 0x00000010c1c17807 */ /* 0x000fe20004000000 */
[----:B------:R-:W-:Y:S01]  /*0810*/  IMAD.U32 R6, RZ, RZ, UR6 ;  /* 0x00000006ff067e24 */ /* 0x000fe2000f8e00ff */
[----:B------:R-:W-:Y:S01]  /*0820*/  @!UP5 UIMAD UR6, UR46, UR15, UR51 ;  /* 0x0000000f2e06d2a4 */ /* 0x000fe2000f8e0233 */
[----:B-1----:R-:W-:-:S04]  /*0830*/  LEA.HI R4, R7, R14, RZ, 0x6 ;  /* 0x0000000e07047211 */ /* 0x002fc800078f30ff */
[----:B------:R-:W-:-:S05]  /*0840*/  SHF.R.S32.HI R4, RZ, 0x6, R4 ;  /* 0x00000006ff047819 */ /* 0x000fca0000011404 */
[----:B------:R-:W-:Y:S01]  /*0850*/  IMAD R2, R4, 0x800, R5 ;  /* 0x0000080004027824 */ /* 0x000fe200078e0205 */
[----:B------:R-:W-:Y:S01]  /*0860*/  LOP3.LUT R5, R5, R3, R0, 0xf6, !PT ;  /* 0x0000000305057212 */ /* 0x000fe200078ef600 */
[----:B------:R-:W-:Y:S01]  /*0870*/  IMAD.U32 R3, RZ, RZ, UR13 ;  /* 0x0000000dff037e24 */ /* 0x000fe2000f8e00ff */
[----:B------:R-:W-:Y:S01]  /*0880*/  LOP3.LUT R0, R16, 0x7ffffffc, RZ, 0xc0, !PT ;  /* 0x7ffffffc10007812 */ /* 0x000fe200078ec0ff */
[----:B------:R-:W-:Y:S02]  /*0890*/  IMAD.IADD R176, R2, 0x1, R176 ;  /* 0x0000000102b07824 */ /* 0x000fe400078e02b0 */
[----:B------:R-:W-:Y:S01]  /*08a0*/  IMAD.U32 R2, RZ, RZ, UR7 ;  /* 0x00000007ff027e24 */ /* 0x000fe2000f8e00ff */
[----:B------:R-:W-:Y:S01]  /*08b0*/  UIMAD UR7, UR4, UR16, URZ ;  /* 0x00000010040772a4 */ /* 0x000fe2000f8e023f */
[----:B------:R-:W-:Y:S01]  /*08c0*/  LEA.HI R2, R7, R14, RZ, 0x7 ;  /* 0x0000000e07027211 */ /* 0x000fe200078f38ff */
[----:B------:R-:W-:Y:S01]  /*08d0*/  UIMAD UR4, UR5, UR46, URZ ;  /* 0x0000002e050472a4 */ /* 0x000fe2000f8e023f */
[----:B------:R-:W-:Y:S01]  /*08e0*/  IMAD.IADD R7, R14, 0x1, -R0 ;  /* 0x000000010e077824 */ /* 0x000fe200078e0a00 */
[----:B------:R1:W-:Y:S01]  /*08f0*/  STL [R1+0x14], R3 ;  /* 0x0000140301007387 */ /* 0x0003e20000100800 */
[----:B------:R-:W-:Y:S01]  /*0900*/  SHF.R.S32.HI R2, RZ, 0x7, R2 ;  /* 0x00000007ff027819 */ /* 0x000fe20000011402 */
[----:B------:R-:W-:-:S02]  /*0910*/  IMAD R250, R4, 0x200, R9 ;  /* 0x0000020004fa7824 */ /* 0x000fc400078e0209 */
[----:B------:R-:W-:Y:S01]  /*0920*/  IMAD.U32 R0, RZ, RZ, UR4 ;  /* 0x00000004ff007e24 */ /* 0x000fe2000f8e00ff */
[----:B------:R-:W-:Y:S01]  /*0930*/  USHF.R.S32.HI UR4, URZ, 0x1f, UR17 ;  /* 0x0000001f3f047899 */ /* 0x000fe20008011411 */
[----:B------:R-:W-:Y:S02]  /*0940*/  IMAD.SHL.U32 R4, R4, 0x20, RZ ;  /* 0x0000002004047824 */ /* 0x000fe400078e00ff */
[----:B------:R-:W-:Y:S02]  /*0950*/  IMAD.SHL.U32 R7, R7, 0x2, RZ ;  /* 0x0000000207077824 */ /* 0x000fe400078e00ff */
[----:B------:R-:W-:Y:S01]  /*0960*/  IMAD.SHL.U32 R176, R176, 0x2, RZ ;  /* 0x00000002b0b07824 */ /* 0x000fe200078e00ff */
[----:B------:R-:W-:Y:S01]  /*0970*/  LOP3.LUT R242, R4, 0x6, R242, 0xf8, !PT ;  /* 0x0000000604f27812 */ /* 0x000fe200078ef8f2 */
        /* <DEDUP_REMOVED lines=9> */
[----:B------:R-:W-:-:S04]  /*0a10*/  LOP3.LUT R0, R0, 0x1c0, RZ, 0xc0, !PT ;  /* 0x000001c000007812 */ /* 0x000fc800078ec0ff */
[----:B------:R-:W-:Y:S02]  /*0a20*/  SHF.R.U32.HI R6, RZ, 0x3, R0 ;  /* 0x00000003ff067819 */ /* 0x000fe40000011600 */
[----:B------:R-:W-:Y:S01]  /*0a30*/  LOP3.LUT R4, R0, 0x20, R4, 0xf8, !PT ;  /* 0x0000002000047812 */ /* 0x000fe200078ef804 */
[----:B-1----:R-:W-:-:S05]  /*0a40*/  IMAD.SHL.U32 R3, R2, 0x8, RZ ;  /* 0x0000000802037824 */ /* 0x002fca00078e00ff */
[----:B------:R-:W-:-:S04]  /*0a50*/  LOP3.LUT R3, R3, 0x8, RZ, 0xc0, !PT ;  /* 0x0000000803037812 */ /* 0x000fc800078ec0ff */
        /* <DEDUP_REMOVED lines=37> */
[C---:B------:R-:W-:Y:S01]  /*0cb0*/  @P2 IADD3 R246, R243.reuse, -0x40, RZ ;  /* 0xffffffc0f3f62810 */ /* 0x040fe20007ffe0ff */
        /* <DEDUP_REMOVED lines=11> */
[C---:B------:R-:W-:Y:S02]  /*0d70*/  IMAD.IADD R248, R4.reuse, 0x1, R243 ;  /* 0x0000000104f87824 */ /* 0x040fe400078e02f3 */
[----:B------:R-:W-:Y:S02]  /*0d80*/  IMAD.IADD R193, R193, 0x1, R194 ;  /* 0x00000001c1c17824 */ /* 0x000fe400078e02c2 */
[----:B------:R-:W-:Y:S01]  /*0d90*/  IMAD.IADD R247, R4, 0x1, R246 ;  /* 0x0000000104f77824 */ /* 0x000fe200078e02f6 */
[----:B-1----:R-:W-:-:S04]  /*0da0*/  IADD3 R2, R237, -0x40, RZ ;  /* 0xffffffc0ed027810 */ /* 0x002fc80007ffe0ff */
[----:B------:R-:W-:Y:S01]  /*0db0*/  SHF.R.S32.HI R3, RZ, 0x1f, R2 ;  /* 0x0000001fff037819 */ /* 0x000fe20000011402 */
[----:B------:R-:W-:-:S03]  /*0dc0*/  IMAD.SHL.U32 R240, R2, 0x4, RZ ;  /* 0x0000000402f07824 */ /* 0x000fc600078e00ff */
[----:B------:R-:W-:Y:S01]  /*0dd0*/  SHF.L.U64.HI R241, R2, 0x2, R3 ;  /* 0x0000000202f17819 */ /* 0x000fe20000010203 */
[----:B------:R-:W-:Y:S02]  /*0de0*/  IMAD.SHL.U32 R3, R5, 0x2, RZ ;  /* 0x0000000205037824 */ /* 0x000fe400078e00ff */
.L_x_1444:
        /* <DEDUP_REMOVED lines=27> */
[----:B------:R-:W-:Y:S02]  /*0fa0*/  MOV R4, UR6 ;  /* 0x0000000600047c02 */ /* 0x000fe40008000f00 */
        /* <DEDUP_REMOVED lines=25> */
.L_x_1398:
        /* <DEDUP_REMOVED lines=67> */
.L_x_1400:
        /* <DEDUP_REMOVED lines=18> */
.L_x_1401:
        /* <DEDUP_REMOVED lines=84> */
.L_x_1402:
[----:B------:R-:W2:Y:S02]  /*1bd0*/  LDL R0, [R1+0x10] ;  /* 0x0000100001007983 */ /* 0x000ea40000100800 */
[----:B--2---:R1:W2:Y:S01]  /*1be0*/  R2UR UR11, R0 ;  /* 0x00000000000b73c2 */ /* 0x0042a200000e0000 */
[----:B------:R-:W-:-:S07]  /*1bf0*/  DEPBAR.LE SB1, 0x0, {2} ;  /* 0x000090040000791a */ /* 0x000fce0000000000 */
.L_x_1403:
[----:B------:R-:W2:Y:S04]  /*1c00*/  LDL R2, [R1+0x1c] ;  /* 0x00001c0001027983 */ /* 0x000ea80000100800 */
[----:B------:R-:W3:Y:S01]  /*1c10*/  LDL R0, [R1] ;  /* 0x0000000001007983 */ /* 0x000ee20000100800 */
[----:B------:R-:W-:Y:S01]  /*1c20*/  USHF.R.S32.HI UR4, URZ, 0x1f, UR60 ;  /* 0x0000001f3f047899 */ /* 0x000fe2000801143c */
[----:B------:R-:W-:Y:S01]  /*1c30*/  SHF.R.S32.HI R24, RZ, 0x1f, R236 ;  /* 0x0000001fff187819 */ /* 0x000fe200000114ec */
[----:B------:R-:W-:Y:S01]  /*1c40*/  IMAD.U32 R8, RZ, RZ, UR6 ;  /* 0x00000006ff087e24 */ /* 0x000fe2000f8e00ff */
[----:B------:R-:W1:Y:S01]  /*1c50*/  S2R R25, SR_TID.X ;  /* 0x0000000000197919 */ /* 0x000e620000002100 */
[----:B------:R-:W-:Y:S01]  /*1c60*/  SHF.R.S32.HI R245, RZ, 0x1f, R244 ;  /* 0x0000001ffff57819 */ /* 0x000fe200000114f4 */
        /* <DEDUP_REMOVED lines=14> */
[----:B------:R-:W-:Y:S02]  /*1d50*/  UIMAD UR4, UR35, UR12, URZ ;  /* 0x0000000c230472a4 */ /* 0x000fe4000f8e023f */
[----:B------:R-:W-:Y:S01]  /*1d60*/  ULDC.64 UR14, c[0x0][0x200] ;  /* 0x00008000000e7ab9 */ /* 0x000fe20000000a00 */
[----:B------:R-:W-:Y:S01]  /*1d70*/  IMAD R2, R2, c[0x0][0x190], RZ ;  /* 0x0000640002027a24 */ /* 0x000fe200078e02ff */
[----:B------:R-:W-:Y:S01]  /*1d80*/  UIMAD UR36, UR51, UR13, UR4 ;  /* 0x0000000d332472a4 */ /* 0x000fe2000f8e0204 */
[----:B------:R-:W-:-:S02]  /*1d90*/  IADD3 R6, P0, R4, UR54, RZ ;  /* 0x0000003604067c10 */ /* 0x000fc4000ff1e0ff */
[----:B------:R-:W-:Y:S01]  /*1da0*/  ULDC.64 UR12, c[0x0][0x378] ;  /* 0x0000de00000c7ab9 */ /* 0x000fe20000000a00 */
[----:B------:R-:W-:Y:S01]  /*1db0*/  IMAD R0, R0, c[0x0][0x194], R2 ;  /* 0x0000650000007a24 */ /* 0x000fe200078e0202 */
[----:B------:R-:W-:Y:S01]  /*1dc0*/  UIMAD UR4, UR35, UR12, URZ ;  /* 0x0000000c230472a4 */ /* 0x000fe2000f8e023f */
[----:B------:R-:W-:-:S03]  /*1dd0*/  LEA.HI R2, R26, R25, RZ, 0x5 ;  /* 0x000000191a027211 */ /* 0x000fc600078f28ff */
[----:B------:R-:W-:Y:S01]  /*1de0*/  UIMAD UR35, UR51, UR13, UR4 ;  /* 0x0000000d332372a4 */ /* 0x000fe2000f8e0204 */
[----:B------:R-:W-:Y:S02]  /*1df0*/  IADD3.X R7, R5, UR50, R0, P0, !PT ;  /* 0x0000003205077c10 */ /* 0x000fe400087fe400 */
[----:B------:R-:W-:Y:S01]  /*1e00*/  ULDC.64 UR12, c[0x0][0x370] ;  /* 0x0000dc00000c7ab9 */ /* 0x000fe20000000a00 */
[----:B------:R-:W-:Y:S01]  /*1e10*/  IADD3 R4, P0, R244, UR40, RZ ;  /* 0x00000028f4047c10 */ /* 0x000fe2000ff1e0ff */
[----:B------:R-:W-:Y:S01]  /*1e20*/  UIMAD UR4, UR41, UR12, URZ ;  /* 0x0000000c290472a4 */ /* 0x000fe2000f8e023f */
[----:B------:R-:W-:Y:S01]  /*1e30*/  LOP3.LUT R0, R2, 0xffffffe0, RZ, 0xc0, !PT ;  /* 0xffffffe002007812 */ /* 0x000fe200078ec0ff */
[----:B------:R-:W-:Y:S01]  /*1e40*/  UIADD3 UR12, UR6, UR7, URZ ;  /* 0x00000007060c7290 */ /* 0x000fe2000fffe03f */
[----:B------:R-:W-:Y:S01]  /*1e50*/  SHF.R.S32.HI R2, RZ, 0x5, R2 ;  /* 0x00000005ff027819 */ /* 0x000fe20000011402 */
[----:B------:R-:W-:Y:S01]  /*1e60*/  UIADD3 UR7, UR6, UR11, URZ ;  /* 0x0000000b06077290 */ /* 0x000fe2000fffe03f */
[----:B------:R-:W-:Y:S01]  /*1e70*/  IADD3.X R5, R245, UR43, RZ, P0, !PT ;  /* 0x0000002bf5057c10 */ /* 0x000fe200087fe4ff */
[----:B------:R-:W-:Y:S01]  /*1e80*/  UIMAD UR34, UR6, UR13, UR4 ;  /* 0x0000000d062272a4 */ /* 0x000fe2000f8e0204 */
[----:B------:R-:W-:Y:S01]  /*1e90*/  IMAD.IADD R0, R25, 0x1, -R0 ;  /* 0x0000000119007824 */ /* 0x000fe200078e0a00 */
[----:B------:R-:W-:-:S02]  /*1ea0*/  ULDC.64 UR40, c[0x0][0x3c8] ;  /* 0x0000f20000287ab9 */ /* 0x000fc40000000a00 */
[----:B------:R-:W-:Y:S01]  /*1eb0*/  UIADD3 UR4, -UR5, UR10, UR17 ;  /* 0x0000000a05047290 */ /* 0x000fe2000fffe111 */
[----:B------:R-:W-:Y:S01]  /*1ec0*/  IMAD R0, R2, UR61, R0 ;  /* 0x0000003d02007c24 */ /* 0x000fe2000f8e0200 */
[----:B------:R-:W-:Y:S01]  /*1ed0*/  UIMAD.WIDE UR12, UR12, UR18, UR14 ;  /* 0x000000120c0c72a5 */ /* 0x000fe2000f8e020e */
[----:B------:R-:W-:Y:S01]  /*1ee0*/  IMAD.WIDE.U32 R4, R8, c[0x0][0x370], R4 ;  /* 0x0000dc0008047a25 */ /* 0x000fe200078e0004 */
[----:B------:R-:W-:Y:S02]  /*1ef0*/  UIMAD.WIDE UR6, UR7, UR18, UR40 ;  /* 0x00000012070672a5 */ /* 0x000fe4000f8e0228 */
[C---:B------:R-:W-:Y:S01]  /*1f00*/  IADD3 R2, P0, R0.reuse, UR42, RZ ;  /* 0x0000002a00027c10 */ /* 0x040fe2000ff1e0ff */
        /* <DEDUP_REMOVED lines=9> */
[----:B------:R-:W-:Y:S01]  /*1fa0*/  UMOV UR14, UR12 ;  /* 0x0000000c000e7c82 */ /* 0x000fe20008000000 */
[----:B------:R-:W-:Y:S01]  /*1fb0*/  LEA.HI.X R188, R2, c[0x0][0x354], R188, 0x2, P2 ;  /* 0x0000d50002bc7a11 */ /* 0x000fe200010f14bc */
[----:B------:R-:W-:Y:S01]  /*1fc0*/  ULEA.HI UR18, UR18, UR4, URZ, 0x6 ;  /* 0x0000000412127291 */ /* 0x000fe2000f8f303f */
[----:B------:R-:W-:Y:S01]  /*1fd0*/  IMAD.WIDE.U32 R6, R0, c[0x0][0x1a8], R6 ;  /* 0x00006a0000067a25 */ /* 0x000fe200078e0006 */
[----:B------:R-:W-:Y:S01]  /*1fe0*/  IADD3 R5, R5, UR35, RZ ;  /* 0x0000002305057c10 */ /* 0x000fe2000fffe0ff */
[----:B------:R-:W-:-:S02]  /*1ff0*/  UMOV UR15, UR7 ;  /* 0x00000007000f7c82 */ /* 0x000fc40008000000 */
[----:B------:R-:W-:Y:S01]  /*2000*/  USHF.R.S32.HI UR18, URZ, 0x6, UR18 ;  /* 0x000000063f127899 */ /* 0x000fe20008011412 */
[----:B------:R-:W-:Y:S01]  /*2010*/  IMAD R0, R24, c[0x0][0x370], RZ ;  /* 0x0000dc0018007a24 */ /* 0x000fe200078e02ff */
[----:B------:R-:W-:Y:S01]  /*2020*/  IADD3 R7, R7, UR36, RZ ;  /* 0x0000002407077c10 */ /* 0x000fe2000fffe0ff */
[----:B------:R-:W-:Y:S01]  /*2030*/  IMAD.WIDE.U32 R4, R236, c[0x0][0x370], R4 ;  /* 0x0000dc00ec047a25 */ /* 0x000fe200078e0004 */
[----:B------:R-:W-:Y:S01]  /*2040*/  UISETP.LT.AND UP1, UPT, URZ, UR18, UPT ;  /* 0x000000123f00728c */ /* 0x000fe2000bf21270 */
[----:B------:R-:W-:Y:S01]  /*2050*/  LEA R200, P4, R6, c[0x0][0x160], 0x1 ;  /* 0x0000580006c87a11 */ /* 0x000fe200078808ff */
[----:B------:R-:W-:Y:S01]  /*2060*/  UIADD3 UR6, UR44, -0x1, URZ ;  /* 0xffffffff2c067890 */ /* 0x000fe2000fffe03f */
        /* <DEDUP_REMOVED lines=8> */
[----:B------:R-:W-:Y:S05]  /*20f0*/  @P0 BRA `(.L_x_1404) ;  /* 0x00000b1000000947 */ /* 0x000fea0003800000 */
        /* <DEDUP_REMOVED lines=18> */
.L_x_1405:
        /* <DEDUP_REMOVED lines=16> */
.L_x_1406:
[----:B------:R-:W-:Y:S01]  /*2320*/  ULDC.64 UR10, c[0x0][0x3a0] ;  /* 0x0000e800000a7ab9 */ /* 0x000fe20000000a00 */
[----:B------:R-:W-:Y:S01]  /*2330*/  IMAD.U32 R4, RZ, RZ, UR17 ;  /* 0x00000011ff047e24 */ /* 0x000fe2000f8e00ff */
[----:B------:R-:W-:Y:S01]  /*2340*/  UIMAD UR7, UR39, UR10, URZ ;  /* 0x0000000a270772a4 */ /* 0x000fe2000f8e023f */
[----:B------:R-:W-:Y:S01]  /*2350*/  BSSY B0, `(.L_x_1407) ;  /* 0x0000019000007945 */ /* 0x000fe20003800000 */
[----:B------:R-:W-:Y:S01]  /*2360*/  UIMAD UR5, UR33, -0x80, UR5 ;  /* 0xffffff80210578a4 */ /* 0x000fe2000f8e0205 */
[----:B------:R-:W-:Y:S01]  /*2370*/  IMAD.WIDE.U32 R4, R4, c[0x0][0x3a0], R244 ;  /* 0x0000e80004047a25 */ /* 0x000fe200078e00f4 */
[----:B------:R-:W-:Y:S02]  /*2380*/  UIMAD UR7, UR17, UR11, UR7 ;  /* 0x0000000b110772a4 */ /* 0x000fe4000f8e0207 */
[----:B------:R-:W-:Y:S02]  /*2390*/  USHF.R.S32.HI UR12, URZ, 0x1f, UR51 ;  /* 0x0000001f3f0c7899 */ /* 0x000fe40008011433 */
[----:B------:R-:W-:Y:S01]  /*23a0*/  IADD3 R4, P0, R4, UR13, RZ ;  /* 0x0000000d04047c10 */ /* 0x000fe2000ff1e0ff */
[----:B------:R-:W-:Y:S01]  /*23b0*/  ULDC.64 UR10, c[0x0][0x3b8] ;  /* 0x0000ee00000a7ab9 */ /* 0x000fe20000000a00 */
[----:B------:R-:W-:Y:S01]  /*23c0*/  MOV R0, UR7 ;  /* 0x0000000700007c02 */ /* 0x000fe20008000f00 */
[----:B------:R-:W-:Y:S01]  /*23d0*/  UIMAD UR7, UR12, UR10, URZ ;  /* 0x0000000a0c0772a4 */ /* 0x000fe2000f8e023f */
[----:B------:R-:W-:-:S02]  /*23e0*/  ISETP.GE.AND P3, PT, R236, UR5, PT ;  /* 0x00000005ec007c0c */ /* 0x000fc4000bf66270 */
        /* <DEDUP_REMOVED lines=15> */
.L_x_1408:
[----:B------:R-:W-:Y:S05]  /*24e0*/  BSYNC B0 ;  /* 0x0000000000007941 */ /* 0x000fea0003800000 */
.L_x_1407:
        /* <DEDUP_REMOVED lines=15> */
.L_x_1410:
[----:B------:R-:W-:Y:S05]  /*25e0*/  BSYNC B0 ;  /* 0x0000000000007941 */ /* 0x000fea0003800000 */
.L_x_1409:
        /* <DEDUP_REMOVED lines=15> */
.L_x_1412:
[----:B------:R-:W-:Y:S05]  /*26e0*/  BSYNC B0 ;  /* 0x0000000000007941 */ /* 0x000fea0003800000 */
.L_x_1411:
        /* <DEDUP_REMOVED lines=14> */
.L_x_1414:
[----:B------:R-:W-:Y:S05]  /*27d0*/  BSYNC B0 ;  /* 0x0000000000007941 */ /* 0x000fea0003800000 */
.L_x_1413:
        /* <DEDUP_REMOVED lines=26> */
.L_x_1416:
[----:B------:R-:W-:Y:S05]  /*2980*/  BSYNC B0 ;  /* 0x0000000000007941 */ /* 0x000fea0003800000 */
.L_x_1415:
        /* <DEDUP_REMOVED lines=13> */
.L_x_1418:
[----:B------:R-:W-:Y:S05]  /*2a60*/  BSYNC B0 ;  /* 0x0000000000007941 */ /* 0x000fea0003800000 */
.L_x_1417:
        /* <DEDUP_REMOVED lines=13> */
.L_x_1420:
[----:B------:R-:W-:Y:S05]  /*2b40*/  BSYNC B0 ;  /* 0x0000000000007941 */ /* 0x000fea0003800000 */
.L_x_1419:
        /* <DEDUP_REMOVED lines=12> */
.L_x_1404:
[----:B------:R-:W-:Y:S01]  /*2c10*/  ULDC.64 UR36, c[0x0][0x1a0] ;  /* 0x0000680000247ab9 */ /* 0x000fe20000000a00 */
[----:B------:R-:W-:Y:S01]  /*2c20*/  IMAD.U32 R4, RZ, RZ, UR17 ;  /* 0x00000011ff047e24 */ /* 0x000fe2000f8e00ff */
[----:B------:R-:W-:Y:S01]  /*2c30*/  UIMAD UR36, UR39, UR36, URZ ;  /* 0x00000024272472a4 */ /* 0x000fe2000f8e023f */
[----:B------:R-:W-:Y:S01]  /*2c40*/  IMAD.U32 R6, RZ, RZ, UR17 ;  /* 0x00000011ff067e24 */ /* 0x000fe2000f8e00ff */
[----:B------:R-:W-:Y:S01]  /*2c50*/  ULDC.64 UR34, c[0x0][0x198] ;  /* 0x0000660000227ab9 */ /* 0x000fe20000000a00 */
[--C-:B------:R-:W-:Y:S01]  /*2c60*/  IMAD.WIDE.U32 R4, R4, c[0x0][0x1a0], R244.reuse ;  /* 0x0000680004047a25 */ /* 0x100fe200078e00f4 */
[----:B------:R-:W-:Y:S01]  /*2c70*/  UIMAD UR4, UR39, UR34, URZ ;  /* 0x00000022270472a4 */ /* 0x000fe2000f8e023f */
[----:B------:R-:W-:Y:S01]  /*2c80*/  IADD3 R23, R236, 0x20, RZ ;  /* 0x00000020ec177810 */ /* 0x000fe20007ffe0ff */
[----:B------:R-:W-:Y:S01]  /*2c90*/  UIMAD UR37, UR17, UR37, UR36 ;  /* 0x00000025112572a4 */ /* 0x000fe2000f8e0224 */
[----:B------:R-:W-:Y:S01]  /*2ca0*/  IMAD.WIDE.U32 R6, R6, c[0x0][0x198], R244 ;  /* 0x0000660006067a25 */ /* 0x000fe200078e00f4 */
[----:B------:R-:W-:Y:S01]  /*2cb0*/  UIMAD UR4, UR17, UR35, UR4 ;  /* 0x00000023110472a4 */ /* 0x000fe2000f8e0204 */
[----:B------:R-:W-:-:S02]  /*2cc0*/  IADD3 R4, P1, R4, UR45, RZ ;  /* 0x0000002d04047c10 */ /* 0x000fc4000ff3e0ff */
[----:B------:R-:W-:Y:S01]  /*2cd0*/  MOV R128, 0x40 ;  /* 0x0000004000807802 */ /* 0x000fe20000000f00 */
[----:B------:R-:W-:Y:S01]  /*2ce0*/  IMAD.U32 R2, RZ, RZ, UR37 ;  /* 0x00000025ff027e24 */ /* 0x000fe2000f8e00ff */
[----:B------:R-:W-:Y:S01]  /*2cf0*/  IADD3 R20, P0, R6, UR48, RZ ;  /* 0x0000003006147c10 */ /* 0x000fe2000ff1e0ff */
[----:B------:R-:W-:Y:S01]  /*2d00*/  IMAD.U32 R0, RZ, RZ, UR4 ;  /* 0x00000004ff007e24 */ /* 0x000fe2000f8e00ff */
[----:B------:R-:W-:Y:S01]  /*2d10*/  UIMAD UR4, UR33, -0x80, UR5 ;  /* 0xffffff80210478a4 */ /* 0x000fe2000f8e0205 */
[----:B------:R-:W-:Y:S01]  /*2d20*/  IMAD.MOV.U32 R233, RZ, RZ, 0x7f800000 ;  /* 0x7f800000ffe97424 */ /* 0x000fe200078e00ff */
[----:B------:R-:W-:Y:S01]  /*2d30*/  IADD3.X R5, R5, UR47, R2, P1, !PT ;  /* 0x0000002f05057c10 */ /* 0x000fe20008ffe402 */
[----:B------:R-:W-:Y:S01]  /*2d40*/  IMAD.MOV.U32 R234, RZ, RZ, 0x7f800000 ;  /* 0x7f800000ffea7424 */ /* 0x000fe200078e00ff */
[----:B------:R-:W-:Y:S01]  /*2d50*/  IADD3 R2, R236, 0x40, RZ ;  /* 0x00000040ec027810 */ /* 0x000fe20007ffe0ff */
[----:B------:R-:W-:Y:S01]  /*2d60*/  IMAD.MOV.U32 R231, RZ, RZ, 0x7f800000 ;  /* 0x7f800000ffe77424 */ /* 0x000fe200078e00ff */
[----:B------:R-:W-:Y:S01]  /*2d70*/  ISETP.GE.AND P4, PT, R23, UR4, PT ;  /* 0x0000000417007c0c */ /* 0x000fe2000bf86270 */
[----:B------:R-:W-:Y:S01]  /*2d80*/  IMAD.WIDE.U32 R4, R12, c[0x0][0x1b8], R4 ;  /* 0x00006e000c047a25 */ /* 0x000fe200078e0004 */
[----:B------:R-:W-:-:S02]  /*2d90*/  ISETP.GE.AND P3, PT, R2, UR4, PT ;  /* 0x0000000402007c0c */ /* 0x000fc4000bf66270 */
[C---:B------:R-:W-:Y:S01]  /*2da0*/  ISETP.GE.AND P5, PT, R236.reuse, UR4, PT ;  /* 0x00000004ec007c0c */ /* 0x040fe2000bfa6270 */
[----:B------:R-:W-:Y:S01]  /*2db0*/  IMAD.MOV.U32 R232, RZ, RZ, 0x7f800000 ;  /* 0x7f800000ffe87424 */ /* 0x000fe200078e00ff */
[----:B------:R-:W-:Y:S02]  /*2dc0*/  IADD3.X R21, R7, UR49, R0, P0, !PT ;  /* 0x0000003107157c10 */ /* 0x000fe400087fe400 */
[----:B------:R-:W-:-:S04]  /*2dd0*/  IADD3 R0, R236, 0x60, RZ ;  /* 0x00000060ec007810 */ /* 0x000fc80007ffe0ff */
[----:B------:R-:W-:Y:S01]  /*2de0*/  ISETP.GE.AND P2, PT, R0, UR4, PT ;  /* 0x0000000400007c0c */ /* 0x000fe2000bf46270 */
[----:B------:R-:W-:Y:S01]  /*2df0*/  IMAD R0, R22, c[0x0][0x1b8], RZ ;  /* 0x00006e0016007a24 */ /* 0x000fe200078e02ff */
[C---:B------:R-:W-:Y:S01]  /*2e00*/  @!P4 IADD3 R2, P1, R236.reuse, 0x20, RZ ;  /* 0x00000020ec02c810 */ /* 0x040fe20007f3e0ff */
[----:B------:R-:W-:Y:S01]  /*2e10*/  @!P4 IMAD.MOV.U32 R10, RZ, RZ, R4 ;  /* 0x000000ffff0ac224 */ /* 0x000fe200078e0004 */
[----:B------:R-:W-:Y:S01]  /*2e20*/  @!P3 IADD3 R13, P0, R236, 0x40, RZ ;  /* 0x00000040ec0db810 */ /* 0x000fe20007f1e0ff */
[----:B------:R-:W-:Y:S01]  /*2e30*/  IMAD R6, R12, c[0x0][0x1bc], R0 ;  /* 0x00006f000c067a24 */ /* 0x000fe200078e0200 */
[----:B------:R-:W-:Y:S01]  /*2e40*/  ULEA.HI UR4, UR6, UR6, URZ, 0x1 ;  /* 0x0000000606047291 */ /* 0x000fe2000f8f083f */
[----:B------:R-:W-:Y:S02]  /*2e50*/  @!P5 IMAD R8, R24, c[0x0][0x1a0], RZ ;  /* 0x000068001808da24 */ /* 0x000fe400078e02ff */
[--C-:B------:R-:W-:Y:S01]  /*2e60*/  @!P4 IMAD.X R0, RZ, RZ, R24.reuse, P1 ;  /* 0x000000ffff00c224 */ /* 0x100fe200008e0618 */
[----:B------:R-:W-:Y:S01]  /*2e70*/  ULOP3.LUT UR4, UR4, 0xfffffffe, URZ, 0xc0, !UPT ;  /* 0xfffffffe04047892 */ /* 0x000fe2000f8ec03f */
[----:B------:R-:W-:-:S02]  /*2e80*/  @!P3 IMAD.X R7, RZ, RZ, R24, P0 ;  /* 0x000000ffff07b224 */ /* 0x000fc400000e0618 */
[----:B------:R-:W-:Y:S01]  /*2e90*/  IMAD.IADD R5, R5, 0x1, R6 ;  /* 0x0000000105057824 */ /* 0x000fe200078e0206 */
[C---:B------:R-:W-:Y:S01]  /*2ea0*/  @!P2 IADD3 R15, P0, R236.reuse, 0x60, RZ ;  /* 0x00000060ec0fa810 */ /* 0x040fe20007f1e0ff */
[----:B------:R-:W-:Y:S01]  /*2eb0*/  @!P5 IMAD R9, R236, c[0x0][0x1a4], R8 ;  /* 0x00006900ec09da24 */ /* 0x000fe200078e0208 */
[----:B------:R-:W-:Y:S01]  /*2ec0*/  UIADD3 UR4, UR6, -UR4, URZ ;  /* 0x8000000406047290 */ /* 0x000fe2000fffe03f */
[----:B------:R-:W-:Y:S01]  /*2ed0*/  @!P4 IMAD R0, R0, c[0x0][0x1a0], RZ ;  /* 0x000068000000ca24 */ /* 0x000fe200078e02ff */
[----:B------:R-:W-:Y:S01]  /*2ee0*/  @!P4 MOV R11, R5 ;  /* 0x00000005000bc202 */ /* 0x000fe20000000f00 */
[----:B------:R-:W-:Y:S01]  /*2ef0*/  @!P3 IMAD R8, R7, c[0x0][0x1a0], RZ ;  /* 0x000068000708ba24 */ /* 0x000fe200078e02ff */
[----:B------:R-:W-:Y:S01]  /*2f00*/  UISETP.NE.AND UP0, UPT, UR4, 0x1, UPT ;  /* 0x000000010400788c */ /* 0x000fe2000bf05270 */
[----:B------:R-:W-:Y:S01]  /*2f10*/  @!P5 IMAD.WIDE.U32 R6, R236, c[0x0][0x1a0], R4 ;  /* 0x00006800ec06da25 */ /* 0x000fe200078e0004 */
[----:B------:R-:W-:-:S03]  /*2f20*/  UIMAD UR4, UR6, -0x40, UR10 ;  /* 0xffffffc0060478a4 */ /* 0x000fc6000f8e020a */
[C---:B------:R-:W-:Y:S02]  /*2f30*/  @!P4 IMAD R16, R2.reuse, c[0x0][0x1a4], R0 ;  /* 0x000069000210ca24 */ /* 0x040fe400078e0200 */
[----:B------:R-:W-:Y:S02]  /*2f40*/  @!P3 IMAD R14, R13, c[0x0][0x1a4], R8 ;  /* 0x000069000d0eba24 */ /* 0x000fe400078e0208 */
[----:B------:R-:W-:Y:S02]  /*2f50*/  @!P5 IMAD.IADD R0, R7, 0x1, R9 ;  /* 0x000000010700d824 */ /* 0x000fe400078e0209 */
[----:B------:R-:W-:Y:S02]  /*2f60*/  @!P3 IMAD.MOV.U32 R8, RZ, RZ, R4 ;  /* 0x000000ffff08b224 */ /* 0x000fe400078e0004 */
[----:B------:R-:W-:Y:S02]  /*2f70*/  @!P3 IMAD.MOV.U32 R9, RZ, RZ, R5 ;  /* 0x000000ffff09b224 */ /* 0x000fe400078e0005 */
[----:B------:R-:W-:-:S04]  /*2f80*/  @!P4 IMAD.WIDE.U32 R10, R2, c[0x0][0x1a0], R10 ;  /* 0x00006800020aca25 */ /* 0x000fc800078e000a */
[----:B------:R-:W-:Y:S01]  /*2f90*/  @!P2 IMAD.X R2, RZ, RZ, R24, P0 ;  /* 0x000000ffff02a224 */ /* 0x000fe200000e0618 */
[----:B------:R-:W-:Y:S01]  /*2fa0*/  @!P5 LEA R18, P0, R6, c[0x0][0x170], 0x1 ;  /* 0x00005c000612da11 */ /* 0x000fe200078008ff */
[----:B------:R-:W-:-:S03]  /*2fb0*/  @!P3 IMAD.WIDE.U32 R8, R13, c[0x0][0x1a0], R8 ;  /* 0x000068000d08ba25 */ /* 0x000fc600078e0008 */
[----:B------:R-:W-:Y:S01]  /*2fc0*/  @!P5 LEA.HI.X R19, R6, c[0x0][0x174], R0, 0x1, P0 ;  /* 0x00005d000613da11 */ /* 0x000fe200000f0c00 */
[----:B------:R-:W-:Y:S02]  /*2fd0*/  @!P2 IMAD R0, R2, c[0x0][0x1a0], RZ ;  /* 0x000068000200aa24 */ /* 0x000fe400078e02ff */
[----:B------:R-:W-:Y:S01]  /*2fe0*/  @!P3 IMAD.IADD R9, R9, 0x1, R14 ;  /* 0x000000010909b824 */ /* 0x000fe200078e020e */
[C---:B------:R-:W-:Y:S01]  /*2ff0*/  @!P3 LEA R14, P0, R8.reuse, c[0x0][0x170], 0x1 ;  /* 0x00005c00080eba11 */ /* 0x040fe200078008ff */
[C---:B------:R-:W-:Y:S02]  /*3000*/  @!P2 IMAD R2, R15.reuse, c[0x0][0x1a4], R0 ;  /* 0x000069000f02aa24 */ /* 0x040fe400078e0200 */
[----:B------:R-:W-:Y:S01]  /*3010*/  @!P2 IMAD.WIDE.U32 R6, R15, c[0x0][0x1a0], R4 ;  /* 0x000068000f06aa25 */ /* 0x000fe200078e0004 */
[----:B------:R-:W-:Y:S02]  /*3020*/  @!P3 LEA.HI.X R15, R8, c[0x0][0x174], R9, 0x1, P0 ;  /* 0x00005d00080fba11 */ /* 0x000fe400000f0c09 */
[----:B------:R-:W-:Y:S01]  /*3030*/  PLOP3.LUT P0, PT, PT, PT, UP6, 0x80, 0x0 ;  /* 0x000000000000781c */ /* 0x000fe20003f0f068 */
[----:B------:R-:W-:Y:S01]  /*3040*/  @!P4 IMAD.IADD R11, R11, 0x1, R16 ;  /* 0x000000010b0bc824 */ /* 0x000fe200078e0210 */
[----:B------:R-:W-:Y:S01]  /*3050*/  @!P4 LEA R16, P1, R10, c[0x0][0x170], 0x1 ;  /* 0x00005c000a10ca11 */ /* 0x000fe200078208ff */
[----:B------:R-:W-:Y:S01]  /*3060*/  IMAD R0, R22, c[0x0][0x1b0], RZ ;  /* 0x00006c0016007a24 */ /* 0x000fe200078e02ff */
[----:B------:R-:W-:Y:S01]  /*3070*/  @!P2 LEA R8, P6, R6, c[0x0][0x170], 0x1 ;  /* 0x00005c000608aa11 */ /* 0x000fe200078c08ff */
[----:B------:R-:W-:Y:S01]  /*3080*/  IMAD.WIDE.U32 R4, R12, c[0x0][0x1b0], R20 ;  /* 0x00006c000c047a25 */ /* 0x000fe200078e0014 */
[----:B------:R-:W-:-:S02]  /*3090*/  @!P4 LEA.HI.X R17, R10, c[0x0][0x174], R11, 0x1, P1 ;  /* 0x00005d000a11ca11 */ /* 0x000fc400008f0c0b */
[----:B------:R-:W-:Y:S01]  /*30a0*/  ISETP.GE.AND P1, PT, R23, UR4, PT ;  /* 0x0000000417007c0c */ /* 0x000fe2000bf26270 */
[----:B------:R-:W-:Y:S02]  /*30b0*/  IMAD R11, R12, c[0x0][0x1b4], R0 ;  /* 0x00006d000c0b7a24 */ /* 0x000fe400078e0200 */
[----:B------:R-:W-:Y:S01]  /*30c0*/  @!P2 IMAD.IADD R0, R7, 0x1, R2 ;  /* 0x000000010700a824 */ /* 0x000fe200078e0202 */
[----:B------:R-:W-:Y:S01]  /*30d0*/  IADD3 R2, R237, 0x8, RZ ;  /* 0x00000008ed027810 */ /* 0x000fe20007ffe0ff */
[----:B------:R-:W-:Y:S01]  /*30e0*/  @P0 BAR.SYNC.DEFER_BLOCKING 0x0 ;  /* 0x0000000000000b1d */ /* 0x000fe20000010000 */
[----:B------:R-:W-:Y:S02]  /*30f0*/  IMAD.WIDE.U32 R12, R128, c[0x0][0x370], RZ ;  /* 0x0000dc00800c7a25 */ /* 0x000fe400078e00ff */
[----:B------:R-:W-:Y:S02]  /*3100*/  @!P2 LEA.HI.X R9, R6, c[0x0][0x174], R0, 0x1, P6 ;  /* 0x00005d000609aa11 */ /* 0x000fe400030f0c00 */
[----:B------:R-:W-:Y:S01]  /*3110*/  @!P4 IADD3 R6, P0, R236, 0x20, RZ ;  /* 0x00000020ec06c810 */ /* 0x000fe20007f1e0ff */
[----:B------:R-:W-:-:S02]  /*3120*/  IMAD.WIDE.U32 R20, R128, c[0x0][0x190], RZ ;  /* 0x0000640080147a25 */ /* 0x000fc400078e00ff */
[----:B------:R-:W-:Y:S02]  /*3130*/  @!P1 IADD3 R10, P6, R198, R12, RZ ;  /* 0x0000000cc60a9210 */ /* 0x000fe40007fde0ff */
[----:B------:R-:W-:Y:S01]  /*3140*/  @!P4 IMAD.X R0, RZ, RZ, R24, P0 ;  /* 0x000000ffff00c224 */ /* 0x000fe200000e0618 */
[----:B------:R-:W-:Y:S01]  /*3150*/  @!P1 IADD3 R12, P0, R200, R20, RZ ;  /* 0x00000014c80c9210 */ /* 0x000fe20007f1e0ff */
[C---:B------:R-:W-:Y:S02]  /*3160*/  IMAD R22, R128.reuse, c[0x0][0x374], RZ ;  /* 0x0000dd0080167a24 */ /* 0x040fe400078e02ff */
[----:B------:R-:W-:Y:S02]  /*3170*/  IMAD R7, R128, c[0x0][0x194], RZ ;  /* 0x0000650080077a24 */ /* 0x000fe400078e02ff */
[----:B------:R-:W-:Y:S02]  /*3180*/  @!P4 IMAD R0, R0, c[0x0][0x198], RZ ;  /* 0x000066000000ca24 */ /* 0x000fe400078e02ff */
[----:B------:R-:W-:Y:S01]  /*3190*/  IMAD.IADD R5, R5, 0x1, R11 ;  /* 0x0000000105057824 */ /* 0x000fe200078e020b */
[----:B------:R-:W-:Y:S01]  /*31a0*/  @!P1 IADD3.X R11, R199, R13, R22, P6, !PT ;  /* 0x0000000dc70b9210 */ /* 0x000fe200037fe416 */
[C---:B------:R-:W-:Y:S01]  /*31b0*/  @!P4 IMAD R20, R6.reuse, c[0x0][0x19c], R0 ;  /* 0x000067000614ca24 */ /* 0x040fe200078e0200 */
[----:B------:R-:W-:Y:S01]  /*31c0*/  @!P1 IADD3.X R13, R201, R21, R7, P0, !PT ;  /* 0x00000015c90d9210 */ /* 0x000fe200007fe407 */
[----:B------:R-:W-:Y:S01]  /*31d0*/  @!P4 IMAD.WIDE.U32 R6, R6, c[0x0][0x198], R4 ;  /* 0x000066000606ca25 */ /* 0x000fe200078e0004 */
[----:B------:R-:W-:Y:S01]  /*31e0*/  IADD3 R0, R250, 0x1000, RZ ;  /* 0x00001000fa007810 */ /* 0x000fe20007ffe0ff */
[----:B------:R1:W-:Y:S01]  /*31f0*/  @P5 STS.128 [R235+0xa000], RZ ;  /* 0x00a000ffeb005388 */ /* 0x0003e20000000c00 */
[----:B------:R-:W-:-:S02]  /*3200*/  PLOP3.LUT P0, PT, PT, PT, UP0, 0x40, 0x0 ;  /* 0x000000000000781c */ /* 0x000fc40003f0e808 */
[----:B------:R-:W-:Y:S01]  /*3210*/  ISETP.GE.AND P6, PT, R2, UR4, PT ;  /* 0x0000000402007c0c */ /* 0x000fe2000bfc6270 */
[----:B------:R-:W-:Y:S01]  /*3220*/  @!PT LDS RZ, [RZ] ;  /* 0x00000000fffff984 */ /* 0x000fe20000000800 */
[----:B------:R-:W-:Y:S01]  /*3230*/  @!PT LDS RZ, [RZ] ;  /* 0x00000000fffff984 */ /* 0x000fe20000000800 */
[----:B------:R-:W-:Y:S01]  /*3240*/  @!PT LDS RZ, [RZ] ;  /* 0x00000000fffff984 */ /* 0x000fe20000000800 */
[----:B------:R1:W-:Y:S01]  /*3250*/  @!P5 LDGSTS.E.BYPASS.LTC128B.128 [R235+0xa000], [R18.64] ;  /* 0x0a00000012ebdfae */ /* 0x0003e2000b901d48 */
[----:B------:R-:W-:Y:S01]  /*3260*/  SEL R2, R0, R250, P0 ;  /* 0x000000fa00027207 */ /* 0x000fe20000000000 */
[----:B------:R-:W-:Y:S01]  /*3270*/  @!P5 IMAD R0, R24, c[0x0][0x198], RZ ;  /* 0x000066001800da24 */ /* 0x000fe200078e02ff */
[----:B------:R-:W-:Y:S01]  /*3280*/  ISETP.GE.AND P0, PT, R236, UR4, PT ;  /* 0x00000004ec007c0c */ /* 0x000fe2000bf06270 */
[----:B------:R1:W-:Y:S02]  /*3290*/  @P4 STS.128 [R235+0xb000], RZ ;  /* 0x00b000ffeb004388 */ /* 0x0003e40000000c00 */
[----:B------:R-:W-:Y:S01]  /*32a0*/  IMAD.SHL.U32 R208, R2, 0x2, RZ ;  /* 0x0000000202d07824 */ /* 0x000fe200078e00ff */
[----:B------:R-:W-:Y:S01]  /*32b0*/  @!P4 IADD3 R2, R7, R20, RZ ;  /* 0x000000140702c210 */ /* 0x000fe20007ffe0ff */
[----:B------:R-:W-:Y:S01]  /*32c0*/  @!PT LDS RZ, [RZ] ;  /* 0x00000000fffff984 */ /* 0x000fe20000000800 */
[----:B------:R-:W-:Y:S01]  /*32d0*/  @!PT LDS RZ, [RZ] ;  /* 0x00000000fffff984 */ /* 0x000fe20000000800 */
[----:B------:R-:W-:Y:S01]  /*32e0*/  @!PT LDS RZ, [RZ] ;  /* 0x00000000fffff984 */ /* 0x000fe20000000800 */
[----:B------:R1:W-:Y:S01]  /*32f0*/  @!P4 LDGSTS.E.BYPASS.LTC128B.128 [R235+0xb000], [R16.64] ;  /* 0x0b00000010ebcfae */ /* 0x0003e2000b901d48 */
[----:B------:R-:W-:-:S03]  /*3300*/  @!P5 IMAD R0, R236, c[0x0][0x19c], R0 ;  /* 0x00006700ec00da24 */ /* 0x000fc600078e0200 */
        /* <DEDUP_REMOVED lines=40> */
[----:B------:R1:W-:Y:S02]  /*3590*/  @P1 STS [R208+0x100c], RZ ;  /* 0x00100cffd0001388 */ /* 0x0003e40000000800 */
[----:B------:R-:W-:Y:S01]  /*35a0*/  @!P3 IMAD.X R7, RZ, RZ, R24, P0 ;  /* 0x000000ffff07b224 */ /* 0x000fe200000e0618 */
        /* <DEDUP_REMOVED lines=40> */
[----:B------:R-:W-:Y:S02]  /*3830*/  @!P2 LEA.HI.X R9, R4, c[0x0][0x16c], R2, 0x1, P4 ;  /* 0x00005b000409aa11 */ /* 0x000fe400020f0c02 */
[----:B------:R-:W-:Y:S01]  /*3840*/  SHF.R.S32.HI R2, RZ, 0x1f, R0 ;  /* 0x0000001fff027819 */ /* 0x000fe20000011400 */
[----:B------:R1:W-:Y:S01]  /*3850*/  @P2 STS.128 [R235+0x9000], RZ ;  /* 0x009000ffeb002388 */ /* 0x0003e20000000c00 */
[C---:B------:R-:W-:Y:S02]  /*3860*/  @!P1 LEA R6, P4, R0.reuse, UR14, 0x2 ;  /* 0x0000000e00069c11 */ /* 0x040fe4000f8810ff */
[C---:B------:R-:W-:Y:S01]  /*3870*/  SHF.L.U32 R4, R237.reuse, 0x2, RZ ;  /* 0x00000002ed047819 */ /* 0x040fe200000006ff */
[----:B------:R-:W-:Y:S01]  /*3880*/  @!PT LDS RZ, [RZ] ;  /* 0x00000000fffff984 */ /* 0x000fe20000000800 */
[----:B------:R-:W-:Y:S01]  /*3890*/  @!PT LDS RZ, [RZ] ;  /* 0x00000000fffff984 */ /* 0x000fe20000000800 */
[----:B------:R-:W-:Y:S01]  /*38a0*/  @!PT LDS RZ, [RZ] ;  /* 0x00000000fffff984 */ /* 0x000fe20000000800 */
[----:B------:R1:W-:Y:S01]  /*38b0*/  @!P2 LDGSTS.E.BYPASS.LTC128B.128 [R235+0x9000], [R8.64] ;  /* 0x0900000008ebafae */ /* 0x0003e2000b901d48 */
[----:B------:R-:W-:Y:S02]  /*38c0*/  @!P1 LEA.HI.X R7, R0, UR13, R2, 0x2, P4 ;  /* 0x0000000d00079c11 */ /* 0x000fe4000a0f1402 */
[----:B------:R-:W-:Y:S01]  /*38d0*/  SHF.L.U64.HI R0, R237, 0x2, R252 ;  /* 0x00000002ed007819 */ /* 0x000fe200000102fc */
[----:B------:R-:W0:Y:S01]  /*38e0*/  LDGDEPBAR ;  /* 0x00000000000079af */ /* 0x000e220000000000 */
[----:B------:R-:W-:-:S03]  /*38f0*/  IADD3 R4, P3, R4, UR14, RZ ;  /* 0x0000000e04047c10 */ /* 0x000fc6000ff7e0ff */
[----:B------:R1:W5:Y:S01]  /*3900*/  @!P1 LDG.E R232, [R6.64] ;  /* 0x0000000806e89981 */ /* 0x000362000c1e1900 */
[----:B------:R-:W-:-:S05]  /*3910*/  IADD3.X R5, R0, UR13, RZ, P3, !PT ;  /* 0x0000000d00057c10 */ /* 0x000fca0009ffe4ff */
[----:B------:R1:W5:Y:S04]  /*3920*/  @!P5 LDG.E R233, [R4.64] ;  /* 0x0000000804e9d981 */ /* 0x000368000c1e1900 */
[----:B------:R1:W5:Y:S04]  /*3930*/  @!P6 LDG.E R234, [R4.64+0x20] ;  /* 0x0000200804eae981 */ /* 0x000368000c1e1900 */
[----:B------:R1:W5:Y:S01]  /*3940*/  @!P0 LDG.E R231, [R4.64+0x80] ;  /* 0x0000800804e78981 */ /* 0x000362000c1e1900 */
[----:B------:R-:W-:-:S04]  /*3950*/  DEPBAR.LE SB0, 0x1 ;  /* 0x000080400000791a */ /* 0x000fc80000000000 */
[----:B------:R-:W-:Y:S01]  /*3960*/  BAR.SYNC.DEFER_BLOCKING 0x0 ;  /* 0x0000000000007b1d */ /* 0x000fe20000010000 */
[----:B------:R-:W-:-:S04]  /*3970*/  LEA.HI R0, R26, R25, RZ, 0x4 ;  /* 0x000000191a007211 */ /* 0x000fc800078f20ff */
[----:B------:R-:W-:-:S05]  /*3980*/  LOP3.LUT R0, R0, 0xfffffff0, RZ, 0xc0, !PT ;  /* 0xfffffff000007812 */ /* 0x000fca00078ec0ff */
[----:B------:R-:W-:-:S05]  /*3990*/  IMAD.IADD R0, R25, 0x1, -R0 ;  /* 0x0000000119007824 */ /* 0x000fca00078e0a00 */
[----:B------:R-:W-:Y:S01]  /*39a0*/  SHF.R.S32.HI R2, RZ, 0x1f, R0 ;  /* 0x0000001fff027819 */ /* 0x000fe20000011400 */
        /* <DEDUP_REMOVED lines=8> */
[----:B------:R-:W-:-:S04]  /*3a30*/  LEA.HI R2, R2, R0, RZ, 0x3 ;  /* 0x0000000002027211 */ /* 0x000fc800078f18ff */
[----:B------:R-:W-:-:S05]  /*3a40*/  LOP3.LUT R2, R2, 0xfffffff8, RZ, 0xc0, !PT ;  /* 0xfffffff802027812 */ /* 0x000fca00078ec0ff */
[----:B------:R-:W-:Y:S01]  /*3a50*/  IMAD.IADD R0, R0, 0x1, -R2 ;  /* 0x0000000100007824 */ /* 0x000fe200078e0a02 */
[----:B------:R-:W-:Y:S02]  /*3a60*/  IADD3 R2, R181, 0x1000, RZ ;  /* 0x00001000b5027810 */ /* 0x000fe40007ffe0ff */
[----:B------:R-:W-:Y:S02]  /*3a70*/  MOV R180, 0x20 ;  /* 0x0000002000b47802 */ /* 0x000fe40000000f00 */
[C---:B------:R-:W-:Y:S02]  /*3a80*/  LOP3.LUT P0, RZ, R0.reuse, 0x2, RZ, 0xc0, !PT ;  /* 0x0000000200ff7812 */ /* 0x040fe4000780c0ff */
[----:B------:R-:W-:Y:S02]  /*3a90*/  LOP3.LUT P1, RZ, R0, 0x4, RZ, 0xc0, !PT ;  /* 0x0000000400ff7812 */ /* 0x000fe4000782c0ff */
[----:B------:R-:W-:Y:S02]  /*3aa0*/  IADD3 R0, R182, 0x1000, RZ ;  /* 0x00001000b6007810 */ /* 0x000fe40007ffe0ff */
[----:B------:R-:W-:-:S02]  /*3ab0*/  PLOP3.LUT P3, PT, PT, PT, UP0, 0x40, 0x0 ;  /* 0x000000000000781c */ /* 0x000fc40003f6e808 */
[----:B------:R-:W-:Y:S01]  /*3ac0*/  PLOP3.LUT P2, PT, PT, PT, UP0, 0x40, 0x0 ;  /* 0x000000000000781c */ /* 0x000fe20003f4e808 */
[----:B------:R-:W-:Y:S01]  /*3ad0*/  UIADD3 UR4, UR17, UR10, URZ ;  /* 0x0000000a11047290 */ /* 0x000fe2000fffe03f */
[----:B------:R-:W-:Y:S02]  /*3ae0*/  SEL R2, R2, R181, P3 ;  /* 0x000000b502027207 */ /* 0x000fe40001800000 */
[----:B------:R-:W-:Y:S02]  /*3af0*/  SEL R0, R0, R182, P2 ;  /* 0x000000b600007207 */ /* 0x000fe40001000000 */
[----:B------:R-:W-:Y:S01]  /*3b00*/  SEL R180, R180, 0xffffffe0, !P0 ;  /* 0xffffffe0b4b47807 */ /* 0x000fe20004000000 */
[----:B------:R-:W-:Y:S01]  /*3b10*/  UIADD3 UR4, -UR5, 0x80, UR4 ;  /* 0x0000008005047890 */ /* 0x000fe2000fffe104 */
[----:B------:R-:W-:Y:S01]  /*3b20*/  IMAD R249, RZ, RZ, -UR60 ;  /* 0x8000003cfff97e24 */ /* 0x000fe2000f8e02ff */
        /* <DEDUP_REMOVED lines=35> */
[C---:B------:R-:W-:Y:S01]  /*3d60*/  SHF.L.U64.HI R239, R237.reuse, 0x2, R252 ;  /* 0x00000002edef7819 */ /* 0x040fe200000102fc */
[----:B------:R-:W-:Y:S01]  /*3d70*/  IMAD.SHL.U32 R238, R237, 0x4, RZ ;  /* 0x00000004edee7824 */ /* 0x000fe200078e00ff */
[----:B------:R-:W-:Y:S01]  /*3d80*/  ULDC UR7, c[0x0][0x2e8] ;  /* 0x0000ba0000077ab9 */ /* 0x000fe20000000800 */
[----:B------:R-:W-:Y:S01]  /*3d90*/  IMAD.IADD R175, R174, 0x1, R180 ;  /* 0x00000001aeaf7824 */ /* 0x000fe200078e02b4 */
[----:B------:R-:W-:-:S02]  /*3da0*/  UIADD3 UR34, UR4, -UR7, URZ ;  /* 0x8000000704227290 */ /* 0x000fc4000fffe03f */
[----:B------:R-:W-:Y:S02]  /*3db0*/  UIADD3 UR35, UR17, 0x80, URZ ;  /* 0x0000008011237890 */ /* 0x000fe4000fffe03f */
[----:B-1234-:R-:W-:Y:S02]  /*3dc0*/  ULDC UR12, c[0x0][0x2e4] ;  /* 0x0000b900000c7ab9 */ /* 0x01efe40000000800 */
.L_x_1426:
[----:B------:R-:W0:Y:S01]  /*3dd0*/  LDGDEPBAR ;  /* 0x00000000000079af */ /* 0x000e220000000000 */
[----:B------:R-:W-:Y:S01]  /*3de0*/  IADD3 R8, P0, R238, UR16, RZ ;  /* 0x00000010ee087c10 */ /* 0x000fe2000ff1e0ff */
[----:B------:R-:W-:Y:S01]  /*3df0*/  USHF.L.U32 UR4, UR6, 0x6, URZ ;  /* 0x0000000606047899 */ /* 0x000fe2000800063f */
[----:B------:R-:W-:Y:S01]  /*3e00*/  IADD3 R0, R173, R180, RZ ;  /* 0x000000b4ad007210 */ /* 0x000fe20007ffe0ff */
        /* <DEDUP_REMOVED lines=10> */
[----:B------:R-:W1:Y:S08]  /*3eb0*/  LDSM.16.M88.4 R16, [R176+0x6000] ;  /* 0x00600000b010783b */ /* 0x000e700000000200 */
[----:B------:R-:W2:Y:S08]  /*3ec0*/  LDSM.16.M88.4 R28, [R173+0x1000] ;  /* 0x00100000ad1c783b */ /* 0x000eb00000000200 */
[----:B-----5:R2:W5:Y:S04]  /*3ed0*/  LDG.E R185, [R8.64] ;  /* 0x0000000808b97981 */ /* 0x020568000c1e1900 */
[----:B------:R2:W5:Y:S04]  /*3ee0*/  LDG.E R186, [R8.64+0x20] ;  /* 0x0000200808ba7981 */ /* 0x000568000c1e1900 */
[----:B------:R2:W5:Y:S04]  /*3ef0*/  LDG.E R184, [R8.64+0x80] ;  /* 0x0000800808b87981 */ /* 0x000568000c1e1900 */
[----:B------:R2:W5:Y:S04]  /*3f00*/  LDG.E R183, [R8.64+0xa0] ;  /* 0x0000a00808b77981 */ /* 0x000568000c1e1900 */
[----:B------:R-:W3:Y:S01]  /*3f10*/  LDSM.16.M88.4 R100, [R176+0x6800] ;  /* 0x00680000b064783b */ /* 0x000ee20000000200 */
[-C--:B-1----:R-:W-:Y:S07]  /*3f20*/  HMMA.16816.F32 R4, R32, R16.reuse, RZ ;  /* 0x000000102004723c */ /* 0x082fee00000018ff */
[----:B------:R-:W-:Y:S08]  /*3f30*/  LDSM.16.M88.4 R104, [R0] ;  /* 0x000000000068783b */ /* 0x000ff00000000200 */
[----:B------:R-:W1:Y:S01]  /*3f40*/  LDSM.16.M88.4 R108, [R179+0x6000] ;  /* 0x00600000b36c783b */ /* 0x000e620000000200 */
[C---:B--2---:R-:W-:Y:S07]  /*3f50*/  HMMA.16816.F32 R8, R28.reuse, R16, RZ ;  /* 0x000000101c08723c */ /* 0x044fee00000018ff */
[----:B------:R2:W4:Y:S01]  /*3f60*/  LDSM.16.M88.4 R112, [R0+0x1000] ;  /* 0x001000000070783b */ /* 0x0005220000000200 */
[-C--:B------:R-:W-:Y:S07]  /*3f70*/  HMMA.16816.F32 R12, R28, R18.reuse, RZ ;  /* 0x000000121c0c723c */ /* 0x080fee00000018ff */
[----:B------:R-:W1:Y:S01]  /*3f80*/  LDSM.16.M88.4 R116, [R179+0x6800] ;  /* 0x00680000b374783b */ /* 0x000e620000000200 */
[C---:B------:R-:W-:Y:S07]  /*3f90*/  HMMA.16816.F32 R16, R32.reuse, R18, RZ ;  /* 0x000000122010723c */ /* 0x040fee00000018ff */
[----:B------:R-:W-:Y:S01]  /*3fa0*/  LDSM.16.M88.4 R120, [R2] ;  /* 0x000000000278783b */ /* 0x000fe20000000200 */
[-C--:B---3--:R-:W-:Y:S07]  /*3fb0*/  HMMA.16816.F32 R20, R32, R100.reuse, RZ ;  /* 0x000000642014723c */ /* 0x088fee00000018ff */
[----:B------:R-:W3:Y:S01]  /*3fc0*/  LDSM.16.M88.4 R124, [R177+0x6000] ;  /* 0x00600000b17c783b */ /* 0x000ee20000000200 */
[----:B--2---:R-:W-:Y:S01]  /*3fd0*/  IADD3 R0, R0, R128, RZ ;  /* 0x0000008000007210 */ /* 0x004fe20007ffe0ff */
[C---:B------:R-:W-:Y:S06]  /*3fe0*/  HMMA.16816.F32 R24, R28.reuse, R100, RZ ;  /* 0x000000641c18723c */ /* 0x040fec00000018ff */
[----:B------:R-:W-:Y:S02]  /*3ff0*/  LDSM.16.M88.4 R128, [R177+0x6800] ;  /* 0x00680000b180783b */ /* 0x000fe40000000200 */
[-C--:B------:R-:W-:Y:S06]  /*4000*/  HMMA.16816.F32 R28, R28, R102.reuse, RZ ;  /* 0x000000661c1c723c */ /* 0x080fec00000018ff */
[----:B------:R-:W-:Y:S02]  /*4010*/  LDSM.16.M88.4 R132, [R0] ;  /* 0x000000000084783b */ /* 0x000fe40000000200 */
[----:B------:R-:W-:Y:S06]  /*4020*/  HMMA.16816.F32 R32, R32, R102, RZ ;  /* 0x000000662020723c */ /* 0x000fec00000018ff */
[----:B------:R-:W2:Y:S02]  /*4030*/  LDSM.16.M88.4 R100, [R2+0x1000] ;  /* 0x001000000264783b */ /* 0x000ea40000000200 */
[-C--:B-1----:R-:W-:Y:S06]  /*4040*/  HMMA.16816.F32 R4, R104, R108.reuse, R4 ;  /* 0x0000006c6804723c */ /* 0x082fec0000001804 */
[----:B------:R-:W1:Y:S02]  /*4050*/  LDSM.16.M88.4 R136, [R178+0x6000] ;  /* 0x00600000b288783b */ /* 0x000e640000000200 */
[C---:B----4-:R-:W-:Y:S08]  /*4060*/  HMMA.16816.F32 R8, R112.reuse, R108, R8 ;  /* 0x0000006c7008723c */ /* 0x050ff00000001808 */
[-C--:B------:R-:W-:Y:S08]  /*4070*/  HMMA.16816.F32 R12, R112, R110.reuse, R12 ;  /* 0x0000006e700c723c */ /* 0x080ff0000000180c */
[C---:B------:R-:W-:Y:S08]  /*4080*/  HMMA.16816.F32 R16, R104.reuse, R110, R16 ;  /* 0x0000006e6810723c */ /* 0x040ff00000001810 */
[-C--:B------:R-:W-:Y:S08]  /*4090*/  HMMA.16816.F32 R20, R104, R116.reuse, R20 ;  /* 0x000000746814723c */ /* 0x080ff00000001814 */
[C---:B------:R-:W-:Y:S08]  /*40a0*/  HMMA.16816.F32 R24, R112.reuse, R116, R24 ;  /* 0x000000747018723c */ /* 0x040ff00000001818 */
[-C--:B------:R-:W-:Y:S08]  /*40b0*/  HMMA.16816.F32 R28, R112, R118.reuse, R28 ;  /* 0x00000076701c723c */ /* 0x080ff0000000181c */
[----:B------:R-:W-:Y:S01]  /*40c0*/  HMMA.16816.F32 R32, R104, R118, R32 ;  /* 0x000000766820723c */ /* 0x000fe20000001820 */
[----:B------:R-:W4:Y:S07]  /*40d0*/  LDSM.16.M88.4 R104, [R0+0x1000] ;  /* 0x001000000068783b */ /* 0x000f2e0000000200 */
[-C--:B---3--:R-:W-:Y:S08]  /*40e0*/  HMMA.16816.F32 R4, R120, R124.reuse, R4 ;  /* 0x0000007c7804723c */ /* 0x088ff00000001804 */
[C---:B--2---:R-:W-:Y:S08]  /*40f0*/  HMMA.16816.F32 R8, R100.reuse, R124, R8 ;  /* 0x0000007c6408723c */ /* 0x044ff00000001808 */
[-C--:B------:R-:W-:Y:S08]  /*4100*/  HMMA.16816.F32 R12, R100, R126.reuse, R12 ;  /* 0x0000007e640c723c */ /* 0x080ff0000000180c */
[C---:B------:R-:W-:Y:S08]  /*4110*/  HMMA.16816.F32 R16, R120.reuse, R126, R16 ;  /* 0x0000007e7810723c */ /* 0x040ff00000001810 */
[-C--:B------:R-:W-:Y:S08]  /*4120*/  HMMA.16816.F32 R20, R120, R128.reuse, R20 ;  /* 0x000000807814723c */ /* 0x080ff00000001814 */
[C---:B------:R-:W-:Y:S08]  /*4130*/  HMMA.16816.F32 R24, R100.reuse, R128, R24 ;  /* 0x000000806418723c */ /* 0x040ff00000001818 */
[-C--:B------:R-:W-:Y:S08]  /*4140*/  HMMA.16816.F32 R28, R100, R130.reuse, R28 ;  /* 0x00000082641c723c */ /* 0x080ff0000000181c */
[----:B------:R-:W-:Y:S08]  /*4150*/  HMMA.16816.F32 R32, R120, R130, R32 ;  /* 0x000000827820723c */ /* 0x000ff00000001820 */
[-C--:B-1----:R-:W-:Y:S08]  /*4160*/  HMMA.16816.F32 R4, R132, R136.reuse, R4 ;  /* 0x000000888404723c */ /* 0x082ff00000001804 */
[C---:B----4-:R-:W-:Y:S08]  /*4170*/  HMMA.16816.F32 R8, R104.reuse, R136, R8 ;  /* 0x000000886808723c */ /* 0x050ff00000001808 */
        /* <DEDUP_REMOVED lines=114> */
.L_x_1422:
        /* <DEDUP_REMOVED lines=129> */
.L_x_1423:
        /* <DEDUP_REMOVED lines=337> */
.L_x_1424:
        /* <DEDUP_REMOVED lines=102> */
.L_x_1425:
[----:B------:R-:W-:Y:S01]  /*6c20*/  LDSM.16.M88.4 R16, [R174] ;  /* 0x00000000ae10783b */ /* 0x000fe20000000200 */
[--C-:B------:R-:W-:Y:S01]  /*6c30*/  IMAD.IADD R2, R0, 0x1, R128.reuse ;  /* 0x0000000100027824 */ /* 0x100fe200078e0280 */
[C---:B------:R-:W-:Y:S01]  /*6c40*/  LEA R189, P0, R249.reuse, R210, 0x2 ;  /* 0x000000d2f9bd7211 */ /* 0x040fe200078010ff */
        /* <DEDUP_REMOVED lines=315> */
.L_x_1427:
        /* <DEDUP_REMOVED lines=17> */
.L_x_1428:
[----:B------:R-:W-:Y:S01]  /*8110*/  BAR.SYNC.DEFER_BLOCKING 0x0 ;  /* 0x0000000000007b1d */ /* 0x000fe20000010000 */
[----:B------:R-:W-:Y:S01]  /*8120*/  USHF.R.S32.HI UR4, URZ, 0x1f, UR17 ;  /* 0x0000001f3f047899 */ /* 0x000fe20008011411 */
[--C-:B-1----:R-:W-:Y:S01]  /*8130*/  SHF.R.S32.HI R7, RZ, 0x1f, R244.reuse ;  /* 0x0000001fff077819 */ /* 0x102fe200000114f4 */
[----:B------:R-:W-:Y:S01]  /*8140*/  IMAD.U32 R4, RZ, RZ, UR17 ;  /* 0x00000011ff047e24 */ /* 0x000fe2000f8e00ff */
[----:B------:R-:W-:Y:S01]  /*8150*/  UIMAD UR5, UR33, -0x80, UR5 ;  /* 0xffffff80210578a4 */ /* 0x000fe2000f8e0205 */
[----:B------:R-:W-:Y:S01]  /*8160*/  IMAD.MOV.U32 R6, RZ, RZ, R244 ;  /* 0x000000ffff067224 */ /* 0x000fe200078e00f4 */
[----:B------:R-:W-:Y:S01]  /*8170*/  ULDC.64 UR10, c[0x0][0x3a0] ;  /* 0x0000e800000a7ab9 */ /* 0x000fe20000000a00 */
[----:B------:R-:W-:Y:S01]  /*8180*/  BSSY B0, `(.L_x_1429) ;  /* 0x0000022000007945 */ /* 0x000fe20003800000 */
[----:B------:R-:W-:Y:S01]  /*8190*/  UIMAD UR10, UR4, UR10, URZ ;  /* 0x0000000a040a72a4 */ /* 0x000fe2000f8e023f */
[----:B------:R-:W-:Y:S01]  /*81a0*/  IMAD.WIDE.U32 R4, R4, c[0x0][0x3a0], R6 ;  /* 0x0000e80004047a25 */ /* 0x000fe200078e0006 */
[----:B------:R-:W-:Y:S01]  /*81b0*/  USHF.R.S32.HI UR12, URZ, 0x1f, UR51 ;  /* 0x0000001f3f0c7899 */ /* 0x000fe20008011433 */
[----:B------:R-:W-:Y:S01]  /*81c0*/  ISETP.GE.AND P4, PT, R236, UR5, PT ;  /* 0x00000005ec007c0c */ /* 0x000fe2000bf86270 */
[----:B------:R-:W-:Y:S01]  /*81d0*/  UIMAD UR10, UR17, UR11, UR10 ;  /* 0x0000000b110a72a4 */ /* 0x000fe2000f8e020a */
[----:B------:R-:W-:-:S02]  /*81e0*/  SHF.R.S32.HI R44, RZ, 0x1f, R236 ;  /* 0x0000001fff2c7819 */ /* 0x000fc400000114ec */
[----:B------:R-:W-:-:S03]  /*81f0*/  IADD3 R4, P0, R4, UR13, RZ ;  /* 0x0000000d04047c10 */ /* 0x000fc6000ff1e0ff */
[----:B------:R-:W-:Y:S01]  /*8200*/  IMAD.U32 R0, RZ, RZ, UR10 ;  /* 0x0000000aff007e24 */ /* 0x000fe2000f8e00ff */
[----:B------:R-:W-:Y:S02]  /*8210*/  ULDC.64 UR10, c[0x0][0x3b8] ;  /* 0x0000ee00000a7ab9 */ /* 0x000fe40000000a00 */
[----:B------:R-:W-:Y:S02]  /*8220*/  UIMAD UR10, UR12, UR10, URZ ;  /* 0x0000000a0c0a72a4 */ /* 0x000fe4000f8e023f */
[----:B------:R-:W-:Y:S01]  /*8230*/  IADD3.X R5, R5, UR14, R0, P0, !PT ;  /* 0x0000000e05057c10 */ /* 0x000fe200087fe400 */
[----:B------:R1:W2:Y:S01]  /*8240*/  LDS.128 R16, [R235+0x7000] ;  /* 0x00700000eb107984 */ /* 0x0002a20000000c00 */
[----:B------:R-:W-:Y:S01]  /*8250*/  IMAD.U32 R0, RZ, RZ, UR51 ;  /* 0x00000033ff007e24 */ /* 0x000fe2000f8e00ff */
[----:B------:R-:W-:Y:S02]  /*8260*/  UIMAD UR10, UR51, UR11, UR10 ;  /* 0x0000000b330a72a4 */ /* 0x000fe4000f8e020a */
        /* <DEDUP_REMOVED lines=19> */
.L_x_1430:
[----:B------:R-:W-:Y:S05]  /*83a0*/  BSYNC B0 ;  /* 0x0000000000007941 */ /* 0x000fea0003800000 */
.L_x_1429:
        /* <DEDUP_REMOVED lines=15> */
.L_x_1432:
[----:B------:R-:W-:Y:S05]  /*84a0*/  BSYNC B0 ;  /* 0x0000000000007941 */ /* 0x000fea0003800000 */
.L_x_1431:
        /* <DEDUP_REMOVED lines=15> */
.L_x_1434:
[----:B------:R-:W-:Y:S05]  /*85a0*/  BSYNC B0 ;  /* 0x0000000000007941 */ /* 0x000fea0003800000 */
.L_x_1433:
        /* <DEDUP_REMOVED lines=14> */
.L_x_1436:
[----:B------:R-:W-:Y:S05]  /*8690*/  BSYNC B0 ;  /* 0x0000000000007941 */ /* 0x000fea0003800000 */
.L_x_1435:
[----:B------:R-:W-:Y:S01]  /*86a0*/  ULDC.64 UR10, c[0x0][0x3a8] ;  /* 0x0000ea00000a7ab9 */ /* 0x000fe20000000a00 */
[----:B------:R-:W-:Y:S01]  /*86b0*/  IMAD.U32 R0, RZ, RZ, UR17 ;  /* 0x00000011ff007e24 */ /* 0x000fe2000f8e00ff */
[----:B------:R-:W-:Y:S01]  /*86c0*/  UIMAD UR4, UR4, UR10, URZ ;  /* 0x0000000a040472a4 */ /* 0x000fe2000f8e023f */
[----:B------:R-:W-:Y:S01]  /*86d0*/  BSSY B0, `(.L_x_1437) ;  /* 0x0000017000007945 */ /* 0x000fe20003800000 */
[----:B------:R-:W-:Y:S01]  /*86e0*/  USHF.R.S32.HI UR12, URZ, 0x1f, UR51 ;  /* 0x0000001f3f0c7899 */ /* 0x000fe20008011433 */
[----:B------:R-:W-:Y:S01]  /*86f0*/  IMAD.WIDE.U32 R6, R0, c[0x0][0x3a8], R6 ;  /* 0x0000ea0000067a25 */ /* 0x000fe200078e0006 */
[----:B------:R-:W-:-:S04]  /*8700*/  UIMAD UR4, UR17, UR11, UR4 ;  /* 0x0000000b110472a4 */ /* 0x000fc8000f8e0204 */
[----:B--2---:R-:W-:Y:S02]  /*8710*/  IADD3 R4, P0, R6, UR6, RZ ;  /* 0x0000000606047c10 */ /* 0x004fe4000ff1e0ff */
[----:B------:R-:W-:Y:S01]  /*8720*/  MOV R0, UR4 ;  /* 0x0000000400007c02 */ /* 0x000fe20008000f00 */
[----:B------:R-:W-:Y:S02]  /*8730*/  ULDC.64 UR4, c[0x0][0x3c0] ;  /* 0x0000f00000047ab9 */ /* 0x000fe40000000a00 */
[----:B------:R-:W-:Y:S01]  /*8740*/  UIMAD UR4, UR12, UR4, URZ ;  /* 0x000000040c0472a4 */ /* 0x000fe2000f8e023f */
[----:B------:R-:W-:Y:S01]  /*8750*/  IADD3.X R5, R7, UR7, R0, P0, !PT ;  /* 0x0000000707057c10 */ /* 0x000fe200087fe400 */
[----:B------:R-:W-:Y:S02]  /*8760*/  IMAD.U32 R0, RZ, RZ, UR51 ;  /* 0x00000033ff007e24 */ /* 0x000fe4000f8e00ff */
[----:B------:R-:W-:Y:S02]  /*8770*/  UIMAD UR4, UR51, UR5, UR4 ;  /* 0x00000005330472a4 */ /* 0x000fe4000f8e0204 */
        /* <DEDUP_REMOVED lines=12> */
.L_x_1438:
[----:B------:R-:W-:Y:S05]  /*8840*/  BSYNC B0 ;  /* 0x0000000000007941 */ /* 0x000fea0003800000 */
.L_x_1437:
        /* <DEDUP_REMOVED lines=13> */
.L_x_1440:
[----:B------:R-:W-:Y:S05]  /*8920*/  BSYNC B0 ;  /* 0x0000000000007941 */ /* 0x000fea0003800000 */
.L_x_1439:
        /* <DEDUP_REMOVED lines=13> */
.L_x_1442:
[----:B------:R-:W-:Y:S05]  /*8a00*/  BSYNC B0 ;  /* 0x0000000000007941 */ /* 0x000fea0003800000 */
.L_x_1441:
        /* <DEDUP_REMOVED lines=11> */
.L_x_1421:
[----:B------:R-:W-:Y:S05]  /*8ac0*/  BSYNC B1 ;  /* 0x0000000000017941 */ /* 0x000fea0003800000 */
.L_x_1399:
        /* <DEDUP_REMOVED lines=11> */
.L_x_1443:
[----:B------:R-:W-:Y:S05]  /*8b80*/  EXIT ;  /* 0x000000000000794d */ /* 0x000fea0003800000 */
.L_x_1445:
        /* <DEDUP_REMOVED lines=15> */
.L_x_2477:


//--------------------- .text._ZN5flash44flash_bwd_dq_dk_dv_loop_seqk_parallel_kernelI23Flash_bwd_kernel_traitsILi64ELi64ELi128ELi8ELi2ELi4ELi4ELb1ELb0EN7cutlass6half_tE19Flash_kernel_traitsILi64ELi64ELi128ELi8ES3_EELb1ELb0ELb1ELb1ELb0ELb0ELb0EEEvNS_16Flash_bwd_paramsE --------------------------
	.section	.text._ZN5flash44flash_bwd_dq_dk_dv_loop_seqk_parallel_kernelI23Flash_bwd_kernel_traitsILi64ELi64ELi128ELi8ELi2ELi4ELi4ELb1ELb0EN7cutlass6half_tE19Flash_kernel_traitsILi64ELi64ELi128ELi8ES3_EELb1ELb0ELb1ELb1ELb0ELb0ELb0EEEvNS_16Flash_bwd_paramsE,"ax",@progbits
	.sectioninfo	@"SHI_REGISTERS=255"
	.align	128
        .global         _ZN5flash44flash_bwd_dq_dk_dv_loop_seqk_parallel_kernelI23Flash_bwd_kernel_traitsILi64ELi64ELi128ELi8ELi2ELi4ELi4ELb1ELb0EN7cutlass6half_tE19Flash_kernel_traitsILi64ELi64ELi128ELi8ES3_EELb1ELb0ELb1ELb1ELb0ELb0ELb0EEEvNS_16Flash_bwd_paramsE
        .type           _ZN5flash44flash_bwd_dq_dk_dv_loop_seqk_parallel_kernelI23Flash_bwd_kernel_traitsILi64ELi64ELi128ELi8ELi2ELi4ELi4ELb1ELb0EN7cutlass6half_tE19Flash_kernel_traitsILi64ELi64ELi128ELi8ES3_EELb1ELb0ELb1ELb1ELb0ELb0ELb0EEEvNS_16Flash_bwd_paramsE,@function
        .size           _ZN5flash44flash_bwd_dq_dk_dv_loop_seqk_parallel_kernelI23Flash_bwd_kernel_traitsILi64ELi64ELi128ELi8ELi2ELi4ELi4ELb1ELb0EN7cutlass6half_tE19Flash_kernel_traitsILi64ELi64ELi128ELi8ES3_EELb1ELb0ELb1ELb1ELb0ELb0ELb0EEEvNS_16Flash_bwd_paramsE,(.L_x_2478 - _ZN5flash44flash_bwd_dq_dk_dv_loop_seqk_parallel_kernelI23Flash_bwd_kernel_traitsILi64ELi64ELi128ELi8ELi2ELi4ELi4ELb1ELb0EN7cutlass6half_tE19Flash_kernel_traitsILi64ELi64ELi128ELi8ES3_EELb1ELb0ELb1ELb1ELb0ELb0ELb0EEEvNS_16Flash_bwd_paramsE)
        .other          _ZN5flash44flash_bwd_dq_dk_dv_loop_seqk_parallel_kernelI23Flash_bwd_kernel_traitsILi64ELi64ELi128ELi8ELi2ELi4ELi4ELb1ELb0EN7cutlass6half_tE19Flash_kernel_traitsILi64ELi64ELi128ELi8ES3_EELb1ELb0ELb1ELb1ELb0ELb0ELb0EEEvNS_16Flash_bwd_paramsE,@"STO_CUDA_ENTRY STV_DEFAULT"
_ZN5flash44flash_bwd_dq_dk_dv_loop_seqk_parallel_kernelI23Flash_bwd_kernel_traitsILi64ELi64ELi128ELi8ELi2ELi4ELi4ELb1ELb0EN7cutlass6half_tE19Flash_kernel_traitsILi64ELi64ELi128ELi8ES3_EELb1ELb0ELb1ELb1ELb0ELb0ELb0EEEvNS_16Flash_bwd_paramsE:
.text._ZN5flash44flash_bwd_dq_dk_dv_loop_seqk_parallel_kernelI23Flash_bwd_kernel_traitsILi64ELi64ELi128ELi8ELi2ELi4ELi4ELb1ELb0EN7cutlass6half_tE19Flash_kernel_traitsILi64ELi64ELi128ELi8ES3_EELb1ELb0ELb1ELb1ELb0ELb0ELb0EEEvNS_16Flash_bwd_paramsE:
        /* <DEDUP_REMOVED lines=14> */
[----:B-1----:R-:W-:-:S04]  /*00e0*/  SHF.R.S32.HI R4, RZ, 0x1f, R8 ;  /* 0x0000001fff047819 */ /* 0x002fc80000011408 */
[CC--:B------:R-:W-:Y:S02]  /*00f0*/  LEA.HI R3, R4.reuse, R8.reuse, RZ, 0x4 ;  /* 0x0000000804037211 */ /* 0x0c0fe400078f20ff */
[CC--:B------:R-:W-:Y:S02]  /*0100*/  LEA.HI R2, R4.reuse, R8.reuse, RZ, 0x5 ;  /* 0x0000000804027211 */ /* 0x0c0fe400078f28ff */
[CC--:B------:R-:W-:Y:S02]  /*0110*/  LEA.HI R12, R4.reuse, R8.reuse, RZ, 0x3 ;  /* 0x00000008040c7211 */ /* 0x0c0fe400078f18ff */
[CC--:B------:R-:W-:Y:S02]  /*0120*/  LEA.HI R0, R4.reuse, R8.reuse, RZ, 0x2 ;  /* 0x0000000804007211 */ /* 0x0c0fe400078f10ff */
[----:B------:R-:W-:Y:S02]  /*0130*/  LOP3.LUT R6, R3, 0xfffffff0, RZ, 0xc0, !PT ;  /* 0xfffffff003067812 */ /* 0x000fe400078ec0ff */
[----:B------:R-:W-:-:S02]  /*0140*/  LEA.HI R15, R4, R8, RZ, 0x6 ;  /* 0x00000008040f7211 */ /* 0x000fc400078f30ff */
[----:B------:R-:W-:Y:S01]  /*0150*/  LEA.HI R16, R4, R8, RZ, 0x7 ;  /* 0x0000000804107211 */ /* 0x000fe200078f38ff */
[----:B------:R-:W-:Y:S01]  /*0160*/  IMAD.IADD R10, R8, 0x1, -R6 ;  /* 0x00000001080a7824 */ /* 0x000fe200078e0a06 */
[----:B------:R-:W-:Y:S02]  /*0170*/  LOP3.LUT R4, R2, 0xffffffe0, RZ, 0xc0, !PT ;  /* 0xffffffe002047812 */ /* 0x000fe400078ec0ff */
[----:B------:R-:W-:Y:S02]  /*0180*/  LOP3.LUT R5, R12, 0xfffffff8, RZ, 0xc0, !PT ;  /* 0xfffffff80c057812 */ /* 0x000fe400078ec0ff */
[----:B------:R-:W-:Y:S01]  /*0190*/  LOP3.LUT R7, R0, 0x7ffffffc, RZ, 0xc0, !PT ;  /* 0x7ffffffc00077812 */ /* 0x000fe200078ec0ff */
[C---:B------:R-:W-:Y:S01]  /*01a0*/  IMAD.IADD R11, R8.reuse, 0x1, -R4 ;  /* 0x00000001080b7824 */ /* 0x040fe200078e0a04 */
[--C-:B------:R-:W-:Y:S01]  /*01b0*/  SHF.R.S32.HI R9, RZ, 0x2, R0.reuse ;  /* 0x00000002ff097819 */ /* 0x100fe20000011400 */
[C---:B------:R-:W-:Y:S01]  /*01c0*/  IMAD.IADD R5, R8.reuse, 0x1, -R5 ;  /* 0x0000000108057824 */ /* 0x040fe200078e0a05 */
[----:B------:R-:W-:Y:S01]  /*01d0*/  SHF.R.S32.HI R6, RZ, 0x1f, R0 ;  /* 0x0000001fff067819 */ /* 0x000fe20000011400 */
[----:B------:R-:W-:Y:S01]  /*01e0*/  IMAD.IADD R17, R8, 0x1, -R7 ;  /* 0x0000000108117824 */ /* 0x000fe200078e0a07 */
[--C-:B------:R-:W-:Y:S01]  /*01f0*/  SHF.R.S32.HI R0, RZ, 0x5, R2.reuse ;  /* 0x00000005ff007819 */ /* 0x100fe20000011402 */
[----:B------:R-:W-:Y:S01]  /*0200*/  IMAD.SHL.U32 R210, R5, 0x8, RZ ;  /* 0x0000000805d27824 */ /* 0x000fe200078e00ff */
[----:B------:R-:W-:-:S02]  /*0210*/  SHF.R.S32.HI R4, RZ, 0x1f, R2 ;  /* 0x0000001fff047819 */ /* 0x000fc40000011402 */
[----:B------:R-:W-:Y:S02]  /*0220*/  SHF.R.S32.HI R8, RZ, 0x4, R3 ;  /* 0x00000004ff087819 */ /* 0x000fe40000011403 */
[-C--:B------:R-:W-:Y:S02]  /*0230*/  LEA.HI R7, R2, R0.reuse, RZ, 0x1 ;  /* 0x0000000002077211 */ /* 0x080fe400078f08ff */
[----:B------:R-:W-:Y:S02]  /*0240*/  LEA.HI R2, R4, R0, RZ, 0x2 ;  /* 0x0000000004027211 */ /* 0x000fe400078f10ff */
[----:B------:R-:W-:Y:S02]  /*0250*/  LEA.HI R4, R3, R8, RZ, 0x1 ;  /* 0x0000000803047211 */ /* 0x000fe400078f08ff */
[----:B------:R-:W-:Y:S02]  /*0260*/  LEA.HI R3, R6, R9, RZ, 0x3 ;  /* 0x0000000906037211 */ /* 0x000fe400078f18ff */
[----:B------:R-:W-:-:S02]  /*0270*/  LOP3.LUT R6, R7, 0xfffffffe, RZ, 0xc0, !PT ;  /* 0xfffffffe07067812 */ /* 0x000fc400078ec0ff */
[----:B------:R-:W-:Y:S02]  /*0280*/  LOP3.LUT R2, R2, 0xfffffffc, RZ, 0xc0, !PT ;  /* 0xfffffffc02027812 */ /* 0x000fe400078ec0ff */
[----:B------:R-:W-:Y:S01]  /*0290*/  SHF.R.S32.HI R220, RZ, 0x3, R12 ;  /* 0x00000003ffdc7819 */ /* 0x000fe2000001140c */
[C---:B------:R-:W-:Y:S01]  /*02a0*/  IMAD.IADD R240, R0.reuse, 0x1, -R6 ;  /* 0x0000000100f07824 */ /* 0x040fe200078e0a06 */
[----:B------:R-:W-:Y:S01]  /*02b0*/  LOP3.LUT R3, R3, 0xfffffff8, RZ, 0xc0, !PT ;  /* 0xfffffff803037812 */ /* 0x000fe200078ec0ff */
[----:B------:R-:W-:Y:S01]  /*02c0*/  IMAD.IADD R160, R0, 0x1, -R2 ;  /* 0x0000000100a07824 */ /* 0x000fe200078e0a02 */
[----:B------:R-:W-:Y:S01]  /*02d0*/  LOP3.LUT R4, R4, 0xfffffffe, RZ, 0xc0, !PT ;  /* 0xfffffffe04047812 */ /* 0x000fe200078ec0ff */
[----:B------:R-:W-:Y:S01]  /*02e0*/  IMAD.SHL.U32 R0, R220, 0x40, RZ ;  /* 0x00000040dc007824 */ /* 0x000fe200078e00ff */
[----:B------:R-:W-:Y:S01]  /*02f0*/  SHF.R.S32.HI R14, RZ, 0x1f, R10 ;  /* 0x0000001fff0e7819 */ /* 0x000fe2000001140a */
[----:B------:R-:W-:Y:S01]  /*0300*/  IMAD.IADD R7, R9, 0x1, -R3 ;  /* 0x0000000109077824 */ /* 0x000fe200078e0a03 */
[----:B------:R-:W-:Y:S01]  /*0310*/  LOP3.LUT P4, RZ, R5, 0x2, RZ, 0xc0, !PT ;  /* 0x0000000205ff7812 */ /* 0x000fe2000788c0ff */
[----:B------:R-:W-:Y:S01]  /*0320*/  IMAD.IADD R13, R8, 0x1, -R4 ;  /* 0x00000001080d7824 */ /* 0x000fe200078e0a04 */
[----:B------:R-:W-:-:S02]  /*0330*/  LOP3.LUT R0, R0, 0x1c0, RZ, 0xc0, !PT ;  /* 0x000001c000007812 */ /* 0x000fc400078ec0ff */
[----:B------:R-:W-:Y:S02]  /*0340*/  SHF.R.S32.HI R4, RZ, 0x1f, R11 ;  /* 0x0000001fff047819 */ /* 0x000fe4000001140b */
[----:B------:R-:W-:Y:S02]  /*0350*/  SHF.R.U32.HI R3, RZ, 0x3, R0 ;  /* 0x00000003ff037819 */ /* 0x000fe40000011600 */
[----:B------:R-:W-:Y:S01]  /*0360*/  LOP3.LUT R2, R0, 0x38, R210, 0xf8, !PT ;  /* 0x0000003800027812 */ /* 0x000fe200078ef8d2 */
[----:B------:R-:W-:Y:S01]  /*0370*/  IMAD.SHL.U32 R0, R5, 0x40, RZ ;  /* 0x0000004005007824 */ /* 0x000fe200078e00ff */
[----:B------:R-:W-:Y:S02]  /*0380*/  LEA.HI R14, R14, R10, RZ, 0x3 ;  /* 0x0000000a0e0e7211 */ /* 0x000fe400078f18ff */
[----:B------:R-:W-:Y:S01]  /*0390*/  LOP3.LUT R238, R2, R3, RZ, 0x3c, !PT ;  /* 0x0000000302ee7212 */ /* 0x000fe200078e3cff */
[----:B------:R-:W-:Y:S01]  /*03a0*/  IMAD.SHL.U32 R2, R160, 0x10, RZ ;  /* 0x00000010a0027824 */ /* 0x000fe200078e00ff */
[----:B------:R-:W-:-:S02]  /*03b0*/  LOP3.LUT R0, R0, 0x1c0, RZ, 0xc0, !PT ;  /* 0x000001c000007812 */ /* 0x000fc400078ec0ff */
[----:B------:R-:W-:Y:S02]  /*03c0*/  LOP3.LUT P3, RZ, R5, 0x4, RZ, 0xc0, !PT ;  /* 0x0000000405ff7812 */ /* 0x000fe4000786c0ff */
[----:B------:R-:W-:Y:S02]  /*03d0*/  LEA.HI R217, R4, R11, RZ, 0x2 ;  /* 0x0000000b04d97211 */ /* 0x000fe400078f10ff */
[----:B------:R-:W-:Y:S02]  /*03e0*/  LOP3.LUT R6, R14, 0xfffffff8, RZ, 0xc0, !PT ;  /* 0xfffffff80e067812 */ /* 0x000fe400078ec0ff */
[----:B------:R-:W-:Y:S02]  /*03f0*/  SHF.R.S32.HI R3, RZ, 0x6, R15 ;  /* 0x00000006ff037819 */ /* 0x000fe4000001140f */
[----:B------:R-:W-:Y:S01]  /*0400*/  LOP3.LUT R5, R0, 0x8, R12, 0xf8, !PT ;  /* 0x0000000800057812 */ /* 0x000fe200078ef80c */
[----:B------:R-:W-:Y:S01]  /*0410*/  IMAD.IADD R11, R10, 0x1, -R6 ;  /* 0x000000010a0b7824 */ /* 0x000fe200078e0a06 */
[----:B------:R-:W-:Y:S01]  /*0420*/  LOP3.LUT R8, R0, 0x30, R2, 0xf8, !PT ;  /* 0x0000003000087812 */ /* 0x000fe200078ef802 */
[----:B------:R-:W-:Y:S01]  /*0430*/  IMAD.SHL.U32 R2, R13, 0x200, RZ ;  /* 0x000002000d027824 */ /* 0x000fe200078e00ff */
[----:B------:R-:W-:Y:S01]  /*0440*/  SHF.R.U32.HI R4, RZ, 0x3, R0 ;  /* 0x00000003ff047819 */ /* 0x000fe20000011600 */
[----:B------:R-:W-:Y:S01]  /*0450*/  IMAD.SHL.U32 R10, R17, 0x2, RZ ;  /* 0x00000002110a7824 */ /* 0x000fe200078e00ff */
[----:B------:R-:W-:Y:S01]  /*0460*/  LOP3.LUT R9, R7, 0x1, RZ, 0xc0, !PT ;  /* 0x0000000107097812 */ /* 0x000fe200078ec0ff */
[----:B------:R-:W-:Y:S01]  /*0470*/  IMAD R6, R3, 0x800, R2 ;  /* 0x0000080003067824 */ /* 0x000fe200078e0202 */
[----:B------:R-:W-:Y:S01]  /*0480*/  LOP3.LUT R0, R5, R4, RZ, 0x3c, !PT ;  /* 0x0000000405007212 */ /* 0x000fe200078e3cff */
[----:B------:R-:W-:Y:S01]  /*0490*/  IMAD R238, R3, 0x200, R238 ;  /* 0x0000020003ee7824 */ /* 0x000fe200078e02ee */
[----:B------:R-:W-:-:S02]  /*04a0*/  LOP3.LUT R8, R8, 0x8, R12, 0xf8, !PT ;  /* 0x0000000808087812 */ /* 0x000fc400078ef80c */
[----:B------:R-:W-:Y:S01]  /*04b0*/  SHF.R.S32.HI R5, RZ, 0x7, R16 ;  /* 0x00000007ff057819 */ /* 0x000fe20000011410 */
[----:B------:R-:W-:Y:S01]  /*04c0*/  IMAD.IADD R0, R6, 0x1, R0 ;  /* 0x0000000106007824 */ /* 0x000fe200078e0200 */
[----:B------:R-:W-:Y:S02]  /*04d0*/  ISETP.NE.U32.AND P0, PT, R9, 0x1, PT ;  /* 0x000000010900780c */ /* 0x000fe40003f05070 */
[----:B------:R-:W-:Y:S01]  /*04e0*/  LOP3.LUT R4, R2, R8, R4, 0xf6, !PT ;  /* 0x0000000802047212 */ /* 0x000fe200078ef604 */
[C---:B------:R-:W-:Y:S01]  /*04f0*/  IMAD.SHL.U32 R2, R7.reuse, 0x40, RZ ;  /* 0x0000004007027824 */ /* 0x040fe200078e00ff */
[----:B------:R-:W-:Y:S01]  /*0500*/  R2P PR, R7, 0x6 ;  /* 0x0000000607007804 */ /* 0x000fe20000000000 */
[----:B------:R-:W-:Y:S01]  /*0510*/  IMAD.SHL.U32 R6, R5, 0x8, RZ ;  /* 0x0000000805067824 */ /* 0x000fe200078e00ff */
[----:B------:R-:W-:Y:S01]  /*0520*/  SEL R202, R202, 0x10, !P0 ;  /* 0x00000010caca7807 */ /* 0x000fe20004000000 */
[----:B------:R-:W-:Y:S01]  /*0530*/  IMAD.SHL.U32 R7, R3, 0x20, RZ ;  /* 0x0000002003077824 */ /* 0x000fe200078e00ff */
[----:B------:R-:W-:Y:S01]  /*0540*/  LOP3.LUT R2, R2, 0x1c0, RZ, 0xc0, !PT ;  /* 0x000001c002027812 */ /* 0x000fe200078ec0ff */
[----:B------:R-:W-:Y:S01]  /*0550*/  IMAD R9, R5, 0x1000, R10 ;  /* 0x0000100005097824 */ /* 0x000fe200078e020a */
[----:B------:R-:W-:Y:S01]  /*0560*/  LOP3.LUT R3, R6, 0x8, RZ, 0xc0, !PT ;  /* 0x0000000806037812 */ /* 0x000fe200078ec0ff */
[----:B------:R-:W-:Y:S01]  /*0570*/  IMAD.SHL.U32 R6, R13, 0x10, RZ ;  /* 0x000000100d067824 */ /* 0x000fe200078e00ff */
[----:B------:R-:W-:Y:S01]  /*0580*/  SHF.R.U32.HI R5, RZ, 0x3, R2 ;  /* 0x00000003ff057819 */ /* 0x000fe20000011602 */
[----:B------:R-:W-:Y:S01]  /*0590*/  IMAD.SHL.U32 R8, R11, 0x40, RZ ;  /* 0x000000400b087824 */ /* 0x000fe200078e00ff */
[----:B------:R-:W-:Y:S01]  /*05a0*/  LOP3.LUT R7, R2, 0x20, R7, 0xf8, !PT ;  /* 0x0000002002077812 */ /* 0x000fe200078ef807 */
[----:B------:R-:W-:Y:S01]  /*05b0*/  IMAD.SHL.U32 R165, R0, 0x2, RZ ;  /* 0x0000000200a57824 */ /* 0x000fe200078e00ff */
[----:B------:R-:W-:-:S02]  /*05c0*/  LOP3.LUT R11, R3, 0x10, R6, 0xf8, !PT ;  /* 0x00000010030b7812 */ /* 0x000fc400078ef806 */
[----:B------:R-:W-:Y:S01]  /*05d0*/  LOP3.LUT R12, R5, R2, R3, 0x1e, !PT ;  /* 0x00000002050c7212 */ /* 0x000fe200078e1e03 */
[----:B------:R-:W-:Y:S01]  /*05e0*/  IMAD R2, R240, 0x400, R9 ;  /* 0x00000400f0027824 */ /* 0x000fe200078e0209 */
[----:B------:R-:W-:Y:S01]  /*05f0*/  LOP3.LUT R6, R7, R5, RZ, 0x3c, !PT ;  /* 0x0000000507067212 */ /* 0x000fe200078e3cff */
[----:B------:R-:W-:Y:S01]  /*0600*/  IMAD.SHL.U32 R7, R14, 0x40, RZ ;  /* 0x000000400e077824 */ /* 0x000fe200078e00ff */
[----:B------:R-:W-:Y:S01]  /*0610*/  LOP3.LUT R3, R8, 0x1c0, RZ, 0xc0, !PT ;  /* 0x000001c008037812 */ /* 0x000fe200078ec0ff */
[----:B------:R-:W-:Y:S01]  /*0620*/  IMAD.SHL.U32 R8, R13, 0x8, RZ ;  /* 0x000000080d087824 */ /* 0x000fe200078e00ff */
[----:B------:R-:W-:Y:S01]  /*0630*/  SHF.R.S32.HI R217, RZ, 0x2, R217 ;  /* 0x00000002ffd97819 */ /* 0x000fe200000114d9 */
[----:B------:R-:W-:Y:S01]  /*0640*/  IMAD.IADD R200, R6, 0x1, R2 ;  /* 0x0000000106c87824 */ /* 0x000fe200078e0202 */
[----:B------:R-:W-:Y:S01]  /*0650*/  LOP3.LUT R2, R7, 0xfffffe00, RZ, 0xc0, !PT ;  /* 0xfffffe0007027812 */ /* 0x000fe200078ec0ff */
[----:B------:R-:W-:Y:S01]  /*0660*/  IMAD R6, R160, 0x400, R10 ;  /* 0x00000400a0067824 */ /* 0x000fe200078e020a */
[--C-:B------:R-:W-:Y:S01]  /*0670*/  SHF.R.U32.HI R5, RZ, 0x3, R3.reuse ;  /* 0x00000003ff057819 */ /* 0x100fe20000011603 */
[----:B------:R-:W-:Y:S01]  /*0680*/  IMAD.SHL.U32 R200, R200, 0x2, RZ ;  /* 0x00000002c8c87824 */ /* 0x000fe200078e00ff */
[----:B------:R-:W-:Y:S01]  /*0690*/  LOP3.LUT R8, R3, 0x8, R8, 0xf8, !PT ;  /* 0x0000000803087812 */ /* 0x000fe200078ef808 */
[----:B------:R-:W-:Y:S01]  /*06a0*/  IMAD.IADD R6, R6, 0x1, R12 ;  /* 0x0000000106067824 */ /* 0x000fe200078e020c */
[----:B------:R-:W-:Y:S01]  /*06b0*/  LOP3.LUT R3, R5, R11, R3, 0x1e, !PT ;  /* 0x0000000b05037212 */ /* 0x000fe200078e1e03 */
[--C-:B------:R-:W-:Y:S01]  /*06c0*/  IMAD R168, R240, 0x400, R2.reuse ;  /* 0x00000400f0a87824 */ /* 0x100fe200078e0202 */
[----:B------:R-:W-:Y:S01]  /*06d0*/  LOP3.LUT R5, R8, R5, RZ, 0x3c, !PT ;  /* 0x0000000508057212 */ /* 0x000fe200078e3cff */
[----:B------:R-:W-:Y:S01]  /*06e0*/  IMAD R160, R160, 0x400, R2 ;  /* 0x00000400a0a07824 */ /* 0x000fe200078e0202 */
[----:B------:R-:W-:Y:S01]  /*06f0*/  LEA R243, R6, 0x6000, 0x1 ;  /* 0x0000600006f37811 */ /* 0x000fe200078e08ff */
[----:B------:R-:W-:Y:S01]  /*0700*/  IMAD.IADD R203, R200, 0x1, R202 ;  /* 0x00000001c8cb7824 */ /* 0x000fe200078e02ca */
[----:B------:R-:W-:Y:S01]  /*0710*/  LOP3.LUT R167, R3, R2, RZ, 0xfc, !PT ;  /* 0x0000000203a77212 */ /* 0x000fe200078efcff */
[----:B------:R-:W-:Y:S01]  /*0720*/  IMAD.IADD R168, R168, 0x1, R5 ;  /* 0x00000001a8a87824 */ /* 0x000fe200078e0205 */
[----:B------:R-:W-:Y:S01]  /*0730*/  IADD3 R7, R243, 0x420, RZ ;  /* 0x00000420f3077810 */ /* 0x000fe20007ffe0ff */
[----:B------:R-:W-:Y:S01]  /*0740*/  IMAD.IADD R160, R5, 0x1, R160 ;  /* 0x0000000105a07824 */ /* 0x000fe200078e02a0 */
[C---:B------:R-:W-:Y:S01]  /*0750*/  @P1 IADD3 R7, R243.reuse, 0x3e0, RZ ;  /* 0x000003e0f3071810 */ /* 0x040fe20007ffe0ff */
[----:B------:R-:W-:Y:S01]  /*0760*/  IMAD.MOV.U32 R5, RZ, RZ, 0x20 ;  /* 0x00000020ff057424 */ /* 0x000fe200078e00ff */
[C---:B------:R-:W-:Y:S01]  /*0770*/  IADD3 R244, R243.reuse, 0x40, RZ ;  /* 0x00000040f3f47810 */ /* 0x040fe20007ffe0ff */
[----:B------:R-:W-:Y:S01]  /*0780*/  IMAD.MOV.U32 R2, RZ, RZ, 0x40 ;  /* 0x00000040ff027424 */ /* 0x000fe200078e00ff */
[----:B------:R-:W-:Y:S01]  /*0790*/  @P2 IADD3 R244, R243, -0x40, RZ ;  /* 0xffffffc0f3f42810 */ /* 0x000fe20007ffe0ff */
[----:B------:R1:W-:Y:S01]  /*07a0*/  STL [R1], R7 ;  /* 0x0000000701007387 */ /* 0x0003e20000100800 */
[C---:B------:R-:W-:Y:S01]  /*07b0*/  SEL R163, R5.reuse, 0xffffffe0, !P4 ;  /* 0xffffffe005a37807 */ /* 0x040fe20006000000 */
[----:B------:R-:W-:Y:S01]  /*07c0*/  IMAD R217, R240, 0x10, R217 ;  /* 0x00000010f0d97824 */ /* 0x000fe200078e02d9 */
[----:B------:R-:W-:Y:S01]  /*07d0*/  SEL R2, R2, 0xffffffc0, !P3 ;  /* 0xffffffc002027807 */ /* 0x000fe20005800000 */
[----:B------:R-:W-:Y:S01]  /*07e0*/  IMAD.SHL.U32 R3, R4, 0x2, RZ ;  /* 0x0000000204037824 */ /* 0x000fe200078e00ff */
[----:B------:R-:W-:Y:S01]  /*07f0*/  SEL R5, R5, 0xffffffe0, !P1 ;  /* 0xffffffe005057807 */ /* 0x000fe20004800000 */
[----:B------:R-:W-:Y:S01]  /*0800*/  IMAD R164, R0, 0x2, R163 ;  /* 0x0000000200a47824 */ /* 0x000fe200078e02a3 */
[----:B------:R-:W-:Y:S01]  /*0810*/  LEA R160, R160, 0xa000, 0x1 ;  /* 0x0000a000a0a07811 */ /* 0x000fe200078e08ff */
[----:B------:R-:W-:-:S02]  /*0820*/  IMAD R162, R0, 0x2, R2 ;  /* 0x0000000200a27824 */ /* 0x000fc400078e0202 */
[----:B------:R-:W-:Y:S02]  /*0830*/  IMAD.IADD R201, R200, 0x1, R5 ;  /* 0x00000001c8c97824 */ /* 0x000fe400078e0205 */
[----:B------:R-:W-:Y:S02]  /*0840*/  IMAD.IADD R163, R163, 0x1, R162 ;  /* 0x00000001a3a37824 */ /* 0x000fe400078e02a2 */
[C---:B------:R-:W-:Y:S02]  /*0850*/  IMAD.IADD R246, R5.reuse, 0x1, R243 ;  /* 0x0000000105f67824 */ /* 0x040fe400078e02f3 */
[----:B------:R-:W-:Y:S02]  /*0860*/  IMAD.IADD R202, R202, 0x1, R201 ;  /* 0x00000001caca7824 */ /* 0x000fe400078e02c9 */
[----:B------:R-:W-:Y:S02]  /*0870*/  IMAD.SHL.U32 R159, R168, 0x2, RZ ;  /* 0x00000002a89f7824 */ /* 0x000fe400078e00ff */
[----:B--2---:R-:W-:-:S02]  /*0880*/  IMAD.IADD R245, R5, 0x1, R244 ;  /* 0x0000000105f57824 */ /* 0x004fc400078e02f4 */
.L_x_1516:
[----:B-12---:R-:W2:Y:S01]  /*0890*/  S2R R36, SR_CTAID.Y ;  /* 0x0000000000247919 */ /* 0x006ea20000002600 */
[----:B---3--:R-:W3:Y:S01]  /*08a0*/  LDC.U8 R0, c[0x0][0x312] ;  /* 0x0000c480ff007b82 */ /* 0x008ee20000000000 */
[----:B------:R-:W-:-:S02]  /*08b0*/  ISETP.NE.U32.AND P2, PT, RZ, c[0x0][0x240], PT ;  /* 0x00009000ff007a0c */ /* 0x000fc40003f45070 */
[----:B------:R-:W-:Y:S02]  /*08c0*/  ISETP.NE.U32.AND P3, PT, RZ, c[0x0][0x250], PT ;  /* 0x00009400ff007a0c */ /* 0x000fe40003f65070 */
[----:B------:R-:W-:Y:S02]  /*08d0*/  ISETP.NE.AND.EX P2, PT, RZ, c[0x0][0x244], PT, P2 ;  /* 0x00009100ff007a0c */ /* 0x000fe40003f45320 */
[----:B------:R-:W-:Y:S02]  /*08e0*/  ISETP.NE.AND.EX P3, PT, RZ, c[0x0][0x254], PT, P3 ;  /* 0x00009500ff007a0c */ /* 0x000fe40003f65330 */
[----:B------:R-:W-:Y:S01]  /*08f0*/  ISETP.EQ.U32.AND P5, PT, RZ, c[0x0][0x248], PT ;  /* 0x00009200ff007a0c */ /* 0x000fe20003fa2070 */
[----:B--2---:R-:W-:Y:S01]  /*0900*/  IMAD.SHL.U32 R9, R36, 0x4, RZ ;  /* 0x0000000424097824 */ /* 0x004fe200078e00ff */
[----:B------:R-:W-:Y:S02]  /*0910*/  SHF.R.S32.HI R32, RZ, 0x1f, R36 ;  /* 0x0000001fff207819 */ /* 0x000fe40000011424 */
[----:B---3--:R-:W-:Y:S01]  /*0920*/  ISETP.NE.AND P4, PT, R0, RZ, PT ;  /* 0x000000ff0000720c */ /* 0x008fe20003f85270 */
[----:B------:R-:W-:Y:S01]  /*0930*/  IMAD.MOV.U32 R0, RZ, RZ, -0x1 ;  /* 0xffffffffff007424 */ /* 0x000fe200078e00ff */
[----:B------:R-:W-:-:S02]  /*0940*/  SHF.L.U64.HI R8, R36, 0x2, R32 ;  /* 0x0000000224087819 */ /* 0x000fc40000010220 */
[C---:B------:R-:W-:Y:S02]  /*0950*/  IADD3 R4, P0, R9.reuse, c[0x0][0x240], RZ ;  /* 0x0000900009047a10 */ /* 0x040fe40007f1e0ff */
[----:B------:R-:W-:Y:S02]  /*0960*/  ISETP.EQ.OR.EX P5, PT, RZ, c[0x0][0x24c], !P4, P5 ;  /* 0x00009300ff007a0c */ /* 0x000fe400067a2750 */
[----:B------:R-:W-:Y:S02]  /*0970*/  IADD3.X R5, R8, c[0x0][0x244], RZ, P0, !PT ;  /* 0x0000910008057a10 */ /* 0x000fe400007fe4ff */
[----:B------:R-:W-:-:S03]  /*0980*/  @P3 IADD3 R6, P0, R9, c[0x0][0x250], RZ ;  /* 0x0000940009063a10 */ /* 0x000fc60007f1e0ff */
[----:B------:R2:W3:Y:S04]  /*0990*/  @P2 LDG.E R0, [R4.64] ;  /* 0x0000000604002981 */ /* 0x0004e8000c1e1900 */
[----:B------:R2:W3:Y:S01]  /*09a0*/  @P2 LDG.E R2, [R4.64+0x4] ;  /* 0x0000040604022981 */ /* 0x0004e2000c1e1900 */
[----:B------:R-:W-:Y:S01]  /*09b0*/  IMAD.MOV.U32 R228, RZ, RZ, RZ ;  /* 0x000000ffffe47224 */ /* 0x000fe200078e00ff */
[----:B-1----:R-:W-:Y:S01]  /*09c0*/  @P3 IADD3.X R7, R8, c[0x0][0x254], RZ, P0, !PT ;  /* 0x0000950008073a10 */ /* 0x002fe200007fe4ff */
[----:B------:R-:W-:-:S04]  /*09d0*/  IMAD.MOV.U32 R241, RZ, RZ, -0x1 ;  /* 0xfffffffffff17424 */ /* 0x000fc800078e00ff */
[----:B-----5:R1:W5:Y:S01]  /*09e0*/  @P3 LDG.E R228, [R6.64] ;  /* 0x0000000606e43981 */ /* 0x020362000c1e1900 */
[----:B--2---:R-:W-:-:S04]  /*09f0*/  IADD3 R4, P1, R9, c[0x0][0x248], RZ ;  /* 0x0000920009047a10 */ /* 0x004fc80007f3e0ff */
[----:B------:R-:W-:-:S05]  /*0a00*/  IADD3.X R5, R8, c[0x0][0x24c], RZ, P1, !PT ;  /* 0x0000930008057a10 */ /* 0x000fca0000ffe4ff */
[----:B------:R1:W5:Y:S01]  /*0a10*/  @!P5 LDG.E R241, [R4.64] ;  /* 0x0000000604f1d981 */ /* 0x000362000c1e1900 */
[----:B------:R-:W-:-:S04]  /*0a20*/  ISETP.NE.U32.AND P0, PT, RZ, c[0x0][0x248], PT ;  /* 0x00009200ff007a0c */ /* 0x000fc80003f05070 */
[----:B------:R-:W-:Y:S01]  /*0a30*/  ISETP.NE.AND.EX P0, PT, RZ, c[0x0][0x24c], PT, P0 ;  /* 0x00009300ff007a0c */ /* 0x000fe20003f05300 */
[----:B---3--:R-:W-:Y:S02]  /*0a40*/  @P2 IMAD.IADD R207, R2, 0x1, -R0 ;  /* 0x0000000102cf2824 */ /* 0x008fe400078e0a00 */
[----:B------:R-:W-:Y:S02]  /*0a50*/  IMAD.MOV.U32 R2, RZ, RZ, c[0x0][0x218] ;  /* 0x00008600ff027624 */ /* 0x000fe400078e00ff */
[----:B------:R-:W-:-:S08]  /*0a60*/  @!P2 IMAD.MOV.U32 R207, RZ, RZ, c[0x0][0x214] ;  /* 0x00008500ffcfa624 */ /* 0x000fd000078e00ff */
[----:B----4-:R-:W-:Y:S05]  /*0a70*/  @!P0 BRA `(.L_x_1446) ;  /* 0x0000003000008947 */ /* 0x010fea0003800000 */
[----:B-1----:R-:W2:Y:S02]  /*0a80*/  @P4 LDG.E R2, [R4.64+0x4] ;  /* 0x0000040604024981 */ /* 0x002ea4000c1e1900 */
[----:B--2--5:R-:W-:-:S06]  /*0a90*/  @P4 IADD3 R2, R2, -R241, RZ ;  /* 0x800000f102024210 */ /* 0x024fcc0007ffe0ff */
[----:B------:R1:W5:Y:S02]  /*0aa0*/  @!P4 LDG.E R2, [R4.64] ;  /* 0x000000060402c981 */ /* 0x000364000c1e1900 */
.L_x_1446:
[----:B-1----:R-:W-:-:S04]  /*0ab0*/  ISETP.NE.U32.AND P1, PT, RZ, c[0x0][0x258], PT ;  /* 0x00009600ff007a0c */ /* 0x002fc80003f25070 */
[----:B------:R-:W-:-:S13]  /*0ac0*/  ISETP.NE.AND.EX P1, PT, RZ, c[0x0][0x25c], PT, P1 ;  /* 0x00009700ff007a0c */ /* 0x000fda0003f25310 */
[----:B------:R-:W-:-:S04]  /*0ad0*/  @P1 IADD3 R4, P0, R9, c[0x0][0x258], RZ ;  /* 0x0000960009041a10 */ /* 0x000fc80007f1e0ff */
        /* <DEDUP_REMOVED lines=48> */
.L_x_1448:
        /* <DEDUP_REMOVED lines=15> */
.L_x_1449:
        /* <DEDUP_REMOVED lines=33> */
[C---:B------:R-:W-:Y:S02]  /*10e0*/  @!P1 IMAD R5, R36.reuse, c[0x0][0x36c], R5 ;  /* 0x0000db0024059a24 */ /* 0x040fe400078e0205 */
        /* <DEDUP_REMOVED lines=10> */
[----:B------:R-:W-:Y:S01]  /*1190*/  IMAD R5, R22, R5, R6 ;  /* 0x0000000516057224 */ /* 0x000fe200078e0206 */
[----:B------:R-:W-:Y:S01]  /*11a0*/  IADD3 R8, P2, R10, R8, RZ ;  /* 0x000000080a087210 */ /* 0x000fe20007f5e0ff */
[----:B------:R-:W-:Y:S02]  /*11b0*/  IMAD.WIDE.U32 R6, R22, R0, RZ ;  /* 0x0000000016067225 */ /* 0x000fe400078e00ff */
[----:B------:R-:W-:Y:S02]  /*11c0*/  @!P5 IADD3 R2, R2, 0x1, RZ ;  /* 0x000000010202d810 */ /* 0x000fe40007ffe0ff */
[----:B------:R-:W-:Y:S01]  /*11d0*/  @!P5 IMAD.IADD R4, R4, 0x1, -R11 ;  /* 0x000000010404d824 */ /* 0x000fe200078e0a0b */
[----:B------:R-:W-:Y:S01]  /*11e0*/  SEL R20, R16, R6, !P1 ;  /* 0x0000000610147207 */ /* 0x000fe20004800000 */
[----:B------:R-:W-:Y:S01]  /*11f0*/  IMAD R12, R23, R8, RZ ;  /* 0x00000008170c7224 */ /* 0x000fe200078e02ff */
[----:B------:R-:W-:Y:S01]  /*1200*/  ISETP.NE.AND P5, PT, RZ, c[0x0][0x1c8], PT ;  /* 0x00007200ff007a0c */ /* 0x000fe20003fa5270 */
        /* <DEDUP_REMOVED lines=8> */
[----:B---3--:R-:W-:-:S03]  /*1290*/  IMAD.WIDE.U32 R22, R14, c[0x0][0x3d8], RZ ;  /* 0x0000f6000e167a25 */ /* 0x008fc600078e00ff */
[----:B------:R-:W-:Y:S01]  /*12a0*/  IADD3 R11, R9, R16, RZ ;  /* 0x00000010090b7210 */ /* 0x000fe20007ffe0ff */
[----:B------:R-:W-:Y:S01]  /*12b0*/  @P3 IMAD R4, R36, c[0x0][0x214], RZ ;  /* 0x0000850024043a24 */ /* 0x000fe200078e02ff */
[----:B------:R-:W-:Y:S01]  /*12c0*/  @P6 IADD3 R2, R2, 0x1, RZ ;  /* 0x0000000102026810 */ /* 0x000fe20007ffe0ff */
[----:B------:R-:W-:Y:S01]  /*12d0*/  IMAD R5, R14, c[0x0][0x3dc], R23 ;  /* 0x0000f7000e057a24 */ /* 0x000fe200078e0217 */
[----:B------:R-:W-:Y:S01]  /*12e0*/  SEL R23, R22, RZ, P2 ;  /* 0x000000ff16177207 */ /* 0x000fe20001000000 */
[----:B------:R-:W-:Y:S01]  /*12f0*/  @!P3 IMAD R6, R36, c[0x0][0x1c0], R230 ;  /* 0x000070002406ba24 */ /* 0x000fe200078e02e6 */
[----:B------:R-:W-:Y:S01]  /*1300*/  @P3 SEL R4, R4, R0, !P1 ;  /* 0x0000000004043207 */ /* 0x000fe20004800000 */
[----:B------:R-:W-:Y:S01]  /*1310*/  IMAD.MOV.U32 R14, RZ, RZ, R2 ;  /* 0x000000ffff0e7224 */ /* 0x000fe200078e0002 */
[----:B------:R-:W-:Y:S01]  /*1320*/  SHF.R.S32.HI R22, RZ, 0x1f, R19 ;  /* 0x0000001fff167819 */ /* 0x000fe20000011413 */
[C---:B------:R-:W-:Y:S01]  /*1330*/  IMAD R2, R230.reuse, c[0x0][0x22c], RZ ;  /* 0x00008b00e6027a24 */ /* 0x040fe200078e02ff */
[----:B------:R-:W-:Y:S01]  /*1340*/  SEL R21, R5, RZ, P2 ;  /* 0x000000ff05157207 */ /* 0x000fe20001000000 */
[----:B------:R-:W-:Y:S01]  /*1350*/  @P3 IMAD R7, R230, c[0x0][0x234], R4 ;  /* 0x00008d00e6073a24 */ /* 0x000fe200078e0204 */
[----:B------:R-:W-:Y:S01]  /*1360*/  @!P4 IADD3 R14, -R14, RZ, RZ ;  /* 0x000000ff0e0ec210 */ /* 0x000fe20007ffe1ff */
[----:B------:R-:W-:Y:S01]  /*1370*/  @!P3 IMAD R7, R6, c[0x0][0x214], RZ ;  /* 0x000085000607ba24 */ /* 0x000fe200078e02ff */
[----:B------:R-:W-:-:S02]  /*1380*/  @!P5 LOP3.LUT R14, RZ, c[0x0][0x1c8], RZ, 0x33, !PT ;  /* 0x00007200ff0eda12 */ /* 0x000fc400078e33ff */
[----:B------:R-:W-:Y:S02]  /*1390*/  SHF.R.S32.HI R12, RZ, 0x1f, R2 ;  /* 0x0000001fff0c7819 */ /* 0x000fe40000011402 */
        /* <DEDUP_REMOVED lines=9> */
.L_x_1450:
[----:B------:R-:W-:-:S04]  /*1430*/  IMAD R0, R36, c[0x0][0x1c0], R230 ;  /* 0x0000700024007a24 */ /* 0x000fc800078e02e6 */
[----:B------:R-:W-:Y:S02]  /*1440*/  IMAD R0, R0, c[0x0][0x224], RZ ;  /* 0x0000890000007a24 */ /* 0x000fe400078e02ff */
.L_x_1451:
[----:B------:R-:W1:Y:S01]  /*1450*/  S2R R33, SR_TID.X ;  /* 0x0000000000217919 */ /* 0x000e620000002100 */
[----:B------:R-:W-:Y:S01]  /*1460*/  IMAD R34, R34, c[0x0][0x1c0], RZ ;  /* 0x0000700022227a24 */ /* 0x000fe200078e02ff */
[----:B------:R-:W-:Y:S01]  /*1470*/  IADD3 R4, P4, R210, R13, RZ ;  /* 0x0000000dd2047210 */ /* 0x000fe20007f9e0ff */
[----:B------:R-:W-:Y:S01]  /*1480*/  IMAD.IADD R16, R10, 0x1, R0 ;  /* 0x000000010a107824 */ /* 0x000fe200078e0200 */
[----:B------:R-:W-:Y:S01]  /*1490*/  SHF.R.S32.HI R211, RZ, 0x1f, R210 ;  /* 0x0000001fffd37819 */ /* 0x000fe200000114d2 */
[----:B------:R-:W-:Y:S01]  /*14a0*/  IMAD.SHL.U32 R224, R34, 0x40, RZ ;  /* 0x0000004022e07824 */ /* 0x000fe200078e00ff */
[----:B------:R-:W-:Y:S01]  /*14b0*/  SHF.R.S32.HI R31, RZ, 0x1f, R220 ;  /* 0x0000001fff1f7819 */ /* 0x000fe200000114dc */
[----:B------:R-:W-:Y:S01]  /*14c0*/  IMAD.IADD R208, R10, 0x1, R7 ;  /* 0x000000010ad07824 */ /* 0x000fe200078e0207 */
[----:B------:R-:W-:Y:S01]  /*14d0*/  IADD3 R0, -R193, R207, R19 ;  /* 0x000000cfc1007210 */ /* 0x000fe20007ffe113 */
[----:B------:R-:W-:Y:S01]  /*14e0*/  IMAD.X R5, R211, 0x1, R15, P4 ;  /* 0x00000001d3057824 */ /* 0x000fe200020e060f */
[----:B------:R-:W-:Y:S01]  /*14f0*/  IADD3 R8, P3, P1, R8, R224, R2 ;  /* 0x000000e008087210 */ /* 0x000fe2000797e002 */
[----:B------:R-:W-:Y:S01]  /*1500*/  IMAD R2, R18, c[0x0][0x370], RZ ;  /* 0x0000dc0012027a24 */ /* 0x000fe200078e02ff */
[----:B------:R-:W-:Y:S01]  /*1510*/  SHF.R.S32.HI R6, RZ, 0x1f, R224 ;  /* 0x0000001fff067819 */ /* 0x000fe200000114e0 */
[----:B------:R-:W-:Y:S01]  /*1520*/  IMAD.WIDE.U32 R4, R10, c[0x0][0x370], R4 ;  /* 0x0000dc000a047a25 */ /* 0x000fe200078e0004 */
[----:B------:R-:W-:Y:S01]  /*1530*/  IADD3 R0, R0, -c[0x0][0x2e8], RZ ;  /* 0x8000ba0000007a10 */ /* 0x000fe20007ffe0ff */
[----:B------:R-:W-:Y:S01]  /*1540*/  BSSY B1, `(.L_x_1447) ;  /* 0x00007e1000017945 */ /* 0x000fe20003800000 */
[----:B------:R-:W-:Y:S01]  /*1550*/  IADD3.X R15, R11, R6, R12, P3, P1 ;  /* 0x000000060b0f7210 */ /* 0x000fe20001fe240c */
[----:B------:R-:W-:Y:S01]  /*1560*/  IMAD R2, R10, c[0x0][0x374], R2 ;  /* 0x0000dd000a027a24 */ /* 0x000fe200078e0202 */
[----:B------:R-:W-:Y:S01]  /*1570*/  IADD3 R12, P3, P1, R23, R8, R20 ;  /* 0x00000008170c7210 */ /* 0x000fe2000797e014 */
[----:B------:R-:W-:Y:S01]  /*1580*/  IMAD.MOV.U32 R209, RZ, RZ, 0x4 ;  /* 0x00000004ffd17424 */ /* 0x000fe200078e00ff */
[----:B------:R-:W-:Y:S01]  /*1590*/  IADD3 R6, P4, R220, R10, RZ ;  /* 0x0000000adc067210 */ /* 0x000fe20007f9e0ff */
[----:B------:R-:W-:Y:S01]  /*15a0*/  IMAD.IADD R5, R5, 0x1, R2 ;  /* 0x0000000105057824 */ /* 0x000fe200078e0202 */
[----:B------:R-:W-:Y:S01]  /*15b0*/  SHF.R.S32.HI R9, RZ, 0x1f, R0 ;  /* 0x0000001fff097819 */ /* 0x000fe20000011400 */
[----:B------:R-:W-:Y:S01]  /*15c0*/  IMAD R10, R231, c[0x0][0x378], RZ ;  /* 0x0000de00e70a7a24 */ /* 0x000fe200078e02ff */
[----:B-1----:R-:W-:Y:S01]  /*15d0*/  SHF.R.S32.HI R35, RZ, 0x1f, R33 ;  /* 0x0000001fff237819 */ /* 0x002fe20000011421 */
[----:B------:R-:W-:-:S02]  /*15e0*/  IMAD.X R7, R31, 0x1, R18, P4 ;  /* 0x000000011f077824 */ /* 0x000fc400020e0612 */
[----:B------:R-:W-:Y:S01]  /*15f0*/  IMAD R11, R230, c[0x0][0x37c], R10 ;  /* 0x0000df00e60b7a24 */ /* 0x000fe200078e020a */
[-C--:B------:R-:W-:Y:S01]  /*1600*/  LEA.HI R8, R35, R33.reuse, RZ, 0x5 ;  /* 0x0000002123087211 */ /* 0x080fe200078f28ff */
[----:B------:R-:W-:Y:S01]  /*1610*/  IMAD R7, R7, c[0x0][0x190], RZ ;  /* 0x0000640007077a24 */ /* 0x000fe200078e02ff */
[----:B------:R-:W-:Y:S01]  /*1620*/  LEA.HI R10, R9, R0, RZ, 0x6 ;  /* 0x00000000090a7211 */ /* 0x000fe200078f30ff */
[----:B------:R-:W-:Y:S01]  /*1630*/  IMAD R0, R231, c[0x0][0x1a8], RZ ;  /* 0x00006a00e7007a24 */ /* 0x000fe200078e02ff */
[----:B------:R-:W-:Y:S01]  /*1640*/  LOP3.LUT R2, R8, 0xffffffe0, RZ, 0xc0, !PT ;  /* 0xffffffe008027812 */ /* 0x000fe200078ec0ff */
[C---:B------:R-:W-:Y:S01]  /*1650*/  IMAD R13, R6.reuse, c[0x0][0x194], R7 ;  /* 0x00006500060d7a24 */ /* 0x040fe200078e0207 */
[----:B------:R-:W-:Y:S01]  /*1660*/  SHF.R.S32.HI R8, RZ, 0x5, R8 ;  /* 0x00000005ff087819 */ /* 0x000fe20000011408 */
[----:B------:R-:W-:Y:S01]  /*1670*/  IMAD.WIDE.U32 R6, R6, c[0x0][0x190], R210 ;  /* 0x0000640006067a25 */ /* 0x000fe200078e00d2 */
[----:B------:R-:W-:Y:S02]  /*1680*/  IADD3 R18, -R2, R33, RZ ;  /* 0x0000002102127210 */ /* 0x000fe40007ffe1ff */
[----:B------:R-:W-:Y:S01]  /*1690*/  IADD3.X R9, R21, R15, R17, P3, P1 ;  /* 0x0000000f15097210 */ /* 0x000fe20001fe2411 */
[----:B------:R-:W-:Y:S01]  /*16a0*/  IMAD.WIDE.U32 R4, R230, c[0x0][0x378], R4 ;  /* 0x0000de00e6047a25 */ /* 0x000fe200078e0004 */
[----:B------:R-:W-:-:S03]  /*16b0*/  IADD3 R6, P4, R28, R6, RZ ;  /* 0x000000061c067210 */ /* 0x000fc60007f9e0ff */
[----:B------:R-:W-:Y:S01]  /*16c0*/  IMAD R2, R8, R34, R18 ;  /* 0x0000002208027224 */ /* 0x000fe200078e0212 */
[----:B------:R-:W-:Y:S01]  /*16d0*/  IADD3.X R7, R24, R7, R13, P4, !PT ;  /* 0x0000000718077210 */ /* 0x000fe200027fe40d */
[----:B------:R-:W-:-:S03]  /*16e0*/  IMAD.IADD R5, R5, 0x1, R11 ;  /* 0x0000000105057824 */ /* 0x000fc600078e020b */
[----:B------:R-:W-:Y:S01]  /*16f0*/  IADD3 R8, P1, R2, R12, RZ ;  /* 0x0000000c02087210 */ /* 0x000fe20007f3e0ff */
[----:B------:R-:W-:-:S03]  /*1700*/  IMAD.WIDE.U32 R6, R230, c[0x0][0x1a8], R6 ;  /* 0x00006a00e6067a25 */ /* 0x000fc600078e0006 */
[----:B------:R-:W-:Y:S01]  /*1710*/  LEA.HI.X.SX32 R184, R2, R9, 0x1, P1 ;  /* 0x0000000902b87211 */ /* 0x000fe200008f0eff */
[----:B------:R-:W-:Y:S01]  /*1720*/  IMAD R9, R230, c[0x0][0x1ac], R0 ;  /* 0x00006b00e6097a24 */ /* 0x000fe200078e0200 */
[----:B------:R-:W-:Y:S01]  /*1730*/  SHF.R.S32.HI R0, RZ, 0x6, R10 ;  /* 0x00000006ff007819 */ /* 0x000fe2000001140a */
[----:B------:R-:W-:Y:S01]  /*1740*/  IMAD R2, R31, c[0x0][0x370], RZ ;  /* 0x0000dc001f027a24 */ /* 0x000fe200078e02ff */
[----:B------:R-:W-:Y:S01]  /*1750*/  LEA R198, P4, R6, c[0x0][0x160], 0x1 ;  /* 0x0000580006c67a11 */ /* 0x000fe200078808ff */
[----:B------:R-:W-:Y:S01]  /*1760*/  IMAD.WIDE.U32 R4, R220, c[0x0][0x370], R4 ;  /* 0x0000dc00dc047a25 */ /* 0x000fe200078e0004 */
[----:B------:R-:W-:Y:S02]  /*1770*/  IMNMX R226, RZ, R0, !PT ;  /* 0x00000000ffe27217 */ /* 0x000fe40007800200 */
[----:B------:R-:W-:Y:S01]  /*1780*/  LEA R185, P1, R8, c[0x0][0x350], 0x2 ;  /* 0x0000d40008b97a11 */ /* 0x000fe200078210ff */
[----:B------:R-:W-:Y:S01]  /*1790*/  IMAD R0, R220, c[0x0][0x374], R2 ;  /* 0x0000dd00dc007a24 */ /* 0x000fe200078e0202 */
[----:B------:R-:W-:Y:S01]  /*17a0*/  ISETP.GT.AND P5, PT, R192, R226, PT ;  /* 0x000000e2c000720c */ /* 0x000fe20003fa4270 */
[----:B------:R-:W-:Y:S01]  /*17b0*/  IMAD.WIDE R10, R16, R209, c[0x0][0x3c8] ;  /* 0x0000f200100a7625 */ /* 0x000fe200078e02d1 */
[----:B------:R-:W-:-:S02]  /*17c0*/  IADD3 R2, R7, R9, RZ ;  /* 0x0000000907027210 */ /* 0x000fc40007ffe0ff */
[----:B------:R-:W-:Y:S01]  /*17d0*/  LEA R196, P3, R4, c[0x0][0x330], 0x1 ;  /* 0x0000cc0004c47a11 */ /* 0x000fe200078608ff */
[----:B------:R-:W-:Y:S01]  /*17e0*/  IMAD.IADD R0, R5, 0x1, R0 ;  /* 0x0000000105007824 */ /* 0x000fe200078e0200 */
[----:B------:R-:W-:Y:S01]  /*17f0*/  LEA.HI.X R199, R6, c[0x0][0x164], R2, 0x1, P4 ;  /* 0x0000590006c77a11 */ /* 0x000fe200020f0c02 */
[----:B------:R-:W-:Y:S01]  /*1800*/  IMAD.MOV.U32 R219, RZ, RZ, R10 ;  /* 0x000000ffffdb7224 */ /* 0x000fe200078e000a */
[----:B------:R-:W-:Y:S01]  /*1810*/  LEA.HI.X R184, R8, c[0x0][0x354], R184, 0x2, P1 ;  /* 0x0000d50008b87a11 */ /* 0x000fe200008f14b8 */
[----:B------:R-:W-:Y:S01]  /*1820*/  IMAD.MOV.U32 R218, RZ, RZ, R11 ;  /* 0x000000ffffda7224 */ /* 0x000fe200078e000b */
[----:B------:R-:W-:Y:S01]  /*1830*/  LEA.HI.X R197, R4, c[0x0][0x334], R0, 0x1, P3 ;  /* 0x0000cd0004c57a11 */ /* 0x000fe200018f0c00 */
[----:B------:R-:W-:Y:S01]  /*1840*/  IMAD.WIDE R208, R208, R209, c[0x0][0x200] ;  /* 0x00008000d0d07625 */ /* 0x000fe200078e02d1 */
[----:B------:R-:W-:Y:S01]  /*1850*/  IADD3 R192, R192, -0x1, RZ ;  /* 0xffffffffc0c07810 */ /* 0x000fe20007ffe0ff */
        /* <DEDUP_REMOVED lines=16> */
.L_x_1453:
        /* <DEDUP_REMOVED lines=15> */
.L_x_1454:
        /* <DEDUP_REMOVED lines=23> */
.L_x_1456:
[----:B------:R-:W-:Y:S05]  /*1bc0*/  BSYNC B0 ;  /* 0x0000000000007941 */ /* 0x000fea0003800000 */
.L_x_1455:
        /* <DEDUP_REMOVED lines=15> */
.L_x_1458:
[----:B------:R-:W-:Y:S05]  /*1cc0*/  BSYNC B0 ;  /* 0x0000000000007941 */ /* 0x000fea0003800000 */
.L_x_1457:
        /* <DEDUP_REMOVED lines=15> */
.L_x_1460:
[----:B------:R-:W-:Y:S05]  /*1dc0*/  BSYNC B0 ;  /* 0x0000000000007941 */ /* 0x000fea0003800000 */
.L_x_1459:
        /* <DEDUP_REMOVED lines=14> */
.L_x_1462:
[----:B------:R-:W-:Y:S05]  /*1eb0*/  BSYNC B0 ;  /* 0x0000000000007941 */ /* 0x000fea0003800000 */
.L_x_1461:
        /* <DEDUP_REMOVED lines=20> */
.L_x_1464:
[----:B------:R-:W-:Y:S05]  /*2000*/  BSYNC B0 ;  /* 0x0000000000007941 */ /* 0x000fea0003800000 */
.L_x_1463:
        /* <DEDUP_REMOVED lines=13> */
.L_x_1466:
[----:B------:R-:W-:Y:S05]  /*20e0*/  BSYNC B0 ;  /* 0x0000000000007941 */ /* 0x000fea0003800000 */
.L_x_1465:
        /* <DEDUP_REMOVED lines=13> */
.L_x_1468:
[----:B------:R-:W-:Y:S05]  /*21c0*/  BSYNC B0 ;  /* 0x0000000000007941 */ /* 0x000fea0003800000 */
.L_x_1467:
        /* <DEDUP_REMOVED lines=10> */
[----:B------:R1:W-:Y:S01]  /*2270*/  STG.E.128 [R4.64], RZ ;  /* 0x000000ff04007986 */ /* 0x0003e2000c101d06 */
[----:B------:R-:W-:Y:S05]  /*2280*/  BRA `(.L_x_1469) ;  /* 0x000070c000007947 */ /* 0x000fea0003800000 */
.L_x_1452:
        /* <DEDUP_REMOVED lines=11> */
[----:B------:R-:W-:-:S02]  /*2340*/  P2R R12, PR, RZ, 0x8 ;  /* 0x00000008ff0c7803 */ /* 0x000fc40000000000 */
        /* <DEDUP_REMOVED lines=24> */
.L_x_1471:
[----:B------:R-:W-:Y:S05]  /*24d0*/  BSYNC B0 ;  /* 0x0000000000007941 */ /* 0x000fea0003800000 */
.L_x_1470:
        /* <DEDUP_REMOVED lines=22> */
.L_x_1473:
[----:B------:R-:W-:Y:S05]  /*2640*/  BSYNC B0 ;  /* 0x0000000000007941 */ /* 0x000fea0003800000 */
.L_x_1472:
        /* <DEDUP_REMOVED lines=22> */
.L_x_1475:
[----:B------:R-:W-:Y:S05]  /*27b0*/  BSYNC B0 ;  /* 0x0000000000007941 */ /* 0x000fea0003800000 */
.L_x_1474:
        /* <DEDUP_REMOVED lines=21> */
.L_x_1477:
[----:B------:R-:W-:Y:S05]  /*2910*/  BSYNC B0 ;  /* 0x0000000000007941 */ /* 0x000fea0003800000 */
.L_x_1476:
        /* <DEDUP_REMOVED lines=13> */
.L_x_1479:
[----:B------:R-:W-:Y:S05]  /*29f0*/  BSYNC B0 ;  /* 0x0000000000007941 */ /* 0x000fea0003800000 */
.L_x_1478:
        /* <DEDUP_REMOVED lines=15> */
.L_x_1481:
[----:B------:R-:W-:Y:S05]  /*2af0*/  BSYNC B0 ;  /* 0x0000000000007941 */ /* 0x000fea0003800000 */
.L_x_1480:
        /* <DEDUP_REMOVED lines=19> */
.L_x_1483:
[----:B------:R-:W-:Y:S05]  /*2c30*/  BSYNC B0 ;  /* 0x0000000000007941 */ /* 0x000fea0003800000 */
.L_x_1482:
        /* <DEDUP_REMOVED lines=20> */
.L_x_1485:
[----:B------:R-:W-:Y:S05]  /*2d80*/  BSYNC B0 ;  /* 0x0000000000007941 */ /* 0x000fea0003800000 */
.L_x_1484:
        /* <DEDUP_REMOVED lines=45> */
.L_x_1487:
[----:B--2---:R-:W-:Y:S05]  /*3060*/  BSYNC B0 ;  /* 0x0000000000007941 */ /* 0x004fea0003800000 */
.L_x_1486:
        /* <DEDUP_REMOVED lines=20> */
.L_x_1489:
[----:B------:R-:W-:Y:S05]  /*31b0*/  BSYNC B0 ;  /* 0x0000000000007941 */ /* 0x000fea0003800000 */
.L_x_1488:
        /* <DEDUP_REMOVED lines=20> */
.L_x_1491:
[----:B------:R-:W-:Y:S05]  /*3300*/  BSYNC B0 ;  /* 0x0000000000007941 */ /* 0x000fea0003800000 */
.L_x_1490:
        /* <DEDUP_REMOVED lines=19> */
.L_x_1493:
[----:B------:R-:W-:Y:S05]  /*3440*/  BSYNC B0 ;  /* 0x0000000000007941 */ /* 0x000fea0003800000 */
.L_x_1492:
        /* <DEDUP_REMOVED lines=12> */
[----:B------:R-:W-:Y:S02]  /*3510*/  @P5 LEA.HI.X R7, R4, c[0x0][0x31c], R0, 0x2, P0 ;  /* 0x0000c70004075a11 */ /* 0x000fe400000f1400 */
[----:B------:R1:W2:Y:S04]  /*3520*/  LDG.E.64 R4, [R194.64+0x8] ;  /* 0x00000806c2047981 */ /* 0x0002a8000c1e1b00 */
[----:B---3--:R4:W3:Y:S04]  /*3530*/  @P5 LDG.E R8, [R6.64] ;  /* 0x0000000606085981 */ /* 0x0088e8000c1e1900 */
[----:B------:R-:W4:Y:S04]  /*3540*/  S2R R12, SR_TID.X ;  /* 0x00000000000c7919 */ /* 0x000f280000002100 */
[----:B------:R2:W2:Y:S04]  /*3550*/  LDSM.16.M88.4 R124, [R165+0xa000] ;  /* 0x00a00000a57c783b */ /* 0x0004a80000000200 */
[----:B------:R2:W2:Y:S04]  /*3560*/  LDSM.16.M88.4 R128, [R165+0xa800] ;  /* 0x00a80000a580783b */ /* 0x0004a80000000200 */
[----:B------:R2:W2:Y:S04]  /*3570*/  LDSM.16.M88.4 R132, [R164+0xa000] ;  /* 0x00a00000a484783b */ /* 0x0004a80000000200 */
[----:B------:R2:W2:Y:S04]  /*3580*/  LDSM.16.M88.4 R136, [R164+0xa800] ;  /* 0x00a80000a488783b */ /* 0x0004a80000000200 */
[----:B-1----:R-:W3:Y:S01]  /*3590*/  LDG.E.64 R194, [R194.64] ;  /* 0x00000006c2c27981 */ /* 0x002ee2000c1e1b00 */
[CC--:B------:R-:W-:Y:S01]  /*35a0*/  LEA.HI R0, R35.reuse, R33.reuse, RZ, 0x4 ;  /* 0x0000002123007211 */ /* 0x0c0fe200078f20ff */
[----:B------:R-:W-:Y:S01]  /*35b0*/  IMAD.SHL.U32 R242, R34, 0x10, RZ ;  /* 0x0000001022f27824 */ /* 0x000fe200078e00ff */
[----:B----4-:R-:W-:Y:S01]  /*35c0*/  LEA.HI R6, R35, R33, RZ, 0x6 ;  /* 0x0000002123067211 */ /* 0x010fe200078f30ff */
[----:B------:R1:W4:Y:S01]  /*35d0*/  LDSM.16.M88.4 R140, [R162+0xa000] ;  /* 0x00a00000a28c783b */ /* 0x0003220000000200 */
[----:B------:R-:W-:Y:S01]  /*35e0*/  LOP3.LUT R0, R0, 0xfffffff0, RZ, 0xc0, !PT ;  /* 0xfffffff000007812 */ /* 0x000fe200078ec0ff */
[----:B------:R-:W-:Y:S01]  /*35f0*/  IMAD R7, R36, c[0x0][0x1c0], R230 ;  /* 0x0000700024077a24 */ /* 0x000fe200078e02e6 */
[----:B------:R-:W-:Y:S01]  /*3600*/  SHF.R.S32.HI R10, RZ, 0x6, R6 ;  /* 0x00000006ff0a7819 */ /* 0x000fe20000011406 */
[----:B------:R1:W1:Y:S01]  /*3610*/  LDSM.16.M88.4 R144, [R162+0xa800] ;  /* 0x00a80000a290783b */ /* 0x0002620000000200 */
[----:B------:R-:W-:Y:S01]  /*3620*/  IADD3 R239, R242, 0x20, RZ ;  /* 0x00000020f2ef7810 */ /* 0x000fe20007ffe0ff */
[----:B------:R-:W-:Y:S01]  /*3630*/  IMAD.IADD R0, R33, 0x1, -R0 ;  /* 0x0000000121007824 */ /* 0x000fe200078e0a00 */
[----:B------:R-:W-:Y:S01]  /*3640*/  SHF.L.U32 R9, R10, 0x5, RZ ;  /* 0x000000050a097819 */ /* 0x000fe200000006ff */
[----:B------:R1:W1:Y:S01]  /*3650*/  LDSM.16.M88.4 R148, [R163+0xa000] ;  /* 0x00a00000a394783b */ /* 0x0002620000000200 */
[----:B------:R-:W-:Y:S01]  /*3660*/  IMAD.SHL.U32 R227, R34, 0x8, RZ ;  /* 0x0000000822e37824 */ /* 0x000fe200078e00ff */
[----:B------:R-:W3:Y:S01]  /*3670*/  @P5 MUFU.RCP R11, c[0x0][0x238] ;  /* 0x00008e00000b5b08 */ /* 0x000ee20000001000 */
[----:B------:R-:W-:Y:S01]  /*3680*/  SHF.R.S32.HI R2, RZ, 0x1f, R0 ;  /* 0x0000001fff027819 */ /* 0x000fe20000011400 */
[----:B------:R1:W1:Y:S01]  /*3690*/  LDSM.16.M88.4 R152, [R163+0xa800] ;  /* 0x00a80000a398783b */ /* 0x0002620000000200 */
[----:B------:R-:W-:Y:S01]  /*36a0*/  IMAD.SHL.U32 R12, R12, 0x2, RZ ;  /* 0x000000020c0c7824 */ /* 0x000fe200078e00ff */
[----:B------:R-:W-:Y:S01]  /*36b0*/  MOV R156, 0x40 ;  /* 0x00000040009c7802 */ /* 0x000fe20000000f00 */
[----:B------:R-:W-:Y:S01]  /*36c0*/  IMAD.IADD R237, R227, 0x1, R239 ;  /* 0x00000001e3ed7824 */ /* 0x000fe200078e02ef */
[----:B------:R-:W-:Y:S01]  /*36d0*/  LEA.HI R2, R2, R0, RZ, 0x3 ;  /* 0x0000000002027211 */ /* 0x000fe200078f18ff */
[----:B------:R-:W-:Y:S01]  /*36e0*/  IMAD.MOV.U32 R166, RZ, RZ, 0x20 ;  /* 0x00000020ffa67424 */ /* 0x000fe200078e00ff */
[----:B------:R-:W-:Y:S01]  /*36f0*/  LOP3.LUT R9, R9, 0x6, R12, 0xf8, !PT ;  /* 0x0000000609097812 */ /* 0x000fe200078ef80c */
[----:B------:R-:W-:Y:S01]  /*3700*/  IMAD.IADD R252, R227, 0x1, R237 ;  /* 0x00000001e3fc7824 */ /* 0x000fe200078e02ed */
[----:B------:R-:W-:Y:S01]  /*3710*/  LOP3.LUT R6, R2, 0xfffffff8, RZ, 0xc0, !PT ;  /* 0xfffffff802067812 */ /* 0x000fe200078ec0ff */
[----:B------:R-:W-:Y:S01]  /*3720*/  IMAD.SHL.U32 R2, R7, 0x20, RZ ;  /* 0x0000002007027824 */ /* 0x000fe200078e00ff */
[----:B------:R-:W-:Y:S01]  /*3730*/  IADD3 R224, -R224, RZ, RZ ;  /* 0x000000ffe0e07210 */ /* 0x000fe20007ffe1ff */
[----:B------:R-:W-:Y:S01]  /*3740*/  IMAD R181, R229, 0x80, R9 ;  /* 0x00000080e5b57824 */ /* 0x000fe200078e0209 */
[----:B------:R-:W-:Y:S01]  /*3750*/  IADD3 R222, R227, R252, RZ ;  /* 0x000000fce3de7210 */ /* 0x000fe20007ffe0ff */
[----:B------:R-:W-:Y:S01]  /*3760*/  IMAD.IADD R0, R0, 0x1, -R6 ;  /* 0x0000000100007824 */ /* 0x000fe200078e0a06 */
[----:B------:R-:W-:Y:S01]  /*3770*/  SHF.R.S32.HI R6, RZ, 0x1f, R18 ;  /* 0x0000001fff067819 */ /* 0x000fe20000011412 */
[----:B------:R-:W-:Y:S01]  /*3780*/  IMAD.IADD R19, R19, 0x1, R207 ;  /* 0x0000000113137824 */ /* 0x000fe200078e02cf */
[----:B------:R-:W-:Y:S01]  /*3790*/  CS2R R94, SRZ ;  /* 0x00000000005e7805 */ /* 0x000fe2000001ff00 */
[----:B------:R-:W-:Y:S01]  /*37a0*/  IMAD R10, R229, 0x4, R10 ;  /* 0x00000004e50a7824 */ /* 0x000fe200078e020a */
[C---:B------:R-:W-:Y:S01]  /*37b0*/  LOP3.LUT P0, RZ, R0.reuse, 0x2, RZ, 0xc0, !PT ;  /* 0x0000000200ff7812 */ /* 0x040fe2000780c0ff */
[----:B------:R-:W-:Y:S01]  /*37c0*/  IMAD.IADD R221, R227, 0x1, R222 ;  /* 0x00000001e3dd7824 */ /* 0x000fe200078e02de */
[----:B------:R-:W-:Y:S01]  /*37d0*/  LOP3.LUT P2, RZ, R0, 0x4, RZ, 0xc0, !PT ;  /* 0x0000000400ff7812 */ /* 0x000fe2000784c0ff */
[----:B------:R-:W-:Y:S01]  /*37e0*/  IMAD.MOV.U32 R173, RZ, RZ, RZ ;  /* 0x000000ffffad7224 */ /* 0x000fe200078e00ff */
[----:B------:R-:W-:Y:S01]  /*37f0*/  IADD3 R0, R167, 0x1000, RZ ;  /* 0x00001000a7007810 */ /* 0x000fe20007ffe0ff */
[----:B------:R-:W-:Y:S01]  /*3800*/  IMAD R251, R34, 0x18, RZ ;  /* 0x0000001822fb7824 */ /* 0x000fe200078e02ff */
[----:B------:R-:W-:Y:S01]  /*3810*/  SEL R166, R166, 0xffffffe0, !P0 ;  /* 0xffffffe0a6a67807 */ /* 0x000fe20004000000 */
[----:B------:R-:W-:Y:S01]  /*3820*/  IMAD.SHL.U32 R250, R34, 0x20, RZ ;  /* 0x0000002022fa7824 */ /* 0x000fe200078e00ff */
[----:B------:R-:W-:Y:S01]  /*3830*/  SEL R157, R0, R167, !P1 ;  /* 0x000000a7009d7207 */ /* 0x000fe20004800000 */
[C---:B------:R-:W-:Y:S01]  /*3840*/  IMAD R249, R34.reuse, 0x28, RZ ;  /* 0x0000002822f97824 */ /* 0x040fe200078e02ff */
[----:B------:R-:W-:Y:S01]  /*3850*/  IADD3 R0, -R207, R217, -R181 ;  /* 0x000000d9cf007210 */ /* 0x000fe20007ffe9b5 */
[C---:B------:R-:W-:Y:S01]  /*3860*/  IMAD R248, R34.reuse, 0x30, RZ ;  /* 0x0000003022f87824 */ /* 0x040fe200078e02ff */
[----:B------:R-:W-:Y:S01]  /*3870*/  IADD3 R19, -R193, 0x80, R19 ;  /* 0x00000080c1137810 */ /* 0x000fe20007ffe113 */
[----:B------:R-:W-:Y:S01]  /*3880*/  IMAD R247, R34, 0x38, RZ ;  /* 0x0000003822f77824 */ /* 0x000fe200078e02ff */
[----:B------:R-:W-:Y:S01]  /*3890*/  CS2R R92, SRZ ;  /* 0x00000000005c7805 */ /* 0x000fe2000001ff00 */
        /* <DEDUP_REMOVED lines=33> */
[----:B------:R-:W-:Y:S01]  /*3ab0*/  IMAD.IADD R235, R0, 0x1, R193 ;  /* 0x0000000100eb7824 */ /* 0x000fe200078e02c1 */
[----:B------:R-:W-:Y:S01]  /*3ac0*/  SHF.L.U32 R157, R157, 0x1, RZ ;  /* 0x000000019d9d7819 */ /* 0x000fe200000006ff */
[----:B------:R-:W-:Y:S01]  /*3ad0*/  IMAD.IADD R161, R160, 0x1, R166 ;  /* 0x00000001a0a17824 */ /* 0x000fe200078e02a6 */
[----:B------:R-:W-:Y:S01]  /*3ae0*/  SEL R156, R156, 0xffffffc0, !P2 ;  /* 0xffffffc09c9c7807 */ /* 0x000fe20005000000 */
[----:B------:R-:W-:Y:S01]  /*3af0*/  IMAD.IADD R223, R227, 0x1, R221 ;  /* 0x00000001e3df7824 */ /* 0x000fe200078e02dd */
[----:B--2---:R-:W-:-:S02]  /*3b00*/  IADD3 R232, P4, P3, R2, R4, R18 ;  /* 0x0000000402e87210 */ /* 0x004fc40007b9e012 */
[----:B------:R-:W-:Y:S01]  /*3b10*/  SHF.R.S32.HI R2, RZ, 0x1f, R2 ;  /* 0x0000001fff027819 */ /* 0x000fe20000011402 */
[----:B---3--:R-:W-:-:S03]  /*3b20*/  @P5 FMUL.FTZ R173, R8, R11 ;  /* 0x0000000b08ad5220 */ /* 0x008fc60000410000 */
[----:B------:R-:W-:Y:S01]  /*3b30*/  IADD3.X R6, R2, R5, R6, P4, P3 ;  /* 0x0000000502067210 */ /* 0x000fe200027e6406 */
[----:B------:R-:W-:Y:S01]  /*3b40*/  IMAD.WIDE.U32 R232, R232, -0x2daee0ad, RZ ;  /* 0xd2511f53e8e87825 */ /* 0x000fe200078e00ff */
[----:B------:R-:W-:-:S04]  /*3b50*/  IADD3 R2, R168, 0x1000, RZ ;  /* 0x00001000a8027810 */ /* 0x000fc80007ffe0ff */
[----:B------:R-:W-:-:S05]  /*3b60*/  SEL R2, R2, R168, !P1 ;  /* 0x000000a802027207 */ /* 0x000fca0004800000 */
[----:B------:R-:W-:Y:S01]  /*3b70*/  IMAD.SHL.U32 R158, R2, 0x2, RZ ;  /* 0x00000002029e7824 */ /* 0x000fe200078e00ff */
[----:B------:R-:W-:Y:S02]  /*3b80*/  LOP3.LUT R10, R195, R10, RZ, 0x3c, !PT ;  /* 0x0000000ac30a7212 */ /* 0x000fe400078e3cff */
[----:B------:R-:W-:Y:S02]  /*3b90*/  LOP3.LUT R225, R6, R194, RZ, 0x3c, !PT ;  /* 0x000000c206e17212 */ /* 0x000fe400078e3cff */
[----:B-1--4-:R-:W-:Y:S02]  /*3ba0*/  LOP3.LUT R234, R233, R10, RZ, 0x3c, !PT ;  /* 0x0000000ae9ea7212 */ /* 0x012fe400078e3cff */
.L_x_1498:
[----:B------:R-:W0:Y:S01]  /*3bb0*/  LDGDEPBAR ;  /* 0x00000000000079af */ /* 0x000e220000000000 */
[----:B------:R-:W-:Y:S02]  /*3bc0*/  IMAD.MOV.U32 R4, RZ, RZ, R219 ;  /* 0x000000ffff047224 */ /* 0x000fe400078e00db */
[----:B------:R-:W-:Y:S02]  /*3bd0*/  IMAD.MOV.U32 R5, RZ, RZ, R218 ;  /* 0x000000ffff057224 */ /* 0x000fe400078e00da */
[C---:B------:R-:W-:Y:S01]  /*3be0*/  IMAD.IADD R0, R158.reuse, 0x1, R166 ;  /* 0x000000019e007824 */ /* 0x040fe200078e02a6 */
[C---:B------:R-:W-:Y:S01]  /*3bf0*/  LEA R4, P0, R217.reuse, R4, 0x2 ;  /* 0x00000004d9047211 */ /* 0x040fe200078010ff */
[----:B------:R-:W-:Y:S02]  /*3c00*/  IMAD.IADD R120, R158, 0x1, R156 ;  /* 0x000000019e787824 */ /* 0x000fe400078e029c */
[----:B------:R-:W-:Y:S01]  /*3c10*/  IMAD.SHL.U32 R177, R192, 0x40, RZ ;  /* 0x00000040c0b17824 */ /* 0x000fe200078e00ff */
[----:B------:R-:W-:Y:S01]  /*3c20*/  LEA.HI.X.SX32 R5, R217, R5, 0x2, P0 ;  /* 0x00000005d9057211 */ /* 0x000fe200000f16ff */
[----:B------:R-:W-:Y:S02]  /*3c30*/  IMAD.MOV.U32 R204, RZ, RZ, R185 ;  /* 0x000000ffffcc7224 */ /* 0x000fe400078e00b9 */
[----:B------:R-:W-:Y:S02]  /*3c40*/  IMAD.IADD R2, R235, 0x1, R177 ;  /* 0x00000001eb027824 */ /* 0x000fe400078e02b1 */
[----:B------:R-:W-:Y:S03]  /*3c50*/  IMAD.MOV.U32 R205, RZ, RZ, R184 ;  /* 0x000000ffffcd7224 */ /* 0x000fe600078e00b8 */
[C---:B------:R-:W-:Y:S02]  /*3c60*/  IADD3 R176, R2.reuse, 0x7, RZ ;  /* 0x0000000702b07810 */ /* 0x040fe40007ffe0ff */
[C---:B------:R-:W-:Y:S02]  /*3c70*/  IADD3 R174, R2.reuse, 0x8, RZ ;  /* 0x0000000802ae7810 */ /* 0x040fe40007ffe0ff */
[----:B------:R-:W-:Y:S01]  /*3c80*/  IADD3 R175, R2, -0x1, RZ ;  /* 0xffffffff02af7810 */ /* 0x000fe20007ffe0ff */
[----:B------:R-:W-:Y:S04]  /*3c90*/  DEPBAR.LE SB0, 0x0 ;  /* 0x000080000000791a */ /* 0x000fe80000000000 */
[----:B------:R-:W-:Y:S01]  /*3ca0*/  BAR.SYNC.DEFER_BLOCKING 0x0 ;  /* 0x0000000000007b1d */ /* 0x000fe20000010000 */
[----:B------:R-:W-:Y:S02]  /*3cb0*/  ISETP.GE.AND P1, PT, R174, RZ, PT ;  /* 0x000000ffae00720c */ /* 0x000fe40003f26270 */
[----:B------:R-:W-:Y:S11]  /*3cc0*/  ISETP.GE.AND P0, PT, R175, RZ, PT ;  /* 0x000000ffaf00720c */ /* 0x000ff60003f06270 */
[C---:B------:R-:W-:Y:S02]  /*3cd0*/  @!P1 IADD3 R174, -R2.reuse, -0x8, RZ ;  /* 0xfffffff802ae9810 */ /* 0x040fe40007ffe1ff */
[----:B------:R-:W-:Y:S02]  /*3ce0*/  @!P0 IADD3 R175, -R2, 0x1, RZ ;  /* 0x0000000102af8810 */ /* 0x000fe40007ffe1ff */
        /* <DEDUP_REMOVED lines=49> */
[----:B------:R-:W-:Y:S02]  /*4000*/  @!P0 IADD3 R116, -R2, -0x27, RZ ;  /* 0xffffffd902748810 */ /* 0x000fe40007ffe1ff */
[----:B------:R-:W-:Y:S04]  /*4010*/  ISETP.GE.AND P0, PT, R174, RZ, PT ;  /* 0x000000ffae00720c */ /* 0x000fe80003f06270 */
[----:B------:R2:W2:Y:S01]  /*4020*/  I2F R182, R116 ;  /* 0x0000007400b67306 */ /* 0x0004a20000201400 */
[C---:B------:R-:W-:Y:S02]  /*4030*/  @!P1 IADD3 R104, -R2.reuse, -0x20, RZ ;  /* 0xffffffe002689810 */ /* 0x040fe40007ffe1ff */
        /* <DEDUP_REMOVED lines=39> */
[C---:B------:R-:W-:Y:S04]  /*42b0*/  @!P0 IADD3 R113, -R2.reuse, 0x11, RZ ;  /* 0x0000001102718810 */ /* 0x040fe80007ffe1ff */
[-C--:B------:R-:W-:Y:S01]  /*42c0*/  FFMA.FTZ R5, R179, -R173.reuse, R5 ;  /* 0x800000adb3057223 */ /* 0x080fe20000010005 */
[----:B------:R-:W-:Y:S01]  /*42d0*/  @!P1 IADD3 R0, -R2, 0x10, RZ ;  /* 0x0000001002009810 */ /* 0x000fe20007ffe1ff */
        /* <DEDUP_REMOVED lines=14> */
[----:B--2---:R-:W-:Y:S01]  /*43c0*/  IADD3 R113, R2, -0x18, RZ ;  /* 0xffffffe802717810 */ /* 0x004fe20007ffe0ff */
[-C--:B------:R-:W-:Y:S01]  /*43d0*/  FFMA.FTZ R14, R176, -R173.reuse, R14 ;  /* 0x800000adb00e7223 */ /* 0x080fe2000001000e */
[----:B------:R-:W-:Y:S01]  /*43e0*/  @!P1 IADD3 R112, -R2, -0x10, RZ ;  /* 0xfffffff002709810 */ /* 0x000fe20007ffe1ff */
[-C--:B------:R-:W-:Y:S01]  /*43f0*/  FFMA.FTZ R15, R174, -R173.reuse, R15 ;  /* 0x800000adae0f7223 */ /* 0x080fe2000001000f */
[----:B------:R-:W-:Y:S01]  /*4400*/  ISETP.GE.AND P3, PT, R113, RZ, PT ;  /* 0x000000ff7100720c */ /* 0x000fe20003f66270 */
[-C--:B------:R-:W-:Y:S02]  /*4410*/  HMMA.16816.F32 R28, R108, R102.reuse, R28 ;  /* 0x000000666c1c723c */ /* 0x080fe4000000181c */
[----:B------:R-:W-:Y:S01]  /*4420*/  IMAD.MOV.U32 R101, RZ, RZ, c[0x0][0x2e4] ;  /* 0x0000b900ff657624 */ /* 0x000fe200078e00ff */
[----:B------:R-:W-:Y:S01]  /*4430*/  ISETP.GE.AND P1, PT, R114, RZ, PT ;  /* 0x000000ff7200720c */ /* 0x000fe20003f26270 */
[-C--:B------:R-:W-:Y:S01]  /*4440*/  FFMA.FTZ R12, R175, -R173.reuse, R12 ;  /* 0x800000adaf0c7223 */ /* 0x080fe2000001000c */
[----:B-1----:R-:W-:Y:S01]  /*4450*/  IADD3 R0, R2, 0xf, RZ ;  /* 0x0000000f02007810 */ /* 0x002fe20007ffe0ff */
[-C--:B------:R-:W-:Y:S01]  /*4460*/  FFMA.FTZ R13, R121, -R173.reuse, R13 ;  /* 0x800000ad790d7223 */ /* 0x080fe2000001000d */
[----:B------:R-:W1:Y:S01]  /*4470*/  I2F R112, R112 ;  /* 0x0000007000707306 */ /* 0x000e620000201400 */
[-C--:B------:R-:W-:Y:S01]  /*4480*/  FFMA.FTZ R19, R179, -R173.reuse, R19 ;  /* 0x800000adb3137223 */ /* 0x080fe20000010013 */
[----:B------:R-:W-:Y:S01]  /*4490*/  ISETP.GE.AND P0, PT, R0, RZ, PT ;  /* 0x000000ff0000720c */ /* 0x000fe20003f06270 */
[----:B------:R-:W-:Y:S04]  /*44a0*/  HMMA.16816.F32 R32, R104, R102, R32 ;  /* 0x000000666820723c */ /* 0x000fe80000001820 */
[-C--:B------:R-:W-:Y:S01]  /*44b0*/  FFMA.FTZ R18, R186, -R173.reuse, R18 ;  /* 0x800000adba127223 */ /* 0x080fe20000010012 */
[----:B------:R-:W-:Y:S01]  /*44c0*/  @!P3 IADD3 R113, -R2, 0x18, RZ ;  /* 0x000000180271b810 */ /* 0x000fe20007ffe1ff */
[-C--:B------:R-:W-:Y:S01]  /*44d0*/  FFMA.FTZ R16, R156, -R173.reuse, R16 ;  /* 0x800000ad9c107223 */ /* 0x080fe20000010010 */
[----:B------:R-:W-:Y:S01]  /*44e0*/  @!P1 IADD3 R114, -R2, 0x19, RZ ;  /* 0x0000001902729810 */ /* 0x000fe20007ffe1ff */
[-C--:B------:R-:W-:Y:S03]  /*44f0*/  FFMA.FTZ R17, R120, -R173.reuse, R17 ;  /* 0x800000ad78117223 */ /* 0x080fe60000010011 */
[----:B------:R-:W2:Y:S01]  /*4500*/  I2F R113, R113 ;  /* 0x0000007100717306 */ /* 0x000ea20000201400 */
[-C--:B------:R-:W-:Y:S01]  /*4510*/  FFMA.FTZ R22, R156, -R173.reuse, R22 ;  /* 0x800000ad9c167223 */ /* 0x080fe20000010016 */
[----:B------:R-:W-:Y:S01]  /*4520*/  @!P0 IADD3 R0, -R2, -0xf, RZ ;  /* 0xfffffff102008810 */ /* 0x000fe20007ffe1ff */
[-C--:B------:R-:W-:Y:S01]  /*4530*/  FFMA.FTZ R23, R120, -R173.reuse, R23 ;  /* 0x800000ad78177223 */ /* 0x080fe20000010017 */
[----:B------:R-:W-:Y:S01]  /*4540*/  ISETP.GE.AND P0, PT, R177, R236, PT ;  /* 0x000000ecb100720c */ /* 0x000fe20003f06270 */
[-C--:B---3--:R-:W-:Y:S02]  /*4550*/  FFMA.FTZ R20, R116, -R173.reuse, R20 ;  /* 0x800000ad74147223 */ /* 0x088fe40000010014 */
[-C--:B------:R-:W-:Y:S02]  /*4560*/  FFMA.FTZ R21, R115, -R173.reuse, R21 ;  /* 0x800000ad73157223 */ /* 0x080fe40000010015 */
[-C--:B------:R-:W-:Y:S01]  /*4570*/  FFMA.FTZ R26, R175, -R173.reuse, R26 ;  /* 0x800000adaf1a7223 */ /* 0x080fe2000001001a */
[----:B------:R-:W3:Y:S01]  /*4580*/  I2F R0, R0 ;  /* 0x0000000000007306 */ /* 0x000ee20000201400 */
[-C--:B------:R-:W-:Y:S02]  /*4590*/  FFMA.FTZ R27, R121, -R173.reuse, R27 ;  /* 0x800000ad791b7223 */ /* 0x080fe4000001001b */
[-C--:B-1----:R-:W-:Y:S02]  /*45a0*/  FFMA.FTZ R24, R112, -R173.reuse, R24 ;  /* 0x800000ad70187223 */ /* 0x082fe40000010018 */
[-C--:B------:R-:W-:Y:S02]  /*45b0*/  FFMA.FTZ R28, R180, -R173.reuse, R28 ;  /* 0x800000adb41c7223 */ /* 0x080fe4000001001c */
[-C--:B------:R-:W-:Y:S02]  /*45c0*/  FFMA.FTZ R29, R178, -R173.reuse, R29 ;  /* 0x800000adb21d7223 */ /* 0x080fe4000001001d */
[-C--:B------:R-:W-:Y:S01]  /*45d0*/  FFMA.FTZ R30, R112, -R173.reuse, R30 ;  /* 0x800000ad701e7223 */ /* 0x080fe2000001001e */
[----:B------:R-:W1:Y:S01]  /*45e0*/  I2F R114, R114 ;  /* 0x0000007200727306 */ /* 0x000e620000201400 */
[-C--:B------:R-:W-:Y:S02]  /*45f0*/  FFMA.FTZ R34, R116, -R173.reuse, R34 ;  /* 0x800000ad74227223 */ /* 0x080fe40000010022 */
[-C--:B------:R-:W-:Y:S02]  /*4600*/  FFMA.FTZ R35, R115, -R173.reuse, R35 ;  /* 0x800000ad73237223 */ /* 0x080fe40000010023 */
[-C--:B--2---:R-:W-:Y:S02]  /*4610*/  FFMA.FTZ R32, R113, -R173.reuse, R32 ;  /* 0x800000ad71207223 */ /* 0x084fe40000010020 */
[CC--:B---3--:R-:W-:Y:S02]  /*4620*/  FFMA.FTZ R25, R0.reuse, -R173.reuse, R25 ;  /* 0x800000ad00197223 */ /* 0x0c8fe40000010019 */
[-C--:B------:R-:W-:Y:S02]  /*4630*/  FFMA.FTZ R31, R0, -R173.reuse, R31 ;  /* 0x800000ad001f7223 */ /* 0x080fe4000001001f */
[----:B-1----:R-:W-:Y:S01]  /*4640*/  FFMA.FTZ R33, R114, -R173, R33 ;  /* 0x800000ad72217223 */ /* 0x002fe20000010021 */
[----:B------:R-:W-:-:S05]  /*4650*/  @!P0 BRA `(.L_x_1494) ;  /* 0x000000a000008947 */ /* 0x000fca0003800000 */
[----:B------:R-:W-:Y:S01]  /*4660*/  IADD3 R101, R177, 0x40, RZ ;  /* 0x00000040b1657810 */ /* 0x000fe20007ffe0ff */
[----:B------:R-:W-:Y:S04]  /*4670*/  IMAD.SHL.U32 R0, R229, 0x80, RZ ;  /* 0x00000080e5007824 */ /* 0x000fe800078e00ff */
[C---:B------:R-:W-:Y:S01]  /*4680*/  IMAD.IADD R2, R0.reuse, 0x1, R207 ;  /* 0x0000000100027824 */ /* 0x040fe200078e02cf */
[----:B------:R-:W-:Y:S04]  /*4690*/  IADD3 R100, R0, 0x80, RZ ;  /* 0x0000008000647810 */ /* 0x000fe80007ffe0ff */
[----:B------:R-:W-:Y:S02]  /*46a0*/  IADD3 R0, R212, R2, -R193 ;  /* 0x00000002d4007210 */ /* 0x000fe40007ffe8c1 */
[----:B------:R-:W-:Y:S02]  /*46b0*/  ISETP.LT.AND P0, PT, R100, R193, PT ;  /* 0x000000c16400720c */ /* 0x000fe40003f01270 */
[----:B------:R-:W-:Y:S01]  /*46c0*/  ISETP.GE.AND P1, PT, R101, R0, PT ;  /* 0x000000006500720c */ /* 0x000fe20003f26270 */
[----:B------:R-:W-:Y:S11]  /*46d0*/  IMAD.MOV.U32 R101, RZ, RZ, R212 ;  /* 0x000000ffff657224 */ /* 0x000ff600078e00d4 */
[----:B------:R-:W-:Y:S01]  /*46e0*/  @!UPT UIADD3 URZ, URZ, URZ, URZ ;  /* 0x0000003f3f3ff290 */ /* 0x000fe2000fffe03f */
[----:B------:R-:W-:-:S05]  /*46f0*/  @!P1 BRA P0, `(.L_x_1495) ;  /* 0x000007f000009947 */ /* 0x000fca0000000000 */
.L_x_1494:
[----:B------:R-:W-:Y:S01]  /*4700*/  IADD3 R2, R193, 0x1, -R207 ;  /* 0x00000001c1027810 */ /* 0x000fe20007ffe8cf */
[----:B------:R-:W-:Y:S01]  /*4710*/  IMAD.IADD R0, R217, 0x1, R177 ;  /* 0x00000001d9007824 */ /* 0x000fe200078e02b1 */
[----:B------:R-:W-:Y:S01]  /*4720*/  IADD3 R100, -R101, R193, -R207 ;  /* 0x000000c165647210 */ /* 0x000fe20007ffe9cf */
[----:B------:R-:W-:Y:S01]  /*4730*/  IMAD.MOV.U32 R212, RZ, RZ, R101 ;  /* 0x000000ffffd47224 */ /* 0x000fe200078e0065 */
[----:B------:R-:W-:Y:S02]  /*4740*/  IADD3 R2, R2, c[0x0][0x2e8], RZ ;  /* 0x0000ba0002027a10 */ /* 0x000fe40007ffe0ff */
[C---:B------:R-:W-:Y:S01]  /*4750*/  IADD3 R104, R0.reuse, 0x8, RZ ;  /* 0x0000000800687810 */ /* 0x040fe20007ffe0ff */
[C---:B------:R-:W-:Y:S01]  /*4760*/  IMAD.IADD R109, R0.reuse, 0x1, R100 ;  /* 0x00000001006d7824 */ /* 0x040fe200078e0264 */
[C---:B------:R-:W-:Y:S01]  /*4770*/  IADD3 R103, R0.reuse, 0x20, RZ ;  /* 0x0000002000677810 */ /* 0x040fe20007ffe0ff */
[C---:B------:R-:W-:Y:S01]  /*4780*/  IMAD.IADD R110, R0.reuse, 0x1, R2 ;  /* 0x00000001006e7824 */ /* 0x040fe200078e0202 */
[----:B------:R-:W-:Y:S01]  /*4790*/  IADD3 R102, R0, 0x28, RZ ;  /* 0x0000002800667810 */ /* 0x000fe20007ffe0ff */
[C---:B------:R-:W-:Y:S01]  /*47a0*/  IMAD.IADD R112, R2.reuse, 0x1, R104 ;  /* 0x0000000102707824 */ /* 0x040fe200078e0268 */
[C---:B------:R-:W-:Y:S01]  /*47b0*/  IADD3 R108, R181.reuse, 0x1, RZ ;  /* 0x00000001b56c7810 */ /* 0x040fe20007ffe0ff */
        /* <DEDUP_REMOVED lines=9> */
[CC--:B------:R-:W-:Y:S02]  /*4850*/  ISETP.GE.AND P0, PT, R181.reuse, R0.reuse, PT ;  /* 0x00000000b500720c */ /* 0x0c0fe40003f06270 */
        /* <DEDUP_REMOVED lines=22> */
[-C--:B------:R-:W-:Y:S02]  /*49c0*/  IMNMX R2, R112, R193.reuse, PT ;  /* 0x000000c170027217 */ /* 0x080fe40003800200 */
        /* <DEDUP_REMOVED lines=82> */
.L_x_1495:
[C---:B------:R-:W-:Y:S01]  /*4ef0*/  FSETP.NEU.FTZ.AND P0, PT, R215.reuse, -INF , PT ;  /* 0xff800000d700780b */ /* 0x040fe20003f1d000 */
[----:B------:R-:W-:Y:S01]  /*4f00*/  FMUL.FTZ R100, R215, 1.4426950216293334961 ;  /* 0x3fb8aa3bd7647820 */ /* 0x000fe20000410000 */
[----:B------:R-:W-:Y:S01]  /*4f10*/  IADD3 R102, R194, -0x255992d5, RZ ;  /* 0xdaa66d2bc2667810 */ /* 0x000fe20007ffe0ff */
[----:B------:R-:W-:Y:S01]  /*4f20*/  FMUL.FTZ R0, R216, 1.4426950216293334961 ;  /* 0x3fb8aa3bd8007820 */ /* 0x000fe20000410000 */
[----:B------:R-:W-:Y:S01]  /*4f30*/  ULDC.U8 UR4, c[0x0][0x2d8] ;  /* 0x0000b60000047ab9 */ /* 0x000fe20000000000 */
[----:B------:R-:W-:Y:S01]  /*4f40*/  FMUL.FTZ R2, R213, 1.4426950216293334961 ;  /* 0x3fb8aa3bd5027820 */ /* 0x000fe20000410000 */
[----:B------:R-:W-:Y:S01]  /*4f50*/  FSEL R100, R100, RZ, P0 ;  /* 0x000000ff64647208 */ /* 0x000fe20000000000 */
[----:B------:R-:W-:Y:S01]  /*4f60*/  IMAD.MOV.U32 R156, RZ, RZ, 0x40 ;  /* 0x00000040ff9c7424 */ /* 0x000fe200078e00ff */
[----:B------:R-:W-:Y:S03]  /*4f70*/  FSETP.NEU.FTZ.AND P0, PT, R216, -INF , PT ;  /* 0xff800000d800780b */ /* 0x000fe60003f1d000 */
[--C-:B------:R-:W-:Y:S01]  /*4f80*/  FFMA.FTZ R32, R32, c[0x0][0x23c], -R100.reuse ;  /* 0x00008f0020207a23 */ /* 0x100fe20000010864 */
[----:B------:R-:W-:Y:S01]  /*4f90*/  SEL R156, R156, 0xffffffc0, !P2 ;  /* 0xffffffc09c9c7807 */ /* 0x000fe20005000000 */
[--C-:B------:R-:W-:Y:S02]  /*4fa0*/  FFMA.FTZ R16, R16, c[0x0][0x23c], -R100.reuse ;  /* 0x00008f0010107a23 */ /* 0x100fe40000010864 */
[----:B------:R1:W2:Y:S01]  /*4fb0*/  MUFU.EX2 R189, R32 ;  /* 0x0000002000bd7308 */ /* 0x0002a20000000800 */
[--C-:B------:R-:W-:Y:S02]  /*4fc0*/  FFMA.FTZ R33, R33, c[0x0][0x23c], -R100.reuse ;  /* 0x00008f0021217a23 */ /* 0x100fe40000010864 */
[--C-:B------:R-:W-:Y:S02]  /*4fd0*/  FFMA.FTZ R20, R20, c[0x0][0x23c], -R100.reuse ;  /* 0x00008f0014147a23 */ /* 0x100fe40000010864 */
[--C-:B------:R-:W-:Y:S02]  /*4fe0*/  FFMA.FTZ R4, R4, c[0x0][0x23c], -R100.reuse ;  /* 0x00008f0004047a23 */ /* 0x100fe40000010864 */
[--C-:B------:R-:W-:Y:S01]  /*4ff0*/  FFMA.FTZ R122, R17, c[0x0][0x23c], -R100.reuse ;  /* 0x00008f00117a7a23 */ /* 0x100fe20000010864 */
[----:B------:R-:W-:Y:S01]  /*5000*/  IADD3 R17, R195, 0x76cf5d0a, RZ ;  /* 0x76cf5d0ac3117810 */ /* 0x000fe20007ffe0ff */
[--C-:B------:R-:W-:Y:S01]  /*5010*/  FFMA.FTZ R175, R21, c[0x0][0x23c], -R100.reuse ;  /* 0x00008f0015af7a23 */ /* 0x100fe20000010864 */
[----:B------:R-:W-:Y:S01]  /*5020*/  MUFU.EX2 R185, R33 ;  /* 0x0000002100b97308 */ /* 0x000fe20000000800 */
[----:B------:R-:W-:Y:S09]  /*5030*/  FFMA.FTZ R100, R5, c[0x0][0x23c], -R100 ;  /* 0x00008f0005647a23 */ /* 0x000ff20000010864 */
[----:B------:R-:W-:Y:S01]  /*5040*/  MUFU.EX2 R108, R100 ;  /* 0x00000064006c7308 */ /* 0x000fe20000000800 */
[----:B-1----:R-:W-:Y:S01]  /*5050*/  FSEL R32, R0, RZ, P0 ;  /* 0x000000ff00207208 */ /* 0x002fe20000000000 */
[----:B------:R-:W-:Y:S01]  /*5060*/  FMUL.FTZ R0, R214, 1.4426950216293334961 ;  /* 0x3fb8aa3bd6007820 */ /* 0x000fe20000410000 */
[----:B------:R-:W-:Y:S03]  /*5070*/  FSETP.NEU.FTZ.AND P0, PT, R213, -INF , PT ;  /* 0xff800000d500780b */ /* 0x000fe60003f1d000 */
[--C-:B------:R-:W-:Y:S01]  /*5080*/  FFMA.FTZ R7, R7, c[0x0][0x23c], -R32.reuse ;  /* 0x00008f0007077a23 */ /* 0x100fe20000010820 */
[----:B------:R-:W-:Y:S03]  /*5090*/  FSEL R2, R2, RZ, P0 ;  /* 0x000000ff02027208 */ /* 0x000fe60000000000 */
[----:B------:R1:W-:Y:S01]  /*50a0*/  MUFU.EX2 R180, R16 ;  /* 0x0000001000b47308 */ /* 0x0003e20000000800 */
[----:B------:R-:W-:Y:S01]  /*50b0*/  FSETP.NEU.FTZ.AND P0, PT, R214, -INF , PT ;  /* 0xff800000d600780b */ /* 0x000fe20003f1d000 */
[--C-:B------:R-:W-:Y:S02]  /*50c0*/  FFMA.FTZ R35, R35, c[0x0][0x23c], -R32.reuse ;  /* 0x00008f0023237a23 */ /* 0x100fe40000010820 */
[--C-:B------:R-:W-:Y:S01]  /*50d0*/  FFMA.FTZ R23, R23, c[0x0][0x23c], -R32.reuse ;  /* 0x00008f0017177a23 */ /* 0x100fe20000010820 */
[----:B------:R-:W-:Y:S01]  /*50e0*/  FSEL R0, R0, RZ, P0 ;  /* 0x000000ff00007208 */ /* 0x000fe20000000000 */
[--C-:B------:R-:W-:Y:S02]  /*50f0*/  FFMA.FTZ R34, R34, c[0x0][0x23c], -R32.reuse ;  /* 0x00008f0022227a23 */ /* 0x100fe40000010820 */
[----:B------:R-:W-:Y:S02]  /*5100*/  FFMA.FTZ R22, R22, c[0x0][0x23c], -R32 ;  /* 0x00008f0016167a23 */ /* 0x000fe40000010820 */
[----:B------:R3:W-:Y:S01]  /*5110*/  MUFU.EX2 R177, R7 ;  /* 0x0000000700b17308 */ /* 0x0007e20000000800 */
[----:B------:R-:W-:Y:S02]  /*5120*/  FFMA.FTZ R28, R28, c[0x0][0x23c], -R2 ;  /* 0x00008f001c1c7a23 */ /* 0x000fe40000010802 */
[--C-:B------:R-:W-:Y:S02]  /*5130*/  FFMA.FTZ R19, R19, c[0x0][0x23c], -R32.reuse ;  /* 0x00008f0013137a23 */ /* 0x100fe40000010820 */
[----:B------:R-:W-:Y:S02]  /*5140*/  FFMA.FTZ R18, R18, c[0x0][0x23c], -R32 ;  /* 0x00008f0012127a23 */ /* 0x000fe40000010820 */
[----:B------:R-:W-:Y:S02]  /*5150*/  FFMA.FTZ R15, R15, c[0x0][0x23c], -R0 ;  /* 0x00008f000f0f7a23 */ /* 0x000fe40000010800 */
[----:B------:R-:W-:Y:S01]  /*5160*/  FFMA.FTZ R32, R6, c[0x0][0x23c], -R32 ;  /* 0x00008f0006207a23 */ /* 0x000fe20000010820 */
[----:B------:R-:W-:Y:S01]  /*5170*/  MUFU.EX2 R190, R35 ;  /* 0x0000002300be7308 */ /* 0x000fe20000000800 */
[--C-:B------:R-:W-:Y:S02]  /*5180*/  FFMA.FTZ R12, R12, c[0x0][0x23c], -R2.reuse ;  /* 0x00008f000c0c7a23 */ /* 0x100fe40000010802 */
[----:B------:R-:W-:Y:S02]  /*5190*/  FFMA.FTZ R111, R13, c[0x0][0x23c], -R2 ;  /* 0x00008f000d6f7a23 */ /* 0x000fe40000010802 */
[----:B-1----:R-:W-:Y:S02]  /*51a0*/  IMAD R16, R192, 0x4, R240 ;  /* 0x00000004c0107824 */ /* 0x002fe400078e02f0 */
[----:B------:R-:W-:Y:S02]  /*51b0*/  FFMA.FTZ R31, R31, c[0x0][0x23c], -R0 ;  /* 0x00008f001f1f7a23 */ /* 0x000fe40000010800 */
[----:B------:R-:W-:Y:S01]  /*51c0*/  FFMA.FTZ R120, R8, c[0x0][0x23c], -R2 ;  /* 0x00008f0008787a23 */ /* 0x000fe20000010802 */
[----:B------:R-:W-:Y:S01]  /*51d0*/  MUFU.EX2 R183, R23 ;  /* 0x0000001700b77308 */ /* 0x000fe20000000800 */
[--C-:B------:R-:W-:Y:S02]  /*51e0*/  FFMA.FTZ R119, R11, c[0x0][0x23c], -R0.reuse ;  /* 0x00008f000b777a23 */ /* 0x100fe40000010800 */
[----:B------:R-:W-:Y:S01]  /*51f0*/  FFMA.FTZ R110, R10, c[0x0][0x23c], -R0 ;  /* 0x00008f000a6e7a23 */ /* 0x000fe20000010800 */
[----:B---3--:R-:W-:Y:S01]  /*5200*/  IADD3 R7, R16, 0x2, RZ ;  /* 0x0000000210077810 */ /* 0x008fe20007ffe0ff */
[----:B------:R-:W-:Y:S02]  /*5210*/  FFMA.FTZ R109, R9, c[0x0][0x23c], -R2 ;  /* 0x00008f00096d7a23 */ /* 0x000fe40000010802 */
[----:B------:R-:W-:Y:S02]  /*5220*/  FFMA.FTZ R118, R14, c[0x0][0x23c], -R0 ;  /* 0x00008f000e767a23 */ /* 0x000fe40000010800 */
[----:B------:R-:W-:Y:S01]  /*5230*/  IMAD.WIDE.U32 R6, R7, -0x326172a9, RZ ;  /* 0xcd9e8d5707067825 */ /* 0x000fe200078e00ff */
[----:B------:R1:W-:Y:S03]  /*5240*/  MUFU.EX2 R188, R34 ;  /* 0x0000002200bc7308 */ /* 0x0003e60000000800 */
[--C-:B------:R-:W-:Y:S02]  /*5250*/  FFMA.FTZ R24, R24, c[0x0][0x23c], -R2.reuse ;  /* 0x00008f0018187a23 */ /* 0x100fe40000010802 */
[--C-:B------:R-:W-:Y:S02]  /*5260*/  FFMA.FTZ R25, R25, c[0x0][0x23c], -R2.reuse ;  /* 0x00008f0019197a23 */ /* 0x100fe40000010802 */
[----:B------:R-:W-:Y:S02]  /*5270*/  FFMA.FTZ R2, R29, c[0x0][0x23c], -R2 ;  /* 0x00008f001d027a23 */ /* 0x000fe40000010802 */
[--C-:B------:R-:W-:Y:S01]  /*5280*/  FFMA.FTZ R27, R27, c[0x0][0x23c], -R0.reuse ;  /* 0x00008f001b1b7a23 */ /* 0x100fe20000010800 */
[----:B------:R3:W-:Y:S01]  /*5290*/  MUFU.EX2 R182, R22 ;  /* 0x0000001600b67308 */ /* 0x0007e20000000800 */
[--C-:B------:R-:W-:Y:S02]  /*52a0*/  FFMA.FTZ R26, R26, c[0x0][0x23c], -R0.reuse ;  /* 0x00008f001a1a7a23 */ /* 0x100fe40000010800 */
[----:B------:R-:W-:Y:S07]  /*52b0*/  FFMA.FTZ R0, R30, c[0x0][0x23c], -R0 ;  /* 0x00008f001e007a23 */ /* 0x000fee0000010800 */
[----:B------:R4:W2:Y:S01]  /*52c0*/  MUFU.EX2 R184, R20 ;  /* 0x0000001400b87308 */ /* 0x0008a20000000800 */
[----:B-1----:R-:W-:Y:S01]  /*52d0*/  IMAD.WIDE.U32 R34, R16, -0x326172a9, RZ ;  /* 0xcd9e8d5710227825 */ /* 0x002fe200078e00ff */
[----:B------:R-:W-:Y:S04]  /*52e0*/  IADD3 R16, R195, -0x4498517b, RZ ;  /* 0xbb67ae85c3107810 */ /* 0x000fe80007ffe0ff */
[----:B------:R-:W-:Y:S04]  /*52f0*/  LOP3.LUT R16, R232, R16, RZ, 0x3c, !PT ;  /* 0x00000010e8107212 */ /* 0x000fe800078e3cff */
[----:B------:R1:W1:Y:S01]  /*5300*/  MUFU.EX2 R186, R28 ;  /* 0x0000001c00ba7308 */ /* 0x0002620000000800 */
[----:B---3--:R-:W-:Y:S09]  /*5310*/  IMAD.WIDE.U32 R22, R234, -0x326172a9, RZ ;  /* 0xcd9e8d57ea167825 */ /* 0x008ff200078e00ff */
[----:B------:R3:W-:Y:S01]  /*5320*/  MUFU.EX2 R179, R19 ;  /* 0x0000001300b37308 */ /* 0x0007e20000000800 */
[C---:B----4-:R-:W-:Y:S04]  /*5330*/  IADD3 R20, R194.reuse, -0x61c88647, RZ ;  /* 0x9e3779b9c2147810 */ /* 0x050fe80007ffe0ff */
[C-C-:B------:R-:W-:Y:S05]  /*5340*/  LOP3.LUT R34, R23.reuse, R34, R20.reuse, 0x96, !PT ;  /* 0x0000002217227212 */ /* 0x140fea00078e9614 */
[----:B------:R4:W-:Y:S01]  /*5350*/  MUFU.EX2 R123, R4 ;  /* 0x00000004007b7308 */ /* 0x0009e20000000800 */
[----:B-1----:R-:W-:Y:S04]  /*5360*/  IADD3 R28, R194, 0x3c6ef372, RZ ;  /* 0x3c6ef372c21c7810 */ /* 0x002fe80007ffe0ff */
[----:B------:R-:W-:Y:S02]  /*5370*/  LOP3.LUT R28, R22, R28, RZ, 0x3c, !PT ;  /* 0x0000001c161c7212 */ /* 0x000fe400078e3cff */
[----:B------:R-:W-:Y:S03]  /*5380*/  LOP3.LUT R22, R23, R6, R20, 0x96, !PT ;  /* 0x0000000617167212 */ /* 0x000fe600078e9614 */
[----:B------:R1:W-:Y:S01]  /*5390*/  MUFU.EX2 R178, R18 ;  /* 0x0000001200b27308 */ /* 0x0003e20000000800 */
[-C--:B---3--:R-:W-:Y:S01]  /*53a0*/  LOP3.LUT R19, R35, R225.reuse, RZ, 0x3c, !PT ;  /* 0x000000e123137212 */ /* 0x088fe200078e3cff */
[----:B------:R-:W-:Y:S04]  /*53b0*/  IMAD.WIDE.U32 R34, R34, -0x2daee0ad, RZ ;  /* 0xd2511f5322227825 */ /* 0x000fe800078e00ff */
[----:B------:R-:W-:Y:S04]  /*53c0*/  IMAD.WIDE.U32 R22, R22, -0x2daee0ad, RZ ;  /* 0xd2511f5316167825 */ /* 0x000fe800078e00ff */
[----:B------:R3:W-:Y:S01]  /*53d0*/  MUFU.EX2 R174, R15 ;  /* 0x0000000f00ae7308 */ /* 0x0007e20000000800 */
[----:B----4-:R-:W-:Y:S01]  /*53e0*/  LOP3.LUT R4, R7, R225, RZ, 0x3c, !PT ;  /* 0x000000e107047212 */ /* 0x010fe200078e3cff */
[----:B------:R-:W-:Y:S04]  /*53f0*/  IMAD.WIDE.U32 R6, R19, -0x2daee0ad, RZ ;  /* 0xd2511f5313067825 */ /* 0x000fe800078e00ff */
[----:B------:R-:W-:Y:S01]  /*5400*/  IMAD.WIDE.U32 R4, R4, -0x2daee0ad, RZ ;  /* 0xd2511f5304047825 */ /* 0x000fe200078e00ff */
[C---:B------:R-:W-:Y:S03]  /*5410*/  LOP3.LUT R7, R16.reuse, R7, RZ, 0x3c, !PT ;  /* 0x0000000710077212 */ /* 0x040fe600078e3cff */
[----:B------:R4:W-:Y:S01]  /*5420*/  MUFU.EX2 R176, R12 ;  /* 0x0000000c00b07308 */ /* 0x0009e20000000800 */
[--C-:B------:R-:W-:Y:S02]  /*5430*/  LOP3.LUT R20, R35, R6, R17.reuse, 0x96, !PT ;  /* 0x0000000623147212 */ /* 0x100fe400078e9611 */
[----:B------:R-:W-:Y:S01]  /*5440*/  LOP3.LUT R5, R16, R5, RZ, 0x3c, !PT ;  /* 0x0000000510057212 */ /* 0x000fe200078e3cff */
[----:B------:R-:W-:Y:S01]  /*5450*/  IMAD.WIDE.U32 R6, R7, -0x326172a9, RZ ;  /* 0xcd9e8d5707067825 */ /* 0x000fe200078e00ff */
[----:B------:R-:W-:Y:S03]  /*5460*/  LOP3.LUT R16, R23, R4, R17, 0x96, !PT ;  /* 0x0000000417107212 */ /* 0x000fe600078e9611 */
[----:B------:R-:W-:Y:S01]  /*5470*/  IMAD.WIDE.U32 R20, R20, -0x326172a9, RZ ;  /* 0xcd9e8d5714147825 */ /* 0x000fe200078e00ff */
[----:B------:R-:W-:Y:S01]  /*5480*/  LOP3.LUT R7, R28, R7, RZ, 0x3c, !PT ;  /* 0x000000071c077212 */ /* 0x000fe200078e3cff */
[----:B------:R-:W2:Y:S02]  /*5490*/  MUFU.EX2 R187, R31 ;  /* 0x0000001f00bb7308 */ /* 0x000ea40000000800 */
[----:B------:R-:W-:Y:S01]  /*54a0*/  IMAD.WIDE.U32 R4, R5, -0x326172a9, RZ ;  /* 0xcd9e8d5705047825 */ /* 0x000fe200078e00ff */
[--C-:B-1----:R-:W-:Y:S02]  /*54b0*/  LOP3.LUT R18, R21, R6, R102.reuse, 0x96, !PT ;  /* 0x0000000615127212 */ /* 0x102fe400078e9666 */
[----:B---3--:R-:W-:Y:S01]  /*54c0*/  IADD3 R15, R195, -0x126145ec, RZ ;  /* 0xed9eba14c30f7810 */ /* 0x008fe20007ffe0ff */
[----:B------:R-:W-:Y:S01]  /*54d0*/  IMAD.WIDE.U32 R16, R16, -0x326172a9, RZ ;  /* 0xcd9e8d5710107825 */ /* 0x000fe200078e00ff */
[----:B------:R-:W-:Y:S03]  /*54e0*/  LOP3.LUT R5, R28, R5, RZ, 0x3c, !PT ;  /* 0x000000051c057212 */ /* 0x000fe600078e3cff */
[----:B------:R-:W-:Y:S01]  /*54f0*/  MUFU.EX2 R121, R32 ;  /* 0x0000002000797308 */ /* 0x000fe20000000800 */
[----:B------:R-:W-:Y:S01]  /*5500*/  LOP3.LUT R102, R17, R4, R102, 0x96, !PT ;  /* 0x0000000411667212 */ /* 0x000fe200078e9666 */
[----:B------:R-:W-:Y:S01]  /*5510*/  IMAD.WIDE.U32 R6, R7, -0x2daee0ad, RZ ;  /* 0xd2511f5307067825 */ /* 0x000fe200078e00ff */
[----:B------:R-:W-:Y:S03]  /*5520*/  IADD3 R17, R195, 0x32370b8f, RZ ;  /* 0x32370b8fc3117810 */ /* 0x000fe60007ffe0ff */
[----:B------:R-:W-:Y:S01]  /*5530*/  IMAD.WIDE.U32 R18, R18, -0x2daee0ad, RZ ;  /* 0xd2511f5312127825 */ /* 0x000fe200078e00ff */
[----:B------:R-:W-:Y:S03]  /*5540*/  LOP3.LUT R7, R7, R34, R17, 0x96, !PT ;  /* 0x0000002207077212 */ /* 0x000fe600078e9611 */
[----:B------:R-:W-:Y:S01]  /*5550*/  IMAD.WIDE.U32 R102, R102, -0x2daee0ad, RZ ;  /* 0xd2511f5366667825 */ /* 0x000fe200078e00ff */
[----:B----4-:R-:W-:Y:S01]  /*5560*/  LOP3.LUT R12, R19, R6, R15, 0x96, !PT ;  /* 0x00000006130c7212 */ /* 0x010fe200078e960f */
[----:B------:R-:W-:Y:S02]  /*5570*/  MUFU.EX2 R175, R175 ;  /* 0x000000af00af7308 */ /* 0x000fe40000000800 */
[----:B------:R-:W-:Y:S04]  /*5580*/  IMAD.WIDE.U32 R4, R5, -0x2daee0ad, RZ ;  /* 0xd2511f5305047825 */ /* 0x000fe800078e00ff */
[----:B------:R-:W-:Y:S01]  /*5590*/  IMAD.WIDE.U32 R6, R7, -0x326172a9, RZ ;  /* 0xcd9e8d5707067825 */ /* 0x000fe200078e00ff */
[----:B------:R-:W-:Y:S02]  /*55a0*/  LOP3.LUT R5, R5, R22, R17, 0x96, !PT ;  /* 0x0000001605057212 */ /* 0x000fe400078e9611 */
[----:B------:R-:W-:Y:S01]  /*55b0*/  LOP3.LUT R22, R103, R4, R15, 0x96, !PT ;  /* 0x0000000467167212 */ /* 0x000fe200078e960f */
[----:B------:R-:W-:Y:S01]  /*55c0*/  IMAD.WIDE.U32 R12, R12, -0x326172a9, RZ ;  /* 0xcd9e8d570c0c7825 */ /* 0x000fe200078e00ff */
[C---:B------:R-:W-:Y:S01]  /*55d0*/  IADD3 R15, R194.reuse, 0x78dde6e4, RZ ;  /* 0x78dde6e4c20f7810 */ /* 0x040fe20007ffe0ff */
[----:B------:R-:W-:Y:S01]  /*55e0*/  MUFU.EX2 R112, R0 ;  /* 0x0000000000707308 */ /* 0x000fe20000000800 */
[----:B------:R-:W-:Y:S01]  /*55f0*/  IADD3 R17, R194, 0x1715609d, RZ ;  /* 0x1715609dc2117810 */ /* 0x000fe20007ffe0ff */
[----:B------:R-:W-:Y:S01]  /*5600*/  IMAD.WIDE.U32 R22, R22, -0x326172a9, RZ ;  /* 0xcd9e8d5716167825 */ /* 0x000fe200078e00ff */
[----:B------:R-:W-:Y:S02]  /*5610*/  LOP3.LUT R20, R7, R20, R15, 0x96, !PT ;  /* 0x0000001407147212 */ /* 0x000fe400078e960f */
[----:B------:R-:W-:Y:S01]  /*5620*/  LOP3.LUT R6, R13, R6, R17, 0x96, !PT ;  /* 0x000000060d067212 */ /* 0x000fe200078e9611 */
[----:B------:R-:W-:Y:S04]  /*5630*/  IMAD.WIDE.U32 R4, R5, -0x326172a9, RZ ;  /* 0xcd9e8d5705047825 */ /* 0x000fe800078e00ff */
[----:B------:R-:W-:Y:S01]  /*5640*/  IMAD.WIDE.U32 R10, R20, -0x2daee0ad, RZ ;  /* 0xd2511f53140a7825 */ /* 0x000fe200078e00ff */
[----:B------:R-:W-:Y:S01]  /*5650*/  LOP3.LUT R8, R5, R16, R15, 0x96, !PT ;  /* 0x0000001005087212 */ /* 0x000fe200078e960f */
[----:B------:R-:W-:Y:S01]  /*5660*/  MUFU.EX2 R122, R122 ;  /* 0x0000007a007a7308 */ /* 0x000fe20000000800 */
[----:B------:R-:W-:Y:S01]  /*5670*/  LOP3.LUT R4, R23, R4, R17, 0x96, !PT ;  /* 0x0000000417047212 */ /* 0x000fe200078e9611 */
[----:B------:R-:W-:Y:S01]  /*5680*/  IMAD.WIDE.U32 R6, R6, -0x2daee0ad, RZ ;  /* 0xd2511f5306067825 */ /* 0x000fe200078e00ff */
[C---:B------:R-:W-:Y:S02]  /*5690*/  IADD3 R17, R195.reuse, 0x646e171e, RZ ;  /* 0x646e171ec3117810 */ /* 0x040fe40007ffe0ff */
[----:B------:R-:W-:Y:S01]  /*56a0*/  IADD3 R15, R195, -0x56f99767, RZ ;  /* 0xa9066899c30f7810 */ /* 0x000fe20007ffe0ff */
[----:B------:R-:W-:Y:S01]  /*56b0*/  IMAD.WIDE.U32 R8, R8, -0x2daee0ad, RZ ;  /* 0xd2511f5308087825 */ /* 0x000fe200078e00ff */
[----:B------:R-:W-:Y:S02]  /*56c0*/  LOP3.LUT R10, R7, R10, R17, 0x96, !PT ;  /* 0x0000000a070a7212 */ /* 0x000fe400078e9611 */
[----:B------:R-:W-:Y:S01]  /*56d0*/  LOP3.LUT R13, R6, 0xff, RZ, 0xc0, !PT ;  /* 0x000000ff060d7812 */ /* 0x000fe200078ec0ff */
[----:B------:R-:W-:Y:S01]  /*56e0*/  IMAD.WIDE.U32 R4, R4, -0x2daee0ad, RZ ;  /* 0xd2511f5304047825 */ /* 0x000fe200078e00ff */
[----:B------:R-:W-:Y:S01]  /*56f0*/  LOP3.LUT R102, R9, R102, R15, 0x96, !PT ;  /* 0x0000006609667212 */ /* 0x000fe200078e960f */
[----:B------:R-:W-:Y:S01]  /*5700*/  MUFU.EX2 R120, R120 ;  /* 0x0000007800787308 */ /* 0x000fe20000000800 */
[----:B------:R-:W-:Y:S02]  /*5710*/  ISETP.LE.U32.AND P0, PT, R13, UR4, PT ;  /* 0x000000040d007c0c */ /* 0x000fe4000bf03070 */
[----:B------:R-:W-:Y:S02]  /*5720*/  LOP3.LUT R9, R5, R8, R17, 0x96, !PT ;  /* 0x0000000805097212 */ /* 0x000fe400078e9611 */
[----:B------:R-:W-:Y:S02]  /*5730*/  LOP3.LUT R8, R10, 0xff, RZ, 0xc0, !PT ;  /* 0x000000ff0a087812 */ /* 0x000fe400078ec0ff */
[----:B------:R-:W-:Y:S02]  /*5740*/  LOP3.LUT R18, R11, R18, R15, 0x96, !PT ;  /* 0x000000120b127212 */ /* 0x000fe400078e960f */
[--C-:B------:R-:W-:Y:S01]  /*5750*/  SHF.R.U32.HI R11, RZ, 0x18, R6.reuse ;  /* 0x00000018ff0b7819 */ /* 0x100fe20000011606 */
[----:B------:R-:W-:Y:S01]  /*5760*/  MUFU.EX2 R118, R118 ;  /* 0x0000007600767308 */ /* 0x000fe20000000800 */
[----:B------:R-:W-:Y:S02]  /*5770*/  SHF.R.U32.HI R14, RZ, 0x10, R6 ;  /* 0x00000010ff0e7819 */ /* 0x000fe40000011606 */
[----:B------:R-:W-:Y:S02]  /*5780*/  ISETP.LE.U32.AND P5, PT, R8, UR4, PT ;  /* 0x0000000408007c0c */ /* 0x000fe4000bfa3070 */
[----:B------:R-:W-:Y:S02]  /*5790*/  ISETP.LE.U32.AND P6, PT, R11, UR4, PT ;  /* 0x000000040b007c0c */ /* 0x000fe4000bfc3070 */
[----:B------:R-:W-:Y:S02]  /*57a0*/  LOP3.LUT R19, R4, 0xffff, RZ, 0xc0, !PT ;  /* 0x0000ffff04137812 */ /* 0x000fe400078ec0ff */
[----:B------:R-:W-:Y:S01]  /*57b0*/  SHF.R.U32.HI R5, RZ, 0x18, R10 ;  /* 0x00000018ff057819 */ /* 0x000fe2000001160a */
[----:B------:R-:W-:Y:S01]  /*57c0*/  MUFU.EX2 R113, R2 ;  /* 0x0000000200717308 */ /* 0x000fe20000000800 */
[----:B------:R-:W-:Y:S01]  /*57d0*/  LOP3.LUT R16, R6, 0xffff, RZ, 0xc0, !PT ;  /* 0x0000ffff06107812 */ /* 0x000fe200078ec0ff */
[----:B------:R-:W-:Y:S01]  /*57e0*/  IMAD.WIDE.U32 R6, R18, -0x326172a9, RZ ;  /* 0xcd9e8d5712067825 */ /* 0x000fe200078e00ff */
[----:B------:R-:W-:Y:S02]  /*57f0*/  LOP3.LUT R13, R4, 0xff, RZ, 0xc0, !PT ;  /* 0x000000ff040d7812 */ /* 0x000fe400078ec0ff */
[--C-:B------:R-:W-:Y:S02]  /*5800*/  SHF.R.U32.HI R11, RZ, 0x18, R4.reuse ;  /* 0x00000018ff0b7819 */ /* 0x100fe40000011604 */
[----:B------:R-:W-:Y:S02]  /*5810*/  SHF.R.U32.HI R17, RZ, 0x10, R4 ;  /* 0x00000010ff117819 */ /* 0x000fe40000011604 */
[----:B------:R-:W-:Y:S01]  /*5820*/  LOP3.LUT R4, R14, 0xff, RZ, 0xc0, !PT ;  /* 0x000000ff0e047812 */ /* 0x000fe200078ec0ff */
[----:B------:R-:W-:Y:S01]  /*5830*/  MUFU.EX2 R110, R110 ;  /* 0x0000006e006e7308 */ /* 0x000fe20000000800 */
[----:B------:R-:W-:Y:S02]  /*5840*/  ISETP.LE.U32.AND P4, PT, R5, UR4, PT ;  /* 0x0000000405007c0c */ /* 0x000fe4000bf83070 */
[----:B------:R-:W-:Y:S02]  /*5850*/  IADD3 R18, R194, -0x4ab325aa, RZ ;  /* 0xb54cda56c2127810 */ /* 0x000fe40007ffe0ff */
[----:B------:R-:W-:Y:S01]  /*5860*/  ISETP.LE.U32.AND P3, PT, R4, UR4, PT ;  /* 0x0000000404007c0c */ /* 0x000fe2000bf63070 */
[----:B------:R-:W-:Y:S01]  /*5870*/  IMAD.WIDE.U32 R4, R102, -0x326172a9, RZ ;  /* 0xcd9e8d5766047825 */ /* 0x000fe200078e00ff */
[----:B------:R-:W-:Y:S02]  /*5880*/  ISETP.LE.U32.AND P1, PT, R13, UR4, PT ;  /* 0x000000040d007c0c */ /* 0x000fe4000bf23070 */
[----:B------:R-:W-:Y:S01]  /*5890*/  SHF.R.U32.HI R13, RZ, 0x18, R6 ;  /* 0x00000018ff0d7819 */ /* 0x000fe20000011606 */
[----:B------:R-:W-:Y:S01]  /*58a0*/  MUFU.EX2 R109, R109 ;  /* 0x0000006d006d7308 */ /* 0x000fe20000000800 */
[----:B------:R-:W-:Y:S02]  /*58b0*/  LOP3.LUT R8, R7, R12, R18, 0x96, !PT ;  /* 0x0000000c07087212 */ /* 0x000fe400078e9612 */
[C---:B------:R-:W-:Y:S02]  /*58c0*/  LOP3.LUT R12, R6.reuse, 0xff, RZ, 0xc0, !PT ;  /* 0x000000ff060c7812 */ /* 0x040fe400078ec0ff */
[----:B------:R-:W-:Y:S02]  /*58d0*/  LOP3.LUT R15, R6, 0xffff, RZ, 0xc0, !PT ;  /* 0x0000ffff060f7812 */ /* 0x000fe400078ec0ff */
[----:B------:R-:W-:Y:S02]  /*58e0*/  SHF.R.U32.HI R7, RZ, 0x8, R16 ;  /* 0x00000008ff077819 */ /* 0x000fe40000011610 */
[----:B------:R-:W-:Y:S01]  /*58f0*/  SHF.R.U32.HI R14, RZ, 0x10, R6 ;  /* 0x00000010ff0e7819 */ /* 0x000fe20000011606 */
[----:B------:R-:W-:Y:S01]  /*5900*/  MUFU.EX2 R119, R119 ;  /* 0x0000007700777308 */ /* 0x000fe20000000800 */
[----:B------:R-:W-:Y:S02]  /*5910*/  LOP3.LUT R7, R7, 0xffff, RZ, 0xc0, !PT ;  /* 0x0000ffff07077812 */ /* 0x000fe400078ec0ff */
[----:B------:R-:W-:Y:S02]  /*5920*/  LOP3.LUT R16, R4, 0xffff, RZ, 0xc0, !PT ;  /* 0x0000ffff04107812 */ /* 0x000fe400078ec0ff */
[----:B------:R-:W-:Y:S02]  /*5930*/  LOP3.LUT R6, R5, R22, R18, 0x96, !PT ;  /* 0x0000001605067212 */ /* 0x000fe400078e9612 */
[----:B------:R-:W-:Y:S03]  /*5940*/  LOP3.LUT R5, R8, 0xff, RZ, 0xc0, !PT ;  /* 0x000000ff08057812 */ /* 0x000fe600078ec0ff */
[----:B------:R-:W-:Y:S10]  /*5950*/  MUFU.EX2 R111, R111 ;  /* 0x0000006f006f7308 */ /* 0x000ff40000000800 */
[----:B------:R-:W1:Y:S10]  /*5960*/  MUFU.EX2 R117, R24 ;  /* 0x0000001800757308 */ /* 0x000e740000000800 */
[----:B------:R-:W3:Y:S10]  /*5970*/  MUFU.EX2 R116, R27 ;  /* 0x0000001b00747308 */ /* 0x000ef40000000800 */
[----:B------:R-:W-:Y:S10]  /*5980*/  MUFU.EX2 R115, R25 ;  /* 0x0000001900737308 */ /* 0x000ff40000000800 */
[----:B------:R-:W4:Y:S01]  /*5990*/  MUFU.EX2 R114, R26 ;  /* 0x0000001a00727308 */ /* 0x000f220000000800 */
[----:B--2---:R-:W-:Y:S01]  /*59a0*/  @!P0 FADD.FTZ R189, -R189, -RZ ;  /* 0x800000ffbdbd8221 */ /* 0x004fe20000010100 */
[----:B------:R-:W-:Y:S01]  /*59b0*/  ISETP.LE.U32.AND P0, PT, R11, UR4, PT ;  /* 0x000000040b007c0c */ /* 0x000fe2000bf03070 */
[----:B------:R-:W-:Y:S01]  /*59c0*/  @!P5 FADD.FTZ R184, -R184, -RZ ;  /* 0x800000ffb8b8d221 */ /* 0x000fe20000010100 */
[----:B------:R-:W-:Y:S01]  /*59d0*/  SHF.R.U32.HI R11, RZ, 0x10, R10 ;  /* 0x00000010ff0b7819 */ /* 0x000fe2000001160a */
        /* <DEDUP_REMOVED lines=10> */
[--C-:B------:R-:W-:Y:S02]  /*5a80*/  SHF.R.U32.HI R11, RZ, 0x18, R4.reuse ;  /* 0x00000018ff0b7819 */ /* 0x100fe40000011604 */
[----:B------:R-:W-:Y:S01]  /*5a90*/  SHF.R.U32.HI R13, RZ, 0x10, R4 ;  /* 0x00000010ff0d7819 */ /* 0x000fe20000011604 */
[----:B------:R-:W-:Y:S01]  /*5aa0*/  @!P5 FADD.FTZ R179, -R179, -RZ ;  /* 0x800000ffb3b3d221 */ /* 0x000fe20000010100 */
[----:B------:R-:W-:Y:S01]  /*5ab0*/  SHF.R.U32.HI R4, RZ, 0x18, R8 ;  /* 0x00000018ff047819 */ /* 0x000fe20000011608 */
[----:B------:R-:W-:Y:S01]  /*5ac0*/  @!P6 FADD.FTZ R180, -R180, -RZ ;  /* 0x800000ffb4b4e221 */ /* 0x000fe20000010100 */
[----:B------:R-:W-:Y:S02]  /*5ad0*/  ISETP.LE.U32.AND P3, PT, R7, UR4, PT ;  /* 0x0000000407007c0c */ /* 0x000fe4000bf63070 */
[----:B------:R-:W-:Y:S02]  /*5ae0*/  ISETP.LE.U32.AND P0, PT, R4, UR4, PT ;  /* 0x0000000404007c0c */ /* 0x000fe4000bf03070 */
[----:B------:R-:W-:Y:S01]  /*5af0*/  LOP3.LUT R4, R14, 0xff, RZ, 0xc0, !PT ;  /* 0x000000ff0e047812 */ /* 0x000fe200078ec0ff */
[----:B------:R-:W-:Y:S01]  /*5b00*/  @!P4 FADD.FTZ R182, -R182, -RZ ;  /* 0x800000ffb6b6c221 */ /* 0x000fe20000010100 */
[----:B------:R-:W-:Y:S02]  /*5b10*/  LOP3.LUT R10, R10, 0xffff, RZ, 0xc0, !PT ;  /* 0x0000ffff0a0a7812 */ /* 0x000fe400078ec0ff */
[----:B------:R-:W-:Y:S02]  /*5b20*/  ISETP.LE.U32.AND P5, PT, R4, UR4, PT ;  /* 0x0000000404007c0c */ /* 0x000fe4000bfa3070 */
[----:B------:R-:W-:Y:S02]  /*5b30*/  ISETP.LE.U32.AND P6, PT, R5, UR4, PT ;  /* 0x0000000405007c0c */ /* 0x000fe4000bfc3070 */
[----:B------:R-:W-:Y:S01]  /*5b40*/  LOP3.LUT R7, R9, 0xff, RZ, 0xc0, !PT ;  /* 0x000000ff09077812 */ /* 0x000fe200078ec0ff */
[----:B------:R-:W-:Y:S01]  /*5b50*/  @!P3 FADD.FTZ R185, -R185, -RZ ;  /* 0x800000ffb9b9b221 */ /* 0x000fe20000010100 */
[----:B------:R-:W-:Y:S01]  /*5b60*/  SHF.R.U32.HI R10, RZ, 0x8, R10 ;  /* 0x00000008ff0a7819 */ /* 0x000fe2000001160a */
[----:B------:R-:W-:Y:S01]  /*5b70*/  @!P0 FADD.FTZ R177, -R177, -RZ ;  /* 0x800000ffb1b18221 */ /* 0x000fe20000010100 */
[----:B------:R-:W-:Y:S02]  /*5b80*/  ISETP.LE.U32.AND P1, PT, R7, UR4, PT ;  /* 0x0000000407007c0c */ /* 0x000fe4000bf23070 */
[----:B------:R-:W-:Y:S02]  /*5b90*/  ISETP.LE.U32.AND P4, PT, R12, UR4, PT ;  /* 0x000000040c007c0c */ /* 0x000fe4000bf83070 */
[----:B------:R-:W-:Y:S01]  /*5ba0*/  SHF.R.U32.HI R7, RZ, 0x10, R8 ;  /* 0x00000010ff077819 */ /* 0x000fe20000011608 */
[----:B------:R-:W-:Y:S01]  /*5bb0*/  @!P5 FADD.FTZ R178, -R178, -RZ ;  /* 0x800000ffb2b2d221 */ /* 0x000fe20000010100 */
[----:B------:R-:W-:Y:S01]  /*5bc0*/  LOP3.LUT R10, R10, 0xffff, RZ, 0xc0, !PT ;  /* 0x0000ffff0a0a7812 */ /* 0x000fe200078ec0ff */
[----:B------:R-:W-:Y:S01]  /*5bd0*/  @!P6 FADD.FTZ R123, -R123, -RZ ;  /* 0x800000ff7b7be221 */ /* 0x000fe20000010100 */
[----:B------:R-:W-:Y:S02]  /*5be0*/  ISETP.LE.U32.AND P3, PT, R11, UR4, PT ;  /* 0x000000040b007c0c */ /* 0x000fe4000bf63070 */
[----:B------:R-:W-:Y:S02]  /*5bf0*/  LOP3.LUT R7, R7, 0xff, RZ, 0xc0, !PT ;  /* 0x000000ff07077812 */ /* 0x000fe400078ec0ff */
[----:B------:R-:W-:Y:S01]  /*5c00*/  ISETP.LE.U32.AND P0, PT, R10, UR4, PT ;  /* 0x000000040a007c0c */ /* 0x000fe2000bf03070 */
[----:B-1----:R-:W-:Y:S01]  /*5c10*/  @!P1 FADD.FTZ R117, -R117, -RZ ;  /* 0x800000ff75759221 */ /* 0x002fe20000010100 */
[----:B------:R-:W-:Y:S01]  /*5c20*/  SHF.R.U32.HI R5, RZ, 0x8, R15 ;  /* 0x00000008ff057819 */ /* 0x000fe2000001160f */
[----:B------:R-:W-:Y:S01]  /*5c30*/  @!P4 FADD.FTZ R176, -R176, -RZ ;  /* 0x800000ffb0b0c221 */ /* 0x000fe20000010100 */
[--C-:B------:R-:W-:Y:S02]  /*5c40*/  SHF.R.U32.HI R4, RZ, 0x18, R9.reuse ;  /* 0x00000018ff047819 */ /* 0x100fe40000011609 */
[----:B------:R-:W-:Y:S02]  /*5c50*/  ISETP.LE.U32.AND P5, PT, R7, UR4, PT ;  /* 0x0000000407007c0c */ /* 0x000fe4000bfa3070 */
[----:B------:R-:W-:Y:S01]  /*5c60*/  ISETP.LE.U32.AND P6, PT, R4, UR4, PT ;  /* 0x0000000404007c0c */ /* 0x000fe2000bfc3070 */
[----:B------:R-:W-:Y:S01]  /*5c70*/  @!P3 FADD.FTZ R174, -R174, -RZ ;  /* 0x800000ffaeaeb221 */ /* 0x000fe20000010100 */
[----:B------:R-:W-:Y:S02]  /*5c80*/  LOP3.LUT R4, R5, 0xffff, RZ, 0xc0, !PT ;  /* 0x0000ffff05047812 */ /* 0x000fe400078ec0ff */
[----:B------:R-:W-:Y:S01]  /*5c90*/  LOP3.LUT R5, R6, 0xff, RZ, 0xc0, !PT ;  /* 0x000000ff06057812 */ /* 0x000fe200078ec0ff */
[----:B------:R-:W-:Y:S01]  /*5ca0*/  @!P0 FADD.FTZ R175, -R175, -RZ ;  /* 0x800000ffafaf8221 */ /* 0x000fe20000010100 */
[----:B------:R-:W-:Y:S02]  /*5cb0*/  ISETP.LE.U32.AND P4, PT, R4, UR4, PT ;  /* 0x0000000404007c0c */ /* 0x000fe4000bf83070 */
[----:B------:R-:W-:Y:S02]  /*5cc0*/  LOP3.LUT R8, R8, 0xffff, RZ, 0xc0, !PT ;  /* 0x0000ffff08087812 */ /* 0x000fe400078ec0ff */
[----:B------:R-:W-:Y:S01]  /*5cd0*/  SHF.R.U32.HI R4, RZ, 0x18, R6 ;  /* 0x00000018ff047819 */ /* 0x000fe20000011606 */
[----:B------:R-:W-:Y:S01]  /*5ce0*/  @!P5 FADD.FTZ R121, -R121, -RZ ;  /* 0x800000ff7979d221 */ /* 0x000fe20000010100 */
[----:B------:R-:W-:Y:S01]  /*5cf0*/  ISETP.LE.U32.AND P3, PT, R5, UR4, PT ;  /* 0x0000000405007c0c */ /* 0x000fe2000bf63070 */
[----:B---3--:R-:W-:Y:S01]  /*5d00*/  @!P6 FADD.FTZ R116, -R116, -RZ ;  /* 0x800000ff7474e221 */ /* 0x008fe20000010100 */
[----:B------:R-:W-:Y:S02]  /*5d10*/  LOP3.LUT R5, R13, 0xff, RZ, 0xc0, !PT ;  /* 0x000000ff0d057812 */ /* 0x000fe400078ec0ff */
[----:B------:R-:W-:Y:S02]  /*5d20*/  ISETP.LE.U32.AND P0, PT, R4, UR4, PT ;  /* 0x0000000404007c0c */ /* 0x000fe4000bf03070 */
[----:B------:R-:W-:Y:S01]  /*5d30*/  SHF.R.U32.HI R4, RZ, 0x8, R8 ;  /* 0x00000008ff047819 */ /* 0x000fe20000011608 */
[----:B------:R-:W-:Y:S01]  /*5d40*/  @!P4 FADD.FTZ R122, -R122, -RZ ;  /* 0x800000ff7a7ac221 */ /* 0x000fe20000010100 */
[----:B------:R-:W-:Y:S02]  /*5d50*/  SHF.R.U32.HI R7, RZ, 0x10, R6 ;  /* 0x00000010ff077819 */ /* 0x000fe40000011606 */
[----:B------:R-:W-:Y:S02]  /*5d60*/  ISETP.LE.U32.AND P5, PT, R5, UR4, PT ;  /* 0x0000000405007c0c */ /* 0x000fe4000bfa3070 */
[----:B------:R-:W-:Y:S01]  /*5d70*/  LOP3.LUT R4, R4, 0xffff, RZ, 0xc0, !PT ;  /* 0x0000ffff04047812 */ /* 0x000fe200078ec0ff */
[----:B------:R-:W-:Y:S01]  /*5d80*/  @!P3 FADD.FTZ R120, -R120, -RZ ;  /* 0x800000ff7878b221 */ /* 0x000fe20000010100 */
[----:B------:R-:W-:Y:S02]  /*5d90*/  LOP3.LUT R5, R7, 0xff, RZ, 0xc0, !PT ;  /* 0x000000ff07057812 */ /* 0x000fe400078ec0ff */
[----:B------:R-:W-:Y:S01]  /*5da0*/  ISETP.LE.U32.AND P4, PT, R4, UR4, PT ;  /* 0x0000000404007c0c */ /* 0x000fe2000bf83070 */
[----:B------:R-:W-:Y:S01]  /*5db0*/  @!P0 FADD.FTZ R119, -R119, -RZ ;  /* 0x800000ff77778221 */ /* 0x000fe20000010100 */
[----:B------:R-:W-:Y:S02]  /*5dc0*/  SHF.R.U32.HI R4, RZ, 0x8, R16 ;  /* 0x00000008ff047819 */ /* 0x000fe40000011610 */
[----:B------:R-:W-:Y:S02]  /*5dd0*/  ISETP.LE.U32.AND P3, PT, R5, UR4, PT ;  /* 0x0000000405007c0c */ /* 0x000fe4000bf63070 */
[----:B------:R-:W-:Y:S01]  /*5de0*/  LOP3.LUT R4, R4, 0xffff, RZ, 0xc0, !PT ;  /* 0x0000ffff04047812 */ /* 0x000fe200078ec0ff */
[----:B------:R-:W-:Y:S01]  /*5df0*/  @!P5 FADD.FTZ R118, -R118, -RZ ;  /* 0x800000ff7676d221 */ /* 0x000fe20000010100 */
[----:B------:R-:W-:Y:S02]  /*5e00*/  LOP3.LUT R6, R6, 0xffff, RZ, 0xc0, !PT ;  /* 0x0000ffff06067812 */ /* 0x000fe400078ec0ff */
[----:B------:R-:W-:Y:S02]  /*5e10*/  ISETP.LE.U32.AND P5, PT, R4, UR4, PT ;  /* 0x0000000404007c0c */ /* 0x000fe4000bfa3070 */
[----:B------:R-:W-:Y:S01]  /*5e20*/  SHF.R.U32.HI R4, RZ, 0x10, R9 ;  /* 0x00000010ff047819 */ /* 0x000fe20000011609 */
[----:B------:R-:W-:Y:S01]  /*5e30*/  @!P4 FADD.FTZ R108, -R108, -RZ ;  /* 0x800000ff6c6cc221 */ /* 0x000fe20000010100 */
[----:B------:R-:W-:Y:S02]  /*5e40*/  SHF.R.U32.HI R5, RZ, 0x8, R6 ;  /* 0x00000008ff057819 */ /* 0x000fe40000011606 */
[----:B------:R-:W-:Y:S01]  /*5e50*/  LOP3.LUT R2, R4, 0xff, RZ, 0xc0, !PT ;  /* 0x000000ff04027812 */ /* 0x000fe200078ec0ff */
[----:B------:R-:W-:Y:S01]  /*5e60*/  @!P3 FADD.FTZ R110, -R110, -RZ ;  /* 0x800000ff6e6eb221 */ /* 0x000fe20000010100 */
[----:B------:R-:W-:Y:S02]  /*5e70*/  LOP3.LUT R5, R5, 0xffff, RZ, 0xc0, !PT ;  /* 0x0000ffff05057812 */ /* 0x000fe400078ec0ff */
[----:B------:R-:W-:Y:S02]  /*5e80*/  ISETP.LE.U32.AND P3, PT, R2, UR4, PT ;  /* 0x0000000402007c0c */ /* 0x000fe4000bf63070 */
[----:B------:R-:W-:Y:S01]  /*5e90*/  F2FP.RELU.PACK_AB R2, R177, R121 ;  /* 0x00000079b102723e */ /* 0x000fe200000008ff */
[----:B------:R-:W-:Y:S01]  /*5ea0*/  @!P5 FADD.FTZ R111, -R111, -RZ ;  /* 0x800000ff6f6fd221 */ /* 0x000fe20000010100 */
[----:B------:R-:W-:Y:S02]  /*5eb0*/  ISETP.LE.U32.AND P4, PT, R5, UR4, PT ;  /* 0x0000000405007c0c */ /* 0x000fe4000bf83070 */
[----:B------:R-:W-:Y:S01]  /*5ec0*/  LOP3.LUT R9, R9, 0xffff, RZ, 0xc0, !PT ;  /* 0x0000ffff09097812 */ /* 0x000fe200078ec0ff */
[----:B------:R1:W-:Y:S01]  /*5ed0*/  STS [R200+0xe400], R2 ;  /* 0x00e40002c8007388 */ /* 0x0003e20000000800 */
[----:B------:R-:W-:Y:S02]  /*5ee0*/  F2FP.RELU.PACK_AB R6, R108, R123 ;  /* 0x0000007b6c06723e */ /* 0x000fe400000008ff */
[----:B------:R-:W-:Y:S02]  /*5ef0*/  SHF.R.U32.HI R5, RZ, 0x8, R9 ;  /* 0x00000008ff057819 */ /* 0x000fe40000011609 */
[----:B------:R-:W-:Y:S01]  /*5f00*/  F2FP.RELU.PACK_AB R0, R179, R178 ;  /* 0x000000b2b300723e */ /* 0x000fe200000008ff */
[----:B------:R2:W-:Y:S01]  /*5f10*/  STS [R200+0xe000], R6 ;  /* 0x00e00006c8007388 */ /* 0x0005e20000000800 */
[----:B------:R-:W-:Y:S01]  /*5f20*/  LOP3.LUT R5, R5, 0xffff, RZ, 0xc0, !PT ;  /* 0x0000ffff05057812 */ /* 0x000fe200078ec0ff */
[----:B----4-:R-:W-:Y:S01]  /*5f30*/  @!P3 FADD.FTZ R114, -R114, -RZ ;  /* 0x800000ff7272b221 */ /* 0x010fe20000010100 */
[----:B------:R-:W-:Y:S01]  /*5f40*/  SHF.R.U32.HI R4, RZ, 0x8, R19 ;  /* 0x00000008ff047819 */ /* 0x000fe20000011613 */
[----:B------:R-:W-:Y:S01]  /*5f50*/  @!P4 FADD.FTZ R109, -R109, -RZ ;  /* 0x800000ff6d6dc221 */ /* 0x000fe20000010100 */
[----:B------:R-:W-:Y:S01]  /*5f60*/  ISETP.LE.U32.AND P4, PT, R5, UR4, PT ;  /* 0x0000000405007c0c */ /* 0x000fe2000bf83070 */
[----:B------:R3:W-:Y:S01]  /*5f70*/  STS [R203+0xe400], R0 ;  /* 0x00e40000cb007388 */ /* 0x0007e20000000800 */
[----:B------:R-:W-:Y:S02]  /*5f80*/  LOP3.LUT R4, R4, 0xffff, RZ, 0xc0, !PT ;  /* 0x0000ffff04047812 */ /* 0x000fe400078ec0ff */
[----:B------:R-:W-:Y:S02]  /*5f90*/  F2FP.RELU.PACK_AB R5, R109, R120 ;  /* 0x000000786d05723e */ /* 0x000fe400000008ff */
[----:B------:R-:W-:Y:S02]  /*5fa0*/  ISETP.LE.U32.AND P5, PT, R4, UR4, PT ;  /* 0x0000000404007c0c */ /* 0x000fe4000bfa3070 */
[----:B------:R-:W-:Y:S02]  /*5fb0*/  F2FP.RELU.PACK_AB R4, R119, R110 ;  /* 0x0000006e7704723e */ /* 0x000fe400000008ff */
[----:B------:R-:W-:Y:S02]  /*5fc0*/  LOP3.LUT R7, R17, 0xff, RZ, 0xc0, !PT ;  /* 0x000000ff11077812 */ /* 0x000fe400078ec0ff */
[----:B------:R-:W-:Y:S01]  /*5fd0*/  FSETP.GE.FTZ.AND P1, PT, R121, RZ, PT ;  /* 0x000000ff7900720b */ /* 0x000fe20003f36000 */
[----:B------:R-:W-:Y:S01]  /*5fe0*/  @!P4 FADD.FTZ R115, -R115, -RZ ;  /* 0x800000ff7373c221 */ /* 0x000fe20000010100 */
[----:B-1----:R-:W-:Y:S02]  /*5ff0*/  F2FP.RELU.PACK_AB R2, R122, R180 ;  /* 0x000000b47a02723e */ /* 0x002fe400000008ff */
[----:B------:R-:W-:Y:S02]  /*6000*/  ISETP.LE.U32.AND P0, PT, R7, UR4, PT ;  /* 0x0000000407007c0c */ /* 0x000fe4000bf03070 */
[----:B------:R-:W-:Y:S01]  /*6010*/  FSETP.GE.FTZ.AND P3, PT, R108, RZ, PT ;  /* 0x000000ff6c00720b */ /* 0x000fe20003f76000 */
[----:B------:R1:W-:Y:S01]  /*6020*/  STS [R203+0xe000], R2 ;  /* 0x00e00002cb007388 */ /* 0x0003e20000000800 */
[----:B--2---:R-:W-:Y:S01]  /*6030*/  F2FP.RELU.PACK_AB R6, R111, R176 ;  /* 0x000000b06f06723e */ /* 0x004fe200000008ff */
[----:B------:R-:W-:Y:S01]  /*6040*/  @!P5 FADD.FTZ R113, -R113, -RZ ;  /* 0x800000ff7171d221 */ /* 0x000fe20000010100 */
[----:B------:R-:W-:Y:S01]  /*6050*/  FSETP.GE.FTZ.AND P4, PT, R120, RZ, PT ;  /* 0x000000ff7800720b */ /* 0x000fe20003f96000 */
[----:B------:R2:W-:Y:S01]  /*6060*/  STS [R200+0xf000], R5 ;  /* 0x00f00005c8007388 */ /* 0x0005e20000000800 */
[C---:B------:R-:W-:Y:S02]  /*6070*/  FSETP.GE.FTZ.AND P6, PT, R185.reuse, RZ, PT ;  /* 0x000000ffb900720b */ /* 0x040fe40003fd6000 */
[----:B---3--:R-:W-:Y:S01]  /*6080*/  F2FP.RELU.PACK_AB R0, R185, R189 ;  /* 0x000000bdb900723e */ /* 0x008fe200000008ff */
[----:B------:R3:W-:Y:S01]  /*6090*/  STS [R200+0xf400], R4 ;  /* 0x00f40004c8007388 */ /* 0x0007e20000000800 */
[----:B------:R-:W-:Y:S01]  /*60a0*/  FSETP.GE.FTZ.AND P5, PT, R190, RZ, PT ;  /* 0x000000ffbe00720b */ /* 0x000fe20003fb6000 */
[----:B------:R-:W-:Y:S01]  /*60b0*/  @!P0 FADD.FTZ R112, -R112, -RZ ;  /* 0x800000ff70708221 */ /* 0x000fe20000010100 */
[----:B------:R-:W-:Y:S01]  /*60c0*/  FSETP.GE.FTZ.AND P0, PT, R123, RZ, PT ;  /* 0x000000ff7b00720b */ /* 0x000fe20003f16000 */
[----:B------:R4:W-:Y:S01]  /*60d0*/  STS [R203+0xf000], R6 ;  /* 0x00f00006cb007388 */ /* 0x0009e20000000800 */
[----:B-1----:R-:W-:Y:S02]  /*60e0*/  F2FP.RELU.PACK_AB R2, R183, R182 ;  /* 0x000000b6b702723e */ /* 0x002fe400000008ff */
[----:B--2---:R-:W-:Y:S02]  /*60f0*/  F2FP.RELU.PACK_AB R5, R174, R118 ;  /* 0x00000076ae05723e */ /* 0x004fe400000008ff */
[----:B---3--:R-:W-:Y:S03]  /*6100*/  F2FP.RELU.PACK_AB R4, R175, R184 ;  /* 0x000000b8af04723e */ /* 0x008fe600000008ff */
[----:B------:R1:W-:Y:S01]  /*6110*/  STS [R203+0xf400], R5 ;  /* 0x00f40005cb007388 */ /* 0x0003e20000000800 */
[----:B----4-:R-:W-:Y:S03]  /*6120*/  F2FP.RELU.PACK_AB R6, R115, R117 ;  /* 0x000000757306723e */ /* 0x010fe600000008ff */
[----:B------:R2:W-:Y:S04]  /*6130*/  STS [R201+0xe000], R4 ;  /* 0x00e00004c9007388 */ /* 0x0005e80000000800 */
[----:B------:R3:W-:Y:S04]  /*6140*/  STS [R201+0xe400], R2 ;  /* 0x00e40002c9007388 */ /* 0x0007e80000000800 */
[----:B------:R4:W-:Y:S01]  /*6150*/  STS [R202+0xe000], R0 ;  /* 0x00e00000ca007388 */ /* 0x0009e20000000800 */
[----:B-1----:R-:W-:Y:S02]  /*6160*/  F2FP.RELU.PACK_AB R5, R116, R114 ;  /* 0x000000727405723e */ /* 0x002fe400000008ff */
[----:B--2---:R-:W-:Y:S02]  /*6170*/  F2FP.RELU.PACK_AB R4, R190, R188 ;  /* 0x000000bcbe04723e */ /* 0x004fe400000008ff */
[----:B---3--:R-:W-:Y:S03]  /*6180*/  F2FP.RELU.PACK_AB R2, R113, R186 ;  /* 0x000000ba7102723e */ /* 0x008fe600000008ff */
[----:B------:R-:W-:Y:S01]  /*6190*/  STS [R202+0xe400], R4 ;  /* 0x00e40004ca007388 */ /* 0x000fe20000000800 */
[----:B----4-:R-:W-:Y:S03]  /*61a0*/  F2FP.RELU.PACK_AB R0, R187, R112 ;  /* 0x00000070bb00723e */ /* 0x010fe600000008ff */
[----:B------:R-:W-:Y:S04]  /*61b0*/  STS [R201+0xf000], R6 ;  /* 0x00f00006c9007388 */ /* 0x000fe80000000800 */
[----:B------:R-:W-:Y:S04]  /*61c0*/  STS [R201+0xf400], R5 ;  /* 0x00f40005c9007388 */ /* 0x000fe80000000800 */
[----:B------:R-:W-:Y:S04]  /*61d0*/  STS [R202+0xf000], R2 ;  /* 0x00f00002ca007388 */ /* 0x000fe80000000800 */
[----:B------:R1:W-:Y:S04]  /*61e0*/  STS [R202+0xf400], R0 ;  /* 0x00f40000ca007388 */ /* 0x0003e80000000800 */
[----:B------:R-:W2:Y:S08]  /*61f0*/  LDSM.16.M88.4 R32, [R159+0x4000] ;  /* 0x004000009f20783b */ /* 0x000eb00000000200 */
[----:B------:R-:W3:Y:S01]  /*6200*/  LDSM.16.M88.4 R28, [R159+0x5000] ;  /* 0x005000009f1c783b */ /* 0x000ee20000000200 */
[C---:B-1----:R-:W-:Y:S07]  /*6210*/  IMAD.IADD R0, R159.reuse, 0x1, R166 ;  /* 0x000000019f007824 */ /* 0x042fee00078e02a6 */
[----:B------:R-:W1:Y:S08]  /*6220*/  LDSM.16.M88.4 R100, [R0+0x4000] ;  /* 0x004000000064783b */ /* 0x000e700000000200 */
[----:B------:R-:W4:Y:S01]  /*6230*/  LDSM.16.M88.4 R104, [R0+0x5000] ;  /* 0x005000000068783b */ /* 0x000f220000000200 */
        /* <DEDUP_REMOVED lines=8> */
[-C--:B-1----:R-:W-:Y:S08]  /*62c0*/  HMMA.16816.F32 R4, R100, R132.reuse, R4 ;  /* 0x000000846404723c */ /* 0x082ff00000001804 */
[C---:B----4-:R-:W-:Y:S08]  /*62d0*/  HMMA.16816.F32 R8, R104.reuse, R132, R8 ;  /* 0x000000846808723c */ /* 0x050ff00000001808 */
[-C--:B------:R-:W-:Y:S08]  /*62e0*/  HMMA.16816.F32 R12, R104, R134.reuse, R12 ;  /* 0x00000086680c723c */ /* 0x080ff0000000180c */
[C---:B------:R-:W-:Y:S08]  /*62f0*/  HMMA.16816.F32 R16, R100.reuse, R134, R16 ;  /* 0x000000866410723c */ /* 0x040ff00000001810 */
[-C--:B------:R-:W-:Y:S08]  /*6300*/  HMMA.16816.F32 R20, R100, R136.reuse, R20 ;  /* 0x000000886414723c */ /* 0x080ff00000001814 */
[C---:B------:R-:W-:Y:S08]  /*6310*/  HMMA.16816.F32 R24, R104.reuse, R136, R24 ;  /* 0x000000886818723c */ /* 0x040ff00000001818 */
[-C--:B------:R-:W-:Y:S07]  /*6320*/  HMMA.16816.F32 R28, R104, R138.reuse, R28 ;  /* 0x0000008a681c723c */ /* 0x080fee000000181c */
[----:B------:R-:W-:Y:S01]  /*6330*/  IMAD.IADD R104, R159, 0x1, R156 ;  /* 0x000000019f687824 */ /* 0x000fe200078e029c */
        /* <DEDUP_REMOVED lines=17> */
[----:B-----5:R-:W-:Y:S01]  /*6450*/  FADD.FTZ R0, -R172, R4 ;  /* 0x00000004ac007221 */ /* 0x020fe20000010100 */
[C---:B------:R-:W-:Y:S03]  /*6460*/  HMMA.16816.F32 R16, R100.reuse, R150, R16 ;  /* 0x000000966410723c */ /* 0x040fe60000001810 */
[----:B------:R-:W-:Y:S01]  /*6470*/  FADD.FTZ R2, -R171, R6 ;  /* 0x00000006ab027221 */ /* 0x000fe20000010100 */
[----:B------:R-:W-:Y:S01]  /*6480*/  FSEL R0, R0, R172, P0 ;  /* 0x000000ac00007208 */ /* 0x000fe20000000000 */
[----:B------:R-:W-:Y:S01]  /*6490*/  FADD.FTZ R4, -R172, R5 ;  /* 0x00000005ac047221 */ /* 0x000fe20000010100 */
[----:B------:R-:W-:Y:S01]  /*64a0*/  FSETP.GE.FTZ.AND P0, PT, R177, RZ, PT ;  /* 0x000000ffb100720b */ /* 0x000fe20003f16000 */
[----:B------:R-:W-:Y:S01]  /*64b0*/  FADD.FTZ R10, -R169, R10 ;  /* 0x0000000aa90a7221 */ /* 0x000fe20000010100 */
[-C--:B------:R-:W-:Y:S01]  /*64c0*/  HMMA.16816.F32 R20, R100, R152.reuse, R20 ;  /* 0x000000986414723c */ /* 0x080fe20000001814 */
[----:B------:R-:W-:Y:S03]  /*64d0*/  FMUL.FTZ R123, R123, R0 ;  /* 0x000000007b7b7220 */ /* 0x000fe60000410000 */
[----:B------:R-:W-:Y:S01]  /*64e0*/  FADD.FTZ R0, -R171, R7 ;  /* 0x00000007ab007221 */ /* 0x000fe20000010100 */
[-C--:B------:R-:W-:Y:S01]  /*64f0*/  FSEL R2, R2, R171.reuse, P1 ;  /* 0x000000ab02027208 */ /* 0x080fe20000800000 */
[C---:B------:R-:W-:Y:S01]  /*6500*/  FADD.FTZ R11, -R169.reuse, R11 ;  /* 0x0000000ba90b7221 */ /* 0x040fe20000010100 */
[----:B------:R-:W-:Y:S01]  /*6510*/  FSETP.GE.FTZ.AND P1, PT, R110, RZ, PT ;  /* 0x000000ff6e00720b */ /* 0x000fe20003f36000 */
[----:B------:R-:W-:Y:S01]  /*6520*/  FADD.FTZ R14, -R169, R14 ;  /* 0x0000000ea90e7221 */ /* 0x000fe20000010100 */
[C---:B------:R-:W-:Y:S03]  /*6530*/  HMMA.16816.F32 R24, R104.reuse, R152, R24 ;  /* 0x000000986818723c */ /* 0x040fe60000001818 */
[----:B------:R-:W-:Y:S01]  /*6540*/  FMUL.FTZ R121, R121, R2 ;  /* 0x0000000279797220 */ /* 0x000fe20000410000 */
[----:B------:R-:W-:Y:S01]  /*6550*/  FSEL R0, R0, R171, P0 ;  /* 0x000000ab00007208 */ /* 0x000fe20000000000 */
[C---:B------:R-:W-:Y:S01]  /*6560*/  FADD.FTZ R7, -R170.reuse, R8 ;  /* 0x00000008aa077221 */ /* 0x040fe20000010100 */
[----:B------:R-:W-:Y:S01]  /*6570*/  FSETP.GE.FTZ.AND P0, PT, R119, RZ, PT ;  /* 0x000000ff7700720b */ /* 0x000fe20003f16000 */
[----:B------:R-:W-:Y:S01]  /*6580*/  FADD.FTZ R15, -R169, R15 ;  /* 0x0000000fa90f7221 */ /* 0x000fe20000010100 */
[-C--:B------:R-:W-:Y:S01]  /*6590*/  HMMA.16816.F32 R28, R104, R154.reuse, R28 ;  /* 0x0000009a681c723c */ /* 0x080fe2000000181c */
[----:B------:R-:W-:Y:S03]  /*65a0*/  FMUL.FTZ R177, R177, R0 ;  /* 0x00000000b1b17220 */ /* 0x000fe60000410000 */
[----:B------:R-:W-:Y:S01]  /*65b0*/  FADD.FTZ R6, -R170, R9 ;  /* 0x00000009aa067221 */ /* 0x000fe20000010100 */
[-C--:B------:R-:W-:Y:S01]  /*65c0*/  FSEL R2, R10, R169.reuse, P1 ;  /* 0x000000a90a027208 */ /* 0x080fe20000800000 */
[----:B------:R-:W-:Y:S01]  /*65d0*/  FADD.FTZ R5, -R170, R12 ;  /* 0x0000000caa057221 */ /* 0x000fe20000010100 */
[----:B------:R-:W-:Y:S01]  /*65e0*/  FSETP.GE.FTZ.AND P1, PT, R118, RZ, PT ;  /* 0x000000ff7600720b */ /* 0x000fe20003f36000 */
[----:B------:R-:W-:Y:S01]  /*65f0*/  FADD.FTZ R22, -R171, R22 ;  /* 0x00000016ab167221 */ /* 0x000fe20000010100 */
[----:B------:R-:W-:Y:S03]  /*6600*/  HMMA.16816.F32 R32, R100, R154, R32 ;  /* 0x0000009a6420723c */ /* 0x000fe60000001820 */
[----:B------:R-:W-:Y:S01]  /*6610*/  FMUL.FTZ R110, R110, R2 ;  /* 0x000000026e6e7220 */ /* 0x000fe20000410000 */
[-C--:B------:R-:W-:Y:S01]  /*6620*/  FSEL R0, R11, R169.reuse, P0 ;  /* 0x000000a90b007208 */ /* 0x080fe20000000000 */
[----:B------:R-:W-:Y:S01]  /*6630*/  FADD.FTZ R2, -R171, R18 ;  /* 0x00000012ab027221 */ /* 0x000fe20000010100 */
[----:B------:R-:W-:Y:S01]  /*6640*/  FSEL R4, R4, R172, P3 ;  /* 0x000000ac04047208 */ /* 0x000fe20001800000 */
[----:B------:R-:W-:Y:S01]  /*6650*/  FADD.FTZ R16, -R172, R16 ;  /* 0x00000010ac107221 */ /* 0x000fe20000010100 */
[----:B------:R-:W-:Y:S01]  /*6660*/  FSETP.GE.FTZ.AND P0, PT, R174, RZ, PT ;  /* 0x000000ffae00720b */ /* 0x000fe20003f16000 */
[----:B------:R-:W-:Y:S01]  /*6670*/  FMUL.FTZ R119, R119, R0 ;  /* 0x0000000077777220 */ /* 0x000fe20000410000 */
[----:B------:R-:W-:Y:S02]  /*6680*/  FSETP.GE.FTZ.AND P3, PT, R109, RZ, PT ;  /* 0x000000ff6d00720b */ /* 0x000fe40003f76000 */
[----:B------:R-:W-:Y:S01]  /*6690*/  FADD.FTZ R0, -R171, R19 ;  /* 0x00000013ab007221 */ /* 0x000fe20000010100 */
[-C--:B------:R-:W-:Y:S01]  /*66a0*/  FSEL R14, R14, R169.reuse, P1 ;  /* 0x000000a90e0e7208 */ /* 0x080fe20000800000 */
[----:B------:R-:W-:Y:S01]  /*66b0*/  FMUL.FTZ R108, R108, R4 ;  /* 0x000000046c6c7220 */ /* 0x000fe20000410000 */
        /* <DEDUP_REMOVED lines=9> */
[----:B------:R-:W-:Y:S01]  /*6750*/  FMUL.FTZ R118, R118, R14 ;  /* 0x0000000e76767220 */ /* 0x000fe20000410000 */
[-C--:B------:R-:W-:Y:S01]  /*6760*/  FSEL R6, R6, R170.reuse, P3 ;  /* 0x000000aa06067208 */ /* 0x080fe20001800000 */
[----:B------:R-:W-:Y:S01]  /*6770*/  FADD.FTZ R20, -R172, R20 ;  /* 0x00000014ac147221 */ /* 0x000fe20000010100 */
[----:B------:R-:W-:Y:S01]  /*6780*/  FSETP.GE.FTZ.AND P3, PT, R111, RZ, PT ;  /* 0x000000ff6f00720b */ /* 0x000fe20003f76000 */
[C---:B------:R-:W-:Y:S01]  /*6790*/  FADD.FTZ R27, -R169.reuse, R27 ;  /* 0x0000001ba91b7221 */ /* 0x040fe20000010100 */
[-C--:B------:R-:W-:Y:S01]  /*67a0*/  FSEL R2, R2, R171.reuse, P1 ;  /* 0x000000ab02027208 */ /* 0x080fe20000800000 */
[----:B------:R-:W-:Y:S01]  /*67b0*/  FADD.FTZ R21, -R172, R21 ;  /* 0x00000015ac157221 */ /* 0x000fe20000010100 */
[----:B------:R-:W-:Y:S01]  /*67c0*/  FSETP.GE.FTZ.AND P1, PT, R182, RZ, PT ;  /* 0x000000ffb600720b */ /* 0x000fe20003f36000 */
[----:B------:R-:W-:Y:S01]  /*67d0*/  FADD.FTZ R30, -R169, R30 ;  /* 0x0000001ea91e7221 */ /* 0x000fe20000010100 */
[----:B------:R-:W-:Y:S01]  /*67e0*/  FSEL R5, R5, R170, P4 ;  /* 0x000000aa05057208 */ /* 0x000fe20002000000 */
[----:B------:R-:W-:Y:S01]  /*67f0*/  FMUL.FTZ R178, R178, R2 ;  /* 0x00000002b2b27220 */ /* 0x000fe20000410000 */
[----:B------:R-:W-:Y:S01]  /*6800*/  FSEL R0, R0, R171, P0 ;  /* 0x000000ab00007208 */ /* 0x000fe20000000000 */
[----:B------:R-:W-:Y:S01]  /*6810*/  FADD.FTZ R24, -R170, R24 ;  /* 0x00000018aa187221 */ /* 0x000fe20000010100 */
        /* <DEDUP_REMOVED lines=35> */
[----:B------:R-:W-:Y:S01]  /*6a50*/  FADD.FTZ R0, -R171, R34 ;  /* 0x00000022ab007221 */ /* 0x000fe20000010100 */
        /* <DEDUP_REMOVED lines=15> */
[----:B------:R-:W-:Y:S01]  /*6b50*/  FSEL R4, R25, R170, P4 ;  /* 0x000000aa19047208 */ /* 0x000fe20002000000 */
[----:B------:R-:W-:Y:S01]  /*6b60*/  FMUL.FTZ R7, R185, R172 ;  /* 0x000000acb9077220 */ /* 0x000fe20000410000 */
        /* <DEDUP_REMOVED lines=45> */
.L_x_1496:
        /* <DEDUP_REMOVED lines=109> */
.L_x_1497:
        /* <DEDUP_REMOVED lines=58> */
[----:B------:R-:W-:Y:S01]  /*78b0*/  IMAD.MOV.U32 R20, RZ, RZ, R185 ;  /* 0x000000ffff147224 */ /* 0x000fe200078e00b9 */
[----:B------:R-:W-:Y:S04]  /*78c0*/  HMMA.16816.F32 R16, R108, R22, R16 ;  /* 0x000000166c10723c */ /* 0x000fe80000001810 */
[----:B------:R-:W-:Y:S03]  /*78d0*/  IMAD.MOV.U32 R21, RZ, RZ, R184 ;  /* 0x000000ffff157224 */ /* 0x000fe600078e00b8 */
[----:B------:R-:W-:Y:S01]  /*78e0*/  @P6 IADD3 R22, R217, -0x40, RZ ;  /* 0xffffffc0d9166810 */ /* 0x000fe20007ffe0ff */
[C---:B------:R-:W-:Y:S05]  /*78f0*/  HMMA.16816.F32 R4, R28.reuse, R32, R4 ;  /* 0x000000201c04723c */ /* 0x040fea0000001804 */
[----:B------:R-:W-:Y:S03]  /*7900*/  @P6 IMAD.WIDE R22, R22, 0x4, R208 ;  /* 0x0000000416166825 */ /* 0x000fe600078e02d0 */
[C---:B------:R-:W-:Y:S01]  /*7910*/  HMMA.16816.F32 R8, R28.reuse, R34, R8 ;  /* 0x000000221c08723c */ /* 0x040fe20000001808 */
[----:B------:R-:W-:Y:S04]  /*7920*/  LDSM.16.MT88.4 R32, [R3+0xc800] ;  /* 0x00c800000320783b */ /* 0x000fe80000004200 */
[----:B------:R1:W5:Y:S03]  /*7930*/  @P6 LDG.E R215, [R22.64] ;  /* 0x0000000616d76981 */ /* 0x000366000c1e1900 */
[C---:B--2---:R-:W-:Y:S01]  /*7940*/  HMMA.16816.F32 R12, R28.reuse, R24, R12 ;  /* 0x000000181c0c723c */ /* 0x044fe2000000180c */
[----:B------:R1:W5:Y:S04]  /*7950*/  @P6 LDG.E R216, [R22.64+0x20] ;  /* 0x0000200616d86981 */ /* 0x000368000c1e1900 */
[----:B------:R1:W5:Y:S02]  /*7960*/  @P6 LDG.E R213, [R22.64+0x80] ;  /* 0x0000800616d56981 */ /* 0x000364000c1e1900 */
[CC--:B------:R-:W-:Y:S01]  /*7970*/  LEA R24, P1, R227.reuse, R20.reuse, 0x2 ;  /* 0x00000014e3187211 */ /* 0x0c0fe200078210ff */
[----:B------:R-:W-:Y:S01]  /*7980*/  HMMA.16816.F32 R16, R28, R26, R16 ;  /* 0x0000001a1c10723c */ /* 0x000fe20000001810 */
[----:B------:R1:W5:Y:S03]  /*7990*/  @P6 LDG.E R214, [R22.64+0xa0] ;  /* 0x0000a00616d66981 */ /* 0x000366000c1e1900 */
[-C--:B------:R-:W-:Y:S01]  /*79a0*/  LEA.HI.X.SX32 R25, R227, R21.reuse, 0x2, P1 ;  /* 0x00000015e3197211 */ /* 0x080fe200008f16ff */
[----:B------:R2:W-:Y:S04]  /*79b0*/  RED.E.ADD.F32.FTZ.RN.STRONG.GPU [R20.64], R4 ;  /* 0x000000041400798e */ /* 0x0005e8000c10e786 */
[----:B------:R3:W-:Y:S04]  /*79c0*/  RED.E.ADD.F32.FTZ.RN.STRONG.GPU [R24.64], R5 ;  /* 0x000000051800798e */ /* 0x0007e8000c10e786 */
[----:B------:R-:W-:Y:S01]  /*79d0*/  LDSM.16.MT88.4 R28, [R3+0xa800] ;  /* 0x00a80000031c783b */ /* 0x000fe20000004200 */
[CC--:B-1----:R-:W-:Y:S04]  /*79e0*/  LEA R22, P0, R242.reuse, R20.reuse, 0x2 ;  /* 0x00000014f2167211 */ /* 0x0c2fe800078010ff */
[-C--:B------:R-:W-:Y:S02]  /*79f0*/  LEA.HI.X.SX32 R23, R242, R21.reuse, 0x2, P0 ;  /* 0x00000015f2177211 */ /* 0x080fe400000f16ff */
[CC--:B--2---:R-:W-:Y:S02]  /*7a00*/  LEA R4, P1, R251.reuse, R20.reuse, 0x2 ;  /* 0x00000014fb047211 */ /* 0x0c4fe400078210ff */
[CC--:B------:R-:W-:Y:S01]  /*7a10*/  LEA R26, P0, R250.reuse, R20.reuse, 0x2 ;  /* 0x00000014fa1a7211 */ /* 0x0c0fe200078010ff */
[----:B------:R1:W-:Y:S01]  /*7a20*/  RED.E.ADD.F32.FTZ.RN.STRONG.GPU [R22.64], R6 ;  /* 0x000000061600798e */ /* 0x0003e2000c10e786 */
[-C--:B---3--:R-:W-:Y:S02]  /*7a30*/  LEA.HI.X.SX32 R5, R251, R21.reuse, 0x2, P1 ;  /* 0x00000015fb057211 */ /* 0x088fe400008f16ff */
[-C--:B------:R-:W-:Y:S03]  /*7a40*/  LEA.HI.X.SX32 R27, R250, R21.reuse, 0x2, P0 ;  /* 0x00000015fa1b7211 */ /* 0x080fe600000f16ff */
[----:B------:R2:W-:Y:S04]  /*7a50*/  RED.E.ADD.F32.FTZ.RN.STRONG.GPU [R4.64], R7 ;  /* 0x000000070400798e */ /* 0x0005e8000c10e786 */
[----:B------:R3:W-:Y:S01]  /*7a60*/  RED.E.ADD.F32.FTZ.RN.STRONG.GPU [R26.64], R8 ;  /* 0x000000081a00798e */ /* 0x0007e2000c10e786 */
[CC--:B-1----:R-:W-:Y:S02]  /*7a70*/  LEA R22, P3, R249.reuse, R20.reuse, 0x2 ;  /* 0x00000014f9167211 */ /* 0x0c2fe400078610ff */
[CC--:B------:R-:W-:Y:S02]  /*7a80*/  LEA R6, P1, R248.reuse, R20.reuse, 0x2 ;  /* 0x00000014f8067211 */ /* 0x0c0fe400078210ff */
[-C--:B------:R-:W-:Y:S02]  /*7a90*/  LEA.HI.X.SX32 R23, R249, R21.reuse, 0x2, P3 ;  /* 0x00000015f9177211 */ /* 0x080fe400018f16ff */
[CC--:B--2---:R-:W-:Y:S02]  /*7aa0*/  LEA R4, P0, R247.reuse, R20.reuse, 0x2 ;  /* 0x00000014f7047211 */ /* 0x0c4fe400078010ff */
[-C--:B------:R-:W-:Y:S01]  /*7ab0*/  LEA.HI.X.SX32 R7, R248, R21.reuse, 0x2, P1 ;  /* 0x00000015f8077211 */ /* 0x080fe200008f16ff */
[----:B------:R1:W-:Y:S01]  /*7ac0*/  RED.E.ADD.F32.FTZ.RN.STRONG.GPU [R22.64], R9 ;  /* 0x000000091600798e */ /* 0x0003e2000c10e786 */
[-C--:B------:R-:W-:Y:S02]  /*7ad0*/  LEA.HI.X.SX32 R5, R247, R21.reuse, 0x2, P0 ;  /* 0x00000015f7057211 */ /* 0x080fe400000f16ff */
[CC--:B---3--:R-:W-:Y:S01]  /*7ae0*/  LEA R26, P0, R239.reuse, R20.reuse, 0x2 ;  /* 0x00000014ef1a7211 */ /* 0x0c8fe200078010ff */
[----:B------:R2:W-:Y:S01]  /*7af0*/  RED.E.ADD.F32.FTZ.RN.STRONG.GPU [R6.64], R10 ;  /* 0x0000000a0600798e */ /* 0x0005e2000c10e786 */
[CC--:B------:R-:W-:Y:S02]  /*7b00*/  LEA R8, P3, R222.reuse, R20.reuse, 0x2 ;  /* 0x00000014de087211 */ /* 0x0c0fe400078610ff */
[-C--:B------:R-:W-:Y:S01]  /*7b10*/  LEA.HI.X.SX32 R27, R239, R21.reuse, 0x2, P0 ;  /* 0x00000015ef1b7211 */ /* 0x080fe200000f16ff */
[----:B------:R3:W-:Y:S04]  /*7b20*/  RED.E.ADD.F32.FTZ.RN.STRONG.GPU [R4.64], R11 ;  /* 0x0000000b0400798e */ /* 0x0007e8000c10e786 */
[----:B------:R-:W-:Y:S04]  /*7b30*/  RED.E.ADD.F32.FTZ.RN.STRONG.GPU [R20.64+0x80], R12 ;  /* 0x0000800c1400798e */ /* 0x000fe8000c10e786 */
[----:B------:R-:W-:Y:S04]  /*7b40*/  RED.E.ADD.F32.FTZ.RN.STRONG.GPU [R24.64+0x80], R13 ;  /* 0x0000800d1800798e */ /* 0x000fe8000c10e786 */
[----:B------:R-:W-:Y:S04]  /*7b50*/  RED.E.ADD.F32.FTZ.RN.STRONG.GPU [R26.64], R14 ;  /* 0x0000000e1a00798e */ /* 0x000fe8000c10e786 */
[----:B------:R-:W-:Y:S01]  /*7b60*/  LDSM.16.MT88.4 R24, [R0] ;  /* 0x000000000018783b */ /* 0x000fe20000004200 */
[CC--:B-1----:R-:W-:Y:S02]  /*7b70*/  LEA R22, P5, R237.reuse, R20.reuse, 0x2 ;  /* 0x00000014ed167211 */ /* 0x0c2fe400078a10ff */
[-C--:B------:R-:W-:Y:S02]  /*7b80*/  LEA.HI.X.SX32 R9, R222, R21.reuse, 0x2, P3 ;  /* 0x00000015de097211 */ /* 0x080fe400018f16ff */
[CC--:B--2---:R-:W-:Y:S02]  /*7b90*/  LEA R10, P4, R252.reuse, R20.reuse, 0x2 ;  /* 0x00000014fc0a7211 */ /* 0x0c4fe400078810ff */
[-C--:B------:R-:W-:Y:S02]  /*7ba0*/  LEA.HI.X.SX32 R23, R237, R21.reuse, 0x2, P5 ;  /* 0x00000015ed177211 */ /* 0x080fe400028f16ff */
[-C--:B---3--:R-:W-:Y:S02]  /*7bb0*/  LEA.HI.X.SX32 R11, R252, R21.reuse, 0x2, P4 ;  /* 0x00000015fc0b7211 */ /* 0x088fe400020f16ff */
[-C--:B------:R-:W-:Y:S01]  /*7bc0*/  LEA R6, P1, R221, R20.reuse, 0x2 ;  /* 0x00000014dd067211 */ /* 0x080fe200078210ff */
[----:B------:R-:W-:Y:S01]  /*7bd0*/  RED.E.ADD.F32.FTZ.RN.STRONG.GPU [R22.64], R15 ;  /* 0x0000000f1600798e */ /* 0x000fe2000c10e786 */
        /* <DEDUP_REMOVED lines=13> */
[----:B------:R-:W3:Y:S04]  /*7cb0*/  LDSM.16.MT88.4 R12, [R157+0x800] ;  /* 0x000800009d0c783b */ /* 0x000ee80000004200 */
        /* <DEDUP_REMOVED lines=14> */
[C---:B------:R-:W-:Y:S08]  /*7da0*/  HMMA.16816.F32 R72, R32.reuse, R12, R72 ;  /* 0x0000000c2048723c */ /* 0x040ff00000001848 */
        /* <DEDUP_REMOVED lines=21> */
[----:B------:R-:W-:Y:S01]  /*7f00*/  IADD3 R5, R192, -0x1, RZ ;  /* 0xffffffffc0057810 */ /* 0x000fe20007ffe0ff */
[----:B------:R-:W-:Y:S01]  /*7f10*/  IMAD.MOV.U32 R157, RZ, RZ, R0 ;  /* 0x000000ffff9d7224 */ /* 0x000fe200078e0000 */
[----:B------:R-:W-:Y:S01]  /*7f20*/  @P6 IADD3.X R2, R209, -0x1, RZ, P3, !PT ;  /* 0xffffffffd1026810 */ /* 0x000fe20001ffe4ff */
[----:B------:R-:W-:Y:S01]  /*7f30*/  @P6 IMAD.MOV.U32 R208, RZ, RZ, R4 ;  /* 0x000000ffffd06224 */ /* 0x000fe200078e0004 */
        /* <DEDUP_REMOVED lines=14> */
[----:B------:R-:W-:Y:S01]  /*8020*/  ISETP.NE.AND P0, PT, R241, -0x1, PT ;  /* 0xfffffffff100780c */ /* 0x000fe20003f05270 */
[----:B------:R-:W-:-:S02]  /*8030*/  FMUL.FTZ R32, R69, c[0x0][0x2e0] ;  /* 0x0000b80045207a20 */ /* 0x000fc40000410000 */
[----:B------:R-:W-:Y:S02]  /*8040*/  FMUL.FTZ R70, R70, c[0x0][0x2e0] ;  /* 0x0000b80046467a20 */ /* 0x000fe40000410000 */
        /* <DEDUP_REMOVED lines=95> */
[----:B------:R-:W-:-:S04]  /*8640*/  F2FP.PACK_AB R0, R0, R62 ;  /* 0x0000003e0000723e */ /* 0x000fc800000000ff */
[----:B------:R-:W-:Y:S01]  /*8650*/  F2FP.PACK_AB R2, R2, R60 ;  /* 0x0000003c0202723e */ /* 0x000fe200000000ff */
[----:B--2---:R-:W-:Y:S04]  /*8660*/  STS [R119], R27 ;  /* 0x0000001b77007388 */ /* 0x004fe80000000800 */
        /* <DEDUP_REMOVED lines=21> */
[----:B------:R-:W-:Y:S04]  /*87c0*/  STS [R244+0x4400], R8 ;  /* 0x00440008f4007388 */ /* 0x000fe80000000800 */
[----:B-1----:R-:W1:Y:S04]  /*87d0*/  S2R R119, SR_CTAID.Y ;  /* 0x0000000000777919 */ /* 0x002e680000002600 */
[----:B------:R-:W-:Y:S04]  /*87e0*/  STS [R245+0x4000], R5 ;  /* 0x00400005f5007388 */ /* 0x000fe80000000800 */
[----:B------:R-:W-:Y:S04]  /*87f0*/  STS [R245+0x4400], R4 ;  /* 0x00440004f5007388 */ /* 0x000fe80000000800 */
[----:B------:R-:W-:Y:S04]  /*8800*/  STS [R244+0x6000], R7 ;  /* 0x00600007f4007388 */ /* 0x000fe80000000800 */
[----:B------:R1:W-:Y:S04]  /*8810*/  STS [R244+0x6400], R6 ;  /* 0x00640006f4007388 */ /* 0x0003e80000000800 */
[----:B------:R2:W-:Y:S04]  /*8820*/  STS [R245+0x6400], R0 ;  /* 0x00640000f5007388 */ /* 0x0005e80000000800 */
[----:B------:R3:W-:Y:S01]  /*8830*/  STS [R245+0x6000], R2 ;  /* 0x00600002f5007388 */ /* 0x0007e20000000800 */
[----:B-1----:R-:W-:-:S02]  /*8840*/  SHF.R.S32.HI R6, RZ, 0x1f, R119 ;  /* 0x0000001fff067819 */ /* 0x002fc40000011477 */
[----:B--2---:R-:W-:-:S05]  /*8850*/  @P0 IADD3 R0, R228, R241, RZ ;  /* 0x000000f1e4000210 */ /* 0x004fca0007ffe0ff */
[----:B------:R-:W-:-:S04]  /*8860*/  @P0 IMAD.WIDE.U32 R4, R0, c[0x0][0x3a0], RZ ;  /* 0x0000e80000040a25 */ /* 0x000fc800078e00ff */
[----:B------:R-:W-:Y:S01]  /*8870*/  @P0 IMAD R8, R0, c[0x0][0x3a4], R5 ;  /* 0x0000e90000080a24 */ /* 0x000fe200078e0205 */
[----:B---3--:R-:W-:Y:S01]  /*8880*/  @P0 MOV R2, R4 ;  /* 0x0000000400020202 */ /* 0x008fe20000000f00 */
        /* <DEDUP_REMOVED lines=11> */
.L_x_1499:
        /* <DEDUP_REMOVED lines=15> */
.L_x_1500:
[----:B------:R-:W-:Y:S01]  /*8a30*/  BAR.SYNC.DEFER_BLOCKING 0x0 ;  /* 0x0000000000007b1d */ /* 0x000fe20000010000 */
[C---:B------:R-:W-:Y:S01]  /*8a40*/  IMAD.SHL.U32 R13, R229.reuse, 0x80, RZ ;  /* 0x00000080e50d7824 */ /* 0x040fe200078e00ff */
        /* <DEDUP_REMOVED lines=36> */
.L_x_1502:
[----:B------:R-:W-:Y:S05]  /*8c90*/  BSYNC B0 ;  /* 0x0000000000007941 */ /* 0x000fea0003800000 */
.L_x_1501:
        /* <DEDUP_REMOVED lines=14> */
[----:B--2---:R1:W-:Y:S02]  /*8d80*/  STG.E.128 [R10.64], R16 ;  /* 0x000000100a007986 */ /* 0x0043e4000c101d06 */
.L_x_1504:
[----:B------:R-:W-:Y:S05]  /*8d90*/  BSYNC B0 ;  /* 0x0000000000007941 */ /* 0x000fea0003800000 */
.L_x_1503:
        /* <DEDUP_REMOVED lines=14> */
[----:B---3--:R1:W-:Y:S02]  /*8e80*/  STG.E.128 [R10.64], R20 ;  /* 0x000000140a007986 */ /* 0x0083e4000c101d06 */
.L_x_1506:
[----:B------:R-:W-:Y:S05]  /*8e90*/  BSYNC B0 ;  /* 0x0000000000007941 */ /* 0x000fea0003800000 */
.L_x_1505:
        /* <DEDUP_REMOVED lines=13> */
[----:B----4-:R1:W-:Y:S02]  /*8f70*/  STG.E.128 [R4.64], R28 ;  /* 0x0000001c04007986 */ /* 0x0103e4000c101d06 */
.L_x_1508:
[----:B------:R-:W-:Y:S05]  /*8f80*/  BSYNC B0 ;  /* 0x0000000000007941 */ /* 0x000fea0003800000 */
.L_x_1507:
        /* <DEDUP_REMOVED lines=20> */
.L_x_1510:
[----:B------:R-:W-:Y:S05]  /*90d0*/  BSYNC B0 ;  /* 0x0000000000007941 */ /* 0x000fea0003800000 */
.L_x_1509:
        /* <DEDUP_REMOVED lines=13> */
.L_x_1512:
[----:B------:R-:W-:Y:S05]  /*91b0*/  BSYNC B0 ;  /* 0x0000000000007941 */ /* 0x000fea0003800000 */
.L_x_1511:
        /* <DEDUP_REMOVED lines=13> */
.L_x_1514:
[----:B------:R-:W-:Y:S05]  /*9290*/  BSYNC B0 ;  /* 0x0000000000007941 */ /* 0x000fea0003800000 */
.L_x_1513:
        /* <DEDUP_REMOVED lines=11> */
.L_x_1469:
[----:B------:R-:W-:Y:S05]  /*9350*/  BSYNC B1 ;  /* 0x0000000000017941 */ /* 0x000fea0003800000 */
.L_x_1447:
        /* <DEDUP_REMOVED lines=9> */
.L_x_1515:
[----:B------:R-:W-:Y:S05]  /*93f0*/  EXIT ;  /* 0x000000000000794d */ /* 0x000fea0003800000 */
.L_x_1517:
        /* <DEDUP_REMOVED lines=16> */
.L_x_2478:


//--------------------- .text._ZN5flash44flash_bwd_dq_dk_dv_loop_seqk_parallel_kernelI23Flash_bwd_kernel_traitsILi64ELi64ELi128ELi8ELi2ELi4ELi4ELb1ELb0EN7cutlass6half_tE19Flash_kernel_traitsILi64ELi64ELi128ELi8ES3_EELb0ELb0ELb1ELb1ELb0ELb0ELb1EEEvNS_16Flash_bwd_paramsE --------------------------
	.section	.text._ZN5flash44flash_bwd_dq_dk_dv_loop_seqk_parallel_kernelI23Flash_bwd_kernel_traitsILi64ELi64ELi128ELi8ELi2ELi4ELi4ELb1ELb0EN7cutlass6half_tE19Flash_kernel_traitsILi64ELi64ELi128ELi8ES3_EELb0ELb0ELb1ELb1ELb0ELb0ELb1EEEvNS_16Flash_bwd_paramsE,"ax",@progbits
	.sectioninfo	@"SHI_REGISTERS=255"
	.align	128
        .global         _ZN5flash44flash_bwd_dq_dk_dv_loop_seqk_parallel_kernelI23Flash_bwd_kernel_traitsILi64ELi64ELi128ELi8ELi2ELi4ELi4ELb1ELb0EN7cutlass6half_tE19Flash_kernel_traitsILi64ELi64ELi128ELi8ES3_EELb0ELb0ELb1ELb1ELb0ELb0ELb1EEEvNS_16Flash_bwd_paramsE
        .type           _ZN5flash44flash_bwd_dq_dk_dv_loop_seqk_parallel_kernelI23Flash_bwd_kernel_traitsILi64ELi64ELi128ELi8ELi2ELi4ELi4ELb1ELb0EN7cutlass6half_tE19Flash_kernel_traitsILi64ELi64ELi128ELi8ES3_EELb0ELb0ELb1ELb1ELb0ELb0ELb1EEEvNS_16Flash_bwd_paramsE,@function
        .size           _ZN5flash44flash_bwd_dq_dk_dv_loop_seqk_parallel_kernelI23Flash_bwd_kernel_traitsILi64ELi64ELi128ELi8ELi2ELi4ELi4ELb1ELb0EN7cutlass6half_tE19Flash_kernel_traitsILi64ELi64ELi128ELi8ES3_EELb0ELb0ELb1ELb1ELb0ELb0ELb1EEEvNS_16Flash_bwd_paramsE,(.L_x_2479 - _ZN5flash44flash_bwd_dq_dk_dv_loop_seqk_parallel_kernelI23Flash_bwd_kernel_traitsILi64ELi64ELi128ELi8ELi2ELi4ELi4ELb1ELb0EN7cutlass6half_tE19Flash_kernel_traitsILi64ELi64ELi128ELi8ES3_EELb0ELb0ELb1ELb1ELb0ELb0ELb1EEEvNS_16Flash_bwd_paramsE)
        .other          _ZN5flash44flash_bwd_dq_dk_dv_loop_seqk_parallel_kernelI23Flash_bwd_kernel_traitsILi64ELi64ELi128ELi8ELi2ELi4ELi4ELb1ELb0EN7cutlass6half_tE19Flash_kernel_traitsILi64ELi64ELi128ELi8ES3_EELb0ELb0ELb1ELb1ELb0ELb0ELb1EEEvNS_16Flash_bwd_paramsE,@"STO_CUDA_ENTRY STV_DEFAULT"
_ZN5flash44flash_bwd_dq_dk_dv_loop_seqk_parallel_kernelI23Flash_bwd_kernel_traitsILi64ELi64ELi128ELi8ELi2ELi4ELi4ELb1ELb0EN7cutlass6half_tE19Flash_kernel_traitsILi64ELi64ELi128ELi8ES3_EELb0ELb0ELb1ELb1ELb0ELb0ELb1EEEvNS_16Flash_bwd_paramsE:
.text._ZN5flash44flash_bwd_dq_dk_dv_loop_seqk_parallel_kernelI23Flash_bwd_kernel_traitsILi64ELi64ELi128ELi8ELi2ELi4ELi4ELb1ELb0EN7cutlass6half_tE19Flash_kernel_traitsILi64ELi64ELi128ELi8ES3_EELb0ELb0ELb1ELb1ELb0ELb0ELb1EEEvNS_16Flash_bwd_paramsE:
        /* <DEDUP_REMOVED lines=20> */
[----:B------:R-:W-:Y:S02]  /*0140*/  ULDC UR14, c[0x0][0x1c0] ;  /* 0x00007000000e7ab9 */ /* 0x000fe40000000800 */
[----:B------:R-:W-:Y:S02]  /*0150*/  ULDC UR54, c[0x0][0x1c0] ;  /* 0x0000700000367ab9 */ /* 0x000fe40000000800 */
[----:B------:R-:W-:Y:S02]  /*0160*/  UIMAD UR14, UR5, UR14, URZ ;  /* 0x0000000e050e72a4 */ /* 0x000fe4000f8e023f */
[----:B------:R-:W-:Y:S02]  /*0170*/  ULDC UR15, c[0x0][0x1c8] ;  /* 0x00007200000f7ab9 */ /* 0x000fe40000000800 */
[----:B------:R-:W-:Y:S02]  /*0180*/  UIMAD.WIDE UR54, UR5, UR54, URZ ;  /* 0x00000036053672a5 */ /* 0x000fe4000f8e023f */
[----:B------:R-:W-:Y:S01]  /*0190*/  ULDC.U8 UR11, c[0x0][0x328] ;  /* 0x0000ca00000b7ab9 */ /* 0x000fe20000000000 */
[----:B-1----:R-:W-:Y:S01]  /*01a0*/  SHF.R.S32.HI R0, RZ, 0x1f, R11 ;  /* 0x0000001fff007819 */ /* 0x002fe2000001140b */
[----:B--2---:R-:W-:-:S02]  /*01b0*/  UIMAD UR18, UR52, UR5, URZ ;  /* 0x00000005341272a4 */ /* 0x004fc4000f8e023f */
[----:B------:R-:W-:Y:S01]  /*01c0*/  ULOP3.LUT UR5, UR52, UR15, URZ, 0x3c, !UPT ;  /* 0x0000000f34057292 */ /* 0x000fe2000f8e3c3f */
[CC--:B------:R-:W-:Y:S01]  /*01d0*/  LEA.HI R5, R0.reuse, R11.reuse, RZ, 0x5 ;  /* 0x0000000b00057211 */ /* 0x0c0fe200078f28ff */
[----:B------:R-:W-:Y:S01]  /*01e0*/  USHF.R.S32.HI UR6, URZ, 0x1f, UR52 ;  /* 0x0000001f3f067899 */ /* 0x000fe20008011434 */
[CC--:B------:R-:W-:Y:S01]  /*01f0*/  LEA.HI R10, R0.reuse, R11.reuse, RZ, 0x3 ;  /* 0x0000000b000a7211 */ /* 0x0c0fe200078f18ff */
[----:B------:R-:W-:Y:S01]  /*0200*/  ULDC UR10, c[0x0][0x1c0] ;  /* 0x00007000000a7ab9 */ /* 0x000fe20000000800 */
[CC--:B------:R-:W-:Y:S01]  /*0210*/  LEA.HI R3, R0.reuse, R11.reuse, RZ, 0x4 ;  /* 0x0000000b00037211 */ /* 0x0c0fe200078f20ff */
[----:B------:R-:W-:Y:S01]  /*0220*/  ULDC UR19, c[0x0][0x224] ;  /* 0x0000890000137ab9 */ /* 0x000fe20000000800 */
[CC--:B------:R-:W-:Y:S01]  /*0230*/  LEA.HI R15, R0.reuse, R11.reuse, RZ, 0x6 ;  /* 0x0000000b000f7211 */ /* 0x0c0fe200078f30ff */
[----:B------:R-:W-:Y:S01]  /*0240*/  UISETP.NE.AND UP5, UPT, UR11, URZ, UPT ;  /* 0x0000003f0b00728c */ /* 0x000fe2000bfa5270 */
[CC--:B------:R-:W-:Y:S01]  /*0250*/  LEA.HI R6, R0.reuse, R11.reuse, RZ, 0x2 ;  /* 0x0000000b00067211 */ /* 0x0c0fe200078f10ff */
[----:B---3--:R-:W-:Y:S01]  /*0260*/  USHF.R.S32.HI UR7, URZ, 0x1f, UR47 ;  /* 0x0000001f3f077899 */ /* 0x008fe2000801142f */
[----:B------:R-:W-:Y:S01]  /*0270*/  LEA.HI R16, R0, R11, RZ, 0x7 ;  /* 0x0000000b00107211 */ /* 0x000fe200078f38ff */
[----:B------:R-:W-:Y:S01]  /*0280*/  ULDC UR13, c[0x0][0x214] ;  /* 0x00008500000d7ab9 */ /* 0x000fe20000000800 */
[--C-:B------:R-:W-:Y:S01]  /*0290*/  SHF.R.S32.HI R0, RZ, 0x5, R5.reuse ;  /* 0x00000005ff007819 */ /* 0x100fe20000011405 */
[----:B------:R-:W-:Y:S01]  /*02a0*/  ULDC UR17, c[0x0][0x224] ;  /* 0x0000890000117ab9 */ /* 0x000fe20000000800 */
[----:B------:R-:W-:Y:S01]  /*02b0*/  SHF.R.S32.HI R2, RZ, 0x1f, R5 ;  /* 0x0000001fff027819 */ /* 0x000fe20000011405 */
[----:B------:R-:W-:Y:S01]  /*02c0*/  ULDC UR16, c[0x0][0x1c0] ;  /* 0x0000700000107ab9 */ /* 0x000fe20000000800 */
[C---:B------:R-:W-:Y:S01]  /*02d0*/  LOP3.LUT R4, R5.reuse, 0xffffffe0, RZ, 0xc0, !PT ;  /* 0xffffffe005047812 */ /* 0x040fe200078ec0ff */
[----:B------:R-:W-:Y:S01]  /*02e0*/  USHF.L.U32 UR25, UR14, 0x4, URZ ;  /* 0x000000040e197899 */ /* 0x000fe2000800063f */
[-C--:B------:R-:W-:Y:S01]  /*02f0*/  LEA.HI R2, R2, R0.reuse, RZ, 0x2 ;  /* 0x0000000002027211 */ /* 0x080fe200078f10ff */
[----:B------:R-:W-:Y:S01]  /*0300*/  USHF.L.U32 UR59, UR14, 0x6, URZ ;  /* 0x000000060e3b7899 */ /* 0x000fe2000800063f */
[----:B------:R-:W-:Y:S01]  /*0310*/  LEA.HI R5, R5, R0, RZ, 0x1 ;  /* 0x0000000005057211 */ /* 0x000fe200078f08ff */
[----:B------:R-:W-:Y:S01]  /*0320*/  IMAD.IADD R9, R11, 0x1, -R4 ;  /* 0x000000010b097824 */ /* 0x000fe200078e0a04 */
[----:B------:R-:W-:Y:S01]  /*0330*/  LOP3.LUT R2, R2, 0xfffffffc, RZ, 0xc0, !PT ;  /* 0xfffffffc02027812 */ /* 0x000fe200078ec0ff */
[----:B------:R-:W-:Y:S01]  /*0340*/  UIADD3 UR24, UR25, 0x20, URZ ;  /* 0x0000002019187890 */ /* 0x000fe2000fffe03f */
[----:B------:R-:W-:Y:S01]  /*0350*/  LOP3.LUT R4, R5, 0xfffffffe, RZ, 0xc0, !PT ;  /* 0xfffffffe05047812 */ /* 0x000fe200078ec0ff */
[----:B------:R-:W-:Y:S01]  /*0360*/  ULDC.U8 UR12, c[0x0][0x3d0] ;  /* 0x0000f400000c7ab9 */ /* 0x000fe20000000000 */
[----:B------:R-:W-:Y:S01]  /*0370*/  SHF.R.S32.HI R5, RZ, 0x4, R3 ;  /* 0x00000004ff057819 */ /* 0x000fe20000011403 */
[C---:B------:R-:W-:Y:S01]  /*0380*/  IMAD.IADD R159, R0.reuse, 0x1, -R2 ;  /* 0x00000001009f7824 */ /* 0x040fe200078e0a02 */
[C---:B------:R-:W-:Y:S01]  /*0390*/  LOP3.LUT R8, R3.reuse, 0xfffffff0, RZ, 0xc0, !PT ;  /* 0xfffffff003087812 */ /* 0x040fe200078ec0ff */
[----:B------:R-:W-:Y:S01]  /*03a0*/  IMAD.IADD R13, R0, 0x1, -R4 ;  /* 0x00000001000d7824 */ /* 0x000fe200078e0a04 */
[----:B------:R-:W-:Y:S01]  /*03b0*/  LEA.HI R2, R3, R5, RZ, 0x1 ;  /* 0x0000000503027211 */ /* 0x000fe200078f08ff */
[----:B------:R-:W-:Y:S01]  /*03c0*/  IMAD.U32 R4, RZ, RZ, UR4 ;  /* 0x00000004ff047e24 */ /* 0x000fe2000f8e00ff */
[----:B------:R-:W-:Y:S01]  /*03d0*/  SHF.R.S32.HI R3, RZ, 0x2, R6 ;  /* 0x00000002ff037819 */ /* 0x000fe20000011406 */
[C---:B------:R-:W-:Y:S01]  /*03e0*/  IMAD.IADD R8, R11.reuse, 0x1, -R8 ;  /* 0x000000010b087824 */ /* 0x040fe200078e0a08 */
[----:B------:R-:W-:Y:S01]  /*03f0*/  SHF.R.S32.HI R0, RZ, 0x1f, R6 ;  /* 0x0000001fff007819 */ /* 0x000fe20000011406 */
[----:B------:R-:W-:Y:S01]  /*0400*/  UIMAD UR4, UR47, UR10, UR52 ;  /* 0x0000000a2f0472a4 */ /* 0x000fe2000f8e0234 */
[----:B------:R-:W-:Y:S01]  /*0410*/  LOP3.LUT R7, R10, 0xfffffff8, RZ, 0xc0, !PT ;  /* 0xfffffff80a077812 */ /* 0x000fe200078ec0ff */
[----:B------:R1:W-:Y:S01]  /*0420*/  STL [R1+0x8], R4 ;  /* 0x0000080401007387 */ /* 0x0003e20000100800 */
[----:B------:R-:W-:Y:S01]  /*0430*/  LEA.HI R0, R0, R3, RZ, 0x3 ;  /* 0x0000000300007211 */ /* 0x000fe200078f18ff */
[----:B------:R-:W-:Y:S01]  /*0440*/  UIMAD.WIDE.U32 UR10, UR47, UR19, URZ ;  /* 0x000000132f0a72a5 */ /* 0x000fe2000f8e003f */
[----:B------:R-:W-:Y:S01]  /*0450*/  LOP3.LUT R12, R6, 0x7ffffffc, RZ, 0xc0, !PT ;  /* 0x7ffffffc060c7812 */ /* 0x000fe200078ec0ff */
[C---:B------:R-:W-:Y:S01]  /*0460*/  IMAD.IADD R7, R11.reuse, 0x1, -R7 ;  /* 0x000000010b077824 */ /* 0x040fe200078e0a07 */
[----:B------:R-:W-:Y:S01]  /*0470*/  LOP3.LUT R2, R2, 0xfffffffe, RZ, 0xc0, !PT ;  /* 0xfffffffe02027812 */ /* 0x000fe200078ec0ff */
[----:B------:R-:W-:Y:S01]  /*0480*/  UIMAD UR4, UR4, UR17, URZ ;  /* 0x00000011040472a4 */ /* 0x000fe2000f8e023f */
[----:B------:R-:W-:Y:S01]  /*0490*/  LOP3.LUT R0, R0, 0xfffffff8, RZ, 0xc0, !PT ;  /* 0xfffffff800007812 */ /* 0x000fe200078ec0ff */
[----:B------:R-:W-:Y:S01]  /*04a0*/  IMAD.IADD R17, R11, 0x1, -R12 ;  /* 0x000000010b117824 */ /* 0x000fe200078e0a0c */
[----:B------:R-:W-:Y:S01]  /*04b0*/  SHF.R.S32.HI R239, RZ, 0x3, R10 ;  /* 0x00000003ffef7819 */ /* 0x000fe2000001140a */
[----:B------:R-:W-:Y:S01]  /*04c0*/  IMAD.IADD R11, R5, 0x1, -R2 ;  /* 0x00000001050b7824 */ /* 0x000fe200078e0a02 */
[----:B------:R-:W-:Y:S01]  /*04d0*/  SHF.R.S32.HI R2, RZ, 0x1f, R9 ;  /* 0x0000001fff027819 */ /* 0x000fe20000011409 */
[C---:B------:R-:W-:Y:S01]  /*04e0*/  IMAD.SHL.U32 R234, R7.reuse, 0x8, RZ ;  /* 0x0000000807ea7824 */ /* 0x040fe200078e00ff */
[C---:B------:R-:W-:Y:S01]  /*04f0*/  LOP3.LUT P4, RZ, R7.reuse, 0x2, RZ, 0xc0, !PT ;  /* 0x0000000207ff7812 */ /* 0x040fe2000788c0ff */
[----:B------:R-:W-:Y:S01]  /*0500*/  IMAD.U32 R5, RZ, RZ, UR5 ;  /* 0x00000005ff057e24 */ /* 0x000fe2000f8e00ff */
[----:B------:R-:W-:Y:S01]  /*0510*/  LEA.HI R18, R2, R9, RZ, 0x2 ;  /* 0x0000000902127211 */ /* 0x000fe200078f10ff */
[----:B------:R-:W-:Y:S01]  /*0520*/  USHF.R.S32.HI UR5, URZ, 0x1f, UR19 ;  /* 0x0000001f3f057899 */ /* 0x000fe20008011413 */
[----:B------:R-:W-:Y:S01]  /*0530*/  SHF.R.S32.HI R2, RZ, 0x1f, R8 ;  /* 0x0000001fff027819 */ /* 0x000fe20000011408 */
[----:B------:R-:W-:Y:S01]  /*0540*/  USHF.L.U32 UR19, UR14, 0x3, URZ ;  /* 0x000000030e137899 */ /* 0x000fe2000800063f */
[----:B------:R-:W-:Y:S01]  /*0550*/  LOP3.LUT P3, RZ, R7, 0x4, RZ, 0xc0, !PT ;  /* 0x0000000407ff7812 */ /* 0x000fe2000786c0ff */
[----:B------:R-:W-:Y:S01]  /*0560*/  UIMAD UR5, UR5, UR47, URZ ;  /* 0x0000002f050572a4 */ /* 0x000fe2000f8e023f */
[----:B------:R-:W-:Y:S01]  /*0570*/  LEA.HI R12, R2, R8, RZ, 0x3 ;  /* 0x00000008020c7211 */ /* 0x000fe200078f18ff */
[----:B------:R-:W-:Y:S01]  /*0580*/  UIADD3 UR23, UR19, UR24, URZ ;  /* 0x0000001813177290 */ /* 0x000fe2000fffe03f */
[----:B------:R-:W-:Y:S01]  /*0590*/  SHF.R.S32.HI R6, RZ, 0x7, R16 ;  /* 0x00000007ff067819 */ /* 0x000fe20000011410 */
[----:B------:R-:W-:Y:S01]  /*05a0*/  ULDC.64 UR8, c[0x0][0x118] ;  /* 0x0000460000087ab9 */ /* 0x000fe20000000a00 */
[----:B-1----:R-:W-:Y:S01]  /*05b0*/  IMAD.IADD R4, R3, 0x1, -R0 ;  /* 0x0000000103047824 */ /* 0x002fe200078e0a00 */
[----:B------:R-:W-:Y:S01]  /*05c0*/  UIADD3 UR22, UR19, UR23, URZ ;  /* 0x0000001713167290 */ /* 0x000fe2000fffe03f */
[----:B------:R-:W-:Y:S01]  /*05d0*/  IMAD.U32 R3, RZ, RZ, UR18 ;  /* 0x00000012ff037e24 */ /* 0x000fe2000f8e00ff */
[----:B------:R-:W-:Y:S01]  /*05e0*/  ULDC UR58, c[0x0][0x2e8] ;  /* 0x0000ba00003a7ab9 */ /* 0x000fe20000000800 */
[----:B------:R-:W-:Y:S01]  /*05f0*/  IMAD.SHL.U32 R0, R239, 0x40, RZ ;  /* 0x00000040ef007824 */ /* 0x000fe200078e00ff */
[----:B------:R-:W-:-:S02]  /*0600*/  UIADD3 UR21, UR19, UR22, URZ ;  /* 0x0000001613157290 */ /* 0x000fc4000fffe03f */
[----:B------:R1:W-:Y:S01]  /*0610*/  STL [R1+0x24], R3 ;  /* 0x0000240301007387 */ /* 0x0003e20000100800 */
[----:B------:R-:W-:Y:S01]  /*0620*/  UISETP.NE.AND UP6, UPT, UR12, URZ, UPT ;  /* 0x0000003f0c00728c */ /* 0x000fe2000bfc5270 */
[----:B------:R-:W-:Y:S01]  /*0630*/  LOP3.LUT R0, R0, 0x1c0, RZ, 0xc0, !PT ;  /* 0x000001c000007812 */ /* 0x000fe200078ec0ff */
[----:B------:R-:W-:Y:S02]  /*0640*/  UIADD3 UR20, UR19, UR21, URZ ;  /* 0x0000001513147290 */ /* 0x000fe4000fffe03f */
[----:B------:R-:W-:Y:S01]  /*0650*/  UIMAD.WIDE.U32 UR60, UR54, UR10, URZ ;  /* 0x0000000a363c72a5 */ /* 0x000fe2000f8e003f */
[----:B------:R-:W-:Y:S01]  /*0660*/  LOP3.LUT R2, R0, 0x38, R234, 0xf8, !PT ;  /* 0x0000003800027812 */ /* 0x000fe200078ef8ea */
[----:B------:R-:W-:Y:S02]  /*0670*/  UIMAD UR31, UR14, 0x18, URZ ;  /* 0x000000180e1f78a4 */ /* 0x000fe4000f8e023f */
[----:B------:R-:W-:Y:S02]  /*0680*/  USHF.L.U32 UR30, UR14, 0x5, URZ ;  /* 0x000000050e1e7899 */ /* 0x000fe4000800063f */
[----:B------:R-:W-:-:S02]  /*0690*/  UIMAD UR29, UR14, 0x28, URZ ;  /* 0x000000280e1d78a4 */ /* 0x000fc4000f8e023f */
[----:B------:R-:W-:Y:S02]  /*06a0*/  UIMAD UR28, UR14, 0x30, URZ ;  /* 0x000000300e1c78a4 */ /* 0x000fe4000f8e023f */
[----:B------:R-:W-:Y:S02]  /*06b0*/  UIMAD UR27, UR14, 0x38, URZ ;  /* 0x000000380e1b78a4 */ /* 0x000fe4000f8e023f */
[----:B------:R-:W-:Y:S02]  /*06c0*/  UIADD3 UR26, UR19, UR20, URZ ;  /* 0x00000014131a7290 */ /* 0x000fe4000fffe03f */
[----:B------:R-:W-:Y:S01]  /*06d0*/  UMOV UR57, 0xffffe000 ;  /* 0xffffe00000397882 */ /* 0x000fe20000000000 */
[----:B-1----:R-:W-:-:S05]  /*06e0*/  IMAD.U32 R3, RZ, RZ, UR14 ;  /* 0x0000000eff037e24 */ /* 0x002fca000f8e00ff */
[----:B------:R1:W-:Y:S04]  /*06f0*/  STL [R1+0x4], R3 ;  /* 0x0000040301007387 */ /* 0x0003e80000100800 */
[----:B------:R2:W-:Y:S01]  /*0700*/  STL [R1+0x20], R5 ;  /* 0x0000200501007387 */ /* 0x0005e20000100800 */
[----:B-1----:R-:W-:Y:S02]  /*0710*/  SHF.R.U32.HI R3, RZ, 0x3, R0 ;  /* 0x00000003ff037819 */ /* 0x002fe40000011600 */
[----:B------:R-:W-:Y:S01]  /*0720*/  LOP3.LUT R0, R12, 0xfffffff8, RZ, 0xc0, !PT ;  /* 0xfffffff80c007812 */ /* 0x000fe200078ec0ff */
[----:B--2---:R-:W-:Y:S01]  /*0730*/  IMAD.U32 R5, RZ, RZ, UR6 ;  /* 0x00000006ff057e24 */ /* 0x004fe2000f8e00ff */
[----:B------:R-:W-:Y:S01]  /*0740*/  USHF.L.U32 UR6, UR47, 0x7, URZ ;  /* 0x000000072f067899 */ /* 0x000fe2000800063f */
[----:B------:R-:W-:-:S02]  /*0750*/  LOP3.LUT R245, R2, R3, RZ, 0x3c, !PT ;  /* 0x0000000302f57212 */ /* 0x000fc400078e3cff */
[----:B------:R-:W-:Y:S02]  /*0760*/  IMAD.IADD R14, R8, 0x1, -R0 ;  /* 0x00000001080e7824 */ /* 0x000fe400078e0a00 */
[----:B------:R-:W-:Y:S02]  /*0770*/  IMAD.SHL.U32 R0, R7, 0x40, RZ ;  /* 0x0000004007007824 */ /* 0x000fe400078e00ff */
[----:B------:R-:W-:Y:S02]  /*0780*/  IMAD.U32 R2, RZ, RZ, UR10 ;  /* 0x0000000aff027e24 */ /* 0x000fe4000f8e00ff */
[----:B------:R-:W-:Y:S01]  /*0790*/  IMAD.U32 R3, RZ, RZ, UR11 ;  /* 0x0000000bff037e24 */ /* 0x000fe2000f8e00ff */
[----:B------:R-:W-:Y:S01]  /*07a0*/  LOP3.LUT R0, R0, 0x1c0, RZ, 0xc0, !PT ;  /* 0x000001c000007812 */ /* 0x000fe200078ec0ff */
[----:B------:R-:W-:Y:S01]  /*07b0*/  IMAD.U32 R2, RZ, RZ, UR6 ;  /* 0x00000006ff027e24 */ /* 0x000fe2000f8e00ff */
[----:B------:R-:W-:Y:S01]  /*07c0*/  USHF.R.S32.HI UR6, URZ, 0x1f, UR52 ;  /* 0x0000001f3f067899 */ /* 0x000fe20008011434 */
[----:B------:R-:W-:Y:S01]  /*07d0*/  IMAD.SHL.U32 R3, R159, 0x10, RZ ;  /* 0x000000109f037824 */ /* 0x000fe200078e00ff */
[----:B------:R-:W-:Y:S01]  /*07e0*/  LOP3.LUT R2, R4, 0x1, RZ, 0xc0, !PT ;  /* 0x0000000104027812 */ /* 0x000fe200078ec0ff */
[----:B------:R-:W-:Y:S01]  /*07f0*/  IMAD.U32 R5, RZ, RZ, UR7 ;  /* 0x00000007ff057e24 */ /* 0x000fe2000f8e00ff */
[----:B------:R-:W-:Y:S01]  /*0800*/  @UP5 UIMAD UR7, UR47, UR13, URZ ;  /* 0x0000000d2f0752a4 */ /* 0x000fe2000f8e023f */
[----:B------:R-:W-:Y:S01]  /*0810*/  LOP3.LUT R161, R0, 0x8, R10, 0xf8, !PT ;  /* 0x0000000800a17812 */ /* 0x000fe200078ef80a */
[----:B------:R-:W-:Y:S01]  /*0820*/  IMAD.U32 R5, RZ, RZ, UR6 ;  /* 0x00000006ff057e24 */ /* 0x000fe2000f8e00ff */
[----:B------:R-:W-:Y:S01]  /*0830*/  ISETP.NE.U32.AND P0, PT, R2, 0x1, PT ;  /* 0x000000010200780c */ /* 0x000fe20003f05070 */
[----:B------:R-:W-:Y:S01]  /*0840*/  IMAD.SHL.U32 R5, R11, 0x200, RZ ;  /* 0x000002000b057824 */ /* 0x000fe200078e00ff */
[----:B------:R-:W-:Y:S01]  /*0850*/  LOP3.LUT R3, R0, 0x30, R3, 0xf8, !PT ;  /* 0x0000003000037812 */ /* 0x000fe200078ef803 */
[----:B------:R-:W-:Y:S01]  /*0860*/  IMAD.U32 R8, RZ, RZ, UR7 ;  /* 0x00000007ff087e24 */ /* 0x000fe2000f8e00ff */
[----:B------:R-:W-:Y:S01]  /*0870*/  SHF.R.S32.HI R2, RZ, 0x6, R15 ;  /* 0x00000006ff027819 */ /* 0x000fe2000001140f */
[----:B------:R-:W-:Y:S01]  /*0880*/  @!UP5 UIMAD UR6, UR47, UR16, UR52 ;  /* 0x000000102f06d2a4 */ /* 0x000fe2000f8e0234 */
[----:B------:R-:W-:-:S02]  /*0890*/  SHF.R.U32.HI R0, RZ, 0x3, R0 ;  /* 0x00000003ff007819 */ /* 0x000fc40000011600 */
[----:B------:R-:W-:Y:S01]  /*08a0*/  LOP3.LUT R7, R3, 0x8, R10, 0xf8, !PT ;  /* 0x0000000803077812 */ /* 0x000fe200078ef80a */
[C---:B------:R-:W-:Y:S01]  /*08b0*/  IMAD R3, R2.reuse, 0x800, R5 ;  /* 0x0000080002037824 */ /* 0x040fe200078e0205 */
[----:B------:R-:W-:Y:S01]  /*08c0*/  LOP3.LUT R161, R161, R0, RZ, 0x3c, !PT ;  /* 0x00000000a1a17212 */ /* 0x000fe200078e3cff */
[----:B------:R1:W-:Y:S01]  /*08d0*/  STL [R1+0x1c], R8 ;  /* 0x00001c0801007387 */ /* 0x0003e20000100800 */
[----:B------:R-:W-:Y:S01]  /*08e0*/  LOP3.LUT R5, R5, R7, R0, 0xf6, !PT ;  /* 0x0000000705057212 */ /* 0x000fe200078ef600 */
[----:B------:R-:W-:Y:S01]  /*08f0*/  IMAD R245, R2, 0x200, R245 ;  /* 0x0000020002f57824 */ /* 0x000fe200078e02f5 */
[----:B------:R-:W-:Y:S01]  /*0900*/  R2P PR, R4, 0x6 ;  /* 0x0000000604007804 */ /* 0x000fe20000000000 */
[----:B------:R-:W-:Y:S01]  /*0910*/  IMAD.IADD R161, R3, 0x1, R161 ;  /* 0x0000000103a17824 */ /* 0x000fe200078e02a1 */
[----:B------:R-:W-:Y:S01]  /*0920*/  SEL R195, R195, 0x10, !P0 ;  /* 0x00000010c3c37807 */ /* 0x000fe20004000000 */
[----:B------:R-:W-:Y:S02]  /*0930*/  IMAD.U32 R3, RZ, RZ, UR5 ;  /* 0x00000005ff037e24 */ /* 0x000fe4000f8e00ff */
[----:B------:R-:W-:-:S02]  /*0940*/  IMAD.SHL.U32 R7, R2, 0x20, RZ ;  /* 0x0000002002077824 */ /* 0x000fc400078e00ff */
[----:B------:R-:W-:Y:S02]  /*0950*/  IMAD.SHL.U32 R161, R161, 0x2, RZ ;  /* 0x00000002a1a17824 */ /* 0x000fe400078e00ff */
[----:B-1----:R-:W-:Y:S01]  /*0960*/  IMAD.U32 R8, RZ, RZ, UR4 ;  /* 0x00000004ff087e24 */ /* 0x002fe2000f8e00ff */
[----:B------:R-:W-:-:S04]  /*0970*/  USHF.R.S32.HI UR4, URZ, 0x1f, UR18 ;  /* 0x0000001f3f047899 */ /* 0x000fc80008011412 */
[----:B------:R1:W-:Y:S02]  /*0980*/  STL [R1+0x18], R8 ;  /* 0x0000180801007387 */ /* 0x0003e40000100800 */
[----:B------:R-:W-:Y:S01]  /*0990*/  IMAD.U32 R9, RZ, RZ, UR4 ;  /* 0x00000004ff097e24 */ /* 0x000fe2000f8e00ff */
[----:B------:R-:W-:Y:S01]  /*09a0*/  UIMAD UR4, UR55, UR10, URZ ;  /* 0x0000000a370472a4 */ /* 0x000fe2000f8e023f */
[----:B------:R2:W-:Y:S04]  /*09b0*/  STL [R1+0x14], R3 ;  /* 0x0000140301007387 */ /* 0x0005e80000100800 */
[----:B------:R3:W-:Y:S01]  /*09c0*/  STL [R1], R9 ;  /* 0x0000000901007387 */ /* 0x0007e20000100800 */
[----:B-1----:R-:W-:Y:S02]  /*09d0*/  IMAD.SHL.U32 R8, R6, 0x8, RZ ;  /* 0x0000000806087824 */ /* 0x002fe400078e00ff */
[----:B--2---:R-:W-:-:S03]  /*09e0*/  IMAD.SHL.U32 R3, R4, 0x40, RZ ;  /* 0x0000004004037824 */ /* 0x004fc600078e00ff */
[----:B------:R-:W-:Y:S01]  /*09f0*/  LOP3.LUT R4, R8, 0x8, RZ, 0xc0, !PT ;  /* 0x0000000808047812 */ /* 0x000fe200078ec0ff */
[----:B------:R-:W-:Y:S01]  /*0a00*/  IMAD.SHL.U32 R8, R11, 0x10, RZ ;  /* 0x000000100b087824 */ /* 0x000fe200078e00ff */
[----:B------:R-:W-:Y:S01]  /*0a10*/  LOP3.LUT R0, R3, 0x1c0, RZ, 0xc0, !PT ;  /* 0x000001c003007812 */ /* 0x000fe200078ec0ff */
[----:B------:R-:W-:-:S03]  /*0a20*/  IMAD.SHL.U32 R3, R17, 0x2, RZ ;  /* 0x0000000211037824 */ /* 0x000fc600078e00ff */
[----:B---3--:R-:W-:Y:S02]  /*0a30*/  LOP3.LUT R9, R4, 0x10, R8, 0xf8, !PT ;  /* 0x0000001004097812 */ /* 0x008fe400078ef808 */
[----:B------:R-:W-:Y:S02]  /*0a40*/  SHF.R.U32.HI R2, RZ, 0x3, R0 ;  /* 0x00000003ff027819 */ /* 0x000fe40000011600 */
[----:B------:R-:W-:Y:S02]  /*0a50*/  LOP3.LUT R7, R0, 0x20, R7, 0xf8, !PT ;  /* 0x0000002000077812 */ /* 0x000fe400078ef807 */
[----:B------:R-:W-:Y:S01]  /*0a60*/  LOP3.LUT R8, R2, R0, R4, 0x1e, !PT ;  /* 0x0000000002087212 */ /* 0x000fe200078e1e04 */
[----:B------:R-:W-:Y:S01]  /*0a70*/  IMAD R0, R6, 0x1000, R3 ;  /* 0x0000100006007824 */ /* 0x000fe200078e0203 */
[----:B------:R-:W-:Y:S01]  /*0a80*/  LOP3.LUT R6, R7, R2, RZ, 0x3c, !PT ;  /* 0x0000000207067212 */ /* 0x000fe200078e3cff */
[----:B------:R-:W-:Y:S01]  /*0a90*/  IMAD.U32 R4, RZ, RZ, UR4 ;  /* 0x00000004ff047e24 */ /* 0x000fe2000f8e00ff */
[----:B------:R-:W-:Y:S01]  /*0aa0*/  @!UP5 UIMAD UR4, UR6, UR13, URZ ;  /* 0x0000000d0604d2a4 */ /* 0x000fe2000f8e023f */
[----:B------:R-:W-:-:S02]  /*0ab0*/  IMAD R2, R13, 0x400, R0 ;  /* 0x000004000d027824 */ /* 0x000fc400078e0200 */
[----:B------:R-:W-:Y:S01]  /*0ac0*/  IMAD R0, R159, 0x400, R3 ;  /* 0x000004009f007824 */ /* 0x000fe200078e0203 */
[----:B------:R1:W-:Y:S01]  /*0ad0*/  STL [R1+0x10], R4 ;  /* 0x0000100401007387 */ /* 0x0003e20000100800 */
[----:B------:R-:W-:Y:S02]  /*0ae0*/  IMAD.IADD R197, R6, 0x1, R2 ;  /* 0x0000000106c57824 */ /* 0x000fe400078e0202 */
[----:B------:R-:W-:Y:S02]  /*0af0*/  IMAD.IADD R8, R0, 0x1, R8 ;  /* 0x0000000100087824 */ /* 0x000fe400078e0208 */
[----:B------:R-:W-:Y:S02]  /*0b00*/  IMAD.SHL.U32 R0, R11, 0x8, RZ ;  /* 0x000000080b007824 */ /* 0x000fe400078e00ff */
[----:B------:R-:W-:Y:S01]  /*0b10*/  IMAD.SHL.U32 R6, R12, 0x40, RZ ;  /* 0x000000400c067824 */ /* 0x000fe200078e00ff */
[----:B------:R-:W-:Y:S01]  /*0b20*/  LEA R248, R8, 0x6000, 0x1 ;  /* 0x0000600008f87811 */ /* 0x000fe200078e08ff */
[----:B------:R-:W-:-:S03]  /*0b30*/  IMAD.SHL.U32 R197, R197, 0x2, RZ ;  /* 0x00000002c5c57824 */ /* 0x000fc600078e00ff */
[C---:B------:R-:W-:Y:S01]  /*0b40*/  IADD3 R249, R248.reuse, 0x40, RZ ;  /* 0x00000040f8f97810 */ /* 0x040fe20007ffe0ff */
[----:B------:R-:W-:Y:S01]  /*0b50*/  IMAD.IADD R198, R197, 0x1, R195 ;  /* 0x00000001c5c67824 */ /* 0x000fe200078e02c3 */
[C---:B------:R-:W-:Y:S02]  /*0b60*/  @P2 IADD3 R249, R248.reuse, -0x40, RZ ;  /* 0xffffffc0f8f92810 */ /* 0x040fe40007ffe0ff */
[C---:B------:R-:W-:Y:S02]  /*0b70*/  IADD3 R252, R248.reuse, 0x420, RZ ;  /* 0x00000420f8fc7810 */ /* 0x040fe40007ffe0ff */
[----:B------:R-:W-:Y:S01]  /*0b80*/  @P1 IADD3 R252, R248, 0x3e0, RZ ;  /* 0x000003e0f8fc1810 */ /* 0x000fe20007ffe0ff */
[----:B-1----:R-:W-:-:S05]  /*0b90*/  IMAD.SHL.U32 R4, R14, 0x40, RZ ;  /* 0x000000400e047824 */ /* 0x002fca00078e00ff */
[----:B------:R-:W-:Y:S02]  /*0ba0*/  LOP3.LUT R3, R4, 0x1c0, RZ, 0xc0, !PT ;  /* 0x000001c004037812 */ /* 0x000fe400078ec0ff */
[----:B------:R-:W-:Y:S02]  /*0bb0*/  SHF.R.S32.HI R4, RZ, 0x2, R18 ;  /* 0x00000002ff047819 */ /* 0x000fe40000011412 */
[--C-:B------:R-:W-:Y:S02]  /*0bc0*/  SHF.R.U32.HI R2, RZ, 0x3, R3.reuse ;  /* 0x00000003ff027819 */ /* 0x100fe40000011603 */
[----:B------:R-:W-:Y:S01]  /*0bd0*/  LOP3.LUT R7, R3, 0x8, R0, 0xf8, !PT ;  /* 0x0000000803077812 */ /* 0x000fe200078ef800 */
[----:B------:R-:W-:Y:S01]  /*0be0*/  IMAD R241, R13, 0x10, R4 ;  /* 0x000000100df17824 */ /* 0x000fe200078e0204 */
[----:B------:R-:W-:Y:S02]  /*0bf0*/  LOP3.LUT R0, R6, 0xfffffe00, RZ, 0xc0, !PT ;  /* 0xfffffe0006007812 */ /* 0x000fe400078ec0ff */
[----:B------:R-:W-:-:S02]  /*0c00*/  LOP3.LUT R3, R2, R9, R3, 0x1e, !PT ;  /* 0x0000000902037212 */ /* 0x000fc400078e1e03 */
[----:B------:R-:W-:Y:S01]  /*0c10*/  LOP3.LUT R2, R7, R2, RZ, 0x3c, !PT ;  /* 0x0000000207027212 */ /* 0x000fe200078e3cff */
[--C-:B------:R-:W-:Y:S01]  /*0c20*/  IMAD R4, R13, 0x400, R0.reuse ;  /* 0x000004000d047824 */ /* 0x100fe200078e0200 */
[----:B------:R-:W-:Y:S01]  /*0c30*/  LOP3.LUT R167, R3, R0, RZ, 0xfc, !PT ;  /* 0x0000000003a77212 */ /* 0x000fe200078efcff */
[----:B------:R-:W-:Y:S01]  /*0c40*/  IMAD R159, R159, 0x400, R0 ;  /* 0x000004009f9f7824 */ /* 0x000fe200078e0200 */
[----:B------:R-:W-:Y:S01]  /*0c50*/  SHF.R.S32.HI R6, RZ, 0x1f, R241 ;  /* 0x0000001fff067819 */ /* 0x000fe200000114f1 */
[----:B------:R-:W-:Y:S02]  /*0c60*/  IMAD.IADD R166, R4, 0x1, R2 ;  /* 0x0000000104a67824 */ /* 0x000fe400078e0202 */
[----:B------:R-:W-:Y:S02]  /*0c70*/  IMAD.IADD R159, R2, 0x1, R159 ;  /* 0x00000001029f7824 */ /* 0x000fe400078e029f */
[----:B------:R-:W-:Y:S02]  /*0c80*/  IMAD.MOV.U32 R4, RZ, RZ, 0x20 ;  /* 0x00000020ff047424 */ /* 0x000fe400078e00ff */
[----:B------:R-:W-:Y:S01]  /*0c90*/  IMAD.U32 R2, RZ, RZ, UR4 ;  /* 0x00000004ff027e24 */ /* 0x000fe2000f8e00ff */
[----:B------:R-:W-:Y:S01]  /*0ca0*/  USHF.R.S32.HI UR4, URZ, 0x1f, UR59 ;  /* 0x0000001f3f047899 */ /* 0x000fe2000801143b */
[----:B------:R-:W-:Y:S01]  /*0cb0*/  IMAD.MOV.U32 R0, RZ, RZ, 0x40 ;  /* 0x00000040ff007424 */ /* 0x000fe200078e00ff */
[----:B------:R-:W-:-:S02]  /*0cc0*/  SEL R163, R4, 0xffffffe0, !P4 ;  /* 0xffffffe004a37807 */ /* 0x000fc40006000000 */
[----:B------:R1:W-:Y:S01]  /*0cd0*/  STL [R1+0xc], R2 ;  /* 0x00000c0201007387 */ /* 0x0003e20000100800 */
[----:B------:R-:W-:Y:S01]  /*0ce0*/  SEL R4, R4, 0xffffffe0, !P1 ;  /* 0xffffffe004047807 */ /* 0x000fe20004800000 */
[----:B------:R-:W-:Y:S01]  /*0cf0*/  IMAD.U32 R3, RZ, RZ, UR4 ;  /* 0x00000004ff037e24 */ /* 0x000fe2000f8e00ff */
[----:B------:R-:W-:Y:S01]  /*0d00*/  SEL R0, R0, 0xffffffc0, !P3 ;  /* 0xffffffc000007807 */ /* 0x000fe20005800000 */
[----:B------:R-:W-:Y:S01]  /*0d10*/  IMAD.IADD R164, R161, 0x1, R163 ;  /* 0x00000001a1a47824 */ /* 0x000fe200078e02a3 */
[----:B------:R-:W-:Y:S01]  /*0d20*/  LEA R159, R159, 0xa000, 0x1 ;  /* 0x0000a0009f9f7811 */ /* 0x000fe200078e08ff */
[----:B------:R-:W-:Y:S02]  /*0d30*/  IMAD.IADD R196, R197, 0x1, R4 ;  /* 0x00000001c5c47824 */ /* 0x000fe400078e0204 */
[----:B------:R-:W-:Y:S02]  /*0d40*/  IMAD.IADD R162, R161, 0x1, R0 ;  /* 0x00000001a1a27824 */ /* 0x000fe400078e0200 */
        /* <DEDUP_REMOVED lines=9> */
.L_x_1588:
        /* <DEDUP_REMOVED lines=53> */
.L_x_1518:
        /* <DEDUP_REMOVED lines=37> */
[----:B------:R-:W-:-:S03]  /*1380*/  USHF.R.S32.HI UR7, URZ, 0x1f, UR6 ;  /* 0x0000001f3f077899 */ /* 0x000fc60008011406 */
[----:B------:R-:W-:Y:S02]  /*1390*/  @UP0 UIADD3 UR10, UR32, UR38, URZ ;  /* 0x00000026200a0290 */ /* 0x000fe4000fffe03f */
[----:B------:R-:W-:Y:S02]  /*13a0*/  ULEA.HI UR12, UR7, UR6, URZ, 0x6 ;  /* 0x00000006070c7291 */ /* 0x000fe4000f8f303f */
[----:B------:R-:W-:-:S04]  /*13b0*/  UIADD3 UR6, UR13, 0x80, UR33 ;  /* 0x000000800d067890 */ /* 0x000fc8000fffe021 */
[----:B------:R-:W-:-:S04]  /*13c0*/  UIADD3 UR6, UR6, UR16, -UR5 ;  /* 0x0000001006067290 */ /* 0x000fc8000fffe805 */
        /* <DEDUP_REMOVED lines=25> */
.L_x_1520:
        /* <DEDUP_REMOVED lines=18> */
.L_x_1521:
        /* <DEDUP_REMOVED lines=9> */
[----:B------:R-:W-:Y:S01]  /*1710*/  @!UP3 UIMAD UR10, UR56, UR6, URZ ;  /* 0x00000006380ab2a4 */ /* 0x000fe2000f8e023f */
[----:B------:R-:W-:-:S03]  /*1720*/  IABS R6, c[0x0][0x1c8] ;  /* 0x0000720000067a13 */ /* 0x000fc60000000000 */
[----:B------:R-:W-:Y:S02]  /*1730*/  @!UP3 UIMAD UR10, UR47, UR7, UR10 ;  /* 0x000000072f0ab2a4 */ /* 0x000fe4000f8e020a */
[----:B------:R-:W-:Y:S02]  /*1740*/  @!UP3 UIMAD.WIDE.U32 UR6, UR47, UR6, URZ ;  /* 0x000000062f06b2a5 */ /* 0x000fe4000f8e003f */
[----:B------:R-:W-:Y:S02]  /*1750*/  ULDC UR15, c[0x0][0x224] ;  /* 0x00008900000f7ab9 */ /* 0x000fe40000000800 */
[----:B------:R-:W-:-:S03]  /*1760*/  UIMAD.WIDE.U32 UR16, UR47, UR15, URZ ;  /* 0x0000000f2f1072a5 */ /* 0x000fc6000f8e003f */
[----:B------:R-:W-:Y:S01]  /*1770*/  @!UP3 UMOV UR41, UR6 ;  /* 0x000000060029bc82 */ /* 0x000fe20008000000 */
[----:B--2---:R1:W2:Y:S02]  /*1780*/  R2UR UR14, R0 ;  /* 0x00000000000e73c2 */ /* 0x0042a400000e0000 */
[----:B-1----:R-:W5:Y:S06]  /*1790*/  LDL R0, [R1+0xc] ;  /* 0x00000c0001007983 */ /* 0x002f6c0000100800 */
[----:B---3--:R-:W1:Y:S08]  /*17a0*/  R2UR UR18, R5 ;  /* 0x00000000051273c2 */ /* 0x008e7000000e0000 */
[----:B----4-:R3:W4:Y:S01]  /*17b0*/  R2UR UR34, R4 ;  /* 0x00000000042273c2 */ /* 0x01072200000e0000 */
[----:B-1----:R-:W-:Y:S01]  /*17c0*/  UIMAD UR6, UR56, UR15, UR18 ;  /* 0x0000000f380672a4 */ /* 0x002fe2000f8e0212 */
[----:B---3--:R-:W1:Y:S03]  /*17d0*/  I2F.RP R4, R6 ;  /* 0x0000000600047306 */ /* 0x008e660000209400 */
[----:B------:R-:W-:-:S04]  /*17e0*/  UIADD3 UR6, UR17, UR6, URZ ;  /* 0x0000000611067290 */ /* 0x000fc8000fffe03f */
[----:B--2---:R-:W-:Y:S01]  /*17f0*/  UIMAD UR6, UR54, UR6, UR14 ;  /* 0x00000006360672a4 */ /* 0x004fe2000f8e020e */
[----:B------:R-:W2:Y:S01]  /*1800*/  S2UR UR14, SR_CTAID.X ;  /* 0x00000000000e79c3 */ /* 0x000ea20000002500 */
[----:B-1----:R-:W1:Y:S01]  /*1810*/  MUFU.RCP R4, R4 ;  /* 0x0000000400047308 */ /* 0x002e620000001000 */
[----:B------:R-:W-:Y:S02]  /*1820*/  @!UP3 UIADD3 UR44, UR7, UR10, URZ ;  /* 0x0000000a072cb290 */ /* 0x000fe4000fffe03f */
[----:B------:R-:W-:Y:S02]  /*1830*/  UIMAD UR10, UR55, UR4, URZ ;  /* 0x00000004370a72a4 */ /* 0x000fe4000f8e023f */
[----:B------:R-:W-:Y:S02]  /*1840*/  UIADD3 UR15, UR61, UR6, URZ ;  /* 0x000000063d0f7290 */ /* 0x000fe4000fffe03f */
[----:B------:R-:W-:-:S04]  /*1850*/  UIMAD.WIDE.U32 UR6, UR54, UR4, URZ ;  /* 0x00000004360672a5 */ /* 0x000fc8000f8e003f */
[----:B------:R-:W-:Y:S01]  /*1860*/  @UP3 UIADD3 UR15, UR7, UR10, URZ ;  /* 0x0000000a070f3290 */ /* 0x000fe2000fffe03f */
[----:B-1----:R-:W-:Y:S02]  /*1870*/  IADD3 R4, R4, 0xffffffe, RZ ;  /* 0x0ffffffe04047810 */ /* 0x002fe40007ffe0ff */
[----:B------:R-:W-:Y:S02]  /*1880*/  ULDC.64 UR10, c[0x0][0x3d8] ;  /* 0x0000f600000a7ab9 */ /* 0x000fe40000000a00 */
[----:B------:R1:W3:Y:S01]  /*1890*/  F2I.FTZ.U32.TRUNC.NTZ R5, R4 ;  /* 0x0000000400057305 */ /* 0x0002e2000021f000 */
        /* <DEDUP_REMOVED lines=8> */
[----:B-1----:R-:W-:Y:S01]  /*1920*/  IMAD.MOV.U32 R4, RZ, RZ, RZ ;  /* 0x000000ffff047224 */ /* 0x002fe200078e00ff */
[----:B------:R1:W2:Y:S02]  /*1930*/  R2UR UR35, R2 ;  /* 0x00000000022373c2 */ /* 0x0002a400000e0000 */
[----:B-1----:R-:W-:Y:S01]  /*1940*/  IABS R2, UR52 ;  /* 0x0000003400027c13 */ /* 0x002fe20008000000 */
[----:B------:R-:W-:-:S04]  /*1950*/  UIADD3 UR6, UP1, UR12, UR6, URZ ;  /* 0x000000060c067290 */ /* 0x000fc8000ff3e03f */
        /* <DEDUP_REMOVED lines=16> */
[----:B----4-:R-:W-:-:S09]  /*1a60*/  ISETP.LE.AND P0, PT, RZ, UR34, PT ;  /* 0x00000022ff007c0c */ /* 0x010fd2000bf03270 */
[----:B------:R-:W-:-:S05]  /*1a70*/  @P3 IADD3 R0, R0, 0x1, RZ ;  /* 0x0000000100003810 */ /* 0x000fca0007ffe0ff */
[----:B------:R-:W-:Y:S01]  /*1a80*/  IMAD.MOV.U32 R11, RZ, RZ, R0 ;  /* 0x000000ffff0b7224 */ /* 0x000fe200078e0000 */
[----:B------:R-:W-:-:S03]  /*1a90*/  ULDC UR34, c[0x0][0x234] ;  /* 0x00008d0000227ab9 */ /* 0x000fc60000000800 */
[----:B------:R-:W-:Y:S01]  /*1aa0*/  @!P0 IMAD.MOV R11, RZ, RZ, -R11 ;  /* 0x000000ffff0b8224 */ /* 0x000fe200078e0a0b */
[----:B------:R-:W-:Y:S01]  /*1ab0*/  PLOP3.LUT P0, PT, PT, PT, UP5, 0x80, 0x0 ;  /* 0x000000000000781c */ /* 0x000fe20003f0f058 */
[----:B------:R-:W-:Y:S02]  /*1ac0*/  @UP5 UIMAD UR10, UR52, UR34, UR7 ;  /* 0x00000022340a52a4 */ /* 0x000fe4000f8e0207 */
[----:B------:R-:W-:Y:S01]  /*1ad0*/  UIMAD.WIDE.U32 UR6, UR54, UR6, URZ ;  /* 0x00000006360672a5 */ /* 0x000fe2000f8e003f */
[----:B------:R-:W-:Y:S01]  /*1ae0*/  @!P2 LOP3.LUT R11, RZ, c[0x0][0x1c8], RZ, 0x33, !PT ;  /* 0x00007200ff0baa12 */ /* 0x000fe200078e33ff */
[----:B------:R-:W-:-:S03]  /*1af0*/  USHF.R.S32.HI UR34, URZ, 0x1f, UR33 ;  /* 0x0000001f3f227899 */ /* 0x000fc60008011421 */
[----:B-1----:R-:W-:Y:S02]  /*1b00*/  @!UP5 UMOV UR10, UR16 ;  /* 0x00000010000adc82 */ /* 0x002fe40008000000 */
[----:B------:R-:W-:Y:S02]  /*1b10*/  USEL UR16, UR14, URZ, UP6 ;  /* 0x0000003f0e107287 */ /* 0x000fe4000b000000 */
[----:B------:R-:W-:Y:S01]  /*1b20*/  UIADD3 UR14, UR7, UR11, URZ ;  /* 0x0000000b070e7290 */ /* 0x000fe2000fffe03f */
        /* <DEDUP_REMOVED lines=9> */
.L_x_1522:
[----:B------:R-:W2:Y:S02]  /*1bc0*/  LDL R0, [R1+0x18] ;  /* 0x0000180001007983 */ /* 0x000ea40000100800 */
[----:B--2---:R1:W2:Y:S01]  /*1bd0*/  R2UR UR11, R0 ;  /* 0x00000000000b73c2 */ /* 0x0042a200000e0000 */
[----:B------:R-:W-:-:S07]  /*1be0*/  DEPBAR.LE SB1, 0x0, {2} ;  /* 0x000090040000791a */ /* 0x000fce0000000000 */
.L_x_1523:
[----:B------:R-:W2:Y:S04]  /*1bf0*/  LDL R2, [R1+0x24] ;  /* 0x0000240001027983 */ /* 0x000ea80000100800 */
[----:B------:R-:W3:Y:S04]  /*1c00*/  LDL R0, [R1] ;  /* 0x0000000001007983 */ /* 0x000ee80000100800 */
[----:B------:R-:W4:Y:S01]  /*1c10*/  LDL R8, [R1+0x4] ;  /* 0x0000040001087983 */ /* 0x000f220000100800 */
[----:B------:R-:W-:-:S03]  /*1c20*/  USHF.R.S32.HI UR4, URZ, 0x1f, UR59 ;  /* 0x0000001f3f047899 */ /* 0x000fc6000801143b */
[----:B------:R-:W1:Y:S01]  /*1c30*/  S2R R15, SR_TID.X ;  /* 0x00000000000f7919 */ /* 0x000e620000002100 */
[----:B------:R-:W-:Y:S02]  /*1c40*/  SHF.R.S32.HI R14, RZ, 0x1f, R239 ;  /* 0x0000001fff0e7819 */ /* 0x000fe400000114ef */
[----:B------:R-:W-:Y:S02]  /*1c50*/  SHF.R.S32.HI R235, RZ, 0x1f, R234 ;  /* 0x0000001fffeb7819 */ /* 0x000fe400000114ea */
[----:B-1----:R-:W-:Y:S01]  /*1c60*/  SHF.R.S32.HI R16, RZ, 0x1f, R15 ;  /* 0x0000001fff107819 */ /* 0x002fe2000001140f */
[----:B------:R-:W-:Y:S02]  /*1c70*/  IMAD.U32 R10, RZ, RZ, UR9 ;  /* 0x00000009ff0a7e24 */ /* 0x000fe4000f8e00ff */
[----:B------:R-:W-:Y:S01]  /*1c80*/  IMAD.U32 R9, RZ, RZ, UR8 ;  /* 0x00000008ff097e24 */ /* 0x000fe2000f8e00ff */
[----:B------:R-:W-:Y:S01]  /*1c90*/  ULDC.64 UR8, c[0x0][0x200] ;  /* 0x0000800000087ab9 */ /* 0x000fe20000000a00 */
[----:B------:R-:W-:Y:S01]  /*1ca0*/  BSSY B1, `(.L_x_1519) ;  /* 0x00007ba000017945 */ /* 0x000fe20003800000 */
[----:B--2---:R-:W1:Y:S08]  /*1cb0*/  R2UR UR35, R2 ;  /* 0x00000000022373c2 */ /* 0x004e7000000e0000 */
[----:B---3--:R-:W2:Y:S01]  /*1cc0*/  R2UR UR36, R0 ;  /* 0x00000000002473c2 */ /* 0x008ea200000e0000 */
[----:B-1----:R-:W-:-:S02]  /*1cd0*/  UIADD3 UR6, UP4, UP3, UR6, UR59, UR35 ;  /* 0x0000003b06067290 */ /* 0x002fc4000fb9e023 */
[----:B------:R-:W-:Y:S02]  /*1ce0*/  USHF.R.S32.HI UR35, URZ, 0x1f, UR52 ;  /* 0x0000001f3f237899 */ /* 0x000fe40008011434 */
[----:B------:R-:W-:-:S03]  /*1cf0*/  UIADD3 UR45, UP2, UP1, UR17, UR6, UR18 ;  /* 0x00000006112d7290 */ /* 0x000fc6000f95e012 */
[----:B------:R-:W-:Y:S02]  /*1d00*/  ULDC.64 UR6, c[0x0][0x1a8] ;  /* 0x00006a0000067ab9 */ /* 0x000fe40000000a00 */
[----:B--2---:R-:W-:-:S04]  /*1d10*/  UIADD3.X UR4, UR14, UR4, UR36, UP4, UP3 ;  /* 0x000000040e047290 */ /* 0x004fc8000a7e6424 */
[----:B------:R-:W-:Y:S02]  /*1d20*/  UIADD3.X UR40, UR16, UR4, UR15, UP2, UP1 ;  /* 0x0000000410287290 */ /* 0x000fe400097e240f */
[----:B------:R-:W-:-:S04]  /*1d30*/  UIMAD UR4, UR35, UR6, URZ ;  /* 0x00000006230472a4 */ /* 0x000fc8000f8e023f */
[----:B------:R-:W-:-:S03]  /*1d40*/  UIMAD UR37, UR52, UR7, UR4 ;  /* 0x00000007342572a4 */ /* 0x000fc6000f8e0204 */
[----:B------:R-:W-:Y:S02]  /*1d50*/  ULDC.64 UR6, c[0x0][0x378] ;  /* 0x0000de0000067ab9 */ /* 0x000fe40000000a00 */
[----:B------:R-:W-:Y:S01]  /*1d60*/  UIMAD UR4, UR35, UR6, URZ ;  /* 0x00000006230472a4 */ /* 0x000fe2000f8e023f */
[----:B------:R-:W-:-:S03]  /*1d70*/  IADD3 R0, P0, R239, UR12, RZ ;  /* 0x0000000cef007c10 */ /* 0x000fc6000ff1e0ff */
[----:B------:R-:W-:-:S03]  /*1d80*/  UIMAD UR36, UR52, UR7, UR4 ;  /* 0x00000007342472a4 */ /* 0x000fc6000f8e0204 */
[----:B------:R-:W-:Y:S02]  /*1d90*/  ULDC.64 UR6, c[0x0][0x370] ;  /* 0x0000dc0000067ab9 */ /* 0x000fe40000000a00 */
[----:B------:R-:W-:Y:S01]  /*1da0*/  UIMAD UR4, UR43, UR6, URZ ;  /* 0x000000062b0472a4 */ /* 0x000fe2000f8e023f */
[----:B------:R-:W-:Y:S01]  /*1db0*/  IADD3.X R2, R14, UR43, RZ, P0, !PT ;  /* 0x0000002b0e027c10 */ /* 0x000fe200087fe4ff */
[----:B------:R-:W-:Y:S01]  /*1dc0*/  UIADD3 UR6, UR12, UR10, URZ ;  /* 0x0000000a0c067290 */ /* 0x000fe2000fffe03f */
[----:B----4-:R1:W2:Y:S01]  /*1dd0*/  R2UR UR10, R8 ;  /* 0x00000000080a73c2 */ /* 0x0102a200000e0000 */
[----:B------:R-:W-:Y:S01]  /*1de0*/  IMAD.WIDE.U32 R4, R0, c[0x0][0x190], R234 ;  /* 0x0000640000047a25 */ /* 0x000fe200078e00ea */
[----:B------:R-:W-:-:S03]  /*1df0*/  UIMAD UR35, UR12, UR7, UR4 ;  /* 0x000000070c2372a4 */ /* 0x000fc6000f8e0204 */
[----:B------:R-:W-:Y:S01]  /*1e00*/  IMAD R2, R2, c[0x0][0x190], RZ ;  /* 0x0000640002027a24 */ /* 0x000fe200078e02ff */
[----:B------:R-:W-:Y:S01]  /*1e10*/  UIADD3 UR4, -UR5, UR13, UR33 ;  /* 0x0000000d05047290 */ /* 0x000fe2000fffe121 */
[----:B------:R-:W-:Y:S01]  /*1e20*/  IADD3 R6, P0, R4, UR53, RZ ;  /* 0x0000003504067c10 */ /* 0x000fe2000ff1e0ff */
[----:B------:R-:W-:Y:S01]  /*1e30*/  ULDC UR18, c[0x0][0x2e8] ;  /* 0x0000ba0000127ab9 */ /* 0x000fe20000000800 */
[----:B------:R-:W-:Y:S01]  /*1e40*/  IMAD R0, R0, c[0x0][0x194], R2 ;  /* 0x0000650000007a24 */ /* 0x000fe200078e0202 */
[----:B------:R-:W-:Y:S01]  /*1e50*/  LEA.HI R2, R16, R15, RZ, 0x5 ;  /* 0x0000000f10027211 */ /* 0x000fe200078f28ff */
[----:B------:R-:W-:-:S03]  /*1e60*/  UIADD3 UR4, UR4, -UR18, URZ ;  /* 0x8000001204047290 */ /* 0x000fc6000fffe03f */
[----:B------:R-:W-:Y:S01]  /*1e70*/  IADD3.X R7, R5, UR51, R0, P0, !PT ;  /* 0x0000003305077c10 */ /* 0x000fe200087fe400 */
[----:B------:R-:W-:Y:S01]  /*1e80*/  USHF.R.S32.HI UR18, URZ, 0x1f, UR4 ;  /* 0x0000001f3f127899 */ /* 0x000fe20008011404 */
[----:B------:R-:W-:Y:S02]  /*1e90*/  LOP3.LUT R0, R2, 0xffffffe0, RZ, 0xc0, !PT ;  /* 0xffffffe002007812 */ /* 0x000fe400078ec0ff */
[----:B------:R-:W-:Y:S01]  /*1ea0*/  IADD3 R4, P0, R234, UR41, RZ ;  /* 0x00000029ea047c10 */ /* 0x000fe2000ff1e0ff */
[----:B------:R-:W-:Y:S01]  /*1eb0*/  ULEA.HI UR18, UR18, UR4, URZ, 0x6 ;  /* 0x0000000412127291 */ /* 0x000fe2000f8f303f */
[----:B------:R-:W-:Y:S01]  /*1ec0*/  SHF.R.S32.HI R2, RZ, 0x5, R2 ;  /* 0x00000005ff027819 */ /* 0x000fe20000011402 */
[----:B------:R-:W-:Y:S01]  /*1ed0*/  IMAD.IADD R0, R15, 0x1, -R0 ;  /* 0x000000010f007824 */ /* 0x000fe200078e0a00 */
[----:B------:R-:W-:Y:S01]  /*1ee0*/  IADD3.X R5, R235, UR44, RZ, P0, !PT ;  /* 0x0000002ceb057c10 */ /* 0x000fe200087fe4ff */
[----:B-1----:R-:W-:Y:S01]  /*1ef0*/  IMAD.U32 R8, RZ, RZ, UR12 ;  /* 0x0000000cff087e24 */ /* 0x002fe2000f8e00ff */
[----:B------:R-:W-:Y:S01]  /*1f00*/  USHF.R.S32.HI UR18, URZ, 0x6, UR18 ;  /* 0x000000063f127899 */ /* 0x000fe20008011412 */
[----:B--2---:R-:W-:-:S02]  /*1f10*/  IMAD R0, R2, UR10, R0 ;  /* 0x0000000a02007c24 */ /* 0x004fc4000f8e0200 */
[----:B------:R-:W-:Y:S01]  /*1f20*/  IMAD.WIDE.U32 R4, R8, c[0x0][0x370], R4 ;  /* 0x0000dc0008047a25 */ /* 0x000fe200078e0004 */
[----:B------:R-:W-:Y:S02]  /*1f30*/  UISETP.LT.AND UP1, UPT, URZ, UR18, UPT ;  /* 0x000000123f00728c */ /* 0x000fe4000bf21270 */
[C---:B------:R-:W-:Y:S01]  /*1f40*/  IADD3 R2, P0, R0.reuse, UR45, RZ ;  /* 0x0000002d00027c10 */ /* 0x040fe2000ff1e0ff */
[----:B------:R-:W-:Y:S01]  /*1f50*/  UMOV UR17, 0x4 ;  /* 0x0000000400117882 */ /* 0x000fe20000000000 */
[----:B------:R-:W-:Y:S01]  /*1f60*/  IADD3 R5, R5, UR35, RZ ;  /* 0x0000002305057c10 */ /* 0x000fe2000fffe0ff */
[----:B------:R-:W-:Y:S01]  /*1f70*/  USEL UR18, URZ, UR18, !UP1 ;  /* 0x000000123f127287 */ /* 0x000fe2000c800000 */
[----:B------:R-:W-:Y:S01]  /*1f80*/  LEA.HI.X.SX32 R193, R0, UR40, 0x1, P0 ;  /* 0x0000002800c17c11 */ /* 0x000fe200080f0eff */
[----:B------:R-:W-:Y:S01]  /*1f90*/  UIMAD.WIDE UR6, UR6, UR17, UR8 ;  /* 0x00000011060672a5 */ /* 0x000fe2000f8e0208 */
[----:B------:R-:W-:Y:S01]  /*1fa0*/  IMAD.U32 R0, RZ, RZ, UR52 ;  /* 0x00000034ff007e24 */ /* 0x000fe2000f8e00ff */
[----:B------:R-:W-:-:S03]  /*1fb0*/  UISETP.GT.AND UP1, UPT, UR46, UR18, UPT ;  /* 0x000000122e00728c */ /* 0x000fc6000bf24270 */
[C---:B------:R-:W-:Y:S02]  /*1fc0*/  IMAD.WIDE.U32 R4, R0.reuse, c[0x0][0x378], R4 ;  /* 0x0000de0000047a25 */ /* 0x040fe400078e0004 */
[----:B------:R-:W-:Y:S01]  /*1fd0*/  UMOV UR15, UR6 ;  /* 0x00000006000f7c82 */ /* 0x000fe20008000000 */
[----:B------:R-:W-:Y:S01]  /*1fe0*/  PLOP3.LUT P0, PT, PT, PT, UP1, 0x80, 0x0 ;  /* 0x000000000000781c */ /* 0x000fe20003f0f018 */
[----:B------:R-:W-:Y:S01]  /*1ff0*/  UIADD3 UR6, UR12, UR11, URZ ;  /* 0x0000000b0c067290 */ /* 0x000fe2000fffe03f */
[----:B------:R-:W-:Y:S01]  /*2000*/  IADD3 R5, R5, UR36, RZ ;  /* 0x0000002405057c10 */ /* 0x000fe2000fffe0ff */
[----:B------:R-:W-:Y:S01]  /*2010*/  IMAD.WIDE.U32 R6, R0, c[0x0][0x1a8], R6 ;  /* 0x00006a0000067a25 */ /* 0x000fe200078e0006 */
[----:B------:R-:W-:Y:S02]  /*2020*/  ULDC.64 UR8, c[0x0][0x3c8] ;  /* 0x0000f20000087ab9 */ /* 0x000fe40000000a00 */
[----:B------:R-:W-:Y:S01]  /*2030*/  UMOV UR14, UR7 ;  /* 0x00000007000e7c82 */ /* 0x000fe20008000000 */
[----:B------:R-:W-:Y:S01]  /*2040*/  IMAD R0, R14, c[0x0][0x370], RZ ;  /* 0x0000dc000e007a24 */ /* 0x000fe200078e02ff */
[----:B------:R-:W-:Y:S01]  /*2050*/  UIMAD.WIDE UR6, UR6, UR17, UR8 ;  /* 0x00000011060672a5 */ /* 0x000fe2000f8e0208 */
[----:B------:R-:W-:-:S04]  /*2060*/  IMAD.WIDE.U32 R4, R239, c[0x0][0x370], R4 ;  /* 0x0000dc00ef047a25 */ /* 0x000fc800078e0004 */
[----:B------:R-:W-:Y:S01]  /*2070*/  IMAD R0, R239, c[0x0][0x374], R0 ;  /* 0x0000dd00ef007a24 */ /* 0x000fe200078e0200 */
[----:B------:R-:W-:Y:S01]  /*2080*/  IADD3 R7, R7, UR37, RZ ;  /* 0x0000002507077c10 */ /* 0x000fe2000fffe0ff */
[----:B------:R-:W-:Y:S01]  /*2090*/  UMOV UR16, UR7 ;  /* 0x0000000700107c82 */ /* 0x000fe20008000000 */
[----:B------:R-:W-:Y:S01]  /*20a0*/  LEA R202, P4, R6, c[0x0][0x160], 0x1 ;  /* 0x0000580006ca7a11 */ /* 0x000fe200078808ff */
[----:B------:R-:W-:Y:S01]  /*20b0*/  IMAD.IADD R0, R5, 0x1, R0 ;  /* 0x0000000105007824 */ /* 0x000fe200078e0200 */
[----:B------:R-:W-:Y:S01]  /*20c0*/  LEA R194, P2, R2, c[0x0][0x350], 0x2 ;  /* 0x0000d40002c27a11 */ /* 0x000fe200078410ff */
[----:B------:R1:W2:Y:S01]  /*20d0*/  R2UR UR9, R10 ;  /* 0x000000000a0973c2 */ /* 0x0002a200000e0000 */
[----:B------:R-:W-:Y:S01]  /*20e0*/  LEA R200, P3, R4, c[0x0][0x330], 0x1 ;  /* 0x0000cc0004c87a11 */ /* 0x000fe200078608ff */
[----:B------:R-:W-:Y:S02]  /*20f0*/  UMOV UR17, UR6 ;  /* 0x0000000600117c82 */ /* 0x000fe40008000000 */
[----:B------:R-:W-:Y:S01]  /*2100*/  UIADD3 UR7, UR46, -0x1, URZ ;  /* 0xffffffff2e077890 */ /* 0x000fe2000fffe03f */
[----:B------:R-:W-:-:S03]  /*2110*/  LEA.HI.X R203, R6, c[0x0][0x164], R7, 0x1, P4 ;  /* 0x0000590006cb7a11 */ /* 0x000fc600020f0c07 */
[----:B------:R1:W3:Y:S01]  /*2120*/  R2UR UR8, R9 ;  /* 0x00000000090873c2 */ /* 0x0002e200000e0000 */
[----:B------:R-:W-:Y:S02]  /*2130*/  LEA.HI.X R201, R4, c[0x0][0x334], R0, 0x1, P3 ;  /* 0x0000cd0004c97a11 */ /* 0x000fe400018f0c00 */
[----:B------:R-:W-:Y:S01]  /*2140*/  LEA.HI.X R193, R2, c[0x0][0x354], R193, 0x2, P2 ;  /* 0x0000d50002c17a11 */ /* 0x000fe200010f14c1 */
        /* <DEDUP_REMOVED lines=19> */
.L_x_1525:
        /* <DEDUP_REMOVED lines=18> */
.L_x_1526:
        /* <DEDUP_REMOVED lines=29> */
.L_x_1528:
[----:B------:R-:W-:Y:S05]  /*2570*/  BSYNC B0 ;  /* 0x0000000000007941 */ /* 0x000fea0003800000 */
.L_x_1527:
        /* <DEDUP_REMOVED lines=15> */
.L_x_1530:
[----:B------:R-:W-:Y:S05]  /*2670*/  BSYNC B0 ;  /* 0x0000000000007941 */ /* 0x000fea0003800000 */
.L_x_1529:
        /* <DEDUP_REMOVED lines=15> */
.L_x_1532:
[----:B------:R-:W-:Y:S05]  /*2770*/  BSYNC B0 ;  /* 0x0000000000007941 */ /* 0x000fea0003800000 */
.L_x_1531:
        /* <DEDUP_REMOVED lines=14> */
.L_x_1534:
[----:B------:R-:W-:Y:S05]  /*2860*/  BSYNC B0 ;  /* 0x0000000000007941 */ /* 0x000fea0003800000 */
.L_x_1533:
[----:B------:R-:W-:Y:S01]  /*2870*/  ULDC.64 UR10, c[0x0][0x3a8] ;  /* 0x0000ea00000a7ab9 */ /* 0x000fe20000000a00 */
[----:B--2---:R-:W-:Y:S01]  /*2880*/  IMAD.U32 R4, RZ, RZ, UR33 ;  /* 0x00000021ff047e24 */ /* 0x004fe2000f8e00ff */
[----:B------:R-:W-:Y:S01]  /*2890*/  UIMAD UR5, UR34, UR10, URZ ;  /* 0x0000000a220572a4 */ /* 0x000fe2000f8e023f */
[----:B------:R-:W-:Y:S01]  /*28a0*/  BSSY B0, `(.L_x_1535) ;  /* 0x0000017000007945 */ /* 0x000fe20003800000 */
[----:B------:R-:W-:Y:S01]  /*28b0*/  USHF.R.S32.HI UR6, URZ, 0x1f, UR52 ;  /* 0x0000001f3f067899 */ /* 0x000fe20008011434 */
[----:B------:R-:W-:Y:S01]  /*28c0*/  IMAD.WIDE.U32 R4, R4, c[0x0][0x3a8], R234 ;  /* 0x0000ea0004047a25 */ /* 0x000fe200078e00ea */
[----:B------:R-:W-:-:S04]  /*28d0*/  UIMAD UR5, UR33, UR11, UR5 ;  /* 0x0000000b210572a4 */ /* 0x000fc8000f8e0205 */
[----:B------:R-:W-:Y:S02]  /*28e0*/  IADD3 R4, P4, R4, UR4, RZ ;  /* 0x0000000404047c10 */ /* 0x000fe4000ff9e0ff */
[----:B------:R-:W-:Y:S01]  /*28f0*/  MOV R0, UR5 ;  /* 0x0000000500007c02 */ /* 0x000fe20008000f00 */
[----:B------:R-:W-:Y:S02]  /*2900*/  ULDC.64 UR4, c[0x0][0x3c0] ;  /* 0x0000f00000047ab9 */ /* 0x000fe40000000a00 */
[----:B------:R-:W-:Y:S01]  /*2910*/  UIMAD UR4, UR6, UR4, URZ ;  /* 0x00000004060472a4 */ /* 0x000fe2000f8e023f */
[----:B------:R-:W-:Y:S01]  /*2920*/  IADD3.X R5, R5, UR7, R0, P4, !PT ;  /* 0x0000000705057c10 */ /* 0x000fe2000a7fe400 */
[----:B------:R-:W-:Y:S02]  /*2930*/  IMAD.U32 R0, RZ, RZ, UR52 ;  /* 0x00000034ff007e24 */ /* 0x000fe4000f8e00ff */
[----:B------:R-:W-:Y:S02]  /*2940*/  UIMAD UR4, UR52, UR5, UR4 ;  /* 0x00000005340472a4 */ /* 0x000fe4000f8e0204 */
        /* <DEDUP_REMOVED lines=12> */
.L_x_1536:
[----:B------:R-:W-:Y:S05]  /*2a10*/  BSYNC B0 ;  /* 0x0000000000007941 */ /* 0x000fea0003800000 */
.L_x_1535:
        /* <DEDUP_REMOVED lines=13> */
.L_x_1538:
[----:B------:R-:W-:Y:S05]  /*2af0*/  BSYNC B0 ;  /* 0x0000000000007941 */ /* 0x000fea0003800000 */
.L_x_1537:
        /* <DEDUP_REMOVED lines=13> */
.L_x_1540:
[----:B------:R-:W-:Y:S05]  /*2bd0*/  BSYNC B0 ;  /* 0x0000000000007941 */ /* 0x000fea0003800000 */
.L_x_1539:
        /* <DEDUP_REMOVED lines=12> */
.L_x_1524:
        /* <DEDUP_REMOVED lines=39> */
.L_x_1543:
[----:B------:R-:W-:Y:S05]  /*2f10*/  BSYNC B0 ;  /* 0x0000000000007941 */ /* 0x000fea0003800000 */
.L_x_1542:
        /* <DEDUP_REMOVED lines=22> */
.L_x_1545:
[----:B------:R-:W-:Y:S05]  /*3080*/  BSYNC B0 ;  /* 0x0000000000007941 */ /* 0x000fea0003800000 */
.L_x_1544:
        /* <DEDUP_REMOVED lines=22> */
.L_x_1547:
[----:B------:R-:W-:Y:S05]  /*31f0*/  BSYNC B0 ;  /* 0x0000000000007941 */ /* 0x000fea0003800000 */
.L_x_1546:
        /* <DEDUP_REMOVED lines=21> */
.L_x_1549:
[----:B------:R-:W-:Y:S05]  /*3350*/  BSYNC B0 ;  /* 0x0000000000007941 */ /* 0x000fea0003800000 */
.L_x_1548:
        /* <DEDUP_REMOVED lines=13> */
.L_x_1551:
[----:B------:R-:W-:Y:S05]  /*3430*/  BSYNC B0 ;  /* 0x0000000000007941 */ /* 0x000fea0003800000 */
.L_x_1550:
        /* <DEDUP_REMOVED lines=15> */
.L_x_1553:
[----:B------:R-:W-:Y:S05]  /*3530*/  BSYNC B0 ;  /* 0x0000000000007941 */ /* 0x000fea0003800000 */
.L_x_1552:
        /* <DEDUP_REMOVED lines=20> */
.L_x_1555:
[----:B------:R-:W-:Y:S05]  /*3680*/  BSYNC B0 ;  /* 0x0000000000007941 */ /* 0x000fea0003800000 */
.L_x_1554:
        /* <DEDUP_REMOVED lines=20> */
.L_x_1557:
[----:B------:R-:W-:Y:S05]  /*37d0*/  BSYNC B0 ;  /* 0x0000000000007941 */ /* 0x000fea0003800000 */
.L_x_1556:
[----:B------:R-:W-:Y:S01]  /*37e0*/  ULDC.64 UR10, c[0x0][0x198] ;  /* 0x00006600000a7ab9 */ /* 0x000fe20000000a00 */
[----:B---3--:R-:W-:Y:S01]  /*37f0*/  IMAD.U32 R4, RZ, RZ, UR33 ;  /* 0x00000021ff047e24 */ /* 0x008fe2000f8e00ff */
[----:B------:R-:W-:Y:S01]  /*3800*/  UIMAD UR6, UR34, UR10, URZ ;  /* 0x0000000a220672a4 */ /* 0x000fe2000f8e023f */
[----:B------:R-:W-:Y:S01]  /*3810*/  SHF.R.S32.HI R13, RZ, 0x1f, R241 ;  /* 0x0000001fff0d7819 */ /* 0x000fe200000114f1 */
[----:B------:R-:W-:Y:S01]  /*3820*/  IMAD.MOV.U32 R238, RZ, RZ, 0x7f800000 ;  /* 0x7f800000ffee7424 */ /* 0x000fe200078e00ff */
[C---:B------:R-:W-:Y:S01]  /*3830*/  ISETP.GE.AND P2, PT, R241.reuse, UR4, PT ;  /* 0x00000004f1007c0c */ /* 0x040fe2000bf46270 */
[----:B------:R-:W-:Y:S01]  /*3840*/  UIMAD UR6, UR33, UR11, UR6 ;  /* 0x0000000b210672a4 */ /* 0x000fe2000f8e0206 */
[----:B------:R-:W-:Y:S01]  /*3850*/  IMAD.WIDE.U32 R4, R4, c[0x0][0x198], R234 ;  /* 0x0000660004047a25 */ /* 0x000fe200078e00ea */
[----:B------:R-:W-:-:S04]  /*3860*/  SHF.L.U64.HI R8, R241, 0x2, R13 ;  /* 0x00000002f1087819 */ /* 0x000fc8000001020d */
        /* <DEDUP_REMOVED lines=44> */
.L_x_1559:
[----:B-1----:R-:W-:Y:S05]  /*3b30*/  BSYNC B0 ;  /* 0x0000000000007941 */ /* 0x002fea0003800000 */
.L_x_1558:
        /* <DEDUP_REMOVED lines=20> */
.L_x_1561:
[----:B------:R-:W-:Y:S05]  /*3c80*/  BSYNC B0 ;  /* 0x0000000000007941 */ /* 0x000fea0003800000 */
.L_x_1560:
        /* <DEDUP_REMOVED lines=20> */
.L_x_1563:
[----:B------:R-:W-:Y:S05]  /*3dd0*/  BSYNC B0 ;  /* 0x0000000000007941 */ /* 0x000fea0003800000 */
.L_x_1562:
        /* <DEDUP_REMOVED lines=19> */
.L_x_1565:
[----:B------:R-:W-:Y:S05]  /*3f10*/  BSYNC B0 ;  /* 0x0000000000007941 */ /* 0x000fea0003800000 */
.L_x_1564:
[----:B------:R-:W0:Y:S01]  /*3f20*/  LDGDEPBAR ;  /* 0x00000000000079af */ /* 0x000e220000000000 */
[----:B------:R-:W-:Y:S02]  /*3f30*/  ULDC.64 UR34, c[0x0][0x318] ;  /* 0x0000c60000227ab9 */ /* 0x000fe40000000a00 */
[----:B------:R-:W-:Y:S02]  /*3f40*/  UISETP.NE.U32.AND UP2, UPT, URZ, UR34, UPT ;  /* 0x000000223f00728c */ /* 0x000fe4000bf45070 */
[----:B------:R-:W-:Y:S02]  /*3f50*/  USHF.R.S32.HI UR6, URZ, 0x1f, UR52 ;  /* 0x0000001f3f067899 */ /* 0x000fe40008011434 */
[----:B------:R-:W-:Y:S02]  /*3f60*/  UISETP.NE.AND.EX UP2, UPT, URZ, UR35, UPT, UP2 ;  /* 0x000000233f00728c */ /* 0x000fe4000bf45320 */
[----:B------:R-:W-:-:S04]  /*3f70*/  ULDC.64 UR36, c[0x0][0x320] ;  /* 0x0000c80000247ab9 */ /* 0x000fc80000000a00 */
[----:B------:R-:W-:-:S05]  /*3f80*/  PLOP3.LUT P0, PT, PT, PT, UP2, 0x80, 0x0 ;  /* 0x000000000000781c */ /* 0x000fca0003f0f028 */
[----:B------:R-:W-:Y:S02]  /*3f90*/  @UP2 UIMAD UR4, UR56, UR36, URZ ;  /* 0x00000024380422a4 */ /* 0x000fe4000f8e023f */
[----:B------:R-:W-:Y:S02]  /*3fa0*/  @UP2 UMOV UR10, UR52 ;  /* 0x00000034000a2c82 */ /* 0x000fe40008000000 */
[----:B------:R-:W-:Y:S01]  /*3fb0*/  @UP2 UMOV UR11, UR6 ;  /* 0x00000006000b2c82 */ /* 0x000fe20008000000 */
[----:B------:R-:W-:-:S04]  /*3fc0*/  DEPBAR.LE SB0, 0x1 ;  /* 0x000080400000791a */ /* 0x000fc80000000000 */
[----:B------:R-:W-:Y:S01]  /*3fd0*/  BAR.SYNC.DEFER_BLOCKING 0x0 ;  /* 0x0000000000007b1d */ /* 0x000fe20000010000 */
[----:B------:R-:W-:Y:S02]  /*3fe0*/  @UP2 UIMAD.WIDE.U32 UR10, UR47, UR36, UR10 ;  /* 0x000000242f0a22a5 */ /* 0x000fe4000f8e000a */
[----:B------:R-:W-:Y:S02]  /*3ff0*/  @UP2 UIMAD UR37, UR47, UR37, UR4 ;  /* 0x000000252f2522a4 */ /* 0x000fe4000f8e0204 */
[----:B------:R-:W-:Y:S02]  /*4000*/  @UP2 ULEA UR34, UP1, UR10, UR34, 0x2 ;  /* 0x000000220a222291 */ /* 0x000fe4000f82103f */
[----:B------:R-:W-:-:S04]  /*4010*/  @UP2 UIADD3 UR37, UR11, UR37, URZ ;  /* 0x000000250b252290 */ /* 0x000fc8000fffe03f */
[----:B------:R-:W-:Y:S01]  /*4020*/  @UP2 ULEA.HI.X UR35, UR10, UR35, UR37, 0x2, UP1 ;  /* 0x000000230a232291 */ /* 0x000fe200088f1425 */
[----:B---3--:R-:W-:-:S05]  /*4030*/  IMAD.U32 R4, RZ, RZ, UR34 ;  /* 0x00000022ff047e24 */ /* 0x008fca000f8e00ff */
[----:B------:R-:W-:-:S05]  /*4040*/  IMAD.U32 R5, RZ, RZ, UR35 ;  /* 0x00000023ff057e24 */ /* 0x000fca000f8e00ff */
[----:B------:R-:W3:Y:S01]  /*4050*/  @P0 LDG.E R4, [R4.64] ;  /* 0x0000000804040981 */ /* 0x000ee2000c1e1900 */
[----:B-12-4-:R-:W3:Y:S01]  /*4060*/  @P0 MUFU.RCP R0, c[0x0][0x238] ;  /* 0x00008e0000000b08 */ /* 0x016ee20000001000 */
[----:B------:R-:W-:Y:S01]  /*4070*/  IMAD.U32 R172, RZ, RZ, UR50 ;  /* 0x00000032ffac7e24 */ /* 0x000fe2000f8e00ff */
[----:B------:R-:W-:Y:S01]  /*4080*/  PLOP3.LUT P3, PT, PT, PT, UP0, 0x40, 0x0 ;  /* 0x000000000000781c */ /* 0x000fe20003f6e808 */
[----:B------:R1:W2:Y:S01]  /*4090*/  LDSM.16.M88.4 R124, [R161+0xa000] ;  /* 0x00a00000a17c783b */ /* 0x0002a20000000200 */
[----:B------:R-:W-:Y:S01]  /*40a0*/  IMAD.MOV.U32 R165, RZ, RZ, 0x20 ;  /* 0x00000020ffa57424 */ /* 0x000fe200078e00ff */
[----:B------:R-:W-:Y:S01]  /*40b0*/  PLOP3.LUT P2, PT, PT, PT, UP0, 0x40, 0x0 ;  /* 0x000000000000781c */ /* 0x000fe20003f4e808 */
[----:B------:R-:W-:Y:S01]  /*40c0*/  IMAD.MOV.U32 R156, RZ, RZ, 0x40 ;  /* 0x00000040ff9c7424 */ /* 0x000fe200078e00ff */
[----:B------:R1:W4:Y:S01]  /*40d0*/  LDSM.16.M88.4 R128, [R161+0xa800] ;  /* 0x00a80000a180783b */ /* 0x0003220000000200 */
[----:B------:R-:W-:Y:S01]  /*40e0*/  IADD3 R158, R166, 0x1000, RZ ;  /* 0x00001000a69e7810 */ /* 0x000fe20007ffe0ff */
[----:B------:R-:W-:Y:S01]  /*40f0*/  UIADD3 UR34, UR33, UR13, URZ ;  /* 0x0000000d21227290 */ /* 0x000fe2000fffe03f */
[----:B------:R-:W-:Y:S01]  /*4100*/  IMAD.MOV.U32 R231, RZ, RZ, R183 ;  /* 0x000000ffffe77224 */ /* 0x000fe200078e00b7 */
[----:B------:R1:W1:Y:S01]  /*4110*/  LDSM.16.M88.4 R132, [R164+0xa000] ;  /* 0x00a00000a484783b */ /* 0x0002620000000200 */
[----:B------:R-:W-:Y:S01]  /*4120*/  SEL R158, R158, R166, P2 ;  /* 0x000000a69e9e7207 */ /* 0x000fe20001000000 */
[----:B------:R-:W-:Y:S01]  /*4130*/  UIADD3 UR35, -UR5, 0x80, UR34 ;  /* 0x0000008005237890 */ /* 0x000fe2000fffe122 */
[----:B------:R-:W-:Y:S01]  /*4140*/  IMAD R240, RZ, RZ, -UR59 ;  /* 0x8000003bfff07e24 */ /* 0x000fe2000f8e02ff */
        /* <DEDUP_REMOVED lines=38> */
[C---:B------:R-:W-:Y:S01]  /*43b0*/  SHF.L.U64.HI R242, R241.reuse, 0x2, R13 ;  /* 0x00000002f1f27819 */ /* 0x040fe2000001020d */
[----:B------:R-:W-:Y:S01]  /*43c0*/  IMAD.SHL.U32 R243, R241, 0x4, RZ ;  /* 0x00000004f1f37824 */ /* 0x000fe200078e00ff */
[----:B------:R-:W-:-:S02]  /*43d0*/  ULDC UR12, c[0x0][0x2e8] ;  /* 0x0000ba00000c7ab9 */ /* 0x000fc40000000800 */
[----:B------:R-:W-:Y:S02]  /*43e0*/  UMOV UR4, URZ ;  /* 0x0000003f00047c82 */ /* 0x000fe40008000000 */
[----:B------:R-:W-:Y:S02]  /*43f0*/  UIADD3 UR35, UR35, -UR12, URZ ;  /* 0x8000000c23237290 */ /* 0x000fe4000fffe03f */
[----:B------:R-:W-:Y:S02]  /*4400*/  UIADD3 UR36, UR33, 0x80, URZ ;  /* 0x0000008021247890 */ /* 0x000fe4000fffe03f */
[----:B------:R-:W-:Y:S01]  /*4410*/  ULDC UR11, c[0x0][0x2e4] ;  /* 0x0000b900000b7ab9 */ /* 0x000fe20000000800 */
[----:B---3--:R-:W-:Y:S01]  /*4420*/  @P0 FMUL.FTZ R4, R4, R0 ;  /* 0x0000000004040220 */ /* 0x008fe20000410000 */
[----:B------:R-:W-:-:S03]  /*4430*/  LEA.HI R0, R16, R15, RZ, 0x4 ;  /* 0x0000000f10007211 */ /* 0x000fc600078f20ff */
[----:B------:R3:W1:Y:S01]  /*4440*/  @P0 R2UR UR6, R4 ;  /* 0x00000000040603c2 */ /* 0x00066200000e0000 */
[----:B------:R-:W-:-:S05]  /*4450*/  LOP3.LUT R0, R0, 0xfffffff0, RZ, 0xc0, !PT ;  /* 0xfffffff000007812 */ /* 0x000fca00078ec0ff */
[----:B------:R-:W-:-:S05]  /*4460*/  IMAD.IADD R0, R15, 0x1, -R0 ;  /* 0x000000010f007824 */ /* 0x000fca00078e0a00 */
[----:B------:R-:W-:-:S04]  /*4470*/  SHF.R.S32.HI R2, RZ, 0x1f, R0 ;  /* 0x0000001fff027819 */ /* 0x000fc80000011400 */
[----:B------:R-:W-:-:S04]  /*4480*/  LEA.HI R2, R2, R0, RZ, 0x3 ;  /* 0x0000000002027211 */ /* 0x000fc800078f18ff */
[----:B------:R-:W-:Y:S02]  /*4490*/  LOP3.LUT R2, R2, 0xfffffff8, RZ, 0xc0, !PT ;  /* 0xfffffff802027812 */ /* 0x000fe400078ec0ff */
[----:B---3--:R-:W-:Y:S01]  /*44a0*/  LEA.HI R4, R16, R15, RZ, 0x6 ;  /* 0x0000000f10047211 */ /* 0x008fe200078f30ff */
[----:B------:R-:W-:Y:S01]  /*44b0*/  IMAD.SHL.U32 R15, R15, 0x2, RZ ;  /* 0x000000020f0f7824 */ /* 0x000fe200078e00ff */
[----:B-1----:R-:W-:Y:S01]  /*44c0*/  @UP2 UMOV UR4, UR6 ;  /* 0x0000000600042c82 */ /* 0x002fe20008000000 */
[----:B------:R-:W-:Y:S01]  /*44d0*/  IMAD.IADD R0, R0, 0x1, -R2 ;  /* 0x0000000100007824 */ /* 0x000fe200078e0a02 */
[----:B------:R-:W-:-:S04]  /*44e0*/  SHF.R.S32.HI R4, RZ, 0x6, R4 ;  /* 0x00000006ff047819 */ /* 0x000fc80000011404 */
[----:B------:R-:W-:Y:S01]  /*44f0*/  LOP3.LUT P0, RZ, R0, 0x2, RZ, 0xc0, !PT ;  /* 0x0000000200ff7812 */ /* 0x000fe2000780c0ff */
[----:B------:R-:W-:Y:S01]  /*4500*/  IMAD.SHL.U32 R4, R4, 0x20, RZ ;  /* 0x0000002004047824 */ /* 0x000fe200078e00ff */
[----:B------:R-:W-:Y:S02]  /*4510*/  LOP3.LUT P1, RZ, R0, 0x4, RZ, 0xc0, !PT ;  /* 0x0000000400ff7812 */ /* 0x000fe4000782c0ff */
[----:B------:R-:W-:Y:S02]  /*4520*/  IADD3 R0, R167, 0x1000, RZ ;  /* 0x00001000a7007810 */ /* 0x000fe40007ffe0ff */
[----:B------:R-:W-:Y:S02]  /*4530*/  LOP3.LUT R4, R4, 0x6, R15, 0xf8, !PT ;  /* 0x0000000604047812 */ /* 0x000fe400078ef80f */
[----:B------:R-:W-:Y:S02]  /*4540*/  SEL R0, R0, R167, P3 ;  /* 0x000000a700007207 */ /* 0x000fe40001800000 */
[----:B------:R-:W-:Y:S01]  /*4550*/  SEL R165, R165, 0xffffffe0, !P0 ;  /* 0xffffffe0a5a57807 */ /* 0x000fe20004000000 */
[----:B------:R-:W-:Y:S01]  /*4560*/  IMAD R172, R172, 0x80, R4 ;  /* 0x00000080acac7824 */ /* 0x000fe200078e0204 */
[----:B------:R-:W-:Y:S01]  /*4570*/  SEL R156, R156, 0xffffffc0, !P1 ;  /* 0xffffffc09c9c7807 */ /* 0x000fe20004800000 */
[----:B------:R-:W-:-:S02]  /*4580*/  IMAD.SHL.U32 R157, R0, 0x2, RZ ;  /* 0x00000002009d7824 */ /* 0x000fc400078e00ff */
[----:B------:R-:W-:Y:S01]  /*4590*/  IMAD.IADD R160, R159, 0x1, R165 ;  /* 0x000000019fa07824 */ /* 0x000fe200078e02a5 */
[----:B------:R-:W-:-:S04]  /*45a0*/  IADD3 R2, R241, -UR13, -R172 ;  /* 0x8000000df1027c10 */ /* 0x000fc8000fffe8ac */
[----:B--2-4-:R-:W-:Y:S02]  /*45b0*/  IADD3 R244, R2, UR5, RZ ;  /* 0x0000000502f47c10 */ /* 0x014fe4000fffe0ff */
.L_x_1570:
[----:B------:R-:W0:Y:S01]  /*45c0*/  LDGDEPBAR ;  /* 0x00000000000079af */ /* 0x000e220000000000 */
[----:B------:R-:W-:Y:S01]  /*45d0*/  IADD3 R0, R158, R165, RZ ;  /* 0x000000a59e007210 */ /* 0x000fe20007ffe0ff */
[----:B------:R-:W-:Y:S02]  /*45e0*/  USHF.L.U32 UR6, UR7, 0x6, URZ ;  /* 0x0000000607067899 */ /* 0x000fe4000800063f */
[----:B------:R-:W-:Y:S02]  /*45f0*/  ULDC UR10, c[0x0][0x2e4] ;  /* 0x0000b900000a7ab9 */ /* 0x000fe40000000800 */
[----:B------:R-:W-:Y:S02]  /*4600*/  UISETP.GE.AND UP0, UPT, UR6, UR35, UPT ;  /* 0x000000230600728c */ /* 0x000fe4000bf06270 */
[----:B------:R-:W-:Y:S04]  /*4610*/  IADD3 R2, R244, UR6, RZ ;  /* 0x00000006f4027c10 */ /* 0x000fe8000fffe0ff */
[C---:B------:R-:W-:Y:S02]  /*4620*/  IADD3 R168, R2.reuse, 0x7, RZ ;  /* 0x0000000702a87810 */ /* 0x040fe40007ffe0ff */
[C---:B------:R-:W-:Y:S02]  /*4630*/  IADD3 R170, R2.reuse, 0x28, RZ ;  /* 0x0000002802aa7810 */ /* 0x040fe40007ffe0ff */
[C---:B------:R-:W-:Y:S01]  /*4640*/  IADD3 R169, R2.reuse, 0x27, RZ ;  /* 0x0000002702a97810 */ /* 0x040fe20007ffe0ff */
[----:B------:R-:W-:Y:S04]  /*4650*/  DEPBAR.LE SB0, 0x0 ;  /* 0x000080000000791a */ /* 0x000fe80000000000 */
[----:B------:R-:W-:Y:S08]  /*4660*/  BAR.SYNC.DEFER_BLOCKING 0x0 ;  /* 0x0000000000007b1d */ /* 0x000ff00000010000 */
[----:B------:R-:W-:Y:S08]  /*4670*/  LDSM.16.M88.4 R32, [R158] ;  /* 0x000000009e20783b */ /* 0x000ff00000000200 */
[----:B------:R-:W1:Y:S08]  /*4680*/  LDSM.16.M88.4 R16, [R161+0x6000] ;  /* 0x00600000a110783b */ /* 0x000e700000000200 */
[----:B------:R-:W2:Y:S08]  /*4690*/  LDSM.16.M88.4 R28, [R158+0x1000] ;  /* 0x001000009e1c783b */ /* 0x000eb00000000200 */
[----:B------:R-:W3:Y:S08]  /*46a0*/  LDSM.16.M88.4 R100, [R161+0x6800] ;  /* 0x00680000a164783b */ /* 0x000ef00000000200 */
[----:B------:R-:W-:Y:S08]  /*46b0*/  LDSM.16.M88.4 R104, [R0] ;  /* 0x000000000068783b */ /* 0x000ff00000000200 */
[----:B------:R-:W4:Y:S08]  /*46c0*/  LDSM.16.M88.4 R108, [R164+0x6000] ;  /* 0x00600000a46c783b */ /* 0x000f300000000200 */
        /* <DEDUP_REMOVED lines=8> */
[C---:B------:R-:W-:Y:S07]  /*4750*/  HMMA.16816.F32 R24, R28.reuse, R100, RZ ;  /* 0x000000641c18723c */ /* 0x040fee00000018ff */
[C---:B------:R-:W-:Y:S01]  /*4760*/  IADD3 R101, R2.reuse, -0x1, RZ ;  /* 0xffffffff02657810 */ /* 0x040fe20007ffe0ff */
[-C--:B------:R-:W-:Y:S01]  /*4770*/  HMMA.16816.F32 R28, R28, R102.reuse, RZ ;  /* 0x000000661c1c723c */ /* 0x080fe200000018ff */
[----:B------:R-:W-:Y:S02]  /*4780*/  IABS R100, R2 ;  /* 0x0000000200647213 */ /* 0x000fe40000000000 */
[----:B------:R-:W-:Y:S05]  /*4790*/  ISETP.GE.AND P0, PT, R101, RZ, PT ;  /* 0x000000ff6500720c */ /* 0x000fea0003f06270 */
[----:B------:R-:W-:Y:S07]  /*47a0*/  HMMA.16816.F32 R32, R32, R102, RZ ;  /* 0x000000662020723c */ /* 0x000fee00000018ff */
[----:B------:R-:W-:Y:S01]  /*47b0*/  MOV R102, R100 ;  /* 0x0000006400667202 */ /* 0x000fe20000000f00 */
[-C--:B----4-:R-:W-:Y:S03]  /*47c0*/  HMMA.16816.F32 R4, R104, R108.reuse, R4 ;  /* 0x0000006c6804723c */ /* 0x090fe60000001804 */
[----:B------:R-:W-:Y:S02]  /*47d0*/  I2F R199, R102 ;  /* 0x0000006600c77306 */ /* 0x000fe40000201400 */
[C---:B------:R-:W-:Y:S02]  /*47e0*/  @!P0 IADD3 R101, -R2.reuse, 0x1, RZ ;  /* 0x0000000102658810 */ /* 0x040fe40007ffe1ff */
[----:B------:R-:W-:Y:S01]  /*47f0*/  IADD3 R100, R2, 0x8, RZ ;  /* 0x0000000802647810 */ /* 0x000fe20007ffe0ff */
[C---:B------:R-:W-:Y:S04]  /*4800*/  HMMA.16816.F32 R8, R112.reuse, R108, R8 ;  /* 0x0000006c7008723c */ /* 0x040fe80000001808 */
[----:B------:R-:W-:Y:S01]  /*4810*/  ISETP.GE.AND P2, PT, R100, RZ, PT ;  /* 0x000000ff6400720c */ /* 0x000fe20003f46270 */
[----:B------:R-:W-:Y:S01]  /*4820*/  I2F R180, R101 ;  /* 0x0000006500b47306 */ /* 0x000fe20000201400 */
[----:B------:R-:W-:Y:S02]  /*4830*/  ISETP.GE.AND P0, PT, R168, RZ, PT ;  /* 0x000000ffa800720c */ /* 0x000fe40003f06270 */
[-C--:B------:R-:W-:Y:S01]  /*4840*/  IADD3 R108, R158, R156.reuse, RZ ;  /* 0x0000009c9e6c7210 */ /* 0x080fe20007ffe0ff */
[-C--:B------:R-:W-:Y:S08]  /*4850*/  HMMA.16816.F32 R12, R112, R110.reuse, R12 ;  /* 0x0000006e700c723c */ /* 0x080ff0000000180c */
[----:B------:R-:W-:Y:S01]  /*4860*/  @!P2 IADD3 R100, -R2, -0x8, RZ ;  /* 0xfffffff80264a810 */ /* 0x000fe20007ffe1ff */
[C---:B------:R-:W-:Y:S03]  /*4870*/  HMMA.16816.F32 R16, R104.reuse, R110, R16 ;  /* 0x0000006e6810723c */ /* 0x040fe60000001810 */
[----:B------:R2:W-:Y:S01]  /*4880*/  I2F R182, R100 ;  /* 0x0000006400b67306 */ /* 0x0005e20000201400 */
[----:B------:R-:W-:Y:S02]  /*4890*/  ISETP.GE.AND P2, PT, R170, RZ, PT ;  /* 0x000000ffaa00720c */ /* 0x000fe40003f46270 */
[C---:B------:R-:W-:Y:S02]  /*48a0*/  @!P0 IADD3 R168, -R2.reuse, -0x7, RZ ;  /* 0xfffffff902a88810 */ /* 0x040fe40007ffe1ff */
[-C--:B-1----:R-:W-:Y:S03]  /*48b0*/  HMMA.16816.F32 R20, R104, R116.reuse, R20 ;  /* 0x000000746814723c */ /* 0x082fe60000001814 */
[----:B------:R-:W-:Y:S02]  /*48c0*/  ISETP.GE.AND P0, PT, R169, RZ, PT ;  /* 0x000000ffa900720c */ /* 0x000fe40003f06270 */
[----:B------:R1:W-:Y:S03]  /*48d0*/  I2F R181, R168 ;  /* 0x000000a800b57306 */ /* 0x0003e60000201400 */
[C---:B------:R-:W-:Y:S04]  /*48e0*/  HMMA.16816.F32 R24, R112.reuse, R116, R24 ;  /* 0x000000747018723c */ /* 0x040fe80000001818 */
[C---:B------:R-:W-:Y:S03]  /*48f0*/  @!P2 IADD3 R170, -R2.reuse, -0x28, RZ ;  /* 0xffffffd802aaa810 */ /* 0x040fe60007ffe1ff */
[C---:B------:R-:W-:Y:S01]  /*4900*/  IADD3 R116, R2.reuse, 0x1f, RZ ;  /* 0x0000001f02747810 */ /* 0x040fe20007ffe0ff */
[----:B------:R-:W-:Y:S01]  /*4910*/  I2F R192, R170 ;  /* 0x000000aa00c07306 */ /* 0x000fe20000201400 */
[----:B------:R-:W-:Y:S01]  /*4920*/  @!P0 IADD3 R169, -R2, -0x27, RZ ;  /* 0xffffffd902a98810 */ /* 0x000fe20007ffe1ff */
[-C--:B------:R-:W-:Y:S01]  /*4930*/  HMMA.16816.F32 R28, R112, R118.reuse, R28 ;  /* 0x00000076701c723c */ /* 0x080fe2000000181c */
[----:B--2---:R-:W2:Y:S02]  /*4940*/  LDSM.16.M88.4 R100, [R108] ;  /* 0x000000006c64783b */ /* 0x004ea40000000200 */
[----:B------:R-:W-:Y:S04]  /*4950*/  ISETP.GE.AND P0, PT, R116, RZ, PT ;  /* 0x000000ff7400720c */ /* 0x000fe80003f06270 */
[C---:B------:R-:W-:Y:S01]  /*4960*/  IADD3 R113, R2.reuse, 0x18, RZ ;  /* 0x0000001802717810 */ /* 0x040fe20007ffe0ff */
[----:B------:R-:W-:Y:S01]  /*4970*/  I2F R189, R169 ;  /* 0x000000a900bd7306 */ /* 0x000fe20000201400 */
[----:B------:R-:W3:Y:S01]  /*4980*/  LDSM.16.M88.4 R108, [R108+0x1000] ;  /* 0x001000006c6c783b */ /* 0x000ee20000000200 */
[----:B------:R-:W-:Y:S04]  /*4990*/  HMMA.16816.F32 R32, R104, R118, R32 ;  /* 0x000000766820723c */ /* 0x000fe80000001820 */
[C---:B-1----:R-:W-:Y:S02]  /*49a0*/  IADD3 R168, R2.reuse, 0x20, RZ ;  /* 0x0000002002a87810 */ /* 0x042fe40007ffe0ff */
[C---:B------:R-:W-:Y:S01]  /*49b0*/  @!P0 IADD3 R116, -R2.reuse, -0x1f, RZ ;  /* 0xffffffe102748810 */ /* 0x040fe20007ffe1ff */
[----:B------:R-:W1:Y:S01]  /*49c0*/  LDSM.16.M88.4 R104, [R162+0x6800] ;  /* 0x00680000a268783b */ /* 0x000e620000000200 */
[----:B------:R-:W-:Y:S02]  /*49d0*/  IADD3 R112, R2, 0x17, RZ ;  /* 0x0000001702707810 */ /* 0x000fe40007ffe0ff */
[----:B------:R4:W-:Y:S01]  /*49e0*/  I2F R177, R116 ;  /* 0x0000007400b17306 */ /* 0x0009e20000201400 */
[----:B------:R-:W-:Y:S02]  /*49f0*/  ISETP.GE.AND P2, PT, R168, RZ, PT ;  /* 0x000000ffa800720c */ /* 0x000fe40003f46270 */
[----:B------:R-:W-:Y:S11]  /*4a00*/  ISETP.GE.AND P0, PT, R112, RZ, PT ;  /* 0x000000ff7000720c */ /* 0x000ff60003f06270 */
[C---:B------:R-:W-:Y:S02]  /*4a10*/  @!P2 IADD3 R168, -R2.reuse, -0x20, RZ ;  /* 0xffffffe002a8a810 */ /* 0x040fe40007ffe1ff */
[C---:B------:R-:W-:Y:S02]  /*4a20*/  @!P0 IADD3 R112, -R2.reuse, -0x17, RZ ;  /* 0xffffffe902708810 */ /* 0x040fe40007ffe1ff */
[----:B------:R1:W-:Y:S01]  /*4a30*/  I2F R179, R168 ;  /* 0x000000a800b37306 */ /* 0x0003e20000201400 */
[----:B------:R-:W-:Y:S01]  /*4a40*/  ISETP.GE.AND P2, PT, R113, RZ, PT ;  /* 0x000000ff7100720c */ /* 0x000fe20003f46270 */
[-C--:B--2---:R-:W-:Y:S01]  /*4a50*/  HMMA.16816.F32 R4, R100, R120.reuse, R4 ;  /* 0x000000786404723c */ /* 0x084fe20000001804 */
[----:B----4-:R-:W-:Y:S07]  /*4a60*/  LDSM.16.M88.4 R116, [R163+0x6000] ;  /* 0x00600000a374783b */ /* 0x010fee0000000200 */
[----:B------:R-:W-:Y:S01]  /*4a70*/  I2F R176, R112 ;  /* 0x0000007000b07306 */ /* 0x000fe20000201400 */
[C---:B---3--:R-:W-:Y:S04]  /*4a80*/  HMMA.16816.F32 R8, R108.reuse, R120, R8 ;  /* 0x000000786c08723c */ /* 0x048fe80000001808 */
[----:B------:R-:W-:Y:S03]  /*4a90*/  @!P2 IADD3 R113, -R2, -0x18, RZ ;  /* 0xffffffe80271a810 */ /* 0x000fe60007ffe1ff */
[----:B------:R-:W-:Y:S01]  /*4aa0*/  IADD3 R120, R0, R156, RZ ;  /* 0x0000009c00787210 */ /* 0x000fe20007ffe0ff */
[-C--:B------:R-:W-:Y:S01]  /*4ab0*/  HMMA.16816.F32 R12, R108, R122.reuse, R12 ;  /* 0x0000007a6c0c723c */ /* 0x080fe2000000180c */
[----:B------:R2:W-:Y:S03]  /*4ac0*/  I2F R178, R113 ;  /* 0x0000007100b27306 */ /* 0x0005e60000201400 */
[C---:B------:R-:W-:Y:S02]  /*4ad0*/  IADD3 R0, R2.reuse, -0x10, RZ ;  /* 0xfffffff002007810 */ /* 0x040fe40007ffe0ff */
[C---:B-1----:R-:W-:Y:S02]  /*4ae0*/  IADD3 R168, R2.reuse, -0x8, RZ ;  /* 0xfffffff802a87810 */ /* 0x042fe40007ffe0ff */
[----:B------:R-:W-:Y:S01]  /*4af0*/  IADD3 R121, R2, -0x9, RZ ;  /* 0xfffffff702797810 */ /* 0x000fe20007ffe0ff */
[C---:B------:R-:W-:Y:S04]  /*4b00*/  HMMA.16816.F32 R16, R100.reuse, R122, R16 ;  /* 0x0000007a6410723c */ /* 0x040fe80000001810 */
[----:B------:R-:W-:Y:S02]  /*4b10*/  ISETP.GE.AND P3, PT, R168, RZ, PT ;  /* 0x000000ffa800720c */ /* 0x000fe40003f66270 */
[----:B------:R-:W-:Y:S02]  /*4b20*/  ISETP.GE.AND P0, PT, R121, RZ, PT ;  /* 0x000000ff7900720c */ /* 0x000fe40003f06270 */
[----:B------:R-:W-:Y:S01]  /*4b30*/  IADD3 R122, P2, R243, UR17, RZ ;  /* 0x00000011f37a7c10 */ /* 0x000fe2000ff5e0ff */
[-C--:B------:R-:W-:Y:S03]  /*4b40*/  HMMA.16816.F32 R20, R100, R104.reuse, R20 ;  /* 0x000000686414723c */ /* 0x080fe60000001814 */
[----:B------:R-:W-:Y:S02]  /*4b50*/  IADD3.X R123, R242, UR16, RZ, P2, !PT ;  /* 0x00000010f27b7c10 */ /* 0x000fe400097fe4ff */
[C---:B------:R-:W-:Y:S01]  /*4b60*/  IADD3 R156, R2.reuse, -0x11, RZ ;  /* 0xffffffef029c7810 */ /* 0x040fe20007ffe0ff */
[----:B--2---:R-:W1:Y:S02]  /*4b70*/  LDSM.16.M88.4 R112, [R120] ;  /* 0x000000007870783b */ /* 0x004e640000000200 */
[C---:B------:R-:W-:Y:S01]  /*4b80*/  @!P3 IADD3 R168, -R2.reuse, 0x8, RZ ;  /* 0x0000000802a8b810 */ /* 0x040fe20007ffe1ff */
[C---:B------:R-:W-:Y:S03]  /*4b90*/  HMMA.16816.F32 R24, R108.reuse, R104, R24 ;  /* 0x000000686c18723c */ /* 0x040fe60000001818 */
[----:B------:R2:W-:Y:S01]  /*4ba0*/  I2F R175, R168 ;  /* 0x000000a800af7306 */ /* 0x0005e20000201400 */
[C---:B------:R-:W-:Y:S01]  /*4bb0*/  @!P0 IADD3 R121, -R2.reuse, 0x9, RZ ;  /* 0x0000000902798810 */ /* 0x040fe20007ffe1ff */
[----:B-----5:R3:W5:Y:S02]  /*4bc0*/  LDG.E R171, [R122.64] ;  /* 0x000000087aab7981 */ /* 0x020764000c1e1900 */
[----:B------:R-:W-:Y:S01]  /*4bd0*/  IADD3 R105, R2, 0x10, RZ ;  /* 0x0000001002697810 */ /* 0x000fe20007ffe0ff */
[-C--:B------:R-:W-:Y:S01]  /*4be0*/  HMMA.16816.F32 R28, R108, R106.reuse, R28 ;  /* 0x0000006a6c1c723c */ /* 0x080fe2000000181c */
[----:B------:R3:W5:Y:S02]  /*4bf0*/  LDG.E R170, [R122.64+0x20] ;  /* 0x000020087aaa7981 */ /* 0x000764000c1e1900 */
[----:B------:R-:W-:Y:S02]  /*4c00*/  ISETP.GE.AND P2, PT, R0, RZ, PT ;  /* 0x000000ff0000720c */ /* 0x000fe40003f46270 */
[----:B------:R3:W-:Y:S01]  /*4c10*/  I2F R173, R121 ;  /* 0x0000007900ad7306 */ /* 0x0007e20000201400 */
[----:B------:R3:W5:Y:S01]  /*4c20*/  LDG.E R169, [R122.64+0x80] ;  /* 0x000080087aa97981 */ /* 0x000762000c1e1900 */
[----:B------:R-:W-:Y:S01]  /*4c30*/  IADD3 R104, R2, 0xf, RZ ;  /* 0x0000000f02687810 */ /* 0x000fe20007ffe0ff */
[----:B------:R-:W-:Y:S04]  /*4c40*/  HMMA.16816.F32 R32, R100, R106, R32 ;  /* 0x0000006a6420723c */ /* 0x000fe80000001820 */
[----:B------:R-:W-:Y:S03]  /*4c50*/  ISETP.GE.AND P0, PT, R156, RZ, PT ;  /* 0x000000ff9c00720c */ /* 0x000fe60003f06270 */
[C---:B------:R-:W-:Y:S02]  /*4c60*/  IADD3 R100, R2.reuse, -0x18, RZ ;  /* 0xffffffe802647810 */ /* 0x040fe40007ffe0ff */
[----:B------:R-:W-:Y:S01]  /*4c70*/  @!P2 IADD3 R0, -R2, 0x10, RZ ;  /* 0x000000100200a810 */ /* 0x000fe20007ffe1ff */
[----:B--2---:R3:W5:Y:S01]  /*4c80*/  LDG.E R168, [R122.64+0xa0] ;  /* 0x0000a0087aa87981 */ /* 0x004762000c1e1900 */
[----:B------:R-:W-:Y:S02]  /*4c90*/  ISETP.GE.AND P2, PT, R105, RZ, PT ;  /* 0x000000ff6900720c */ /* 0x000fe40003f46270 */
[----:B------:R2:W-:Y:S01]  /*4ca0*/  I2F R174, R0 ;  /* 0x0000000000ae7306 */ /* 0x0005e20000201400 */
[----:B------:R-:W-:Y:S03]  /*4cb0*/  ISETP.GE.AND P3, PT, R100, RZ, PT ;  /* 0x000000ff6400720c */ /* 0x000fe60003f66270 */
[----:B------:R-:W-:Y:S02]  /*4cc0*/  @!P0 IADD3 R156, -R2, 0x11, RZ ;  /* 0x00000011029c8810 */ /* 0x000fe40007ffe1ff */
[----:B------:R-:W-:Y:S01]  /*4cd0*/  ISETP.GE.AND P0, PT, R104, RZ, PT ;  /* 0x000000ff6800720c */ /* 0x000fe20003f06270 */
[-C--:B-1----:R-:W-:Y:S03]  /*4ce0*/  HMMA.16816.F32 R4, R112, R116.reuse, R4 ;  /* 0x000000747004723c */ /* 0x082fe60000001804 */
[----:B------:R-:W-:Y:S02]  /*4cf0*/  I2F R156, R156 ;  /* 0x0000009c009c7306 */ /* 0x000fe40000201400 */
[C---:B------:R-:W-:Y:S02]  /*4d00*/  @!P2 IADD3 R105, -R2.reuse, -0x10, RZ ;  /* 0xfffffff00269a810 */ /* 0x040fe40007ffe1ff */
[C---:B------:R-:W-:Y:S06]  /*4d10*/  @!P3 IADD3 R100, -R2.reuse, 0x18, RZ ;  /* 0x000000180264b810 */ /* 0x040fec0007ffe1ff */
[----:B------:R-:W-:Y:S01]  /*4d20*/  I2F R111, R100 ;  /* 0x00000064006f7306 */ /* 0x000fe20000201400 */
[C---:B------:R-:W-:Y:S01]  /*4d30*/  @!P0 IADD3 R104, -R2.reuse, -0xf, RZ ;  /* 0xfffffff102688810 */ /* 0x040fe20007ffe1ff */
[----:B---3--:R-:W1:Y:S01]  /*4d40*/  LDSM.16.M88.4 R120, [R120+0x1000] ;  /* 0x001000007878783b */ /* 0x008e620000000200 */
[----:B--2---:R-:W-:Y:S02]  /*4d50*/  IADD3 R0, R2, -0x19, RZ ;  /* 0xffffffe702007810 */ /* 0x004fe40007ffe0ff */
[----:B------:R-:W-:Y:S02]  /*4d60*/  PLOP3.LUT P0, PT, PT, PT, UP0, 0x80, 0x0 ;  /* 0x000000000000781c */ /* 0x000fe40003f0f008 */
[----:B------:R-:W-:Y:S03]  /*4d70*/  ISETP.GE.AND P2, PT, R0, RZ, PT ;  /* 0x000000ff0000720c */ /* 0x000fe60003f46270 */
[----:B------:R-:W-:Y:S01]  /*4d80*/  I2F R101, R104 ;  /* 0x0000006800657306 */ /* 0x000fe20000201400 */
[----:B------:R-:W-:Y:S02]  /*4d90*/  FMUL.FTZ R4, R4, c[0x0][0x2ec] ;  /* 0x0000bb0004047a20 */ /* 0x000fe40000410000 */
[----:B------:R-:W-:Y:S02]  /*4da0*/  FMUL.FTZ R5, R5, c[0x0][0x2ec] ;  /* 0x0000bb0005057a20 */ /* 0x000fe40000410000 */
[----:B------:R-:W-:Y:S02]  /*4db0*/  FMUL.FTZ R6, R6, c[0x0][0x2ec] ;  /* 0x0000bb0006067a20 */ /* 0x000fe40000410000 */
[----:B------:R-:W-:Y:S03]  /*4dc0*/  FMUL.FTZ R7, R7, c[0x0][0x2ec] ;  /* 0x0000bb0007077a20 */ /* 0x000fe60000410000 */
[----:B------:R-:W-:Y:S01]  /*4dd0*/  MUFU.TANH R191, R5 ;  /* 0x0000000500bf7308 */ /* 0x000fe20000002400 */
[----:B------:R-:W-:Y:S09]  /*4de0*/  @!P2 IADD3 R0, -R2, 0x19, RZ ;  /* 0x000000190200a810 */ /* 0x000ff20007ffe1ff */
[----:B------:R-:W2:Y:S10]  /*4df0*/  MUFU.TANH R2, R4 ;  /* 0x0000000400027308 */ /* 0x000eb40000002400 */
[----:B------:R-:W-:Y:S01]  /*4e00*/  MUFU.TANH R190, R6 ;  /* 0x0000000600be7308 */ /* 0x000fe20000002400 */
[C---:B-1----:R-:W-:Y:S09]  /*4e10*/  HMMA.16816.F32 R8, R120.reuse, R116, R8 ;  /* 0x000000747808723c */ /* 0x042ff20000001808 */
[----:B------:R1:W3:Y:S01]  /*4e20*/  MUFU.TANH R104, R7 ;  /* 0x0000000700687308 */ /* 0x0002e20000002400 */
[-C--:B------:R-:W-:Y:S08]  /*4e30*/  HMMA.16816.F32 R12, R120, R118.reuse, R12 ;  /* 0x00000076780c723c */ /* 0x080ff0000000180c */
[C---:B------:R-:W-:Y:S01]  /*4e40*/  HMMA.16816.F32 R16, R112.reuse, R118, R16 ;  /* 0x000000767010723c */ /* 0x040fe20000001810 */
[----:B------:R2:W-:Y:S05]  /*4e50*/  I2F R184, R0 ;  /* 0x0000000000b87306 */ /* 0x0005ea0000201400 */
[----:B------:R-:W-:Y:S05]  /*4e60*/  FMUL.FTZ R10, R10, c[0x0][0x2ec] ;  /* 0x0000bb000a0a7a20 */ /* 0x000fea0000410000 */
[----:B------:R-:W-:Y:S01]  /*4e70*/  I2F R105, R105 ;  /* 0x0000006900697306 */ /* 0x000fe20000201400 */
[----:B------:R-:W-:Y:S02]  /*4e80*/  FMUL.FTZ R8, R8, c[0x0][0x2ec] ;  /* 0x0000bb0008087a20 */ /* 0x000fe40000410000 */
[----:B------:R-:W-:Y:S01]  /*4e90*/  FMUL.FTZ R11, R11, c[0x0][0x2ec] ;  /* 0x0000bb000b0b7a20 */ /* 0x000fe20000410000 */
[----:B-1----:R-:W1:Y:S01]  /*4ea0*/  LDSM.16.M88.4 R4, [R163+0x6800] ;  /* 0x00680000a304783b */ /* 0x002e620000000200 */
        /* <DEDUP_REMOVED lines=8> */
[----:B--2---:R-:W-:Y:S01]  /*4f30*/  FFMA.FTZ R0, -R2, R2, 1 ;  /* 0x3f80000002007423 */ /* 0x004fe20000010102 */
[----:B------:R-:W2:Y:S10]  /*4f40*/  MUFU.TANH R188, R8 ;  /* 0x0000000800bc7308 */ /* 0x000eb40000002400 */
[----:B------:R4:W-:Y:S01]  /*4f50*/  MUFU.TANH R119, R13 ;  /* 0x0000000d00777308 */ /* 0x0009e20000002400 */
[----:B---3--:R-:W-:Y:S09]  /*4f60*/  FFMA.FTZ R10, R181, -UR4, R104 ;  /* 0x80000004b50a7c23 */ /* 0x008ff20008010068 */
[----:B------:R-:W3:Y:S01]  /*4f70*/  MUFU.TANH R103, R11 ;  /* 0x0000000b00677308 */ /* 0x000ee20000002400 */
[-C--:B-1----:R-:W-:Y:S03]  /*4f80*/  HMMA.16816.F32 R20, R112, R4.reuse, R20 ;  /* 0x000000047014723c */ /* 0x082fe60000001814 */
[----:B--2---:R-:W-:Y:S06]  /*4f90*/  FFMA.FTZ R8, -R188, R188, 1 ;  /* 0x3f800000bc087423 */ /* 0x004fec00000101bc */
[----:B------:R3:W-:Y:S01]  /*4fa0*/  MUFU.TANH R187, R9 ;  /* 0x0000000900bb7308 */ /* 0x0007e20000002400 */
[C---:B------:R-:W-:Y:S04]  /*4fb0*/  HMMA.16816.F32 R24, R120.reuse, R4, R24 ;  /* 0x000000047818723c */ /* 0x040fe80000001818 */
[----:B----4-:R-:W-:Y:S02]  /*4fc0*/  FMUL.FTZ R13, R16, c[0x0][0x2ec] ;  /* 0x0000bb00100d7a20 */ /* 0x010fe40000410000 */
[----:B------:R-:W-:Y:S03]  /*4fd0*/  FFMA.FTZ R16, -R186, R186, 1 ;  /* 0x3f800000ba107423 */ /* 0x000fe600000101ba */
[----:B------:R-:W1:Y:S01]  /*4fe0*/  MUFU.TANH R109, R19 ;  /* 0x00000013006d7308 */ /* 0x000e620000002400 */
[-C--:B------:R-:W-:Y:S03]  /*4ff0*/  HMMA.16816.F32 R28, R120, R6.reuse, R28 ;  /* 0x00000006781c723c */ /* 0x080fe6000000181c */
[----:B------:R-:W-:Y:S02]  /*5000*/  FFMA.FTZ R4, -R104, R104, 1 ;  /* 0x3f80000068047423 */ /* 0x000fe40000010168 */
[----:B------:R-:W-:Y:S02]  /*5010*/  FFMA.FTZ R5, -R190, R190, 1 ;  /* 0x3f800000be057423 */ /* 0x000fe400000101be */
[----:B------:R-:W-:Y:S01]  /*5020*/  FMUL.FTZ R21, R21, c[0x0][0x2ec] ;  /* 0x0000bb0015157a20 */ /* 0x000fe20000410000 */
[----:B------:R-:W-:Y:S01]  /*5030*/  HMMA.16816.F32 R32, R112, R6, R32 ;  /* 0x000000067020723c */ /* 0x000fe20000001820 */
[----:B------:R2:W-:Y:S03]  /*5040*/  MUFU.TANH R185, R12 ;  /* 0x0000000c00b97308 */ /* 0x0005e60000002400 */
[----:B------:R-:W-:Y:S02]  /*5050*/  FMUL.FTZ R22, R22, c[0x0][0x2ec] ;  /* 0x0000bb0016167a20 */ /* 0x000fe40000410000 */
[----:B------:R-:W-:Y:S02]  /*5060*/  FMUL.FTZ R23, R23, c[0x0][0x2ec] ;  /* 0x0000bb0017177a20 */ /* 0x000fe40000410000 */
[----:B------:R-:W-:Y:S03]  /*5070*/  FMUL.FTZ R26, R26, c[0x0][0x2ec] ;  /* 0x0000bb001a1a7a20 */ /* 0x000fe60000410000 */
[----:B------:R4:W-:Y:S01]  /*5080*/  MUFU.TANH R116, R21 ;  /* 0x0000001500747308 */ /* 0x0009e20000002400 */
[----:B------:R-:W-:Y:S02]  /*5090*/  FMUL.FTZ R24, R24, c[0x0][0x2ec] ;  /* 0x0000bb0018187a20 */ /* 0x000fe40000410000 */
[----:B------:R-:W-:Y:S02]  /*50a0*/  FMUL.FTZ R27, R27, c[0x0][0x2ec] ;  /* 0x0000bb001b1b7a20 */ /* 0x000fe40000410000 */
[----:B------:R-:W-:Y:S02]  /*50b0*/  FMUL.FTZ R29, R29, c[0x0][0x2ec] ;  /* 0x0000bb001d1d7a20 */ /* 0x000fe40000410000 */
[----:B---3--:R-:W-:Y:S02]  /*50c0*/  FFMA.FTZ R9, -R103, R103, 1 ;  /* 0x3f80000067097423 */ /* 0x008fe40000010167 */
[----:B------:R-:W-:Y:S01]  /*50d0*/  FMUL.FTZ R123, R16, c[0x0][0x2ec] ;  /* 0x0000bb00107b7a20 */ /* 0x000fe20000410000 */
[----:B------:R-:W3:Y:S01]  /*50e0*/  MUFU.TANH R117, R18 ;  /* 0x0000001200757308 */ /* 0x000ee20000002400 */
[----:B------:R-:W-:Y:S02]  /*50f0*/  FMUL.FTZ R122, R8, c[0x0][0x2ec] ;  /* 0x0000bb00087a7a20 */ /* 0x000fe40000410000 */
[----:B------:R-:W-:Y:S02]  /*5100*/  FMUL.FTZ R32, R32, c[0x0][0x2ec] ;  /* 0x0000bb0020207a20 */ /* 0x000fe40000410000 */
[----:B-1----:R-:W-:Y:S02]  /*5110*/  FFMA.FTZ R8, R180, -UR4, R109 ;  /* 0x80000004b4087c23 */ /* 0x002fe4000801006d */
[----:B------:R-:W-:Y:S02]  /*5120*/  FFMA.FTZ R16, -R109, R109, 1 ;  /* 0x3f8000006d107423 */ /* 0x000fe4000001016d */
[----:B------:R-:W-:Y:S01]  /*5130*/  FMUL.FTZ R20, R20, c[0x0][0x2ec] ;  /* 0x0000bb0014147a20 */ /* 0x000fe20000410000 */
[----:B------:R-:W-:Y:S01]  /*5140*/  MUFU.TANH R110, R26 ;  /* 0x0000001a006e7308 */ /* 0x000fe20000002400 */
[----:B--2---:R-:W-:Y:S02]  /*5150*/  FMUL.FTZ R12, R17, c[0x0][0x2ec] ;  /* 0x0000bb00110c7a20 */ /* 0x004fe40000410000 */
[----:B------:R-:W-:Y:S02]  /*5160*/  FMUL.FTZ R28, R28, c[0x0][0x2ec] ;  /* 0x0000bb001c1c7a20 */ /* 0x000fe40000410000 */
[----:B----4-:R-:W-:Y:S02]  /*5170*/  FFMA.FTZ R21, R189, -UR4, R103 ;  /* 0x80000004bd157c23 */ /* 0x010fe40008010067 */
[----:B------:R-:W-:Y:S02]  /*5180*/  FMUL.FTZ R25, R25, c[0x0][0x2ec] ;  /* 0x0000bb0019197a20 */ /* 0x000fe40000410000 */
[----:B------:R-:W-:Y:S01]  /*5190*/  FMUL.FTZ R30, R30, c[0x0][0x2ec] ;  /* 0x0000bb001e1e7a20 */ /* 0x000fe20000410000 */
[----:B------:R1:W-:Y:S01]  /*51a0*/  MUFU.TANH R26, R24 ;  /* 0x00000018001a7308 */ /* 0x0003e20000002400 */
[----:B------:R-:W-:Y:S02]  /*51b0*/  FMUL.FTZ R31, R31, c[0x0][0x2ec] ;  /* 0x0000bb001f1f7a20 */ /* 0x000fe40000410000 */
[----:B------:R-:W-:Y:S02]  /*51c0*/  FMUL.FTZ R34, R34, c[0x0][0x2ec] ;  /* 0x0000bb0022227a20 */ /* 0x000fe40000410000 */
[----:B---3--:R-:W-:Y:S02]  /*51d0*/  FFMA.FTZ R17, -R117, R117, 1 ;  /* 0x3f80000075117423 */ /* 0x008fe40000010175 */
[----:B------:R-:W-:Y:S02]  /*51e0*/  FMUL.FTZ R112, R35, c[0x0][0x2ec] ;  /* 0x0000bb0023707a20 */ /* 0x000fe40000410000 */
[----:B------:R-:W-:Y:S01]  /*51f0*/  FFMA.FTZ R7, R199, -UR4, R2 ;  /* 0x80000004c7077c23 */ /* 0x000fe20008010002 */
[----:B------:R-:W2:Y:S01]  /*5200*/  MUFU.TANH R102, R15 ;  /* 0x0000000f00667308 */ /* 0x000ea20000002400 */
[----:B------:R-:W-:Y:S02]  /*5210*/  FFMA.FTZ R2, -R191, R191, 1 ;  /* 0x3f800000bf027423 */ /* 0x000fe400000101bf */
[----:B------:R-:W-:Y:S02]  /*5220*/  FFMA.FTZ R6, R180, -UR4, R191 ;  /* 0x80000004b4067c23 */ /* 0x000fe400080100bf */
[----:B------:R-:W-:Y:S02]  /*5230*/  FMUL.FTZ R114, R4, c[0x0][0x2ec] ;  /* 0x0000bb0004727a20 */ /* 0x000fe40000410000 */
[----:B------:R-:W-:Y:S02]  /*5240*/  FMUL.FTZ R191, R17, c[0x0][0x2ec] ;  /* 0x0000bb0011bf7a20 */ /* 0x000fe40000410000 */
[----:B------:R-:W-:Y:S01]  /*5250*/  FMUL.FTZ R121, R0, c[0x0][0x2ec] ;  /* 0x0000bb0000797a20 */ /* 0x000fe20000410000 */
[----:B------:R3:W4:Y:S01]  /*5260*/  MUFU.TANH R108, R22 ;  /* 0x00000016006c7308 */ /* 0x0007220000002400 */
[----:B------:R-:W-:Y:S02]  /*5270*/  FFMA.FTZ R0, -R187, R187, 1 ;  /* 0x3f800000bb007423 */ /* 0x000fe400000101bb */
[----:B------:R-:W-:Y:S02]  /*5280*/  FMUL.FTZ R115, R5, c[0x0][0x2ec] ;  /* 0x0000bb0005737a20 */ /* 0x000fe40000410000 */
[----:B-1----:R-:W-:Y:S02]  /*5290*/  FMUL.FTZ R24, R33, c[0x0][0x2ec] ;  /* 0x0000bb0021187a20 */ /* 0x002fe40000410000 */
[----:B------:R-:W-:Y:S02]  /*52a0*/  FMUL.FTZ R120, R2, c[0x0][0x2ec] ;  /* 0x0000bb0002787a20 */ /* 0x000fe40000410000 */
[----:B------:R-:W-:Y:S01]  /*52b0*/  FFMA.FTZ R2, -R119, R119, 1 ;  /* 0x3f80000077027423 */ /* 0x000fe20000010177 */
[----:B------:R4:W-:Y:S01]  /*52c0*/  MUFU.TANH R18, R23 ;  /* 0x0000001700127308 */ /* 0x0009e20000002400 */
[----:B------:R-:W-:Y:S02]  /*52d0*/  FFMA.FTZ R11, R182, -UR4, R190 ;  /* 0x80000004b60b7c23 */ /* 0x000fe400080100be */
[----:B------:R-:W-:Y:S02]  /*52e0*/  FMUL.FTZ R190, R16, c[0x0][0x2ec] ;  /* 0x0000bb0010be7a20 */ /* 0x000fe40000410000 */
[----:B--2---:R-:W-:Y:S02]  /*52f0*/  FFMA.FTZ R19, R177, -UR4, R102 ;  /* 0x80000004b1137c23 */ /* 0x004fe40008010066 */
[----:B------:R-:W-:Y:S02]  /*5300*/  FFMA.FTZ R4, -R102, R102, 1 ;  /* 0x3f80000066047423 */ /* 0x000fe40000010166 */
[----:B------:R-:W-:Y:S01]  /*5310*/  FFMA.FTZ R15, R179, -UR4, R188 ;  /* 0x80000004b30f7c23 */ /* 0x000fe200080100bc */
[----:B------:R-:W1:Y:S01]  /*5320*/  MUFU.TANH R107, R27 ;  /* 0x0000001b006b7308 */ /* 0x000e620000002400 */
[----:B------:R-:W-:Y:S02]  /*5330*/  FFMA.FTZ R35, R156, -UR4, R116 ;  /* 0x800000049c237c23 */ /* 0x000fe40008010074 */
[----:B---3--:R-:W-:Y:S01]  /*5340*/  FFMA.FTZ R22, R192, -UR4, R186 ;  /* 0x80000004c0167c23 */ /* 0x008fe200080100ba */
[----:B------:R-:W-:Y:S06]  /*5350*/  MOV R192, R194 ;  /* 0x000000c200c07202 */ /* 0x000fec0000000f00 */
[----:B------:R2:W3:Y:S01]  /*5360*/  MUFU.TANH R103, R29 ;  /* 0x0000001d00677308 */ /* 0x0004e20000002400 */
[----:B----4-:R-:W-:Y:S04]  /*5370*/  FFMA.FTZ R23, -R108, R108, 1 ;  /* 0x3f8000006c177423 */ /* 0x010fe8000001016c */
[----:B------:R-:W-:Y:S05]  /*5380*/  FMUL.FTZ R207, R23, c[0x0][0x2ec] ;  /* 0x0000bb0017cf7a20 */ /* 0x000fea0000410000 */
[----:B------:R4:W-:Y:S01]  /*5390*/  MUFU.TANH R109, R32 ;  /* 0x00000020006d7308 */ /* 0x0009e20000002400 */
[C---:B-1----:R-:W-:Y:S02]  /*53a0*/  FFMA.FTZ R17, R176.reuse, -UR4, R107 ;  /* 0x80000004b0117c23 */ /* 0x042fe4000801006b */
[----:B------:R-:W-:Y:S07]  /*53b0*/  FFMA.FTZ R27, R176, -UR4, R119 ;  /* 0x80000004b01b7c23 */ /* 0x000fee0008010077 */
[----:B------:R-:W1:Y:S01]  /*53c0*/  MUFU.TANH R118, R14 ;  /* 0x0000000e00767308 */ /* 0x000e620000002400 */
[----:B--2---:R-:W-:Y:S02]  /*53d0*/  FFMA.FTZ R29, -R107, R107, 1 ;  /* 0x3f8000006b1d7423 */ /* 0x004fe4000001016b */
[----:B---3--:R-:W-:Y:S02]  /*53e0*/  FFMA.FTZ R23, R181, -UR4, R103 ;  /* 0x80000004b5177c23 */ /* 0x008fe40008010067 */
[----:B------:R-:W-:Y:S02]  /*53f0*/  FFMA.FTZ R103, -R103, R103, 1 ;  /* 0x3f80000067677423 */ /* 0x000fe40000010167 */
[----:B------:R-:W-:Y:S03]  /*5400*/  FMUL.FTZ R204, R29, c[0x0][0x2ec] ;  /* 0x0000bb001dcc7a20 */ /* 0x000fe60000410000 */
[----:B------:R2:W-:Y:S01]  /*5410*/  MUFU.TANH R100, R20 ;  /* 0x0000001400647308 */ /* 0x0005e20000002400 */
[----:B----4-:R-:W-:Y:S09]  /*5420*/  FFMA.FTZ R32, R175, -UR4, R108 ;  /* 0x80000004af207c23 */ /* 0x010ff2000801006c */
[----:B------:R-:W3:Y:S01]  /*5430*/  MUFU.TANH R12, R12 ;  /* 0x0000000c000c7308 */ /* 0x000ee20000002400 */
[----:B-1----:R-:W-:Y:S02]  /*5440*/  FFMA.FTZ R5, -R118, R118, 1 ;  /* 0x3f80000076057423 */ /* 0x002fe40000010176 */
[----:B------:R-:W-:Y:S02]  /*5450*/  FFMA.FTZ R14, R177, -UR4, R187 ;  /* 0x80000004b10e7c23 */ /* 0x000fe400080100bb */
[----:B------:R-:W-:Y:S02]  /*5460*/  FMUL.FTZ R177, R9, c[0x0][0x2ec] ;  /* 0x0000bb0009b17a20 */ /* 0x000fe40000410000 */
[----:B------:R-:W-:Y:S03]  /*5470*/  FFMA.FTZ R9, R199, -UR4, R117 ;  /* 0x80000004c7097c23 */ /* 0x000fe60008010075 */
[----:B------:R-:W1:Y:S01]  /*5480*/  MUFU.TANH R13, R13 ;  /* 0x0000000d000d7308 */ /* 0x000e620000002400 */
[----:B------:R-:W-:Y:S02]  /*5490*/  FMUL.FTZ R180, R5, c[0x0][0x2ec] ;  /* 0x0000bb0005b47a20 */ /* 0x000fe40000410000 */
[----:B------:R-:W-:Y:S02]  /*54a0*/  FMUL.FTZ R117, R2, c[0x0][0x2ec] ;  /* 0x0000bb0002757a20 */ /* 0x000fe40000410000 */
[----:B--2---:R-:W-:Y:S02]  /*54b0*/  FFMA.FTZ R20, R179, -UR4, R118 ;  /* 0x80000004b3147c23 */ /* 0x004fe40008010076 */
[----:B------:R-:W-:Y:S02]  /*54c0*/  FMUL.FTZ R118, R0, c[0x0][0x2ec] ;  /* 0x0000bb0000767a20 */ /* 0x000fe40000410000 */
[----:B------:R-:W-:Y:S01]  /*54d0*/  FFMA.FTZ R0, -R185, R185, 1 ;  /* 0x3f800000b9007423 */ /* 0x000fe200000101b9 */
[----:B------:R2:W-:Y:S01]  /*54e0*/  MUFU.TANH R106, R28 ;  /* 0x0000001c006a7308 */ /* 0x0005e20000002400 */
[----:B------:R-:W-:Y:S02]  /*54f0*/  FMUL.FTZ R179, R4, c[0x0][0x2ec] ;  /* 0x0000bb0004b37a20 */ /* 0x000fe40000410000 */
[----:B------:R-:W-:Y:S02]  /*5500*/  FMUL.FTZ R119, R0, c[0x0][0x2ec] ;  /* 0x0000bb0000777a20 */ /* 0x000fe40000410000 */
[----:B---3--:R-:W-:Y:S02]  /*5510*/  FFMA.FTZ R0, -R12, R12, 1 ;  /* 0x3f8000000c007423 */ /* 0x008fe4000001010c */
[----:B------:R-:W-:Y:S02]  /*5520*/  FFMA.FTZ R5, -R18, R18, 1 ;  /* 0x3f80000012057423 */ /* 0x000fe40000010112 */
[----:B------:R-:W-:Y:S01]  /*5530*/  FFMA.FTZ R2, -R116, R116, 1 ;  /* 0x3f80000074027423 */ /* 0x000fe20000010174 */
[----:B------:R-:W3:Y:S01]  /*5540*/  MUFU.TANH R25, R25 ;  /* 0x0000001900197308 */ /* 0x000ee20000002400 */
[----:B------:R-:W-:Y:S02]  /*5550*/  FMUL.FTZ R206, R5, c[0x0][0x2ec] ;  /* 0x0000bb0005ce7a20 */ /* 0x000fe40000410000 */
[----:B------:R-:W-:Y:S02]  /*5560*/  FMUL.FTZ R189, R2, c[0x0][0x2ec] ;  /* 0x0000bb0002bd7a20 */ /* 0x000fe40000410000 */
[----:B-1----:R-:W-:Y:S02]  /*5570*/  FFMA.FTZ R4, -R13, R13, 1 ;  /* 0x3f8000000d047423 */ /* 0x002fe4000001010d */
[----:B------:R-:W-:Y:S02]  /*5580*/  FFMA.FTZ R5, -R109, R109, 1 ;  /* 0x3f8000006d057423 */ /* 0x000fe4000001016d */
[----:B------:R-:W-:Y:S01]  /*5590*/  FMUL.FTZ R186, R4, c[0x0][0x2ec] ;  /* 0x0000bb0004ba7a20 */ /* 0x000fe20000410000 */
[----:B------:R1:W4:Y:S01]  /*55a0*/  MUFU.TANH R104, R30 ;  /* 0x0000001e00687308 */ /* 0x0003220000002400 */
[----:B------:R-:W-:Y:S02]  /*55b0*/  FFMA.FTZ R4, -R26, R26, 1 ;  /* 0x3f8000001a047423 */ /* 0x000fe4000001011a */
[----:B------:R-:W-:Y:S02]  /*55c0*/  FFMA.FTZ R13, R175, -UR4, R13 ;  /* 0x80000004af0d7c23 */ /* 0x000fe4000801000d */
[----:B--2---:R-:W-:Y:S02]  /*55d0*/  FFMA.FTZ R28, R178, -UR4, R185 ;  /* 0x80000004b21c7c23 */ /* 0x004fe400080100b9 */
[----:B------:R-:W-:Y:S02]  /*55e0*/  FMUL.FTZ R185, R0, c[0x0][0x2ec] ;  /* 0x0000bb0000b97a20 */ /* 0x000fe40000410000 */
[----:B------:R-:W-:Y:S01]  /*55f0*/  FFMA.FTZ R0, -R100, R100, 1 ;  /* 0x3f80000064007423 */ /* 0x000fe20000010164 */
[----:B------:R-:W2:Y:S01]  /*5600*/  MUFU.TANH R102, R31 ;  /* 0x0000001f00667308 */ /* 0x000ea20000002400 */
[----:B------:R-:W-:Y:S02]  /*5610*/  FMUL.FTZ R188, R4, c[0x0][0x2ec] ;  /* 0x0000bb0004bc7a20 */ /* 0x000fe40000410000 */
[----:B------:R-:W-:Y:S02]  /*5620*/  FMUL.FTZ R199, R0, c[0x0][0x2ec] ;  /* 0x0000bb0000c77a20 */ /* 0x000fe40000410000 */
[----:B---3--:R-:W-:Y:S02]  /*5630*/  FFMA.FTZ R0, -R25, R25, 1 ;  /* 0x3f80000019007423 */ /* 0x008fe40000010119 */
[----:B------:R-:W-:Y:S02]  /*5640*/  FFMA.FTZ R25, R101, -UR4, R25 ;  /* 0x8000000465197c23 */ /* 0x000fe40008010019 */
[----:B------:R-:W-:Y:S01]  /*5650*/  FMUL.FTZ R187, R0, c[0x0][0x2ec] ;  /* 0x0000bb0000bb7a20 */ /* 0x000fe20000410000 */
[----:B------:R-:W3:Y:S01]  /*5660*/  MUFU.TANH R33, R34 ;  /* 0x0000002200217308 */ /* 0x000ee20000002400 */
[----:B------:R-:W-:Y:S02]  /*5670*/  FFMA.FTZ R12, R173, -UR4, R12 ;  /* 0x80000004ad0c7c23 */ /* 0x000fe4000801000c */
[----:B------:R-:W-:Y:S02]  /*5680*/  FFMA.FTZ R100, R174, -UR4, R100 ;  /* 0x80000004ae647c23 */ /* 0x000fe40008010064 */
[----:B-1----:R-:W-:Y:S02]  /*5690*/  FFMA.FTZ R30, -R110, R110, 1 ;  /* 0x3f8000006e1e7423 */ /* 0x002fe4000001016e */
[C---:B----4-:R-:W-:Y:S02]  /*56a0*/  FFMA.FTZ R16, R105.reuse, -UR4, R104 ;  /* 0x8000000469107c23 */ /* 0x050fe40008010068 */
[----:B------:R-:W-:Y:S01]  /*56b0*/  FFMA.FTZ R104, -R104, R104, 1 ;  /* 0x3f80000068687423 */ /* 0x000fe20000010168 */
[----:B------:R1:W4:Y:S01]  /*56c0*/  MUFU.TANH R108, R24 ;  /* 0x00000018006c7308 */ /* 0x0003220000002400 */
[----:B------:R-:W-:Y:S02]  /*56d0*/  FFMA.FTZ R26, R105, -UR4, R26 ;  /* 0x80000004691a7c23 */ /* 0x000fe4000801001a */
[----:B------:R-:W-:Y:S02]  /*56e0*/  FMUL.FTZ R205, R30, c[0x0][0x2ec] ;  /* 0x0000bb001ecd7a20 */ /* 0x000fe40000410000 */
[----:B--2---:R-:W-:Y:S02]  /*56f0*/  FFMA.FTZ R101, R101, -UR4, R102 ;  /* 0x8000000465657c23 */ /* 0x004fe40008010066 */
[----:B------:R-:W-:Y:S02]  /*5700*/  FFMA.FTZ R102, -R102, R102, 1 ;  /* 0x3f80000066667423 */ /* 0x000fe40000010166 */
[----:B------:R-:W-:Y:S01]  /*5710*/  FFMA.FTZ R31, R173, -UR4, R18 ;  /* 0x80000004ad1f7c23 */ /* 0x000fe20008010012 */
[----:B------:R-:W2:Y:S01]  /*5720*/  MUFU.TANH R107, R112 ;  /* 0x00000070006b7308 */ /* 0x000ea20000002400 */
[----:B------:R-:W-:Y:S02]  /*5730*/  FFMA.FTZ R18, R178, -UR4, R110 ;  /* 0x80000004b2127c23 */ /* 0x000fe4000801006e */
[----:B------:R-:W-:Y:S02]  /*5740*/  FMUL.FTZ R181, R104, c[0x0][0x2ec] ;  /* 0x0000bb0068b57a20 */ /* 0x000fe40000410000 */
[----:B---3--:R-:W-:Y:S02]  /*5750*/  FFMA.FTZ R4, -R33, R33, 1 ;  /* 0x3f80000021047423 */ /* 0x008fe40000010121 */
[----:B------:R-:W-:Y:S02]  /*5760*/  FFMA.FTZ R34, R111, -UR4, R109 ;  /* 0x800000046f227c23 */ /* 0x000fe4000801006d */
[----:B------:R-:W-:Y:S02]  /*5770*/  FFMA.FTZ R30, R174, -UR4, R33 ;  /* 0x80000004ae1e7c23 */ /* 0x000fe40008010021 */
[----:B------:R-:W-:Y:S02]  /*5780*/  FMUL.FTZ R116, R103, c[0x0][0x2ec] ;  /* 0x0000bb0067747a20 */ /* 0x000fe40000410000 */
[----:B------:R-:W-:Y:S02]  /*5790*/  FMUL.FTZ R174, R102, c[0x0][0x2ec] ;  /* 0x0000bb0066ae7a20 */ /* 0x000fe40000410000 */
[----:B-1----:R-:W-:Y:S02]  /*57a0*/  FFMA.FTZ R24, R182, -UR4, R106 ;  /* 0x80000004b6187c23 */ /* 0x002fe4000801006a */
[----:B------:R-:W-:Y:S02]  /*57b0*/  FFMA.FTZ R106, -R106, R106, 1 ;  /* 0x3f8000006a6a7423 */ /* 0x000fe4000001016a */
[----:B----4-:R-:W-:Y:S02]  /*57c0*/  FFMA.FTZ R2, -R108, R108, 1 ;  /* 0x3f8000006c027423 */ /* 0x010fe4000001016c */
[----:B------:R-:W-:Y:S02]  /*57d0*/  FFMA.FTZ R33, R184, -UR4, R108 ;  /* 0x80000004b8217c23 */ /* 0x000fe4000801006c */
[----:B------:R-:W-:Y:S02]  /*57e0*/  FMUL.FTZ R176, R106, c[0x0][0x2ec] ;  /* 0x0000bb006ab07a20 */ /* 0x000fe40000410000 */
[----:B--2---:R-:W-:Y:S02]  /*57f0*/  FFMA.FTZ R0, -R107, R107, 1 ;  /* 0x3f8000006b007423 */ /* 0x004fe4000001016b */
[----:B------:R-:W-:Y:S02]  /*5800*/  FFMA.FTZ R29, R156, -UR4, R107 ;  /* 0x800000049c1d7c23 */ /* 0x000fe4000801006b */
[----:B------:R-:W-:Y:S02]  /*5810*/  FMUL.FTZ R178, R5, c[0x0][0x2ec] ;  /* 0x0000bb0005b27a20 */ /* 0x000fe40000410000 */
[----:B------:R-:W-:Y:S02]  /*5820*/  FMUL.FTZ R182, R4, c[0x0][0x2ec] ;  /* 0x0000bb0004b67a20 */ /* 0x000fe40000410000 */
[----:B------:R-:W-:Y:S02]  /*5830*/  FMUL.FTZ R173, R2, c[0x0][0x2ec] ;  /* 0x0000bb0002ad7a20 */ /* 0x000fe40000410000 */
[----:B------:R-:W-:Y:S01]  /*5840*/  FMUL.FTZ R175, R0, c[0x0][0x2ec] ;  /* 0x0000bb0000af7a20 */ /* 0x000fe20000410000 */
[----:B------:R-:W-:-:S05]  /*5850*/  @!P0 BRA `(.L_x_1566) ;  /* 0x0000009000008947 */ /* 0x000fca0003800000 */
[----:B------:R-:W-:Y:S01]  /*5860*/  UIADD3 UR12, UR11, UR34, -UR5 ;  /* 0x000000220b0c7290 */ /* 0x000fe2000fffe805 */
[----:B------:R-:W-:Y:S01]  /*5870*/  IMAD.U32 R0, RZ, RZ, UR36 ;  /* 0x00000024ff007e24 */ /* 0x000fe2000f8e00ff */
[----:B------:R-:W-:Y:S04]  /*5880*/  UIADD3 UR10, UR6, 0x40, URZ ;  /* 0x00000040060a7890 */ /* 0x000fe8000fffe03f */
[----:B------:R-:W-:Y:S01]  /*5890*/  UISETP.GE.AND UP0, UPT, UR10, UR12, UPT ;  /* 0x0000000c0a00728c */ /* 0x000fe2000bf06270 */
[----:B------:R-:W-:Y:S02]  /*58a0*/  ISETP.LT.AND P0, PT, R0, UR5, PT ;  /* 0x0000000500007c0c */ /* 0x000fe4000bf01270 */
[----:B------:R-:W-:Y:S03]  /*58b0*/  UMOV UR10, UR11 ;  /* 0x0000000b000a7c82 */ /* 0x000fe60008000000 */
[----:B------:R-:W-:Y:S11]  /*58c0*/  PLOP3.LUT P2, PT, PT, PT, UP0, 0x80, 0x0 ;  /* 0x000000000000781c */ /* 0x000ff60003f4f008 */
[----:B------:R-:W-:Y:S02]  /*58d0*/  @!UPT UIADD3 URZ, URZ, URZ, URZ ;  /* 0x0000003f3f3ff290 */ /* 0x000fe4000fffe03f */
[----:B------:R-:W-:-:S05]  /*58e0*/  @!P2 BRA P0, `(.L_x_1567) ;  /* 0x000007f00000a947 */ /* 0x000fca0000000000 */
.L_x_1566:
        /* <DEDUP_REMOVED lines=16> */
[----:B------:R-:W-:Y:S03]  /*59f0*/  IADD3 R103, R172, 0x11, RZ ;  /* 0x00000011ac677810 */ /* 0x000fe60007ffe0ff */
[----:B------:R-:W-:Y:S02]  /*5a00*/  IADD3 R108, R0, UR6, RZ ;  /* 0x00000006006c7c10 */ /* 0x000fe4000fffe0ff */
[----:B------:R-:W-:Y:S02]  /*5a10*/  IMNMX R0, RZ, R102, !PT ;  /* 0x00000066ff007217 */ /* 0x000fe40007800200 */
[----:B------:R-:W-:Y:S02]  /*5a20*/  IADD3 R111, R2, UR6, RZ ;  /* 0x00000006026f7c10 */ /* 0x000fe4000fffe0ff */
[----:B------:R-:W-:Y:S02]  /*5a30*/  IMNMX R2, R108, UR5, PT ;  /* 0x000000056c027c17 */ /* 0x000fe4000b800200 */
[CC--:B------:R-:W-:Y:S02]  /*5a40*/  ISETP.GE.AND P0, PT, R172.reuse, R0.reuse, PT ;  /* 0x00000000ac00720c */ /* 0x0c0fe40003f06270 */
[-C--:B------:R-:W-:Y:S02]  /*5a50*/  ISETP.GE.AND P6, PT, R107, R0.reuse, PT ;  /* 0x000000006b00720c */ /* 0x080fe40003fc6270 */
[----:B------:R-:W-:Y:S02]  /*5a60*/  IADD3 R109, R5, UR6, RZ ;  /* 0x00000006056d7c10 */ /* 0x000fe4000fffe0ff */
        /* <DEDUP_REMOVED lines=34> */
[----:B------:R-:W-:Y:S02]  /*5c90*/  IADD3 R4, R4, UR6, RZ ;  /* 0x0000000604047c10 */ /* 0x000fe4000fffe0ff */
        /* <DEDUP_REMOVED lines=68> */
.L_x_1567:
[C---:B------:R-:W-:Y:S01]  /*60e0*/  FMUL.FTZ R5, R238.reuse, 1.4426950216293334961 ;  /* 0x3fb8aa3bee057820 */ /* 0x040fe20000410000 */
[----:B------:R-:W-:Y:S01]  /*60f0*/  FSETP.NEU.FTZ.AND P0, PT, R238, -INF , PT ;  /* 0xff800000ee00780b */ /* 0x000fe20003f1d000 */
[----:B------:R-:W-:Y:S01]  /*6100*/  FMUL.FTZ R4, R237, 1.4426950216293334961 ;  /* 0x3fb8aa3bed047820 */ /* 0x000fe20000410000 */
[----:B------:R-:W-:Y:S01]  /*6110*/  MOV R156, 0x40 ;  /* 0x00000040009c7802 */ /* 0x000fe20000000f00 */
[----:B------:R-:W-:Y:S01]  /*6120*/  FMUL.FTZ R2, R236, 1.4426950216293334961 ;  /* 0x3fb8aa3bec027820 */ /* 0x000fe20000410000 */
[----:B------:R-:W-:Y:S01]  /*6130*/  FSEL R5, R5, RZ, P0 ;  /* 0x000000ff05057208 */ /* 0x000fe20000000000 */
[----:B------:R-:W-:Y:S01]  /*6140*/  FMUL.FTZ R0, R233, 1.4426950216293334961 ;  /* 0x3fb8aa3be9007820 */ /* 0x000fe20000410000 */
[----:B------:R-:W-:Y:S01]  /*6150*/  FSETP.NEU.FTZ.AND P0, PT, R237, -INF , PT ;  /* 0xff800000ed00780b */ /* 0x000fe20003f1d000 */
[----:B------:R-:W-:Y:S01]  /*6160*/  UISETP.GT.AND UP0, UPT, UR7, UR18, UPT ;  /* 0x000000120700728c */ /* 0x000fe2000bf04270 */
[----:B------:R-:W-:Y:S01]  /*6170*/  SEL R156, R156, 0xffffffc0, !P1 ;  /* 0xffffffc09c9c7807 */ /* 0x000fe20004800000 */
[--C-:B------:R-:W-:Y:S01]  /*6180*/  FFMA.FTZ R7, R7, c[0x0][0x23c], -R5.reuse ;  /* 0x00008f0007077a23 */ /* 0x100fe20000010805 */
[----:B------:R-:W-:Y:S01]  /*6190*/  FSEL R4, R4, RZ, P0 ;  /* 0x000000ff04047208 */ /* 0x000fe20000000000 */
[--C-:B------:R-:W-:Y:S01]  /*61a0*/  FFMA.FTZ R6, R6, c[0x0][0x23c], -R5.reuse ;  /* 0x00008f0006067a23 */ /* 0x100fe20000010805 */
[----:B------:R-:W-:Y:S01]  /*61b0*/  FSETP.NEU.FTZ.AND P0, PT, R236, -INF , PT ;  /* 0xff800000ec00780b */ /* 0x000fe20003f1d000 */
[----:B------:R-:W-:Y:S01]  /*61c0*/  MUFU.EX2 R108, R7 ;  /* 0x00000007006c7308 */ /* 0x000fe20000000800 */
[--C-:B------:R-:W-:Y:S01]  /*61d0*/  FFMA.FTZ R100, R100, c[0x0][0x23c], -R5.reuse ;  /* 0x00008f0064647a23 */ /* 0x100fe20000010805 */
[----:B------:R-:W-:Y:S01]  /*61e0*/  PLOP3.LUT P2, PT, PT, PT, UP0, 0x80, 0x0 ;  /* 0x000000000000781c */ /* 0x000fe20003f4f008 */
[--C-:B------:R-:W-:Y:S01]  /*61f0*/  FFMA.FTZ R32, R32, c[0x0][0x23c], -R4.reuse ;  /* 0x00008f0020207a23 */ /* 0x100fe20000010804 */
[----:B------:R-:W-:Y:S01]  /*6200*/  FSEL R2, R2, RZ, P0 ;  /* 0x000000ff02027208 */ /* 0x000fe20000000000 */
[--C-:B------:R-:W-:Y:S01]  /*6210*/  FFMA.FTZ R31, R31, c[0x0][0x23c], -R4.reuse ;  /* 0x00008f001f1f7a23 */ /* 0x100fe20000010804 */
[----:B------:R-:W-:Y:S01]  /*6220*/  FSETP.NEU.FTZ.AND P0, PT, R233, -INF , PT ;  /* 0xff800000e900780b */ /* 0x000fe20003f1d000 */
[----:B------:R-:W-:Y:S02]  /*6230*/  FFMA.FTZ R30, R30, c[0x0][0x23c], -R4 ;  /* 0x00008f001e1e7a23 */ /* 0x000fe40000010804 */
[----:B------:R-:W-:Y:S01]  /*6240*/  FFMA.FTZ R28, R28, c[0x0][0x23c], -R2 ;  /* 0x00008f001c1c7a23 */ /* 0x000fe20000010802 */
[----:B------:R-:W1:Y:S01]  /*6250*/  MUFU.EX2 R209, R6 ;  /* 0x0000000600d17308 */ /* 0x000e620000000800 */
[--C-:B------:R-:W-:Y:S01]  /*6260*/  FFMA.FTZ R11, R11, c[0x0][0x23c], -R4.reuse ;  /* 0x00008f000b0b7a23 */ /* 0x100fe20000010804 */
[----:B------:R-:W-:Y:S01]  /*6270*/  FSEL R0, R0, RZ, P0 ;  /* 0x000000ff00007208 */ /* 0x000fe20000000000 */
        /* <DEDUP_REMOVED lines=10> */
[----:B------:R-:W2:Y:S01]  /*6320*/  MUFU.EX2 R113, R10 ;  /* 0x0000000a00717308 */ /* 0x000ea20000000800 */
[--C-:B------:R-:W-:Y:S02]  /*6330*/  FFMA.FTZ R24, R24, c[0x0][0x23c], -R2.reuse ;  /* 0x00008f0018187a23 */ /* 0x100fe40000010802 */
[----:B------:R-:W-:Y:S02]  /*6340*/  FFMA.FTZ R2, R23, c[0x0][0x23c], -R2 ;  /* 0x00008f0017027a23 */ /* 0x000fe40000010802 */
[--C-:B------:R-:W-:Y:S02]  /*6350*/  FFMA.FTZ R35, R35, c[0x0][0x23c], -R5.reuse ;  /* 0x00008f0023237a23 */ /* 0x100fe40000010805 */
        /* <DEDUP_REMOVED lines=8> */
[----:B------:R2:W-:Y:S01]  /*63e0*/  MUFU.EX2 R222, R2 ;  /* 0x0000000200de7308 */ /* 0x0005e20000000800 */
[--C-:B------:R-:W-:Y:S02]  /*63f0*/  FFMA.FTZ R19, R19, c[0x0][0x23c], -R0.reuse ;  /* 0x00008f0013137a23 */ /* 0x100fe40000010800 */
[--C-:B------:R-:W-:Y:S02]  /*6400*/  FFMA.FTZ R18, R18, c[0x0][0x23c], -R0.reuse ;  /* 0x00008f0012127a23 */ /* 0x100fe40000010800 */
[--C-:B------:R-:W-:Y:S02]  /*6410*/  FFMA.FTZ R17, R17, c[0x0][0x23c], -R0.reuse ;  /* 0x00008f0011117a23 */ /* 0x100fe40000010800 */
[--C-:B------:R-:W-:Y:S02]  /*6420*/  FFMA.FTZ R16, R16, c[0x0][0x23c], -R0.reuse ;  /* 0x00008f0010107a23 */ /* 0x100fe40000010800 */
[----:B------:R-:W-:Y:S01]  /*6430*/  FFMA.FTZ R0, R101, c[0x0][0x23c], -R0 ;  /* 0x00008f0065007a23 */ /* 0x000fe20000010800 */
[----:B------:R-:W-:Y:S10]  /*6440*/  MUFU.EX2 R225, R13 ;  /* 0x0000000d00e17308 */ /* 0x000ff40000000800 */
[----:B------:R-:W-:Y:S10]  /*6450*/  MUFU.EX2 R224, R12 ;  /* 0x0000000c00e07308 */ /* 0x000ff40000000800 */
[----:B------:R-:W-:Y:S10]  /*6460*/  MUFU.EX2 R227, R9 ;  /* 0x0000000900e37308 */ /* 0x000ff40000000800 */
[----:B------:R-:W-:Y:S10]  /*6470*/  MUFU.EX2 R226, R8 ;  /* 0x0000000800e27308 */ /* 0x000ff40000000800 */
[----:B------:R-:W-:Y:S10]  /*6480*/  MUFU.EX2 R112, R15 ;  /* 0x0000000f00707308 */ /* 0x000ff40000000800 */
[----:B------:R-:W3:Y:S10]  /*6490*/  MUFU.EX2 R111, R14 ;  /* 0x0000000e006f7308 */ /* 0x000ef40000000800 */
[----:B------:R-:W-:Y:S10]  /*64a0*/  MUFU.EX2 R110, R22 ;  /* 0x00000016006e7308 */ /* 0x000ff40000000800 */
[----:B------:R-:W4:Y:S10]  /*64b0*/  MUFU.EX2 R109, R21 ;  /* 0x00000015006d7308 */ /* 0x000f340000000800 */
[----:B------:R4:W-:Y:S10]  /*64c0*/  MUFU.EX2 R230, R5 ;  /* 0x0000000500e67308 */ /* 0x0009f40000000800 */
        /* <DEDUP_REMOVED lines=92> */
[C---:B------:R-:W-:Y:S01]  /*6a90*/  FADD.FTZ R8, -R169.reuse, R8 ;  /* 0x00000008a9087221 */ /* 0x040fe20000010100 */
[-C--:B------:R-:W-:Y:S03]  /*6aa0*/  HMMA.16816.F32 R20, R100, R152.reuse, R20 ;  /* 0x000000986414723c */ /* 0x080fe60000001814 */
[----:B------:R-:W-:Y:S02]  /*6ab0*/  FADD.FTZ R9, -R169, R9 ;  /* 0x00000009a9097221 */ /* 0x000fe40000010100 */
[C---:B------:R-:W-:Y:S02]  /*6ac0*/  FADD.FTZ R10, -R168.reuse, R10 ;  /* 0x0000000aa80a7221 */ /* 0x040fe40000010100 */
[C---:B------:R-:W-:Y:S01]  /*6ad0*/  FADD.FTZ R11, -R168.reuse, R11 ;  /* 0x0000000ba80b7221 */ /* 0x040fe20000010100 */
[C---:B------:R-:W-:Y:S04]  /*6ae0*/  HMMA.16816.F32 R24, R104.reuse, R152, R24 ;  /* 0x000000986818723c */ /* 0x040fe80000001818 */
[----:B------:R-:W-:Y:S02]  /*6af0*/  FADD.FTZ R14, -R168, R14 ;  /* 0x0000000ea80e7221 */ /* 0x000fe40000010100 */
[----:B------:R-:W-:Y:S02]  /*6b00*/  FADD.FTZ R5, -R171, R5 ;  /* 0x00000005ab057221 */ /* 0x000fe40000010100 */
[----:B------:R-:W-:Y:S01]  /*6b10*/  FMUL.FTZ R6, R184, R6 ;  /* 0x00000006b8067220 */ /* 0x000fe20000410000 */
[-C--:B------:R-:W-:Y:S03]  /*6b20*/  HMMA.16816.F32 R28, R104, R154.reuse, R28 ;  /* 0x0000009a681c723c */ /* 0x080fe6000000181c */
[----:B------:R-:W-:Y:S02]  /*6b30*/  FMUL.FTZ R7, R113, R7 ;  /* 0x0000000771077220 */ /* 0x000fe40000410000 */
[----:B------:R-:W-:Y:S02]  /*6b40*/  FMUL.FTZ R8, R112, R8 ;  /* 0x0000000870087220 */ /* 0x000fe40000410000 */
[----:B------:R-:W-:Y:S01]  /*6b50*/  FMUL.FTZ R9, R111, R9 ;  /* 0x000000096f097220 */ /* 0x000fe20000410000 */
[----:B------:R-:W-:Y:S04]  /*6b60*/  HMMA.16816.F32 R32, R100, R154, R32 ;  /* 0x0000009a6420723c */ /* 0x000fe80000001820 */
[----:B------:R-:W-:Y:S02]  /*6b70*/  FMUL.FTZ R10, R110, R10 ;  /* 0x0000000a6e0a7220 */ /* 0x000fe40000410000 */
[----:B------:R-:W-:Y:S02]  /*6b80*/  FMUL.FTZ R11, R109, R11 ;  /* 0x0000000b6d0b7220 */ /* 0x000fe40000410000 */
[C---:B------:R-:W-:Y:S04]  /*6b90*/  FADD.FTZ R12, -R169.reuse, R12 ;  /* 0x0000000ca90c7221 */ /* 0x040fe80000010100 */
[----:B------:R-:W-:Y:S02]  /*6ba0*/  FADD.FTZ R13, -R169, R13 ;  /* 0x0000000da90d7221 */ /* 0x000fe40000010100 */
[----:B------:R-:W-:Y:S02]  /*6bb0*/  FADD.FTZ R15, -R168, R15 ;  /* 0x0000000fa80f7221 */ /* 0x000fe40000010100 */
[----:B------:R-:W-:Y:S02]  /*6bc0*/  FMUL.FTZ R0, R208, R14 ;  /* 0x0000000ed0007220 */ /* 0x000fe40000410000 */
        /* <DEDUP_REMOVED lines=111> */
.L_x_1568:
        /* <DEDUP_REMOVED lines=109> */
.L_x_1569:
        /* <DEDUP_REMOVED lines=318> */
.L_x_1571:
        /* <DEDUP_REMOVED lines=17> */
.L_x_1572:
        /* <DEDUP_REMOVED lines=42> */
.L_x_1574:
[----:B------:R-:W-:Y:S05]  /*9120*/  BSYNC B0 ;  /* 0x0000000000007941 */ /* 0x000fea0003800000 */
.L_x_1573:
        /* <DEDUP_REMOVED lines=15> */
.L_x_1576:
[----:B------:R-:W-:Y:S05]  /*9220*/  BSYNC B0 ;  /* 0x0000000000007941 */ /* 0x000fea0003800000 */
.L_x_1575:
        /* <DEDUP_REMOVED lines=15> */
.L_x_1578:
[----:B------:R-:W-:Y:S05]  /*9320*/  BSYNC B0 ;  /* 0x0000000000007941 */ /* 0x000fea0003800000 */
.L_x_1577:
        /* <DEDUP_REMOVED lines=14> */
.L_x_1580:
[----:B------:R-:W-:Y:S05]  /*9410*/  BSYNC B0 ;  /* 0x0000000000007941 */ /* 0x000fea0003800000 */
.L_x_1579:
        /* <DEDUP_REMOVED lines=26> */
.L_x_1582:
[----:B------:R-:W-:Y:S05]  /*95c0*/  BSYNC B0 ;  /* 0x0000000000007941 */ /* 0x000fea0003800000 */
.L_x_1581:
        /* <DEDUP_REMOVED lines=13> */
.L_x_1584:
[----:B------:R-:W-:Y:S05]  /*96a0*/  BSYNC B0 ;  /* 0x0000000000007941 */ /* 0x000fea0003800000 */
.L_x_1583:
        /* <DEDUP_REMOVED lines=13> */
.L_x_1586:
[----:B------:R-:W-:Y:S05]  /*9780*/  BSYNC B0 ;  /* 0x0000000000007941 */ /* 0x000fea0003800000 */
.L_x_1585:
        /* <DEDUP_REMOVED lines=11> */
.L_x_1541:
[----:B------:R-:W-:Y:S05]  /*9840*/  BSYNC B1 ;  /* 0x0000000000017941 */ /* 0x000fea0003800000 */
.L_x_1519:
        /* <DEDUP_REMOVED lines=11> */
.L_x_1587:
[----:B------:R-:W-:Y:S05]  /*9900*/  EXIT ;  /* 0x000000000000794d */ /* 0x000fea0003800000 */
.L_x_1589:
        /* <DEDUP_REMOVED lines=15> */
.L_x_2479:


//--------------------- .text._ZN5flash25flash_bwd_dot_do_o_kernelILb0E23Flash_bwd_kernel_traitsILi64ELi64ELi128ELi8ELi2ELi4ELi4ELb1ELb0EN7cutlass6half_tE19Flash_kernel_traitsILi64ELi64ELi128ELi8ES3_EEEEvNS_16Flash_bwd_paramsE --------------------------
	.section	.text._ZN5flash25flash_bwd_dot_do_o_kernelILb0E23Flash_bwd_kernel_traitsILi64ELi64ELi128ELi8ELi2ELi4ELi4ELb1ELb0EN7cutlass6half_tE19Flash_kernel_traitsILi64ELi64ELi128ELi8ES3_EEEEvNS_16Flash_bwd_paramsE,"ax",@progbits
	.sectioninfo	@"SHI_REGISTERS=32"
	.align	128
        .global         _ZN5flash25flash_bwd_dot_do_o_kernelILb0E23Flash_bwd_kernel_traitsILi64ELi64ELi128ELi8ELi2ELi4ELi4ELb1ELb0EN7cutlass6half_tE19Flash_kernel_traitsILi64ELi64ELi128ELi8ES3_EEEEvNS_16Flash_bwd_paramsE
        .type           _ZN5flash25flash_bwd_dot_do_o_kernelILb0E23Flash_bwd_kernel_traitsILi64ELi64ELi128ELi8ELi2ELi4ELi4ELb1ELb0EN7cutlass6half_tE19Flash_kernel_traitsILi64ELi64ELi128ELi8ES3_EEEEvNS_16Flash_bwd_paramsE,@function
        .size           _ZN5flash25flash_bwd_dot_do_o_kernelILb0E23Flash_bwd_kernel_traitsILi64ELi64ELi128ELi8ELi2ELi4ELi4ELb1ELb0EN7cutlass6half_tE19Flash_kernel_traitsILi64ELi64ELi128ELi8ES3_EEEEvNS_16Flash_bwd_paramsE,(.L_x_2480 - _ZN5flash25flash_bwd_dot_do_o_kernelILb0E23Flash_bwd_kernel_traitsILi64ELi64ELi128ELi8ELi2ELi4ELi4ELb1ELb0EN7cutlass6half_tE19Flash_kernel_traitsILi64ELi64ELi128ELi8ES3_EEEEvNS_16Flash_bwd_paramsE)
        .other          _ZN5flash25flash_bwd_dot_do_o_kernelILb0E23Flash_bwd_kernel_traitsILi64ELi64ELi128ELi8ELi2ELi4ELi4ELb1ELb0EN7cutlass6half_tE19Flash_kernel_traitsILi64ELi64ELi128ELi8ES3_EEEEvNS_16Flash_bwd_paramsE,@"STO_CUDA_ENTRY STV_DEFAULT"
_ZN5flash25flash_bwd_dot_do_o_kernelILb0E23Flash_bwd_kernel_traitsILi64ELi64ELi128ELi8ELi2ELi4ELi4ELb1ELb0EN7cutlass6half_tE19Flash_kernel_traitsILi64ELi64ELi128ELi8ES3_EEEEvNS_16Flash_bwd_paramsE:
.text._ZN5flash25flash_bwd_dot_do_o_kernelILb0E23Flash_bwd_kernel_traitsILi64ELi64ELi128ELi8ELi2ELi4ELi4ELb1ELb0EN7cutlass6half_tE19Flash_kernel_traitsILi64ELi64ELi128ELi8ES3_EEEEvNS_16Flash_bwd_paramsE:
[----:B------:R-:W-:Y:S02]  /*0000*/  MOV R1, c[0x0][0x28] ;  /* 0x00000a0000017a02 */ /* 0x000fe40000000f00 */
[----:B------:R-:W0:Y:S01]  /*0010*/  S2R R0, SR_CTAID.Y ;  /* 0x0000000000007919 */ /* 0x000e220000002600 */
[----:B------:R-:W-:Y:S01]  /*0020*/  ISETP.NE.U32.AND P0, PT, RZ, c[0x0][0x240], PT ;  /* 0x00009000ff007a0c */ /* 0x000fe20003f05070 */
[----:B------:R-:W-:Y:S01]  /*0030*/  HFMA2.MMA R3, -RZ, RZ, 0, 2.384185791015625e-07 ;  /* 0x00000004ff037435 */ /* 0x000fe200000001ff */
[----:B------:R-:W-:Y:S01]  /*0040*/  MOV R7, 0xffffffff ;  /* 0xffffffff00077802 */ /* 0x000fe20000000f00 */
[----:B------:R-:W-:Y:S01]  /*0050*/  ULDC.64 UR4, c[0x0][0x118] ;  /* 0x0000460000047ab9 */ /* 0x000fe20000000a00 */
[----:B------:R-:W-:-:S07]  /*0060*/  ISETP.NE.AND.EX P0, PT, RZ, c[0x0][0x244], PT, P0 ;  /* 0x00009100ff007a0c */ /* 0x000fce0003f05300 */
[----:B0-----:R-:W-:-:S06]  /*0070*/  IMAD.WIDE R2, R0, R3, c[0x0][0x240] ;  /* 0x0000900000027625 */ /* 0x001fcc00078e0203 */
[----:B------:R-:W2:Y:S04]  /*0080*/  @P0 LDG.E R7, [R2.64] ;  /* 0x0000000402070981 */ /* 0x000ea8000c1e1900 */
[----:B------:R-:W2:Y:S04]  /*0090*/  @P0 LDG.E R8, [R2.64+0x4] ;  /* 0x0000040402080981 */ /* 0x000ea8000c1e1900 */
[----:B------:R-:W0:Y:S02]  /*00a0*/  S2R R23, SR_CTAID.X ;  /* 0x0000000000177919 */ /* 0x000e240000002500 */
[----:B0-----:R-:W-:-:S02]  /*00b0*/  SHF.L.U32 R23, R23, 0x6, RZ ;  /* 0x0000000617177819 */ /* 0x001fc400000006ff */
[----:B--2---:R-:W-:Y:S02]  /*00c0*/  @P0 IADD3 R8, R8, -R7, RZ ;  /* 0x8000000708080210 */ /* 0x004fe40007ffe0ff */
[----:B------:R-:W-:-:S04]  /*00d0*/  @!P0 MOV R8, c[0x0][0x214] ;  /* 0x0000850000088a02 */ /* 0x000fc80000000f00 */
[----:B------:R-:W-:-:S13]  /*00e0*/  ISETP.GT.AND P0, PT, R8, R23, PT ;  /* 0x000000170800720c */ /* 0x000fda0003f04270 */
[----:B------:R-:W-:Y:S05]  /*00f0*/  @!P0 EXIT ;  /* 0x000000000000894d */ /* 0x000fea0003800000 */
[C---:B------:R-:W-:Y:S01]  /*0100*/  ISETP.NE.AND P1, PT, R7.reuse, -0x1, PT ;  /* 0xffffffff0700780c */ /* 0x040fe20003f25270 */
[----:B------:R-:W0:Y:S01]  /*0110*/  S2R R3, SR_CTAID.Z ;  /* 0x0000000000037919 */ /* 0x000e220000002700 */
[----:B------:R-:W-:Y:S02]  /*0120*/  ULDC.U8 UR6, c[0x0][0x328] ;  /* 0x0000ca0000067ab9 */ /* 0x000fe40000000000 */
[----:B------:R-:W-:Y:S01]  /*0130*/  ISETP.NE.AND P0, PT, RZ, UR6, PT ;  /* 0x00000006ff007c0c */ /* 0x000fe2000bf05270 */
[----:B------:R-:W1:Y:S08]  /*0140*/  S2R R22, SR_TID.X ;  /* 0x0000000000167919 */ /* 0x000e700000002100 */
[----:B------:R-:W-:Y:S01]  /*0150*/  @P1 IMAD.WIDE.U32 R12, R7, c[0x0][0x370], RZ ;  /* 0x0000dc00070c1a25 */ /* 0x000fe200078e00ff */
[----:B------:R-:W-:-:S03]  /*0160*/  @!P1 SHF.R.S32.HI R2, RZ, 0x1f, R0 ;  /* 0x0000001fff029819 */ /* 0x000fc60000011400 */
[C---:B------:R-:W-:Y:S01]  /*0170*/  @P1 IMAD R4, R7.reuse, c[0x0][0x374], R13 ;  /* 0x0000dd0007041a24 */ /* 0x040fe200078e020d */
[----:B------:R-:W-:Y:S01]  /*0180*/  @!P1 SHF.R.S32.HI R13, RZ, 0x1f, R0 ;  /* 0x0000001fff0d9819 */ /* 0x000fe20000011400 */
[----:B------:R-:W-:-:S04]  /*0190*/  @P1 IMAD.WIDE.U32 R10, R7, c[0x0][0x1e8], RZ ;  /* 0x00007a00070a1a25 */ /* 0x000fc800078e00ff */
[----:B------:R-:W-:Y:S01]  /*01a0*/  @!P1 IMAD R9, R2, c[0x0][0x368], RZ ;  /* 0x0000da0002099a24 */ /* 0x000fe200078e02ff */
[----:B------:R-:W-:Y:S01]  /*01b0*/  @P1 MOV R6, R10 ;  /* 0x0000000a00061202 */ /* 0x000fe20000000f00 */
[----:B------:R-:W-:Y:S02]  /*01c0*/  @!P1 IMAD R13, R13, c[0x0][0x1e0], RZ ;  /* 0x000078000d0d9a24 */ /* 0x000fe400078e02ff */
[----:B------:R-:W-:Y:S02]  /*01d0*/  @P1 IMAD R5, R7, c[0x0][0x1ec], R11 ;  /* 0x00007b0007051a24 */ /* 0x000fe400078e020b */
[----:B------:R-:W-:-:S04]  /*01e0*/  @!P1 IMAD.WIDE.U32 R10, R0, c[0x0][0x368], RZ ;  /* 0x0000da00000a9a25 */ /* 0x000fc800078e00ff */
[----:B------:R-:W-:Y:S01]  /*01f0*/  @!P1 IMAD R9, R0, c[0x0][0x36c], R9 ;  /* 0x0000db0000099a24 */ /* 0x000fe200078e0209 */
[----:B------:R-:W-:Y:S01]  /*0200*/  @!P1 MOV R12, R10 ;  /* 0x0000000a000c9202 */ /* 0x000fe20000000f00 */
[----:B------:R-:W-:-:S03]  /*0210*/  @!P1 IMAD.WIDE.U32 R14, R0, c[0x0][0x1e0], RZ ;  /* 0x00007800000e9a25 */ /* 0x000fc600078e00ff */
[----:B------:R-:W-:Y:S01]  /*0220*/  @!P1 IADD3 R4, R11, R9, RZ ;  /* 0x000000090b049210 */ /* 0x000fe20007ffe0ff */
[----:B------:R-:W-:Y:S01]  /*0230*/  @!P1 IMAD R13, R0, c[0x0][0x1e4], R13 ;  /* 0x00007900000d9a24 */ /* 0x000fe200078e020d */
[----:B------:R-:W-:-:S04]  /*0240*/  @!P1 MOV R6, R14 ;  /* 0x0000000e00069202 */ /* 0x000fc80000000f00 */
[----:B------:R-:W-:Y:S01]  /*0250*/  @!P1 IADD3 R5, R15, R13, RZ ;  /* 0x0000000d0f059210 */ /* 0x000fe20007ffe0ff */
[----:B------:R-:W-:Y:S05]  /*0260*/  @!P0 BRA `(.L_x_1590) ;  /* 0x0000007000008947 */ /* 0x000fea0003800000 */
[----:B01----:R-:W-:Y:S01]  /*0270*/  HFMA2.MMA R2, -RZ, RZ, 0, 7.62939453125e-06 ;  /* 0x00000080ff027435 */ /* 0x003fe200000001ff */
[----:B------:R-:W-:Y:S01]  /*0280*/  @!P1 IMAD R7, R0, c[0x0][0x224], RZ ;  /* 0x0000890000079a24 */ /* 0x000fe200078e02ff */
[----:B------:R-:W-:-:S04]  /*0290*/  MOV R9, c[0x0][0x210] ;  /* 0x0000840000097a02 */ /* 0x000fc80000000f00 */
[----:B------:R-:W-:-:S04]  /*02a0*/  LEA R7, R0, R7, 0x7 ;  /* 0x0000000700077211 */ /* 0x000fc800078e38ff */
[----:B------:R-:W-:-:S04]  /*02b0*/  IMAD R0, R2, R9, c[0x0][0x234] ;  /* 0x00008d0002007624 */ /* 0x000fc800078e0209 */
[----:B------:R-:W-:Y:S01]  /*02c0*/  IMAD R0, R0, R3, R7 ;  /* 0x0000000300007224 */ /* 0x000fe200078e0207 */
[----:B------:R-:W-:Y:S05]  /*02d0*/  BRA `(.L_x_1591) ;  /* 0x0000002000007947 */ /* 0x000fea0003800000 */
.L_x_1590:
[----:B01----:R-:W-:-:S04]  /*02e0*/  IMAD R0, R0, c[0x0][0x1c0], R3 ;  /* 0x0000700000007a24 */ /* 0x003fc800078e0203 */
[----:B------:R-:W-:Y:S02]  /*02f0*/  IMAD R0, R0, c[0x0][0x224], RZ ;  /* 0x0000890000007a24 */ /* 0x000fe400078e02ff */
.L_x_1591:
[----:B------:R-:W-:Y:S02]  /*0300*/  SHF.R.S32.HI R7, RZ, 0x1f, R22 ;  /* 0x0000001fff077819 */ /* 0x000fe40000011416 */
[----:B------:R-:W-:Y:S02]  /*0310*/  IADD3 R17, -R23, R8, RZ ;  /* 0x0000000817117210 */ /* 0x000fe40007ffe1ff */
[----:B------:R-:W-:Y:S02]  /*0320*/  LEA.HI R7, R7, R22, RZ, 0x3 ;  /* 0x0000001607077211 */ /* 0x000fe400078f18ff */
[----:B------:R-:W-:Y:S02]  /*0330*/  SHF.R.S32.HI R8, RZ, 0x1f, R3 ;  /* 0x0000001fff087819 */ /* 0x000fe40000011403 */
[----:B------:R-:W-:Y:S02]  /*0340*/  LOP3.LUT R9, R7, 0x1ffffff8, RZ, 0xc0, !PT ;  /* 0x1ffffff807097812 */ /* 0x000fe400078ec0ff */
[----:B------:R-:W-:-:S02]  /*0350*/  SHF.R.S32.HI R2, RZ, 0x3, R7 ;  /* 0x00000003ff027819 */ /* 0x000fc40000011407 */
[----:B------:R-:W-:Y:S02]  /*0360*/  IADD3 R9, -R9, R22, RZ ;  /* 0x0000001609097210 */ /* 0x000fe40007ffe1ff */
[----:B------:R-:W-:Y:S02]  /*0370*/  IADD3 R7, R2, 0x20, RZ ;  /* 0x0000002002077810 */ /* 0x000fe40007ffe0ff */
[----:B------:R-:W-:Y:S02]  /*0380*/  SHF.L.U32 R10, R9, 0x3, RZ ;  /* 0x00000003090a7819 */ /* 0x000fe400000006ff */
[----:B------:R-:W-:Y:S02]  /*0390*/  SHF.R.S32.HI R9, RZ, 0x1f, R23 ;  /* 0x0000001fff097819 */ /* 0x000fe40000011417 */
[----:B------:R-:W-:Y:S02]  /*03a0*/  SHF.R.S32.HI R11, RZ, 0x1f, R10 ;  /* 0x0000001fff0b7819 */ /* 0x000fe4000001140a */
[----:B------:R-:W-:Y:S01]  /*03b0*/  ISETP.GE.AND P0, PT, R10, c[0x0][0x220], PT ;  /* 0x000088000a007a0c */ /* 0x000fe20003f06270 */
[----:B------:R-:W-:-:S02]  /*03c0*/  IMAD R16, R9, c[0x0][0x370], RZ ;  /* 0x0000dc0009107a24 */ /* 0x000fc400078e02ff */
[----:B------:R-:W-:Y:S01]  /*03d0*/  IMAD.WIDE.U32 R14, R23, c[0x0][0x370], R10 ;  /* 0x0000dc00170e7a25 */ /* 0x000fe200078e000a */
[-C--:B------:R-:W-:Y:S02]  /*03e0*/  ISETP.LT.AND P1, PT, R7, R17.reuse, !P0 ;  /* 0x000000110700720c */ /* 0x080fe40004721270 */
[----:B------:R-:W-:Y:S01]  /*03f0*/  ISETP.LT.AND P0, PT, R2, R17, !P0 ;  /* 0x000000110200720c */ /* 0x000fe20004701270 */
[----:B------:R-:W-:Y:S01]  /*0400*/  IMAD R18, R9, c[0x0][0x1e8], RZ ;  /* 0x00007a0009127a24 */ /* 0x000fe200078e02ff */
[----:B------:R-:W-:Y:S01]  /*0410*/  IADD3 R12, P2, R12, R14, RZ ;  /* 0x0000000e0c0c7210 */ /* 0x000fe20007f5e0ff */
[C---:B------:R-:W-:Y:S02]  /*0420*/  IMAD R9, R23.reuse, c[0x0][0x374], R16 ;  /* 0x0000dd0017097a24 */ /* 0x040fe400078e0210 */
[----:B------:R-:W-:-:S03]  /*0430*/  IMAD.WIDE.U32 R10, R23, c[0x0][0x1e8], R10 ;  /* 0x00007a00170a7a25 */ /* 0x000fc600078e000a */
[----:B------:R-:W-:Y:S01]  /*0440*/  IADD3.X R13, R4, R15, R9, P2, !PT ;  /* 0x0000000f040d7210 */ /* 0x000fe200017fe409 */
[----:B------:R-:W-:Y:S01]  /*0450*/  IMAD R18, R23, c[0x0][0x1ec], R18 ;  /* 0x00007b0017127a24 */ /* 0x000fe200078e0212 */
[----:B------:R-:W-:Y:S01]  /*0460*/  IADD3 R10, P2, R6, R10, RZ ;  /* 0x0000000a060a7210 */ /* 0x000fe20007f5e0ff */
[----:B------:R-:W-:Y:S02]  /*0470*/  IMAD R4, R8, c[0x0][0x378], RZ ;  /* 0x0000de0008047a24 */ /* 0x000fe400078e02ff */
[----:B------:R-:W-:Y:S01]  /*0480*/  IMAD.WIDE.U32 R6, R3, c[0x0][0x378], R12 ;  /* 0x0000de0003067a25 */ /* 0x000fe200078e000c */
[----:B------:R-:W-:Y:S02]  /*0490*/  IADD3.X R11, R5, R11, R18, P2, !PT ;  /* 0x0000000b050b7210 */ /* 0x000fe400017fe412 */
[----:B------:R-:W-:Y:S01]  /*04a0*/  @P1 IADD3 R9, P2, R2, 0x20, RZ ;  /* 0x0000002002091810 */ /* 0x000fe20007f5e0ff */
[C---:B------:R-:W-:Y:S02]  /*04b0*/  IMAD R5, R3.reuse, c[0x0][0x37c], R4 ;  /* 0x0000df0003057a24 */ /* 0x040fe400078e0204 */
[----:B------:R-:W-:Y:S01]  /*04c0*/  IMAD R4, R8, c[0x0][0x1f0], RZ ;  /* 0x00007c0008047a24 */ /* 0x000fe200078e02ff */
[----:B------:R-:W-:Y:S01]  /*04d0*/  SHF.R.S32.HI R8, RZ, 0x1f, R2 ;  /* 0x0000001fff087819 */ /* 0x000fe20000011402 */
[----:B------:R-:W-:Y:S01]  /*04e0*/  IMAD.WIDE.U32 R10, R3, c[0x0][0x1f0], R10 ;  /* 0x00007c00030a7a25 */ /* 0x000fe200078e000a */
[----:B------:R-:W-:-:S02]  /*04f0*/  IADD3 R7, R7, R5, RZ ;  /* 0x0000000507077210 */ /* 0x000fc40007ffe0ff */
[----:B------:R-:W-:Y:S01]  /*0500*/  @P1 IADD3.X R13, RZ, R8, RZ, P2, !PT ;  /* 0x00000008ff0d1210 */ /* 0x000fe200017fe4ff */
[----:B------:R-:W-:Y:S01]  /*0510*/  IMAD R15, R3, c[0x0][0x1f4], R4 ;  /* 0x00007d00030f7a24 */ /* 0x000fe200078e0204 */
[----:B------:R-:W-:Y:S01]  /*0520*/  @P1 IADD3 R12, P2, R2, 0x20, RZ ;  /* 0x00000020020c1810 */ /* 0x000fe20007f5e0ff */
[C---:B------:R-:W-:Y:S01]  /*0530*/  @P0 IMAD R17, R8.reuse, c[0x0][0x1e8], RZ ;  /* 0x00007a0008110a24 */ /* 0x040fe200078e02ff */
[----:B------:R-:W-:Y:S01]  /*0540*/  @P1 MOV R4, R6 ;  /* 0x0000000600041202 */ /* 0x000fe20000000f00 */
[----:B------:R-:W-:Y:S01]  /*0550*/  @P1 IMAD R14, R13, c[0x0][0x370], RZ ;  /* 0x0000dc000d0e1a24 */ /* 0x000fe200078e02ff */
[----:B------:R-:W-:Y:S01]  /*0560*/  @P1 MOV R5, R7 ;  /* 0x0000000700051202 */ /* 0x000fe20000000f00 */
[----:B------:R-:W-:Y:S01]  /*0570*/  @P0 IMAD R13, R8, c[0x0][0x370], RZ ;  /* 0x0000dc00080d0a24 */ /* 0x000fe200078e02ff */
[----:B------:R-:W-:Y:S01]  /*0580*/  @P1 IADD3.X R8, RZ, R8, RZ, P2, !PT ;  /* 0x00000008ff081210 */ /* 0x000fe200017fe4ff */
[----:B------:R-:W-:Y:S01]  /*0590*/  @P1 IMAD R3, R9, c[0x0][0x374], R14 ;  /* 0x0000dd0009031a24 */ /* 0x000fe200078e020e */
[----:B------:R-:W-:Y:S01]  /*05a0*/  IADD3 R11, R11, R15, RZ ;  /* 0x0000000f0b0b7210 */ /* 0x000fe20007ffe0ff */
[----:B------:R-:W-:-:S04]  /*05b0*/  @P1 IMAD.WIDE.U32 R4, R9, c[0x0][0x370], R4 ;  /* 0x0000dc0009041a25 */ /* 0x000fc800078e0004 */
[----:B------:R-:W-:Y:S01]  /*05c0*/  @P1 IMAD R15, R8, c[0x0][0x1e8], RZ ;  /* 0x00007a00080f1a24 */ /* 0x000fe200078e02ff */
[----:B------:R-:W-:Y:S01]  /*05d0*/  @P1 IADD3 R3, R5, R3, RZ ;  /* 0x0000000305031210 */ /* 0x000fe20007ffe0ff */
[C---:B------:R-:W-:Y:S02]  /*05e0*/  @P0 IMAD R13, R2.reuse, c[0x0][0x374], R13 ;  /* 0x0000dd00020d0a24 */ /* 0x040fe400078e020d */
[C---:B------:R-:W-:Y:S02]  /*05f0*/  @P0 IMAD R17, R2.reuse, c[0x0][0x1ec], R17 ;  /* 0x00007b0002110a24 */ /* 0x040fe400078e0211 */
[----:B------:R-:W-:-:S04]  /*0600*/  @P0 IMAD.WIDE.U32 R6, R2, c[0x0][0x370], R6 ;  /* 0x0000dc0002060a25 */ /* 0x000fc800078e0006 */
[----:B------:R-:W-:Y:S01]  /*0610*/  @P0 IMAD.WIDE.U32 R8, R2, c[0x0][0x1e8], R10 ;  /* 0x00007a0002080a25 */ /* 0x000fe200078e000a */
[----:B------:R-:W-:Y:S02]  /*0620*/  @P0 IADD3 R7, R7, R13, RZ ;  /* 0x0000000d07070210 */ /* 0x000fe40007ffe0ff */
[----:B------:R-:W-:Y:S01]  /*0630*/  @P0 LEA R24, P2, R6, c[0x0][0x330], 0x1 ;  /* 0x0000cc0006180a11 */ /* 0x000fe200078408ff */
[C---:B------:R-:W-:Y:S01]  /*0640*/  @P1 IMAD R15, R12.reuse, c[0x0][0x1ec], R15 ;  /* 0x00007b000c0f1a24 */ /* 0x040fe200078e020f */
[----:B------:R-:W-:Y:S01]  /*0650*/  @P0 IADD3 R5, R9, R17, RZ ;  /* 0x0000001109050210 */ /* 0x000fe20007ffe0ff */
[----:B------:R-:W-:Y:S01]  /*0660*/  @P1 IMAD.WIDE.U32 R12, R12, c[0x0][0x1e8], R10 ;  /* 0x00007a000c0c1a25 */ /* 0x000fe200078e000a */
[----:B------:R-:W-:Y:S01]  /*0670*/  @P1 LEA R2, P3, R4, c[0x0][0x330], 0x1 ;  /* 0x0000cc0004021a11 */ /* 0x000fe200078608ff */
[----:B------:R-:W-:Y:S01]  /*0680*/  CS2R R10, SRZ ;  /* 0x00000000000a7805 */ /* 0x000fe2000001ff00 */
[----:B------:R-:W-:Y:S02]  /*0690*/  @P0 LEA R26, P4, R8, c[0x0][0x1d0], 0x1 ;  /* 0x00007400081a0a11 */ /* 0x000fe400078808ff */
[----:B------:R-:W-:-:S02]  /*06a0*/  @P0 LEA.HI.X R25, R6, c[0x0][0x334], R7, 0x1, P2 ;  /* 0x0000cd0006190a11 */ /* 0x000fc400010f0c07 */
[----:B------:R-:W-:Y:S01]  /*06b0*/  @P1 LEA.HI.X R3, R4, c[0x0][0x334], R3, 0x1, P3 ;  /* 0x0000cd0004031a11 */ /* 0x000fe200018f0c03 */
[----:B------:R-:W-:Y:S01]  /*06c0*/  CS2R R6, SRZ ;  /* 0x0000000000067805 */ /* 0x000fe2000001ff00 */
[----:B------:R-:W-:Y:S02]  /*06d0*/  @P0 LEA.HI.X R27, R8, c[0x0][0x1d4], R5, 0x1, P4 ;  /* 0x00007500081b0a11 */ /* 0x000fe400020f0c05 */
[----:B------:R-:W-:Y:S01]  /*06e0*/  CS2R R4, SRZ ;  /* 0x0000000000047805 */ /* 0x000fe2000001ff00 */
[----:B------:R-:W-:Y:S01]  /*06f0*/  CS2R R8, SRZ ;  /* 0x0000000000087805 */ /* 0x000fe2000001ff00 */
[----:B------:R-:W-:Y:S02]  /*0700*/  @P1 IADD3 R15, R13, R15, RZ ;  /* 0x0000000f0d0f1210 */ /* 0x000fe40007ffe0ff */
[C---:B------:R-:W-:Y:S01]  /*0710*/  @P1 LEA R20, P2, R12.reuse, c[0x0][0x1d0], 0x1 ;  /* 0x000074000c141a11 */ /* 0x040fe200078408ff */
[----:B------:R-:W-:Y:S01]  /*0720*/  CS2R R18, SRZ ;  /* 0x0000000000127805 */ /* 0x000fe2000001ff00 */
[----:B------:R-:W2:Y:S01]  /*0730*/  @P0 LDG.E.128 R4, [R24.64] ;  /* 0x0000000418040981 */ /* 0x000ea2000c1e1d00 */
[----:B------:R-:W-:Y:S01]  /*0740*/  CS2R R16, SRZ ;  /* 0x0000000000107805 */ /* 0x000fe2000001ff00 */
[----:B------:R-:W-:-:S02]  /*0750*/  @P1 LEA.HI.X R21, R12, c[0x0][0x1d4], R15, 0x1, P2 ;  /* 0x000075000c151a11 */ /* 0x000fc400010f0c0f */
[----:B------:R-:W3:Y:S01]  /*0760*/  @P0 LDG.E.128 R8, [R26.64] ;  /* 0x000000041a080981 */ /* 0x000ee2000c1e1d00 */
[----:B------:R-:W-:Y:S01]  /*0770*/  CS2R R14, SRZ ;  /* 0x00000000000e7805 */ /* 0x000fe2000001ff00 */
[----:B------:R-:W-:Y:S02]  /*0780*/  CS2R R12, SRZ ;  /* 0x00000000000c7805 */ /* 0x000fe4000001ff00 */
[----:B------:R-:W4:Y:S04]  /*0790*/  @P1 LDG.E.128 R16, [R20.64] ;  /* 0x0000000414101981 */ /* 0x000f28000c1e1d00 */
[----:B------:R-:W5:Y:S01]  /*07a0*/  @P1 LDG.E.128 R12, [R2.64] ;  /* 0x00000004020c1981 */ /* 0x000f62000c1e1d00 */
[----:B------:R-:W-:Y:S02]  /*07b0*/  IADD3 R23, R23, R0, RZ ;  /* 0x0000000017177210 */ /* 0x000fe40007ffe0ff */
[----:B------:R-:W-:-:S02]  /*07c0*/  LOP3.LUT P0, RZ, R22, 0x7, RZ, 0xc0, !PT ;  /* 0x0000000716ff7812 */ /* 0x000fc4000780c0ff */
[----:B------:R-:W-:Y:S01]  /*07d0*/  LEA.HI R0, P1, R22, R23, RZ, 0x1d ;  /* 0x0000001716007211 */ /* 0x000fe2000783e8ff */
[----:B--2---:R-:W-:Y:S02]  /*07e0*/  HADD2.F32 R25, -RZ, R4.H1_H1 ;  /* 0x30000004ff197230 */ /* 0x004fe40000004100 */
[----:B---3--:R-:W-:Y:S02]  /*07f0*/  HADD2.F32 R26, -RZ, R8.H1_H1 ;  /* 0x30000008ff1a7230 */ /* 0x008fe40000004100 */
[----:B------:R-:W-:Y:S02]  /*0800*/  HADD2.F32 R24, -RZ, R4.H0_H0 ;  /* 0x20000004ff187230 */ /* 0x000fe40000004100 */
[----:B------:R-:W-:Y:S01]  /*0810*/  HADD2.F32 R27, -RZ, R8.H0_H0 ;  /* 0x20000008ff1b7230 */ /* 0x000fe20000004100 */
[----:B------:R-:W-:Y:S01]  /*0820*/  FMUL.FTZ R25, R25, R26 ;  /* 0x0000001a19197220 */ /* 0x000fe20000410000 */
[----:B----4-:R-:W-:Y:S02]  /*0830*/  HADD2.F32 R29, -RZ, R16.H1_H1 ;  /* 0x30000010ff1d7230 */ /* 0x010fe40000004100 */
[----:B-----5:R-:W-:Y:S01]  /*0840*/  HADD2.F32 R28, -RZ, R12.H1_H1 ;  /* 0x3000000cff1c7230 */ /* 0x020fe20000004100 */
[----:B------:R-:W-:Y:S01]  /*0850*/  FFMA.FTZ R24, R24, R27, R25 ;  /* 0x0000001b18187223 */ /* 0x000fe20000010019 */
[----:B------:R-:W-:-:S02]  /*0860*/  HADD2.F32 R8, -RZ, R5.H0_H0 ;  /* 0x20000005ff087230 */ /* 0x000fc40000004100 */
[----:B------:R-:W-:Y:S01]  /*0870*/  HADD2.F32 R21, -RZ, R9.H0_H0 ;  /* 0x20000009ff157230 */ /* 0x000fe20000004100 */
[----:B------:R-:W-:Y:S01]  /*0880*/  FMUL.FTZ R4, R28, R29 ;  /* 0x0000001d1c047220 */ /* 0x000fe20000410000 */
[----:B------:R-:W-:Y:S02]  /*0890*/  HADD2.F32 R25, -RZ, R12.H0_H0 ;  /* 0x2000000cff197230 */ /* 0x000fe40000004100 */
[----:B------:R-:W-:Y:S01]  /*08a0*/  HADD2.F32 R16, -RZ, R16.H0_H0 ;  /* 0x20000010ff107230 */ /* 0x000fe20000004100 */
[----:B------:R-:W-:Y:S01]  /*08b0*/  FFMA.FTZ R24, R8, R21, R24 ;  /* 0x0000001508187223 */ /* 0x000fe20000010018 */
[----:B------:R-:W-:Y:S02]  /*08c0*/  HADD2.F32 R5, -RZ, R5.H1_H1 ;  /* 0x30000005ff057230 */ /* 0x000fe40000004100 */
[----:B------:R-:W-:Y:S01]  /*08d0*/  HADD2.F32 R12, -RZ, R9.H1_H1 ;  /* 0x30000009ff0c7230 */ /* 0x000fe20000004100 */
[----:B------:R-:W-:Y:S01]  /*08e0*/  FFMA.FTZ R16, R25, R16, R4 ;  /* 0x0000001019107223 */ /* 0x000fe20000010004 */
[----:B------:R-:W-:-:S02]  /*08f0*/  HADD2.F32 R21, -RZ, R10.H0_H0 ;  /* 0x2000000aff157230 */ /* 0x000fc40000004100 */
[----:B------:R-:W-:Y:S01]  /*0900*/  HADD2.F32 R9, -RZ, R10.H1_H1 ;  /* 0x3000000aff097230 */ /* 0x000fe20000004100 */
[----:B------:R-:W-:Y:S01]  /*0910*/  FFMA.FTZ R5, R5, R12, R24 ;  /* 0x0000000c05057223 */ /* 0x000fe20000010018 */
[--C-:B------:R-:W-:Y:S02]  /*0920*/  HADD2.F32 R2, -RZ, R6.reuse.H0_H0 ;  /* 0x20000006ff027230 */ /* 0x100fe40000004100 */
[----:B------:R-:W-:Y:S02]  /*0930*/  HADD2.F32 R25, -RZ, R13.H0_H0 ;  /* 0x2000000dff197230 */ /* 0x000fe40000004100 */
[----:B------:R-:W-:Y:S01]  /*0940*/  HADD2.F32 R10, -RZ, R17.H0_H0 ;  /* 0x20000011ff0a7230 */ /* 0x000fe20000004100 */
[----:B------:R-:W-:Y:S01]  /*0950*/  FFMA.FTZ R2, R2, R21, R5 ;  /* 0x0000001502027223 */ /* 0x000fe20000010005 */
[----:B------:R-:W-:Y:S02]  /*0960*/  HADD2.F32 R6, -RZ, R6.H1_H1 ;  /* 0x30000006ff067230 */ /* 0x000fe40000004100 */
[----:B------:R-:W-:Y:S01]  /*0970*/  HADD2.F32 R13, -RZ, R13.H1_H1 ;  /* 0x3000000dff0d7230 */ /* 0x000fe20000004100 */
[----:B------:R-:W-:Y:S01]  /*0980*/  FFMA.FTZ R16, R25, R10, R16 ;  /* 0x0000000a19107223 */ /* 0x000fe20000010010 */
[----:B------:R-:W-:Y:S01]  /*0990*/  HADD2.F32 R17, -RZ, R17.H1_H1 ;  /* 0x30000011ff117230 */ /* 0x000fe20000004100 */
[----:B------:R-:W-:Y:S01]  /*09a0*/  FFMA.FTZ R2, R6, R9, R2 ;  /* 0x0000000906027223 */ /* 0x000fe20000010002 */
[----:B------:R-:W-:-:S02]  /*09b0*/  HADD2.F32 R3, -RZ, R7.H0_H0 ;  /* 0x20000007ff037230 */ /* 0x000fc40000004100 */
[----:B------:R-:W-:Y:S01]  /*09c0*/  HADD2.F32 R8, -RZ, R11.H0_H0 ;  /* 0x2000000bff087230 */ /* 0x000fe20000004100 */
[----:B------:R-:W-:Y:S01]  /*09d0*/  FFMA.FTZ R16, R13, R17, R16 ;  /* 0x000000110d107223 */ /* 0x000fe20000010010 */
[----:B------:R-:W-:Y:S02]  /*09e0*/  HADD2.F32 R5, -RZ, R14.H0_H0 ;  /* 0x2000000eff057230 */ /* 0x000fe40000004100 */
[----:B------:R-:W-:Y:S01]  /*09f0*/  HADD2.F32 R10, -RZ, R18.H0_H0 ;  /* 0x20000012ff0a7230 */ /* 0x000fe20000004100 */
[----:B------:R-:W-:Y:S01]  /*0a00*/  FFMA.FTZ R2, R3, R8, R2 ;  /* 0x0000000803027223 */ /* 0x000fe20000010002 */
[----:B------:R-:W-:Y:S02]  /*0a10*/  HADD2.F32 R7, -RZ, R7.H1_H1 ;  /* 0x30000007ff077230 */ /* 0x000fe40000004100 */
[----:B------:R-:W-:Y:S01]  /*0a20*/  HADD2.F32 R4, -RZ, R11.H1_H1 ;  /* 0x3000000bff047230 */ /* 0x000fe20000004100 */
[----:B------:R-:W-:Y:S01]  /*0a30*/  FFMA.FTZ R16, R5, R10, R16 ;  /* 0x0000000a05107223 */ /* 0x000fe20000010010 */
[----:B------:R-:W-:-:S02]  /*0a40*/  HADD2.F32 R9, -RZ, R14.H1_H1 ;  /* 0x3000000eff097230 */ /* 0x000fc40000004100 */
[----:B------:R-:W-:Y:S01]  /*0a50*/  HADD2.F32 R18, -RZ, R18.H1_H1 ;  /* 0x30000012ff127230 */ /* 0x000fe20000004100 */
[----:B------:R-:W-:Y:S01]  /*0a60*/  FFMA.FTZ R2, R7, R4, R2 ;  /* 0x0000000407027223 */ /* 0x000fe20000010002 */
[----:B------:R-:W-:Y:S02]  /*0a70*/  HADD2.F32 R3, -RZ, R15.H0_H0 ;  /* 0x2000000fff037230 */ /* 0x000fe40000004100 */
[----:B------:R-:W-:Y:S01]  /*0a80*/  HADD2.F32 R5, -RZ, R19.H0_H0 ;  /* 0x20000013ff057230 */ /* 0x000fe20000004100 */
[----:B------:R-:W-:Y:S01]  /*0a90*/  FFMA.FTZ R16, R9, R18, R16 ;  /* 0x0000001209107223 */ /* 0x000fe20000010010 */
[----:B------:R-:W-:-:S03]  /*0aa0*/  HADD2.F32 R15, -RZ, R15.H1_H1 ;  /* 0x3000000fff0f7230 */ /* 0x000fc60000004100 */
[----:B------:R-:W-:Y:S02]  /*0ab0*/  FFMA.FTZ R16, R3, R5, R16 ;  /* 0x0000000503107223 */ /* 0x000fe40000010010 */
[----:B------:R-:W0:Y:S01]  /*0ac0*/  SHFL.BFLY PT, R3, R2, 0x4, 0x1f ;  /* 0x0c801f0002037f89 */ /* 0x000e2200000e0000 */
[----:B------:R-:W-:-:S05]  /*0ad0*/  HADD2.F32 R19, -RZ, R19.H1_H1 ;  /* 0x30000013ff137230 */ /* 0x000fca0000004100 */
[----:B------:R-:W-:-:S05]  /*0ae0*/  FFMA.FTZ R16, R15, R19, R16 ;  /* 0x000000130f107223 */ /* 0x000fca0000010010 */
[----:B------:R-:W1:Y:S01]  /*0af0*/  SHFL.BFLY PT, R5, R16, 0x4, 0x1f ;  /* 0x0c801f0010057f89 */ /* 0x000e6200000e0000 */
[----:B0-----:R-:W-:-:S05]  /*0b00*/  FADD.FTZ R3, R2, R3 ;  /* 0x0000000302037221 */ /* 0x001fca0000010000 */
[----:B------:R-:W0:Y:S01]  /*0b10*/  SHFL.BFLY PT, R4, R3, 0x2, 0x1f ;  /* 0x0c401f0003047f89 */ /* 0x000e2200000e0000 */
[----:B-1----:R-:W-:-:S05]  /*0b20*/  FADD.FTZ R6, R16, R5 ;  /* 0x0000000510067221 */ /* 0x002fca0000010000 */
[----:B------:R-:W1:Y:S01]  /*0b30*/  SHFL.BFLY PT, R7, R6, 0x2, 0x1f ;  /* 0x0c401f0006077f89 */ /* 0x000e6200000e0000 */
[----:B0-----:R-:W-:-:S05]  /*0b40*/  FADD.FTZ R4, R3, R4 ;  /* 0x0000000403047221 */ /* 0x001fca0000010000 */
[----:B------:R-:W0:Y:S01]  /*0b50*/  SHFL.BFLY PT, R5, R4, 0x1, 0x1f ;  /* 0x0c201f0004057f89 */ /* 0x000e2200000e0000 */
[----:B-1----:R-:W-:-:S05]  /*0b60*/  FADD.FTZ R7, R6, R7 ;  /* 0x0000000706077221 */ /* 0x002fca0000010000 */
[----:B------:R-:W1:Y:S01]  /*0b70*/  SHFL.BFLY PT, R8, R7, 0x1, 0x1f ;  /* 0x0c201f0007087f89 */ /* 0x000e6200000e0000 */
[----:B------:R-:W-:-:S04]  /*0b80*/  SHF.R.S32.HI R2, RZ, 0x1f, R23 ;  /* 0x0000001fff027819 */ /* 0x000fc80000011417 */
[----:B------:R-:W-:Y:S02]  /*0b90*/  IADD3.X R3, RZ, R2, RZ, P1, !PT ;  /* 0x00000002ff037210 */ /* 0x000fe40000ffe4ff */
[----:B------:R-:W-:Y:S01]  /*0ba0*/  LEA R2, P1, R0, c[0x0][0x3c8], 0x2 ;  /* 0x0000f20000027a11 */ /* 0x000fe200078210ff */
[----:B0-----:R-:W-:-:S03]  /*0bb0*/  FADD.FTZ R5, R4, R5 ;  /* 0x0000000504057221 */ /* 0x001fc60000010000 */
[----:B------:R-:W-:Y:S01]  /*0bc0*/  LEA.HI.X R3, R0, c[0x0][0x3cc], R3, 0x2, P1 ;  /* 0x0000f30000037a11 */ /* 0x000fe200008f1403 */
[----:B------:R-:W-:-:S05]  /*0bd0*/  FMUL.FTZ R5, R5, c[0x0][0x2d4] ;  /* 0x0000b50005057a20 */ /* 0x000fca0000410000 */
[----:B------:R0:W-:Y:S01]  /*0be0*/  @!P0 STG.E [R2.64], R5 ;  /* 0x0000000502008986 */ /* 0x0001e2000c101904 */
[----:B-1----:R-:W-:Y:S01]  /*0bf0*/  FADD.FTZ R8, R7, R8 ;  /* 0x0000000807087221 */ /* 0x002fe20000010000 */
[----:B------:R-:W-:Y:S06]  /*0c00*/  @P0 EXIT ;  /* 0x000000000000094d */ /* 0x000fec0003800000 */
[----:B0-----:R-:W-:-:S05]  /*0c10*/  FMUL.FTZ R5, R8, c[0x0][0x2d4] ;  /* 0x0000b50008057a20 */ /* 0x001fca0000410000 */
[----:B------:R-:W-:Y:S01]  /*0c20*/  STG.E [R2.64+0x80], R5 ;  /* 0x0000800502007986 */ /* 0x000fe2000c101904 */
[----:B------:R-:W-:Y:S05]  /*0c30*/  EXIT ;  /* 0x000000000000794d */ /* 0x000fea0003800000 */
.L_x_1592:
        /* <DEDUP_REMOVED lines=12> */
.L_x_2480:


//--------------------- .text._ZN5flash25flash_bwd_dot_do_o_kernelILb1E23Flash_bwd_kernel_traitsILi64ELi64ELi128ELi8ELi2ELi4ELi4ELb1ELb0EN7cutlass6half_tE19Flash_kernel_traitsILi64ELi64ELi128ELi8ES3_EEEEvNS_16Flash_bwd_paramsE --------------------------
	.section	.text._ZN5flash25flash_bwd_dot_do_o_kernelILb1E23Flash_bwd_kernel_traitsILi64ELi64ELi128ELi8ELi2ELi4ELi4ELb1ELb0EN7cutlass6half_tE19Flash_kernel_traitsILi64ELi64ELi128ELi8ES3_EEEEvNS_16Flash_bwd_paramsE,"ax",@progbits
	.sectioninfo	@"SHI_REGISTERS=34"
	.align	128
        .global         _ZN5flash25flash_bwd_dot_do_o_kernelILb1E23Flash_bwd_kernel_traitsILi64ELi64ELi128ELi8ELi2ELi4ELi4ELb1ELb0EN7cutlass6half_tE19Flash_kernel_traitsILi64ELi64ELi128ELi8ES3_EEEEvNS_16Flash_bwd_paramsE
        .type           _ZN5flash25flash_bwd_dot_do_o_kernelILb1E23Flash_bwd_kernel_traitsILi64ELi64ELi128ELi8ELi2ELi4ELi4ELb1ELb0EN7cutlass6half_tE19Flash_kernel_traitsILi64ELi64ELi128ELi8ES3_EEEEvNS_16Flash_bwd_paramsE,@function
        .size           _ZN5flash25flash_bwd_dot_do_o_kernelILb1E23Flash_bwd_kernel_traitsILi64ELi64ELi128ELi8ELi2ELi4ELi4ELb1ELb0EN7cutlass6half_tE19Flash_kernel_traitsILi64ELi64ELi128ELi8ES3_EEEEvNS_16Flash_bwd_paramsE,(.L_x_2481 - _ZN5flash25flash_bwd_dot_do_o_kernelILb1E23Flash_bwd_kernel_traitsILi64ELi64ELi128ELi8ELi2ELi4ELi4ELb1ELb0EN7cutlass6half_tE19Flash_kernel_traitsILi64ELi64ELi128ELi8ES3_EEEEvNS_16Flash_bwd_paramsE)
        .other          _ZN5flash25flash_bwd_dot_do_o_kernelILb1E23Flash_bwd_kernel_traitsILi64ELi64ELi128ELi8ELi2ELi4ELi4ELb1ELb0EN7cutlass6half_tE19Flash_kernel_traitsILi64ELi64ELi128ELi8ES3_EEEEvNS_16Flash_bwd_paramsE,@"STO_CUDA_ENTRY STV_DEFAULT"
_ZN5flash25flash_bwd_dot_do_o_kernelILb1E23Flash_bwd_kernel_traitsILi64ELi64ELi128ELi8ELi2ELi4ELi4ELb1ELb0EN7cutlass6half_tE19Flash_kernel_traitsILi64ELi64ELi128ELi8ES3_EEEEvNS_16Flash_bwd_paramsE:
.text._ZN5flash25flash_bwd_dot_do_o_kernelILb1E23Flash_bwd_kernel_traitsILi64ELi64ELi128ELi8ELi2ELi4ELi4ELb1ELb0EN7cutlass6half_tE19Flash_kernel_traitsILi64ELi64ELi128ELi8ES3_EEEEvNS_16Flash_bwd_paramsE:
        /* <DEDUP_REMOVED lines=16> */
[----:B------:R-:W-:Y:S01]  /*0100*/  ISETP.NE.AND P1, PT, R11, -0x1, PT ;  /* 0xffffffff0b00780c */ /* 0x000fe20003f25270 */
[C---:B------:R-:W-:Y:S01]  /*0110*/  IMAD.WIDE R2, R10.reuse, 0x80, RZ ;  /* 0x000000800a027825 */ /* 0x040fe200078e02ff */
[----:B------:R-:W-:Y:S01]  /*0120*/  MOV R20, c[0x0][0x1c0] ;  /* 0x0000700000147a02 */ /* 0x000fe20000000f00 */
[----:B------:R-:W-:Y:S01]  /*0130*/  ULDC.U8 UR6, c[0x0][0x328] ;  /* 0x0000ca0000067ab9 */ /* 0x000fe20000000000 */
[----:B------:R-:W-:Y:S01]  /*0140*/  SHF.R.S32.HI R14, RZ, 0x1f, R21 ;  /* 0x0000001fff0e7819 */ /* 0x000fe20000011415 */
[----:B------:R-:W-:Y:S01]  /*0150*/  IMAD.WIDE R24, R10, c[0x0][0x224], RZ ;  /* 0x000089000a187a25 */ /* 0x000fe200078e02ff */
[----:B------:R-:W-:Y:S02]  /*0160*/  SEL R0, R2, RZ, P0 ;  /* 0x000000ff02007207 */ /* 0x000fe40000000000 */
[----:B------:R-:W-:Y:S01]  /*0170*/  SEL R5, R3, RZ, P0 ;  /* 0x000000ff03057207 */ /* 0x000fe20000000000 */
[----:B------:R-:W-:-:S04]  /*0180*/  IMAD.WIDE R30, R20, c[0x0][0x22c], RZ ;  /* 0x00008b00141e7a25 */ /* 0x000fc800078e02ff */
[--C-:B------:R-:W-:Y:S01]  /*0190*/  @!P1 SHF.R.S32.HI R4, RZ, 0x1f, R10.reuse ;  /* 0x0000001fff049819 */ /* 0x100fe2000001140a */
[C---:B------:R-:W-:Y:S01]  /*01a0*/  @P1 IMAD.WIDE.U32 R2, R11.reuse, c[0x0][0x1e8], RZ ;  /* 0x00007a000b021a25 */ /* 0x040fe200078e00ff */
[----:B------:R-:W-:Y:S02]  /*01b0*/  @!P1 SHF.R.S32.HI R19, RZ, 0x1f, R10 ;  /* 0x0000001fff139819 */ /* 0x000fe4000001140a */
[----:B------:R-:W-:Y:S01]  /*01c0*/  @P1 MOV R23, R11 ;  /* 0x0000000b00171202 */ /* 0x000fe20000000f00 */
[----:B------:R-:W-:Y:S01]  /*01d0*/  @!P1 IMAD R9, R4, c[0x0][0x368], RZ ;  /* 0x0000da0004099a24 */ /* 0x000fe200078e02ff */
[----:B------:R-:W-:Y:S01]  /*01e0*/  @P1 MOV R12, R2 ;  /* 0x00000002000c1202 */ /* 0x000fe20000000f00 */
[----:B------:R-:W-:Y:S01]  /*01f0*/  @P1 IMAD R8, R11, c[0x0][0x1ec], R3 ;  /* 0x00007b000b081a24 */ /* 0x000fe200078e0203 */
[----:B------:R-:W-:Y:S01]  /*0200*/  SHF.R.S32.HI R3, RZ, 0x1f, R20 ;  /* 0x0000001fff037819 */ /* 0x000fe20000011414 */
[----:B------:R-:W-:Y:S01]  /*0210*/  IMAD R2, R25, c[0x0][0x1c0], RZ ;  /* 0x0000700019027a24 */ /* 0x000fe200078e02ff */
[----:B------:R-:W-:Y:S01]  /*0220*/  @!P1 MOV R23, 0xffffffff ;  /* 0xffffffff00179802 */ /* 0x000fe20000000f00 */
[----:B------:R-:W-:-:S04]  /*0230*/  @P1 IMAD.WIDE.U32 R6, R11, c[0x0][0x370], RZ ;  /* 0x0000dc000b061a25 */ /* 0x000fc800078e00ff */
[----:B------:R-:W-:-:S04]  /*0240*/  @!P1 IMAD.WIDE.U32 R16, R10, c[0x0][0x368], RZ ;  /* 0x0000da000a109a25 */ /* 0x000fc800078e00ff */
[----:B------:R-:W-:Y:S02]  /*0250*/  @!P1 IMAD R19, R19, c[0x0][0x1e0], RZ ;  /* 0x0000780013139a24 */ /* 0x000fe400078e02ff */
[----:B------:R-:W-:Y:S02]  /*0260*/  @!P1 IMAD R9, R10, c[0x0][0x36c], R9 ;  /* 0x0000db000a099a24 */ /* 0x000fe400078e0209 */
[----:B------:R-:W-:Y:S02]  /*0270*/  IMAD R27, R24, R3, R2 ;  /* 0x00000003181b7224 */ /* 0x000fe400078e0202 */
[----:B------:R-:W-:Y:S01]  /*0280*/  @P1 IMAD R7, R11, c[0x0][0x374], R7 ;  /* 0x0000dd000b071a24 */ /* 0x000fe200078e0207 */
[----:B------:R-:W-:Y:S01]  /*0290*/  @!P1 IADD3 R7, R17, R9, RZ ;  /* 0x0000000911079210 */ /* 0x000fe20007ffe0ff */
[----:B------:R-:W-:Y:S01]  /*02a0*/  @!P1 IMAD.WIDE.U32 R2, R10, c[0x0][0x1e0], RZ ;  /* 0x000078000a029a25 */ /* 0x000fe200078e00ff */
[----:B------:R-:W0:Y:S01]  /*02b0*/  S2R R9, SR_CTAID.Z ;  /* 0x0000000000097919 */ /* 0x000e220000002700 */
[----:B------:R-:W-:-:S02]  /*02c0*/  MOV R17, RZ ;  /* 0x000000ff00117202 */ /* 0x000fc40000000f00 */
[----:B------:R-:W-:Y:S01]  /*02d0*/  @!P1 IMAD R19, R10, c[0x0][0x1e4], R19 ;  /* 0x000079000a139a24 */ /* 0x000fe200078e0213 */
[----:B------:R-:W-:Y:S01]  /*02e0*/  @!P1 MOV R12, R2 ;  /* 0x00000002000c9202 */ /* 0x000fe20000000f00 */
[----:B------:R-:W-:-:S04]  /*02f0*/  IMAD.WIDE.U32 R24, R24, c[0x0][0x1c0], RZ ;  /* 0x0000700018187a25 */ /* 0x000fc800078e00ff */
[----:B------:R-:W-:Y:S01]  /*0300*/  @!P1 IMAD.IADD R8, R3, 0x1, R19 ;  /* 0x0000000103089824 */ /* 0x000fe200078e0213 */
[----:B------:R-:W-:Y:S01]  /*0310*/  MOV R3, c[0x0][0x22c] ;  /* 0x00008b0000037a02 */ /* 0x000fe20000000f00 */
[----:B------:R-:W-:Y:S01]  /*0320*/  IMAD R4, R31, R23, RZ ;  /* 0x000000171f047224 */ /* 0x000fe200078e02ff */
[----:B------:R-:W-:Y:S01]  /*0330*/  IADD3 R2, R25, R27, RZ ;  /* 0x0000001b19027210 */ /* 0x000fe20007ffe0ff */
[----:B------:R-:W-:Y:S01]  /*0340*/  @P1 IMAD.MOV.U32 R15, RZ, RZ, R6 ;  /* 0x000000ffff0f1224 */ /* 0x000fe200078e0006 */
[----:B------:R-:W-:Y:S01]  /*0350*/  SHF.R.S32.HI R25, RZ, 0x1f, R3 ;  /* 0x0000001fff197819 */ /* 0x000fe20000011403 */
[----:B------:R-:W-:Y:S01]  /*0360*/  IMAD R17, R30, R17, R4 ;  /* 0x000000111e117224 */ /* 0x000fe200078e0204 */
[----:B------:R-:W-:Y:S01]  /*0370*/  IADD3 R19, P0, R21, R0, RZ ;  /* 0x0000000015137210 */ /* 0x000fe20007f1e0ff */
[----:B------:R-:W1:Y:S01]  /*0380*/  S2R R3, SR_TID.X ;  /* 0x0000000000037919 */ /* 0x000e620000002100 */
[----:B------:R-:W-:Y:S01]  /*0390*/  IMAD R2, R2, c[0x0][0x22c], RZ ;  /* 0x00008b0002027a24 */ /* 0x000fe200078e02ff */
[----:B------:R-:W-:-:S02]  /*03a0*/  @!P1 MOV R15, R16 ;  /* 0x00000010000f9202 */ /* 0x000fc40000000f00 */
[----:B------:R-:W-:Y:S01]  /*03b0*/  IMAD.X R5, R14, 0x1, R5, P0 ;  /* 0x000000010e057824 */ /* 0x000fe200000e0605 */
[----:B------:R-:W-:Y:S01]  /*03c0*/  ISETP.NE.AND P0, PT, RZ, UR6, PT ;  /* 0x00000006ff007c0c */ /* 0x000fe2000bf05270 */
[----:B------:R-:W-:Y:S02]  /*03d0*/  IMAD R27, R25, R24, R2 ;  /* 0x00000018191b7224 */ /* 0x000fe400078e0202 */
[----:B------:R-:W-:Y:S02]  /*03e0*/  IMAD R6, R5, R30, RZ ;  /* 0x0000001e05067224 */ /* 0x000fe400078e02ff */
[----:B------:R-:W-:-:S04]  /*03f0*/  IMAD.WIDE.U32 R4, R30, R23, RZ ;  /* 0x000000171e047225 */ /* 0x000fc800078e00ff */
[----:B------:R-:W-:-:S04]  /*0400*/  IMAD.WIDE.U32 R24, R24, c[0x0][0x22c], RZ ;  /* 0x00008b0018187a25 */ /* 0x000fc800078e00ff */
[----:B------:R-:W-:Y:S01]  /*0410*/  IMAD R23, R31, R19, R6 ;  /* 0x000000131f177224 */ /* 0x000fe200078e0206 */
[----:B------:R-:W-:Y:S01]  /*0420*/  IADD3 R0, R25, R27, RZ ;  /* 0x0000001b19007210 */ /* 0x000fe20007ffe0ff */
[----:B0-----:R-:W-:Y:S01]  /*0430*/  IMAD R2, R9, c[0x0][0x22c], RZ ;  /* 0x00008b0009027a24 */ /* 0x001fe200078e02ff */
[----:B------:R-:W-:Y:S01]  /*0440*/  SEL R24, R24, R4, !P1 ;  /* 0x0000000418187207 */ /* 0x000fe20004800000 */
[----:B------:R-:W-:Y:S01]  /*0450*/  IMAD.WIDE.U32 R30, R19, R30, RZ ;  /* 0x0000001e131e7225 */ /* 0x000fe200078e00ff */
[----:B------:R-:W-:Y:S02]  /*0460*/  @P1 IADD3 R0, R5, R17, RZ ;  /* 0x0000001105001210 */ /* 0x000fe40007ffe0ff */
[----:B------:R-:W-:Y:S02]  /*0470*/  SHF.R.S32.HI R6, RZ, 0x1f, R9 ;  /* 0x0000001fff067819 */ /* 0x000fe40000011409 */
[----:B------:R-:W-:Y:S02]  /*0480*/  SHF.R.S32.HI R25, RZ, 0x1f, R2 ;  /* 0x0000001fff197819 */ /* 0x000fe40000011402 */
[----:B------:R-:W-:Y:S01]  /*0490*/  IADD3 R26, R31, R23, RZ ;  /* 0x000000171f1a7210 */ /* 0x000fe20007ffe0ff */
[----:B------:R-:W-:Y:S05]  /*04a0*/  @!P0 BRA `(.L_x_1593) ;  /* 0x0000007000008947 */ /* 0x000fea0003800000 */
[----:B-1----:R-:W-:Y:S01]  /*04b0*/  HFMA2.MMA R4, -RZ, RZ, 0, 7.62939453125e-06 ;  /* 0x00000080ff047435 */ /* 0x002fe200000001ff */
[----:B------:R-:W-:Y:S01]  /*04c0*/  MOV R5, c[0x0][0x210] ;  /* 0x0000840000057a02 */ /* 0x000fe20000000f00 */
[----:B------:R-:W-:-:S04]  /*04d0*/  @!P1 IMAD R11, R10, c[0x0][0x224], RZ ;  /* 0x000089000a0b9a24 */ /* 0x000fc800078e02ff */
[----:B------:R-:W-:-:S04]  /*04e0*/  IMAD R10, R10, 0x80, R11 ;  /* 0x000000800a0a7824 */ /* 0x000fc800078e020b */
[----:B------:R-:W-:-:S04]  /*04f0*/  IMAD R4, R4, R5, c[0x0][0x234] ;  /* 0x00008d0004047624 */ /* 0x000fc800078e0205 */
[----:B------:R-:W-:Y:S01]  /*0500*/  IMAD R27, R4, R9, R10 ;  /* 0x00000009041b7224 */ /* 0x000fe200078e020a */
[----:B------:R-:W-:Y:S05]  /*0510*/  BRA `(.L_x_1594) ;  /* 0x0000002000007947 */ /* 0x000fea0003800000 */
.L_x_1593:
[----:B-1----:R-:W-:-:S04]  /*0520*/  IMAD R10, R10, c[0x0][0x1c0], R9 ;  /* 0x000070000a0a7a24 */ /* 0x002fc800078e0209 */
[----:B------:R-:W-:Y:S02]  /*0530*/  IMAD R27, R10, c[0x0][0x224], RZ ;  /* 0x000089000a1b7a24 */ /* 0x000fe400078e02ff */
.L_x_1594:
[----:B------:R-:W-:Y:S01]  /*0540*/  SHF.R.S32.HI R28, RZ, 0x1f, R3 ;  /* 0x0000001fff1c7819 */ /* 0x000fe20000011403 */
[----:B------:R-:W-:-:S03]  /*0550*/  IMAD R18, R14, c[0x0][0x370], RZ ;  /* 0x0000dc000e127a24 */ /* 0x000fc600078e02ff */
[----:B------:R-:W-:Y:S01]  /*0560*/  LEA.HI R16, R28, R3, RZ, 0x3 ;  /* 0x000000031c107211 */ /* 0x000fe200078f18ff */
[----:B------:R-:W-:-:S03]  /*0570*/  IMAD R18, R21, c[0x0][0x374], R18 ;  /* 0x0000dd0015127a24 */ /* 0x000fc600078e0212 */
[----:B------:R-:W-:-:S04]  /*0580*/  LOP3.LUT R4, R16, 0x1ffffff8, RZ, 0xc0, !PT ;  /* 0x1ffffff810047812 */ /* 0x000fc800078ec0ff */
[----:B------:R-:W-:-:S04]  /*0590*/  IADD3 R4, -R4, R3, RZ ;  /* 0x0000000304047210 */ /* 0x000fc80007ffe1ff */
[----:B------:R-:W-:-:S04]  /*05a0*/  SHF.L.U32 R4, R4, 0x3, RZ ;  /* 0x0000000304047819 */ /* 0x000fc800000006ff */
[----:B------:R-:W-:Y:S02]  /*05b0*/  SHF.R.S32.HI R5, RZ, 0x1f, R4 ;  /* 0x0000001fff057819 */ /* 0x000fe40000011404 */
[----:B------:R-:W-:-:S03]  /*05c0*/  ISETP.GE.AND P0, PT, R4, c[0x0][0x220], PT ;  /* 0x0000880004007a0c */ /* 0x000fc60003f06270 */
[----:B------:R-:W-:-:S04]  /*05d0*/  IMAD.WIDE.U32 R10, R21, c[0x0][0x370], R4 ;  /* 0x0000dc00150a7a25 */ /* 0x000fc800078e0004 */
[----:B------:R-:W-:Y:S01]  /*05e0*/  IMAD.WIDE.U32 R4, R21, c[0x0][0x1e8], R4 ;  /* 0x00007a0015047a25 */ /* 0x000fe200078e0004 */
[----:B------:R-:W-:-:S04]  /*05f0*/  IADD3 R10, P1, R15, R10, RZ ;  /* 0x0000000a0f0a7210 */ /* 0x000fc80007f3e0ff */
[----:B------:R-:W-:Y:S02]  /*0600*/  IADD3.X R11, R7, R11, R18, P1, !PT ;  /* 0x0000000b070b7210 */ /* 0x000fe40000ffe412 */
[----:B------:R-:W-:Y:S02]  /*0610*/  IADD3 R7, -R21, R13, RZ ;  /* 0x0000000d15077210 */ /* 0x000fe40007ffe1ff */
[----:B------:R-:W-:Y:S01]  /*0620*/  SHF.R.S32.HI R13, RZ, 0x3, R16 ;  /* 0x00000003ff0d7819 */ /* 0x000fe20000011410 */
[----:B------:R-:W-:Y:S01]  /*0630*/  IMAD R16, R14, c[0x0][0x1e8], RZ ;  /* 0x00007a000e107a24 */ /* 0x000fe200078e02ff */
[----:B------:R-:W-:Y:S01]  /*0640*/  IADD3 R4, P2, R12, R4, RZ ;  /* 0x000000040c047210 */ /* 0x000fe20007f5e0ff */
[----:B------:R-:W-:Y:S01]  /*0650*/  IMAD R14, R6, c[0x0][0x378], RZ ;  /* 0x0000de00060e7a24 */ /* 0x000fe200078e02ff */
[----:B------:R-:W-:Y:S01]  /*0660*/  ISETP.LT.AND P1, PT, R13, R7, !P0 ;  /* 0x000000070d00720c */ /* 0x000fe20004721270 */
[----:B------:R-:W-:Y:S02]  /*0670*/  IMAD R17, R21, c[0x0][0x1ec], R16 ;  /* 0x00007b0015117a24 */ /* 0x000fe400078e0210 */
[C---:B------:R-:W-:Y:S01]  /*0680*/  IMAD R15, R9.reuse, c[0x0][0x37c], R14 ;  /* 0x0000df00090f7a24 */ /* 0x040fe200078e020e */
[----:B------:R-:W-:Y:S01]  /*0690*/  SHF.R.S32.HI R14, RZ, 0x1f, R13 ;  /* 0x0000001fff0e7819 */ /* 0x000fe2000001140d */
[----:B------:R-:W-:Y:S01]  /*06a0*/  IMAD.WIDE.U32 R10, R9, c[0x0][0x378], R10 ;  /* 0x0000de00090a7a25 */ /* 0x000fe200078e000a */
[----:B------:R-:W-:-:S02]  /*06b0*/  IADD3.X R5, R8, R5, R17, P2, !PT ;  /* 0x0000000508057210 */ /* 0x000fc400017fe411 */
[----:B------:R-:W-:Y:S02]  /*06c0*/  IADD3 R8, R13, 0x20, RZ ;  /* 0x000000200d087810 */ /* 0x000fe40007ffe0ff */
[----:B------:R-:W-:Y:S01]  /*06d0*/  IADD3 R11, R11, R15, RZ ;  /* 0x0000000f0b0b7210 */ /* 0x000fe20007ffe0ff */
[----:B------:R-:W-:Y:S01]  /*06e0*/  IMAD.WIDE.U32 R4, R9, c[0x0][0x1f0], R4 ;  /* 0x00007c0009047a25 */ /* 0x000fe200078e0004 */
[----:B------:R-:W-:-:S03]  /*06f0*/  ISETP.LT.AND P0, PT, R8, R7, !P0 ;  /* 0x000000070800720c */ /* 0x000fc60004701270 */
[----:B------:R-:W-:Y:S02]  /*0700*/  @P1 IMAD R12, R14, c[0x0][0x370], RZ ;  /* 0x0000dc000e0c1a24 */ /* 0x000fe400078e02ff */
[----:B------:R-:W-:Y:S02]  /*0710*/  IMAD R8, R6, c[0x0][0x1f0], RZ ;  /* 0x00007c0006087a24 */ /* 0x000fe400078e02ff */
[C---:B------:R-:W-:Y:S02]  /*0720*/  @P1 IMAD R17, R13.reuse, c[0x0][0x374], R12 ;  /* 0x0000dd000d111a24 */ /* 0x040fe400078e020c */
[----:B------:R-:W-:-:S04]  /*0730*/  @P1 IMAD.WIDE.U32 R6, R13, c[0x0][0x370], R10 ;  /* 0x0000dc000d061a25 */ /* 0x000fc800078e000a */
[----:B------:R-:W-:Y:S01]  /*0740*/  IMAD R15, R9, c[0x0][0x1f4], R8 ;  /* 0x00007d00090f7a24 */ /* 0x000fe200078e0208 */
[----:B------:R-:W-:Y:S02]  /*0750*/  @P1 IADD3 R7, R7, R17, RZ ;  /* 0x0000001107071210 */ /* 0x000fe40007ffe0ff */
[----:B------:R-:W-:-:S04]  /*0760*/  @P1 LEA R8, P2, R6, c[0x0][0x330], 0x1 ;  /* 0x0000cc0006081a11 */ /* 0x000fc800078408ff */
[----:B------:R-:W-:Y:S01]  /*0770*/  @P1 LEA.HI.X R9, R6, c[0x0][0x334], R7, 0x1, P2 ;  /* 0x0000cd0006091a11 */ /* 0x000fe200010f0c07 */
[----:B------:R-:W-:Y:S01]  /*0780*/  IMAD.IADD R7, R5, 0x1, R15 ;  /* 0x0000000105077824 */ /* 0x000fe200078e020f */
[C---:B------:R-:W-:Y:S02]  /*0790*/  @P0 IADD3 R16, P2, R13.reuse, 0x20, RZ ;  /* 0x000000200d100810 */ /* 0x040fe40007f5e0ff */
[----:B------:R-:W-:Y:S02]  /*07a0*/  @P1 MOV R6, R4 ;  /* 0x0000000400061202 */ /* 0x000fe40000000f00 */
[----:B------:R-:W-:Y:S01]  /*07b0*/  @P0 IADD3.X R12, RZ, R14, RZ, P2, !PT ;  /* 0x0000000eff0c0210 */ /* 0x000fe200017fe4ff */
[----:B------:R-:W-:Y:S01]  /*07c0*/  @P0 IMAD.WIDE.U32 R10, R16, c[0x0][0x370], R10 ;  /* 0x0000dc00100a0a25 */ /* 0x000fe200078e000a */
[----:B------:R-:W-:Y:S02]  /*07d0*/  @P0 IADD3 R15, P2, R13, 0x20, RZ ;  /* 0x000000200d0f0810 */ /* 0x000fe40007f5e0ff */
[----:B------:R-:W-:Y:S01]  /*07e0*/  @P0 MOV R5, R7 ;  /* 0x0000000700050202 */ /* 0x000fe20000000f00 */
[----:B------:R-:W-:-:S02]  /*07f0*/  @P0 IMAD R17, R12, c[0x0][0x370], RZ ;  /* 0x0000dc000c110a24 */ /* 0x000fc400078e02ff */
[----:B------:R-:W-:-:S04]  /*0800*/  @P1 IMAD.WIDE.U32 R6, R13, c[0x0][0x1e8], R6 ;  /* 0x00007a000d061a25 */ /* 0x000fc800078e0006 */
[----:B------:R-:W-:Y:S01]  /*0810*/  @P0 IMAD R12, R16, c[0x0][0x374], R17 ;  /* 0x0000dd00100c0a24 */ /* 0x000fe200078e0211 */
[----:B------:R-:W-:Y:S01]  /*0820*/  @P0 IADD3.X R16, RZ, R14, RZ, P2, !PT ;  /* 0x0000000eff100210 */ /* 0x000fe200017fe4ff */
[----:B------:R-:W-:Y:S02]  /*0830*/  @P1 IMAD R14, R14, c[0x0][0x1e8], RZ ;  /* 0x00007a000e0e1a24 */ /* 0x000fe400078e02ff */
[----:B------:R-:W-:Y:S01]  /*0840*/  @P0 IMAD.WIDE.U32 R4, R15, c[0x0][0x1e8], R4 ;  /* 0x00007a000f040a25 */ /* 0x000fe200078e0004 */
[----:B------:R-:W-:-:S03]  /*0850*/  @P0 IADD3 R11, R11, R12, RZ ;  /* 0x0000000c0b0b0210 */ /* 0x000fc60007ffe0ff */
[----:B------:R-:W-:Y:S01]  /*0860*/  @P0 IMAD R16, R16, c[0x0][0x1e8], RZ ;  /* 0x00007a0010100a24 */ /* 0x000fe200078e02ff */
[----:B------:R-:W-:Y:S01]  /*0870*/  @P0 LEA R22, P3, R4, c[0x0][0x1d0], 0x1 ;  /* 0x0000740004160a11 */ /* 0x000fe200078608ff */
[----:B------:R-:W-:Y:S02]  /*0880*/  @P1 IMAD R14, R13, c[0x0][0x1ec], R14 ;  /* 0x00007b000d0e1a24 */ /* 0x000fe400078e020e */
[----:B------:R-:W-:Y:S01]  /*0890*/  @P0 IMAD R13, R15, c[0x0][0x1ec], R16 ;  /* 0x00007b000f0d0a24 */ /* 0x000fe200078e0210 */
[----:B------:R-:W-:Y:S01]  /*08a0*/  @P0 LEA R16, P2, R10, c[0x0][0x330], 0x1 ;  /* 0x0000cc000a100a11 */ /* 0x000fe200078408ff */
[----:B------:R-:W-:-:S03]  /*08b0*/  @P1 IMAD.IADD R7, R7, 0x1, R14 ;  /* 0x0000000107071824 */ /* 0x000fc600078e020e */
[----:B------:R-:W-:Y:S02]  /*08c0*/  @P0 LEA.HI.X R17, R10, c[0x0][0x334], R11, 0x1, P2 ;  /* 0x0000cd000a110a11 */ /* 0x000fe400010f0c0b */
[----:B------:R-:W-:Y:S02]  /*08d0*/  @P0 IADD3 R5, R5, R13, RZ ;  /* 0x0000000d05050210 */ /* 0x000fe40007ffe0ff */
[----:B------:R-:W-:Y:S02]  /*08e0*/  @P1 LEA R12, P2, R6, c[0x0][0x1d0], 0x1 ;  /* 0x00007400060c1a11 */ /* 0x000fe400078408ff */
[----:B------:R-:W-:Y:S02]  /*08f0*/  @P0 LEA.HI.X R23, R4, c[0x0][0x1d4], R5, 0x1, P3 ;  /* 0x0000750004170a11 */ /* 0x000fe400018f0c05 */
[----:B------:R-:W-:Y:S01]  /*0900*/  @P1 LEA.HI.X R13, R6, c[0x0][0x1d4], R7, 0x1, P2 ;  /* 0x00007500060d1a11 */ /* 0x000fe200010f0c07 */
[----:B------:R-:W-:Y:S01]  /*0910*/  CS2R R4, SRZ ;  /* 0x0000000000047805 */ /* 0x000fe2000001ff00 */
[----:B------:R-:W-:Y:S01]  /*0920*/  CS2R R6, SRZ ;  /* 0x0000000000067805 */ /* 0x000fe2000001ff00 */
[----:B------:R-:W-:-:S05]  /*0930*/  CS2R R10, SRZ ;  /* 0x00000000000a7805 */ /* 0x000fca000001ff00 */
[----:B------:R0:W2:Y:S02]  /*0940*/  @P1 LDG.E.128 R4, [R8.64] ;  /* 0x0000000408041981 */ /* 0x0000a4000c1e1d00 */
[----:B0-----:R-:W-:-:S06]  /*0950*/  CS2R R8, SRZ ;  /* 0x0000000000087805 */ /* 0x001fcc000001ff00 */
[----:B------:R0:W3:Y:S01]  /*0960*/  @P1 LDG.E.128 R8, [R12.64] ;  /* 0x000000040c081981 */ /* 0x0000e2000c1e1d00 */
[----:B------:R-:W-:Y:S01]  /*0970*/  CS2R R18, SRZ ;  /* 0x0000000000127805 */ /* 0x000fe2000001ff00 */
[----:B0-----:R-:W-:Y:S01]  /*0980*/  CS2R R12, SRZ ;  /* 0x00000000000c7805 */ /* 0x001fe2000001ff00 */
[--C-:B--2---:R-:W-:Y:S02]  /*0990*/  HADD2.F32 R14, -RZ, R4.reuse.H1_H1 ;  /* 0x30000004ff0e7230 */ /* 0x104fe40000004100 */
[----:B------:R-:W-:Y:S02]  /*09a0*/  HADD2.F32 R4, -RZ, R4.H0_H0 ;  /* 0x20000004ff047230 */ /* 0x000fe40000004100 */
[----:B---3--:R-:W-:-:S05]  /*09b0*/  HADD2.F32 R15, -RZ, R8.H1_H1 ;  /* 0x30000008ff0f7230 */ /* 0x008fca0000004100 */
[----:B------:R-:W-:Y:S01]  /*09c0*/  FMUL.FTZ R14, R14, R15 ;  /* 0x0000000f0e0e7220 */ /* 0x000fe20000410000 */
[----:B------:R-:W-:-:S05]  /*09d0*/  HADD2.F32 R15, -RZ, R8.H0_H0 ;  /* 0x20000008ff0f7230 */ /* 0x000fca0000004100 */
[----:B------:R-:W-:Y:S01]  /*09e0*/  FFMA.FTZ R14, R4, R15, R14 ;  /* 0x0000000f040e7223 */ /* 0x000fe2000001000e */
[----:B------:R-:W-:Y:S02]  /*09f0*/  HADD2.F32 R4, -RZ, R5.H0_H0 ;  /* 0x20000005ff047230 */ /* 0x000fe40000004100 */
[----:B------:R-:W-:Y:S02]  /*0a00*/  HADD2.F32 R15, -RZ, R9.H0_H0 ;  /* 0x20000009ff0f7230 */ /* 0x000fe40000004100 */
[----:B------:R-:W-:-:S03]  /*0a10*/  HADD2.F32 R5, -RZ, R5.H1_H1 ;  /* 0x30000005ff057230 */ /* 0x000fc60000004100 */
[----:B------:R-:W-:Y:S01]  /*0a20*/  FFMA.FTZ R14, R4, R15, R14 ;  /* 0x0000000f040e7223 */ /* 0x000fe2000001000e */
[----:B------:R-:W-:Y:S02]  /*0a30*/  HADD2.F32 R4, -RZ, R9.H1_H1 ;  /* 0x30000009ff047230 */ /* 0x000fe40000004100 */
[----:B------:R-:W-:-:S03]  /*0a40*/  HADD2.F32 R9, -RZ, R10.H1_H1 ;  /* 0x3000000aff097230 */ /* 0x000fc60000004100 */
[----:B------:R-:W-:Y:S01]  /*0a50*/  FFMA.FTZ R14, R5, R4, R14 ;  /* 0x00000004050e7223 */ /* 0x000fe2000001000e */
[----:B------:R-:W-:Y:S02]  /*0a60*/  HADD2.F32 R4, -RZ, R6.H0_H0 ;  /* 0x20000006ff047230 */ /* 0x000fe40000004100 */
[----:B------:R-:W-:Y:S02]  /*0a70*/  HADD2.F32 R5, -RZ, R10.H0_H0 ;  /* 0x2000000aff057230 */ /* 0x000fe40000004100 */
[----:B------:R-:W-:-:S03]  /*0a80*/  HADD2.F32 R6, -RZ, R6.H1_H1 ;  /* 0x30000006ff067230 */ /* 0x000fc60000004100 */
[----:B------:R-:W-:Y:S01]  /*0a90*/  FFMA.FTZ R4, R4, R5, R14 ;  /* 0x0000000504047223 */ /* 0x000fe2000001000e */
[----:B------:R-:W-:Y:S01]  /*0aa0*/  HADD2.F32 R5, -RZ, R11.H0_H0 ;  /* 0x2000000bff057230 */ /* 0x000fe20000004100 */
[----:B------:R-:W-:Y:S02]  /*0ab0*/  CS2R R14, SRZ ;  /* 0x00000000000e7805 */ /* 0x000fe4000001ff00 */
[----:B------:R-:W-:Y:S01]  /*0ac0*/  FFMA.FTZ R6, R6, R9, R4 ;  /* 0x0000000906067223 */ /* 0x000fe20000010004 */
[----:B------:R-:W-:-:S03]  /*0ad0*/  HADD2.F32 R4, -RZ, R7.H0_H0 ;  /* 0x20000007ff047230 */ /* 0x000fc60000004100 */
[----:B------:R0:W2:Y:S02]  /*0ae0*/  @P0 LDG.E.128 R12, [R16.64] ;  /* 0x00000004100c0981 */ /* 0x0000a4000c1e1d00 */
[----:B------:R-:W-:Y:S01]  /*0af0*/  FFMA.FTZ R4, R4, R5, R6 ;  /* 0x0000000504047223 */ /* 0x000fe20000010006 */
[----:B0-----:R-:W-:-:S06]  /*0b00*/  CS2R R16, SRZ ;  /* 0x0000000000107805 */ /* 0x001fcc000001ff00 */
[----:B------:R-:W3:Y:S01]  /*0b10*/  @P0 LDG.E.128 R16, [R22.64] ;  /* 0x0000000416100981 */ /* 0x000ee2000c1e1d00 */
[----:B------:R-:W-:Y:S01]  /*0b20*/  HADD2.F32 R7, -RZ, R7.H1_H1 ;  /* 0x30000007ff077230 */ /* 0x000fe20000004100 */
[----:B------:R-:W-:Y:S01]  /*0b30*/  LEA.HI R28, R28, R3, RZ, 0x4 ;  /* 0x000000031c1c7211 */ /* 0x000fe200078f20ff */
[----:B------:R-:W-:Y:S01]  /*0b40*/  HADD2.F32 R11, -RZ, R11.H1_H1 ;  /* 0x3000000bff0b7230 */ /* 0x000fe20000004100 */
[----:B------:R-:W-:Y:S01]  /*0b50*/  IADD3 R24, P0, P1, R30, R24, R2 ;  /* 0x000000181e187210 */ /* 0x000fe2000791e002 */
[----:B------:R-:W-:Y:S01]  /*0b60*/  IMAD R20, R20, c[0x0][0x22c], RZ ;  /* 0x00008b0014147a24 */ /* 0x000fe200078e02ff */
[----:B------:R-:W-:Y:S02]  /*0b70*/  LOP3.LUT R2, R28, 0x3ffffff0, RZ, 0xc0, !PT ;  /* 0x3ffffff01c027812 */ /* 0x000fe400078ec0ff */
[----:B------:R-:W-:Y:S01]  /*0b80*/  FFMA.FTZ R4, R7, R11, R4 ;  /* 0x0000000b07047223 */ /* 0x000fe20000010004 */
[----:B------:R-:W-:Y:S02]  /*0b90*/  SHF.R.S32.HI R28, RZ, 0x4, R28 ;  /* 0x00000004ff1c7819 */ /* 0x000fe4000001141c */
[----:B------:R-:W-:-:S02]  /*0ba0*/  IADD3 R2, -R2, R3, RZ ;  /* 0x0000000302027210 */ /* 0x000fc40007ffe1ff */
[----:B------:R-:W-:Y:S01]  /*0bb0*/  IADD3.X R0, R26, R0, R25, P0, P1 ;  /* 0x000000001a007210 */ /* 0x000fe200007e2419 */
[--C-:B--2---:R-:W-:Y:S02]  /*0bc0*/  HADD2.F32 R5, -RZ, R12.reuse.H1_H1 ;  /* 0x3000000cff057230 */ /* 0x104fe40000004100 */
[----:B------:R-:W-:Y:S02]  /*0bd0*/  HADD2.F32 R12, -RZ, R12.H0_H0 ;  /* 0x2000000cff0c7230 */ /* 0x000fe40000004100 */
[----:B------:R-:W-:Y:S02]  /*0be0*/  HADD2.F32 R8, -RZ, R13.H1_H1 ;  /* 0x3000000dff087230 */ /* 0x000fe40000004100 */
[--C-:B---3--:R-:W-:Y:S02]  /*0bf0*/  HADD2.F32 R6, -RZ, R16.reuse.H1_H1 ;  /* 0x30000010ff067230 */ /* 0x108fe40000004100 */
[----:B------:R-:W-:Y:S02]  /*0c00*/  HADD2.F32 R16, -RZ, R16.H0_H0 ;  /* 0x20000010ff107230 */ /* 0x000fe40000004100 */
[----:B------:R-:W-:Y:S01]  /*0c10*/  HADD2.F32 R9, -RZ, R17.H0_H0 ;  /* 0x20000011ff097230 */ /* 0x000fe20000004100 */
[----:B------:R-:W-:Y:S01]  /*0c20*/  FMUL.FTZ R5, R5, R6 ;  /* 0x0000000605057220 */ /* 0x000fe20000410000 */
[----:B------:R-:W-:-:S02]  /*0c30*/  HADD2.F32 R6, -RZ, R13.H0_H0 ;  /* 0x2000000dff067230 */ /* 0x000fc40000004100 */
[----:B------:R-:W-:Y:S01]  /*0c40*/  HADD2.F32 R17, -RZ, R17.H1_H1 ;  /* 0x30000011ff117230 */ /* 0x000fe20000004100 */
[----:B------:R-:W-:Y:S01]  /*0c50*/  FFMA.FTZ R5, R12, R16, R5 ;  /* 0x000000100c057223 */ /* 0x000fe20000010005 */
[----:B------:R-:W-:-:S03]  /*0c60*/  HADD2.F32 R7, -RZ, R19.H1_H1 ;  /* 0x30000013ff077230 */ /* 0x000fc60000004100 */
[----:B------:R-:W-:Y:S01]  /*0c70*/  FFMA.FTZ R5, R6, R9, R5 ;  /* 0x0000000906057223 */ /* 0x000fe20000010005 */
[----:B------:R-:W-:Y:S02]  /*0c80*/  HADD2.F32 R6, -RZ, R14.H0_H0 ;  /* 0x2000000eff067230 */ /* 0x000fe40000004100 */
[----:B------:R-:W-:Y:S01]  /*0c90*/  HADD2.F32 R9, -RZ, R18.H0_H0 ;  /* 0x20000012ff097230 */ /* 0x000fe20000004100 */
[----:B------:R-:W-:Y:S01]  /*0ca0*/  FFMA.FTZ R5, R8, R17, R5 ;  /* 0x0000001108057223 */ /* 0x000fe20000010005 */
[----:B------:R-:W-:Y:S02]  /*0cb0*/  HADD2.F32 R14, -RZ, R14.H1_H1 ;  /* 0x3000000eff0e7230 */ /* 0x000fe40000004100 */
[----:B------:R-:W-:Y:S01]  /*0cc0*/  HADD2.F32 R18, -RZ, R18.H1_H1 ;  /* 0x30000012ff127230 */ /* 0x000fe20000004100 */
[----:B------:R-:W-:Y:S01]  /*0cd0*/  FFMA.FTZ R5, R6, R9, R5 ;  /* 0x0000000906057223 */ /* 0x000fe20000010005 */
[----:B------:R-:W-:Y:S02]  /*0ce0*/  HADD2.F32 R6, -RZ, R15.H0_H0 ;  /* 0x2000000fff067230 */ /* 0x000fe40000004100 */
[----:B------:R-:W-:Y:S01]  /*0cf0*/  HADD2.F32 R9, -RZ, R19.H0_H0 ;  /* 0x20000013ff097230 */ /* 0x000fe20000004100 */
[----:B------:R-:W-:Y:S01]  /*0d00*/  FFMA.FTZ R5, R14, R18, R5 ;  /* 0x000000120e057223 */ /* 0x000fe20000010005 */
[----:B------:R-:W-:-:S03]  /*0d10*/  HADD2.F32 R8, -RZ, R15.H1_H1 ;  /* 0x3000000fff087230 */ /* 0x000fc60000004100 */
[----:B------:R-:W-:-:S04]  /*0d20*/  FFMA.FTZ R5, R6, R9, R5 ;  /* 0x0000000906057223 */ /* 0x000fc80000010005 */
[----:B------:R-:W-:Y:S02]  /*0d30*/  FFMA.FTZ R7, R8, R7, R5 ;  /* 0x0000000708077223 */ /* 0x000fe40000010005 */
[----:B------:R-:W0:Y:S04]  /*0d40*/  SHFL.BFLY PT, R5, R4, 0x4, 0x1f ;  /* 0x0c801f0004057f89 */ /* 0x000e2800000e0000 */
[----:B------:R-:W1:Y:S01]  /*0d50*/  SHFL.BFLY PT, R6, R7, 0x4, 0x1f ;  /* 0x0c801f0007067f89 */ /* 0x000e6200000e0000 */
[----:B0-----:R-:W-:Y:S02]  /*0d60*/  FADD.FTZ R8, R4, R5 ;  /* 0x0000000504087221 */ /* 0x001fe40000010000 */
[----:B-1----:R-:W-:-:S03]  /*0d70*/  FADD.FTZ R9, R7, R6 ;  /* 0x0000000607097221 */ /* 0x002fc60000010000 */
[----:B------:R-:W0:Y:S04]  /*0d80*/  SHFL.BFLY PT, R5, R8, 0x2, 0x1f ;  /* 0x0c401f0008057f89 */ /* 0x000e2800000e0000 */
[----:B------:R-:W1:Y:S01]  /*0d90*/  SHFL.BFLY PT, R10, R9, 0x2, 0x1f ;  /* 0x0c401f00090a7f89 */ /* 0x000e6200000e0000 */
[----:B0-----:R-:W-:Y:S01]  /*0da0*/  FADD.FTZ R6, R8, R5 ;  /* 0x0000000508067221 */ /* 0x001fe20000010000 */
[----:B------:R-:W-:Y:S02]  /*0db0*/  SHF.L.U32 R5, R2, 0x2, RZ ;  /* 0x0000000202057819 */ /* 0x000fe400000006ff */
[----:B------:R-:W-:Y:S01]  /*0dc0*/  IADD3 R8, R21, R27, RZ ;  /* 0x0000001b15087210 */ /* 0x000fe20007ffe0ff */
[----:B-1----:R-:W-:Y:S01]  /*0dd0*/  FADD.FTZ R7, R9, R10 ;  /* 0x0000000a09077221 */ /* 0x002fe20000010000 */
[----:B------:R-:W0:Y:S01]  /*0de0*/  SHFL.BFLY PT, R11, R6, 0x1, 0x1f ;  /* 0x0c201f00060b7f89 */ /* 0x000e2200000e0000 */
[----:B------:R-:W-:Y:S01]  /*0df0*/  IMAD R5, R28, R20, R5 ;  /* 0x000000141c057224 */ /* 0x000fe200078e0205 */
[----:B------:R-:W-:-:S02]  /*0e00*/  SHF.L.U32 R9, R20, 0x2, RZ ;  /* 0x0000000214097819 */ /* 0x000fc400000006ff */
[----:B------:R-:W1:Y:S01]  /*0e10*/  SHFL.BFLY PT, R10, R7, 0x1, 0x1f ;  /* 0x0c201f00070a7f89 */ /* 0x000e6200000e0000 */
[----:B------:R-:W-:Y:S02]  /*0e20*/  SHF.R.S32.HI R12, RZ, 0x1f, R8 ;  /* 0x0000001fff0c7819 */ /* 0x000fe40000011408 */
[----:B------:R-:W-:-:S04]  /*0e30*/  IADD3 R2, P0, R5, R24, RZ ;  /* 0x0000001805027210 */ /* 0x000fc80007f1e0ff */
[----:B------:R-:W-:Y:S02]  /*0e40*/  LEA.HI.X.SX32 R5, R5, R0, 0x1, P0 ;  /* 0x0000000005057211 */ /* 0x000fe400000f0eff */
[C---:B------:R-:W-:Y:S02]  /*0e50*/  LEA R4, P0, R2.reuse, c[0x0][0x350], 0x2 ;  /* 0x0000d40002047a11 */ /* 0x040fe400078010ff */
[C---:B------:R-:W-:Y:S02]  /*0e60*/  LEA.HI R0, P1, R3.reuse, R8, RZ, 0x1d ;  /* 0x0000000803007211 */ /* 0x040fe4000783e8ff */
[----:B------:R-:W-:Y:S02]  /*0e70*/  LEA.HI.X R5, R2, c[0x0][0x354], R5, 0x2, P0 ;  /* 0x0000d50002057a11 */ /* 0x000fe400000f1405 */
[----:B------:R-:W-:Y:S02]  /*0e80*/  LOP3.LUT P0, RZ, R3, 0x7, RZ, 0xc0, !PT ;  /* 0x0000000703ff7812 */ /* 0x000fe4000780c0ff */
[----:B------:R-:W-:Y:S01]  /*0e90*/  IADD3.X R3, RZ, R12, RZ, P1, !PT ;  /* 0x0000000cff037210 */ /* 0x000fe20000ffe4ff */
[----:B------:R-:W-:Y:S01]  /*0ea0*/  IMAD.WIDE R8, R9, 0x10, R4 ;  /* 0x0000001009087825 */ /* 0x000fe200078e0204 */
[----:B------:R-:W-:-:S03]  /*0eb0*/  LEA R2, P1, R0, c[0x0][0x3c8], 0x2 ;  /* 0x0000f20000027a11 */ /* 0x000fc600078210ff */
[----:B0-----:R-:W-:Y:S01]  /*0ec0*/  FADD.FTZ R11, R6, R11 ;  /* 0x0000000b060b7221 */ /* 0x001fe20000010000 */
[----:B------:R-:W-:Y:S01]  /*0ed0*/  LEA.HI.X R3, R0, c[0x0][0x3cc], R3, 0x2, P1 ;  /* 0x0000f30000037a11 */ /* 0x000fe200008f1403 */
[----:B-1----:R-:W-:Y:S02]  /*0ee0*/  FADD.FTZ R10, R7, R10 ;  /* 0x0000000a070a7221 */ /* 0x002fe40000010000 */
[----:B------:R-:W-:-:S04]  /*0ef0*/  IMAD.WIDE R6, R20, 0x40, R8 ;  /* 0x0000004014067825 */ /* 0x000fc800078e0208 */
[----:B------:R-:W-:Y:S02]  /*0f00*/  FMUL.FTZ R11, R11, c[0x0][0x2d4] ;  /* 0x0000b5000b0b7a20 */ /* 0x000fe40000410000 */
[----:B------:R-:W-:Y:S02]  /*0f10*/  FMUL.FTZ R13, R10, c[0x0][0x2d4] ;  /* 0x0000b5000a0d7a20 */ /* 0x000fe40000410000 */
[----:B------:R-:W-:Y:S01]  /*0f20*/  IMAD.WIDE R20, R20, 0x40, R6 ;  /* 0x0000004014147825 */ /* 0x000fe200078e0206 */
[----:B------:R-:W-:Y:S04]  /*0f30*/  @!P0 STG.E [R2.64], R11 ;  /* 0x0000000b02008986 */ /* 0x000fe8000c101904 */
[----:B------:R-:W-:Y:S04]  /*0f40*/  @!P0 STG.E [R2.64+0x80], R13 ;  /* 0x0000800d02008986 */ /* 0x000fe8000c101904 */
[----:B------:R-:W-:Y:S04]  /*0f50*/  STG.E.128 [R4.64], RZ ;  /* 0x000000ff04007986 */ /* 0x000fe8000c101d04 */
[----:B------:R-:W-:Y:S04]  /*0f60*/  STG.E.128 [R8.64], RZ ;  /* 0x000000ff08007986 */ /* 0x000fe8000c101d04 */
[----:B------:R-:W-:Y:S04]  /*0f70*/  STG.E.128 [R6.64], RZ ;  /* 0x000000ff06007986 */ /* 0x000fe8000c101d04 */
[----:B------:R-:W-:Y:S01]  /*0f80*/  STG.E.128 [R20.64], RZ ;  /* 0x000000ff14007986 */ /* 0x000fe2000c101d04 */
[----:B------:R-:W-:Y:S05]  /*0f90*/  EXIT ;  /* 0x000000000000794d */ /* 0x000fea0003800000 */
.L_x_1595:
        /* <DEDUP_REMOVED lines=14> */
.L_x_2481:


//--------------------- .text._ZN5flash27flash_bwd_convert_dq_kernelI23Flash_bwd_kernel_traitsILi64ELi128ELi128ELi8ELi4ELi4ELi4ELb0ELb0EN7cutlass6half_tE19Flash_kernel_traitsILi64ELi128ELi128ELi8ES3_EEEEvNS_16Flash_bwd_paramsEi --------------------------
	.section	.text._ZN5flash27flash_bwd_convert_dq_kernelI23Flash_bwd_kernel_traitsILi64ELi128ELi128ELi8ELi4ELi4ELi4ELb0ELb0EN7cutlass6half_tE19Flash_kernel_traitsILi64ELi128ELi128ELi8ES3_EEEEvNS_16Flash_bwd_paramsEi,"ax",@progbits
	.sectioninfo	@"SHI_REGISTERS=64"
	.align	128
        .global         _ZN5flash27flash_bwd_convert_dq_kernelI23Flash_bwd_kernel_traitsILi64ELi128ELi128ELi8ELi4ELi4ELi4ELb0ELb0EN7cutlass6half_tE19Flash_kernel_traitsILi64ELi128ELi128ELi8ES3_EEEEvNS_16Flash_bwd_paramsEi
        .type           _ZN5flash27flash_bwd_convert_dq_kernelI23Flash_bwd_kernel_traitsILi64ELi128ELi128ELi8ELi4ELi4ELi4ELb0ELb0EN7cutlass6half_tE19Flash_kernel_traitsILi64ELi128ELi128ELi8ES3_EEEEvNS_16Flash_bwd_paramsEi,@function
        .size           _ZN5flash27flash_bwd_convert_dq_kernelI23Flash_bwd_kernel_traitsILi64ELi128ELi128ELi8ELi4ELi4ELi4ELb0ELb0EN7cutlass6half_tE19Flash_kernel_traitsILi64ELi128ELi128ELi8ES3_EEEEvNS_16Flash_bwd_paramsEi,(.L_x_2482 - _ZN5flash27flash_bwd_convert_dq_kernelI23Flash_bwd_kernel_traitsILi64ELi128ELi128ELi8ELi4ELi4ELi4ELb0ELb0EN7cutlass6half_tE19Flash_kernel_traitsILi64ELi128ELi128ELi8ES3_EEEEvNS_16Flash_bwd_paramsEi)
        .other          _ZN5flash27flash_bwd_convert_dq_kernelI23Flash_bwd_kernel_traitsILi64ELi128ELi128ELi8ELi4ELi4ELi4ELb0ELb0EN7cutlass6half_tE19Flash_kernel_traitsILi64ELi128ELi128ELi8ES3_EEEEvNS_16Flash_bwd_paramsEi,@"STO_CUDA_ENTRY STV_DEFAULT"
_ZN5flash27flash_bwd_convert_dq_kernelI23Flash_bwd_kernel_traitsILi64ELi128ELi128ELi8ELi4ELi4ELi4ELb0ELb0EN7cutlass6half_tE19Flash_kernel_traitsILi64ELi128ELi128ELi8ES3_EEEEvNS_16Flash_bwd_paramsEi:
.text._ZN5flash27flash_bwd_convert_dq_kernelI23Flash_bwd_kernel_traitsILi64ELi128ELi128ELi8ELi4ELi4ELi4ELb0ELb0EN7cutlass6half_tE19Flash_kernel_traitsILi64ELi128ELi128ELi8ES3_EEEEvNS_16Flash_bwd_paramsEi:
        /* <DEDUP_REMOVED lines=10> */
[----:B------:R-:W0:Y:S01]  /*00a0*/  S2R R0, SR_CTAID.X ;  /* 0x0000000000007919 */ /* 0x000e220000002500 */
[----:B--2---:R-:W-:Y:S01]  /*00b0*/  @P0 IADD3 R4, R5, -R32, RZ ;  /* 0x8000002005040210 */ /* 0x004fe20007ffe0ff */
[----:B0-----:R-:W-:Y:S01]  /*00c0*/  IMAD.SHL.U32 R5, R0, 0x80, RZ ;  /* 0x0000008000057824 */ /* 0x001fe200078e00ff */
[----:B------:R-:W-:-:S04]  /*00d0*/  @!P0 MOV R4, c[0x0][0x214] ;  /* 0x0000850000048a02 */ /* 0x000fc80000000f00 */
[----:B------:R-:W-:-:S13]  /*00e0*/  ISETP.GT.AND P1, PT, R4, R5, PT ;  /* 0x000000050400720c */ /* 0x000fda0003f24270 */
[----:B------:R-:W-:Y:S05]  /*00f0*/  @!P1 EXIT ;  /* 0x000000000000994d */ /* 0x000fea0003800000 */
[C---:B------:R-:W-:Y:S01]  /*0100*/  ISETP.NE.AND P2, PT, R32.reuse, -0x1, PT ;  /* 0xffffffff2000780c */ /* 0x040fe20003f45270 */
[----:B------:R-:W-:Y:S01]  /*0110*/  CS2R R58, SRZ ;  /* 0x00000000003a7805 */ /* 0x000fe2000001ff00 */
[----:B------:R-:W-:Y:S01]  /*0120*/  SHF.R.S32.HI R10, RZ, 0x1f, R5 ;  /* 0x0000001fff0a7819 */ /* 0x000fe20000011405 */
[----:B------:R-:W-:Y:S01]  /*0130*/  CS2R R12, SRZ ;  /* 0x00000000000c7805 */ /* 0x000fe2000001ff00 */
[----:B------:R-:W-:Y:S01]  /*0140*/  IMAD.MOV.U32 R60, RZ, RZ, RZ ;  /* 0x000000ffff3c7224 */ /* 0x000fe200078e00ff */
[----:B------:R-:W-:Y:S01]  /*0150*/  CS2R R14, SRZ ;  /* 0x00000000000e7805 */ /* 0x000fe2000001ff00 */
[----:B------:R-:W-:Y:S01]  /*0160*/  CS2R R16, SRZ ;  /* 0x0000000000107805 */ /* 0x000fe2000001ff00 */
[----:B------:R-:W-:Y:S01]  /*0170*/  CS2R R18, SRZ ;  /* 0x0000000000127805 */ /* 0x000fe2000001ff00 */
[----:B------:R-:W-:Y:S01]  /*0180*/  MOV R48, RZ ;  /* 0x000000ff00307202 */ /* 0x000fe20000000f00 */
[----:B------:R-:W-:Y:S01]  /*0190*/  CS2R R20, SRZ ;  /* 0x0000000000147805 */ /* 0x000fe2000001ff00 */
[----:B------:R-:W-:Y:S01]  /*01a0*/  MOV R57, RZ ;  /* 0x000000ff00397202 */ /* 0x000fe20000000f00 */
[----:B------:R-:W-:Y:S01]  /*01b0*/  CS2R R22, SRZ ;  /* 0x0000000000167805 */ /* 0x000fe2000001ff00 */
[----:B------:R-:W-:Y:S01]  /*01c0*/  CS2R R24, SRZ ;  /* 0x0000000000187805 */ /* 0x000fe2000001ff00 */
[C---:B------:R-:W-:Y:S01]  /*01d0*/  @P2 IMAD.WIDE.U32 R8, R32.reuse, c[0x0][0x398], RZ ;  /* 0x0000e60020082a25 */ /* 0x040fe200078e00ff */
[----:B------:R-:W-:Y:S01]  /*01e0*/  @!P2 SHF.R.S32.HI R0, RZ, 0x1f, R30 ;  /* 0x0000001fff00a819 */ /* 0x000fe2000001141e */
[----:B------:R-:W-:Y:S01]  /*01f0*/  CS2R R26, SRZ ;  /* 0x00000000001a7805 */ /* 0x000fe2000001ff00 */
[----:B------:R-:W-:Y:S01]  /*0200*/  CS2R R40, SRZ ;  /* 0x0000000000287805 */ /* 0x000fe2000001ff00 */
[----:B------:R-:W-:Y:S01]  /*0210*/  @P2 IMAD R6, R32, c[0x0][0x39c], R9 ;  /* 0x0000e70020062a24 */ /* 0x000fe200078e0209 */
[----:B------:R-:W-:Y:S01]  /*0220*/  CS2R R42, SRZ ;  /* 0x00000000002a7805 */ /* 0x000fe2000001ff00 */
[----:B------:R-:W0:Y:S01]  /*0230*/  S2R R9, SR_TID.X ;  /* 0x0000000000097919 */ /* 0x000e220000002100 */
[----:B------:R-:W-:Y:S01]  /*0240*/  @!P2 IMAD R7, R0, c[0x0][0x380], RZ ;  /* 0x0000e0000007aa24 */ /* 0x000fe200078e02ff */
[----:B------:R-:W-:Y:S01]  /*0250*/  MOV R0, c[0x0][0x3e0] ;  /* 0x0000f80000007a02 */ /* 0x000fe20000000f00 */
[----:B------:R-:W-:Y:S01]  /*0260*/  @!P2 IMAD.WIDE.U32 R2, R30, c[0x0][0x380], RZ ;  /* 0x0000e0001e02aa25 */ /* 0x000fe200078e00ff */
[----:B------:R-:W-:Y:S01]  /*0270*/  MOV R45, RZ ;  /* 0x000000ff002d7202 */ /* 0x000fe20000000f00 */
[----:B------:R-:W-:Y:S01]  /*0280*/  CS2R R46, SRZ ;  /* 0x00000000002e7805 */ /* 0x000fe2000001ff00 */
[----:B------:R-:W-:Y:S01]  /*0290*/  ISETP.GE.AND P1, PT, R0, 0x1, PT ;  /* 0x000000010000780c */ /* 0x000fe20003f26270 */
[----:B------:R-:W-:Y:S01]  /*02a0*/  @!P2 IMAD R7, R30, c[0x0][0x384], R7 ;  /* 0x0000e1001e07aa24 */ /* 0x000fe200078e0207 */
[----:B------:R-:W-:Y:S01]  /*02b0*/  @!P2 MOV R8, R2 ;  /* 0x000000020008a202 */ /* 0x000fe20000000f00 */
[----:B------:R-:W-:Y:S01]  /*02c0*/  IMAD.MOV.U32 R11, RZ, RZ, RZ ;  /* 0x000000ffff0b7224 */ /* 0x000fe200078e00ff */
[----:B------:R-:W-:-:S02]  /*02d0*/  MOV R0, RZ ;  /* 0x000000ff00007202 */ /* 0x000fc40000000f00 */
[----:B------:R-:W-:Y:S02]  /*02e0*/  @!P2 IADD3 R6, R3, R7, RZ ;  /* 0x000000070306a210 */ /* 0x000fe40007ffe0ff */
[----:B------:R-:W1:Y:S01]  /*02f0*/  S2R R7, SR_CTAID.Z ;  /* 0x0000000000077919 */ /* 0x000e620000002700 */
[----:B------:R-:W-:Y:S01]  /*0300*/  CS2R R2, SRZ ;  /* 0x0000000000027805 */ /* 0x000fe2000001ff00 */
[----:B0-----:R-:W-:-:S04]  /*0310*/  SHF.R.S32.HI R44, RZ, 0x1f, R9 ;  /* 0x0000001fff2c7819 */ /* 0x001fc80000011409 */
[----:B------:R-:W-:-:S04]  /*0320*/  LEA.HI R34, R44, R9, RZ, 0x5 ;  /* 0x000000092c227211 */ /* 0x000fc800078f28ff */
[----:B------:R-:W-:Y:S01]  /*0330*/  SHF.R.S32.HI R50, RZ, 0x5, R34 ;  /* 0x00000005ff327819 */ /* 0x000fe20000011422 */
[----:B------:R-:W-:Y:S05]  /*0340*/  @!P1 BRA `(.L_x_1596) ;  /* 0x00000b0000009947 */ /* 0x000fea0003800000 */
[C---:B------:R-:W-:Y:S01]  /*0350*/  IMAD.WIDE R28, R30.reuse, c[0x0][0x224], RZ ;  /* 0x000089001e1c7a25 */ /* 0x040fe200078e02ff */
[----:B------:R-:W-:Y:S01]  /*0360*/  MOV R36, c[0x0][0x1c0] ;  /* 0x0000700000247a02 */ /* 0x000fe20000000f00 */
[----:B------:R-:W-:Y:S01]  /*0370*/  HFMA2.MMA R49, -RZ, RZ, 0, 0 ;  /* 0x00000000ff317435 */ /* 0x000fe200000001ff */
[----:B------:R-:W-:Y:S01]  /*0380*/  @!P2 MOV R32, 0xffffffff ;  /* 0xffffffff0020a802 */ /* 0x000fe20000000f00 */
[----:B------:R-:W-:Y:S01]  /*0390*/  IMAD.WIDE R30, R30, 0x80, RZ ;  /* 0x000000801e1e7825 */ /* 0x000fe200078e02ff */
[----:B------:R-:W-:Y:S01]  /*03a0*/  SHF.R.S32.HI R33, RZ, 0x1f, R36 ;  /* 0x0000001fff217819 */ /* 0x000fe20000011424 */
[----:B------:R-:W-:Y:S01]  /*03b0*/  UMOV UR4, 0x2 ;  /* 0x0000000200047882 */ /* 0x000fe20000000000 */
[----:B------:R-:W-:Y:S01]  /*03c0*/  MOV R51, c[0x0][0x22c] ;  /* 0x00008b0000337a02 */ /* 0x000fe20000000f00 */
[----:B------:R-:W-:Y:S01]  /*03d0*/  IMAD R29, R29, c[0x0][0x1c0], RZ ;  /* 0x000070001d1d7a24 */ /* 0x000fe200078e02ff */
[----:B------:R-:W-:Y:S01]  /*03e0*/  SEL R30, R30, RZ, P0 ;  /* 0x000000ff1e1e7207 */ /* 0x000fe20000000000 */
[----:B------:R-:W-:Y:S01]  /*03f0*/  ULDC.64 UR10, c[0x0][0x3d8] ;  /* 0x0000f600000a7ab9 */ /* 0x000fe20000000a00 */
[----:B------:R-:W-:Y:S01]  /*0400*/  SEL R35, R31, RZ, P0 ;  /* 0x000000ff1f237207 */ /* 0x000fe20000000000 */
[----:B------:R-:W-:Y:S01]  /*0410*/  IMAD R37, R28, R33, R29 ;  /* 0x000000211c257224 */ /* 0x000fe200078e021d */
[----:B------:R-:W-:Y:S01]  /*0420*/  IADD3 R55, P0, R5, R30, RZ ;  /* 0x0000001e05377210 */ /* 0x000fe20007f1e0ff */
[----:B------:R-:W-:Y:S01]  /*0430*/  IMAD.WIDE R30, R36, c[0x0][0x22c], RZ ;  /* 0x00008b00241e7a25 */ /* 0x000fe200078e02ff */
[----:B------:R-:W-:Y:S01]  /*0440*/  SHF.R.S32.HI R39, RZ, 0x1f, R51 ;  /* 0x0000001fff277819 */ /* 0x000fe20000011433 */
[----:B------:R-:W-:Y:S01]  /*0450*/  USHF.L.U64.HI UR4, UR10, UR4, UR11 ;  /* 0x000000040a047299 */ /* 0x000fe2000801020b */
[----:B------:R-:W-:Y:S01]  /*0460*/  IADD3.X R35, R10, R35, RZ, P0, !PT ;  /* 0x000000230a237210 */ /* 0x000fe200007fe4ff */
[----:B------:R-:W-:Y:S01]  /*0470*/  IMAD.WIDE.U32 R28, R28, c[0x0][0x1c0], RZ ;  /* 0x000070001c1c7a25 */ /* 0x000fe200078e00ff */
[----:B------:R-:W-:Y:S01]  /*0480*/  LOP3.LUT R34, R34, 0xffffffe0, RZ, 0xc0, !PT ;  /* 0xffffffe022227812 */ /* 0x000fe200078ec0ff */
[----:B------:R-:W-:Y:S01]  /*0490*/  ULDC.64 UR8, c[0x0][0x350] ;  /* 0x0000d40000087ab9 */ /* 0x000fe20000000a00 */
[----:B------:R-:W-:Y:S01]  /*04a0*/  MOV R58, RZ ;  /* 0x000000ff003a7202 */ /* 0x000fe20000000f00 */
[----:B------:R-:W-:-:S02]  /*04b0*/  IMAD R36, R31, R32, RZ ;  /* 0x000000201f247224 */ /* 0x000fc400078e02ff */
[----:B------:R-:W-:Y:S02]  /*04c0*/  IMAD R38, R35, c[0x0][0x1c0], RZ ;  /* 0x0000700023267a24 */ /* 0x000fe400078e02ff */
[----:B------:R-:W-:Y:S02]  /*04d0*/  IMAD.IADD R29, R29, 0x1, R37 ;  /* 0x000000011d1d7824 */ /* 0x000fe400078e0225 */
[C---:B------:R-:W-:Y:S02]  /*04e0*/  IMAD R49, R30.reuse, R49, R36 ;  /* 0x000000311e317224 */ /* 0x040fe400078e0224 */
[----:B------:R-:W-:Y:S02]  /*04f0*/  IMAD R61, R33, R55, R38 ;  /* 0x00000037213d7224 */ /* 0x000fe400078e0226 */
[----:B------:R-:W-:-:S04]  /*0500*/  IMAD.WIDE.U32 R36, R30, R32, RZ ;  /* 0x000000201e247225 */ /* 0x000fc800078e00ff */
[----:B------:R-:W-:Y:S01]  /*0510*/  IMAD.WIDE.U32 R32, R55, c[0x0][0x1c0], RZ ;  /* 0x0000700037207a25 */ /* 0x000fe200078e00ff */
[----:B------:R-:W-:-:S03]  /*0520*/  IADD3 R37, R37, R49, RZ ;  /* 0x0000003125257210 */ /* 0x000fc60007ffe0ff */
[----:B------:R-:W-:Y:S01]  /*0530*/  IMAD R29, R29, c[0x0][0x22c], RZ ;  /* 0x00008b001d1d7a24 */ /* 0x000fe200078e02ff */
[----:B------:R-:W-:Y:S01]  /*0540*/  IADD3 R33, R33, R61, RZ ;  /* 0x0000003d21217210 */ /* 0x000fe20007ffe0ff */
[----:B-1----:R-:W-:Y:S02]  /*0550*/  IMAD R49, R7, c[0x0][0x22c], RZ ;  /* 0x00008b0007317a24 */ /* 0x002fe400078e02ff */
[----:B------:R-:W-:Y:S02]  /*0560*/  IMAD R53, R39, R28, R29 ;  /* 0x0000001c27357224 */ /* 0x000fe400078e021d */
[----:B------:R-:W-:-:S04]  /*0570*/  IMAD.WIDE.U32 R28, R28, c[0x0][0x22c], RZ ;  /* 0x00008b001c1c7a25 */ /* 0x000fc800078e00ff */
[----:B------:R-:W-:Y:S01]  /*0580*/  IMAD R33, R33, c[0x0][0x22c], RZ ;  /* 0x00008b0021217a24 */ /* 0x000fe200078e02ff */
[----:B------:R-:W-:Y:S01]  /*0590*/  SEL R36, R28, R36, !P2 ;  /* 0x000000241c247207 */ /* 0x000fe20005000000 */
[----:B------:R-:W-:Y:S01]  /*05a0*/  IMAD R51, R51, c[0x0][0x1c0], RZ ;  /* 0x0000700033337a24 */ /* 0x000fe200078e02ff */
[----:B------:R-:W-:Y:S01]  /*05b0*/  @!P2 IADD3 R37, R29, R53, RZ ;  /* 0x000000351d25a210 */ /* 0x000fe20007ffe0ff */
[----:B------:R-:W-:Y:S01]  /*05c0*/  IMAD R53, R39, R32, R33 ;  /* 0x0000002027357224 */ /* 0x000fe200078e0221 */
[----:B------:R-:W-:Y:S01]  /*05d0*/  IADD3 R28, P0, R49, R36, RZ ;  /* 0x00000024311c7210 */ /* 0x000fe20007f1e0ff */
[----:B------:R-:W-:-:S03]  /*05e0*/  IMAD.WIDE.U32 R32, R32, c[0x0][0x22c], RZ ;  /* 0x00008b0020207a25 */ /* 0x000fc600078e00ff */
[----:B------:R-:W-:Y:S01]  /*05f0*/  LEA.HI.X.SX32 R29, R49, R37, 0x1, P0 ;  /* 0x00000025311d7211 */ /* 0x000fe200000f0eff */
[----:B------:R-:W-:Y:S01]  /*0600*/  IMAD.IADD R34, R9, 0x1, -R34 ;  /* 0x0000000109227824 */ /* 0x000fe200078e0a22 */
[----:B------:R-:W-:Y:S01]  /*0610*/  IADD3 R33, R33, R53, RZ ;  /* 0x0000003521217210 */ /* 0x000fe20007ffe0ff */
[----:B------:R-:W-:Y:S01]  /*0620*/  IMAD R38, R35, R30, RZ ;  /* 0x0000001e23267224 */ /* 0x000fe200078e02ff */
[----:B------:R-:W-:Y:S01]  /*0630*/  SHF.L.U32 R53, R51, 0x3, RZ ;  /* 0x0000000333357819 */ /* 0x000fe200000006ff */
[----:B------:R-:W-:Y:S01]  /*0640*/  IMAD R39, R50, R51, R34 ;  /* 0x0000003332277224 */ /* 0x000fe200078e0222 */
[----:B------:R-:W-:Y:S01]  /*0650*/  SHF.L.U64.HI R35, R32, 0x2, R33 ;  /* 0x0000000220237819 */ /* 0x000fe20000010221 */
[-C--:B------:R-:W-:Y:S01]  /*0660*/  IMAD.WIDE.U32 R28, R30, R55.reuse, R28 ;  /* 0x000000371e1c7225 */ /* 0x080fe200078e001c */
[----:B------:R-:W-:Y:S02]  /*0670*/  SHF.L.U32 R34, R32, 0x2, RZ ;  /* 0x0000000220227819 */ /* 0x000fe400000006ff */
[----:B------:R-:W-:Y:S01]  /*0680*/  SHF.L.U64.HI R37, R36, 0x2, R37 ;  /* 0x0000000224257819 */ /* 0x000fe20000010225 */
[----:B------:R-:W-:Y:S01]  /*0690*/  IMAD R38, R31, R55, R38 ;  /* 0x000000371f267224 */ /* 0x000fe200078e0226 */
[----:B------:R-:W-:Y:S01]  /*06a0*/  SHF.R.S32.HI R31, RZ, 0x1f, R39 ;  /* 0x0000001fff1f7819 */ /* 0x000fe20000011427 */
[----:B------:R-:W-:Y:S01]  /*06b0*/  IMAD.WIDE R32, R53, 0x4, R34 ;  /* 0x0000000435207825 */ /* 0x000fe200078e0222 */
[----:B------:R-:W-:-:S03]  /*06c0*/  IADD3 R28, P0, R39, R28, RZ ;  /* 0x0000001c271c7210 */ /* 0x000fc60007f1e0ff */
[----:B------:R-:W-:Y:S01]  /*06d0*/  IMAD.WIDE R34, R49, 0x4, R34 ;  /* 0x0000000431227825 */ /* 0x000fe200078e0222 */
[----:B------:R-:W-:Y:S02]  /*06e0*/  IADD3.X R31, R31, R29, R38, P0, !PT ;  /* 0x0000001d1f1f7210 */ /* 0x000fe400007fe426 */
[----:B------:R-:W-:Y:S01]  /*06f0*/  IADD3 R29, R53, 0x20, R53 ;  /* 0x00000020351d7810 */ /* 0x000fe20007ffe035 */
[----:B------:R-:W-:Y:S01]  /*0700*/  IMAD.WIDE R32, R49, 0x4, R32 ;  /* 0x0000000431207825 */ /* 0x000fe200078e0220 */
[C---:B------:R-:W-:Y:S02]  /*0710*/  SHF.L.U64.HI R31, R28.reuse, 0x2, R31 ;  /* 0x000000021c1f7819 */ /* 0x040fe4000001021f */
[----:B------:R-:W-:Y:S01]  /*0720*/  SHF.L.U32 R30, R28, 0x2, RZ ;  /* 0x000000021c1e7819 */ /* 0x000fe200000006ff */
[----:B------:R-:W-:-:S04]  /*0730*/  IMAD.WIDE R34, R39, 0x4, R34 ;  /* 0x0000000427227825 */ /* 0x000fc800078e0222 */
[----:B------:R-:W-:Y:S02]  /*0740*/  IMAD.SHL.U32 R49, R36, 0x4, RZ ;  /* 0x0000000424317824 */ /* 0x000fe400078e00ff */
[----:B------:R-:W-:-:S03]  /*0750*/  IMAD.WIDE R32, R39, 0x4, R32 ;  /* 0x0000000427207825 */ /* 0x000fc600078e0220 */
[-C--:B------:R-:W-:Y:S01]  /*0760*/  IADD3 R52, P0, R34, R49.reuse, RZ ;  /* 0x0000003122347210 */ /* 0x080fe20007f1e0ff */
[--C-:B------:R-:W-:Y:S01]  /*0770*/  IMAD.WIDE R28, R29, 0x4, R30.reuse ;  /* 0x000000041d1c7825 */ /* 0x100fe200078e021e */
[----:B------:R-:W-:Y:S01]  /*0780*/  IADD3 R54, P1, R32, R49, RZ ;  /* 0x0000003120367210 */ /* 0x000fe20007f3e0ff */
[----:B------:R-:W-:Y:S01]  /*0790*/  HFMA2.MMA R49, -RZ, RZ, 0, 0 ;  /* 0x00000000ff317435 */ /* 0x000fe200000001ff */
[-C--:B------:R-:W-:Y:S01]  /*07a0*/  IADD3.X R55, R35, R37.reuse, RZ, P0, !PT ;  /* 0x0000002523377210 */ /* 0x080fe200007fe4ff */
[----:B------:R-:W-:Y:S01]  /*07b0*/  IMAD.WIDE R30, R51, 0x20, R30 ;  /* 0x00000020331e7825 */ /* 0x000fe200078e021e */
[----:B------:R-:W-:-:S05]  /*07c0*/  IADD3.X R56, R33, R37, RZ, P1, !PT ;  /* 0x0000002521387210 */ /* 0x000fca0000ffe4ff */
[----:B------:R-:W-:-:S05]  /*07d0*/  IMAD.WIDE R30, R53, 0x4, R30 ;  /* 0x00000004351e7825 */ /* 0x000fca00078e021e */
.L_x_1597:
[----:B------:R-:W-:-:S04]  /*07e0*/  IADD3 R36, P0, R30, UR8, RZ ;  /* 0x000000081e247c10 */ /* 0x000fc8000ff1e0ff */
[----:B------:R-:W-:-:S05]  /*07f0*/  IADD3.X R37, R31, UR9, RZ, P0, !PT ;  /* 0x000000091f257c10 */ /* 0x000fca00087fe4ff */
[----:B------:R0:W2:Y:S01]  /*0800*/  LDG.E R32, [R36.64] ;  /* 0x0000000624207981 */ /* 0x0000a2000c1e1900 */
[----:B------:R-:W-:-:S05]  /*0810*/  IMAD.WIDE R34, R51, 0x20, R36 ;  /* 0x0000002033227825 */ /* 0x000fca00078e0224 */
[----:B0-----:R0:W3:Y:S02]  /*0820*/  LDG.E R37, [R34.64] ;  /* 0x0000000622257981 */ /* 0x0010e4000c1e1900 */
[----:B0-----:R-:W-:-:S05]  /*0830*/  IMAD.WIDE R34, R51, 0x20, R34 ;  /* 0x0000002033227825 */ /* 0x001fca00078e0222 */
[----:B------:R0:W4:Y:S01]  /*0840*/  LDG.E R33, [R34.64] ;  /* 0x0000000622217981 */ /* 0x000122000c1e1900 */
[----:B------:R-:W-:-:S06]  /*0850*/  IMAD.WIDE R38, R51, 0x20, R34 ;  /* 0x0000002033267825 */ /* 0x000fcc00078e0222 */
[----:B0-----:R-:W-:-:S04]  /*0860*/  IMAD.WIDE R34, R51, 0x20, R38 ;  /* 0x0000002033227825 */ /* 0x001fc800078e0226 */
[----:B--2---:R-:W-:Y:S02]  /*0870*/  FADD.FTZ R47, R32, R47 ;  /* 0x0000002f202f7221 */ /* 0x004fe40000010000 */
[----:B------:R0:W2:Y:S01]  /*0880*/  LDG.E R32, [R38.64] ;  /* 0x0000000626207981 */ /* 0x0000a2000c1e1900 */
[----:B---3--:R-:W-:-:S03]  /*0890*/  FADD.FTZ R46, R37, R46 ;  /* 0x0000002e252e7221 */ /* 0x008fc60000010000 */
[----:B0-----:R0:W3:Y:S01]  /*08a0*/  LDG.E R39, [R34.64] ;  /* 0x0000000622277981 */ /* 0x0010e2000c1e1900 */
[----:B------:R-:W-:-:S05]  /*08b0*/  IMAD.WIDE R36, R51, 0x20, R34 ;  /* 0x0000002033247825 */ /* 0x000fca00078e0222 */
[----:B------:R1:W5:Y:S01]  /*08c0*/  LDG.E R61, [R36.64] ;  /* 0x00000006243d7981 */ /* 0x000362000c1e1900 */
[----:B----4-:R-:W-:Y:S02]  /*08d0*/  FADD.FTZ R45, R33, R45 ;  /* 0x0000002d212d7221 */ /* 0x010fe40000010000 */
[----:B-1----:R-:W-:-:S05]  /*08e0*/  IMAD.WIDE R36, R51, 0x20, R36 ;  /* 0x0000002033247825 */ /* 0x002fca00078e0224 */
[----:B------:R-:W4:Y:S01]  /*08f0*/  LDG.E R33, [R36.64] ;  /* 0x0000000624217981 */ /* 0x000f22000c1e1900 */
[----:B0-----:R-:W-:-:S04]  /*0900*/  IMAD.WIDE R34, R51, 0x20, R36 ;  /* 0x0000002033227825 */ /* 0x001fc800078e0224 */
[----:B--2---:R-:W-:Y:S02]  /*0910*/  FADD.FTZ R43, R32, R43 ;  /* 0x0000002b202b7221 */ /* 0x004fe40000010000 */
[----:B------:R0:W2:Y:S01]  /*0920*/  LDG.E R32, [R34.64] ;  /* 0x0000000622207981 */ /* 0x0000a2000c1e1900 */
[----:B---3--:R-:W-:Y:S02]  /*0930*/  FADD.FTZ R42, R39, R42 ;  /* 0x0000002a272a7221 */ /* 0x008fe40000010000 */
[----:B------:R-:W-:-:S05]  /*0940*/  IMAD.WIDE R38, R51, 0x20, R34 ;  /* 0x0000002033267825 */ /* 0x000fca00078e0222 */
[----:B0-----:R0:W3:Y:S01]  /*0950*/  LDG.E R35, [R38.64] ;  /* 0x0000000626237981 */ /* 0x0010e2000c1e1900 */
[----:B-----5:R-:W-:Y:S02]  /*0960*/  FADD.FTZ R41, R61, R41 ;  /* 0x000000293d297221 */ /* 0x020fe40000010000 */
[----:B0-----:R-:W-:-:S05]  /*0970*/  IMAD.WIDE R38, R51, 0x20, R38 ;  /* 0x0000002033267825 */ /* 0x001fca00078e0226 */
[----:B------:R0:W5:Y:S01]  /*0980*/  LDG.E R61, [R38.64] ;  /* 0x00000006263d7981 */ /* 0x000162000c1e1900 */
[----:B----4-:R-:W-:Y:S02]  /*0990*/  FADD.FTZ R40, R33, R40 ;  /* 0x0000002821287221 */ /* 0x010fe40000010000 */
[----:B0-----:R-:W-:-:S05]  /*09a0*/  IMAD.WIDE R38, R51, 0x20, R38 ;  /* 0x0000002033267825 */ /* 0x001fca00078e0226 */
[----:B------:R0:W4:Y:S01]  /*09b0*/  LDG.E R37, [R38.64] ;  /* 0x0000000626257981 */ /* 0x000122000c1e1900 */
[----:B--2---:R-:W-:Y:S02]  /*09c0*/  FADD.FTZ R27, R32, R27 ;  /* 0x0000001b201b7221 */ /* 0x004fe40000010000 */
[----:B------:R-:W-:-:S05]  /*09d0*/  IMAD.WIDE R32, R51, 0x20, R38 ;  /* 0x0000002033207825 */ /* 0x000fca00078e0226 */
[----:B------:R1:W2:Y:S01]  /*09e0*/  LDG.E R36, [R32.64] ;  /* 0x0000000620247981 */ /* 0x0002a2000c1e1900 */
[----:B---3--:R-:W-:Y:S02]  /*09f0*/  FADD.FTZ R26, R35, R26 ;  /* 0x0000001a231a7221 */ /* 0x008fe40000010000 */
[----:B------:R-:W-:-:S06]  /*0a00*/  IMAD.WIDE R34, R51, 0x20, R32 ;  /* 0x0000002033227825 */ /* 0x000fcc00078e0220 */
[----:B-1----:R-:W-:Y:S02]  /*0a10*/  IMAD.WIDE R32, R51, 0x20, R34 ;  /* 0x0000002033207825 */ /* 0x002fe400078e0222 */
[----:B------:R1:W3:Y:S01]  /*0a20*/  LDG.E R35, [R34.64] ;  /* 0x0000000622237981 */ /* 0x0002e2000c1e1900 */
[----:B0-----:R-:W-:-:S04]  /*0a30*/  IADD3 R38, P0, R28, UR8, RZ ;  /* 0x000000081c267c10 */ /* 0x001fc8000ff1e0ff */
[----:B------:R-:W-:Y:S01]  /*0a40*/  IADD3.X R39, R29, UR9, RZ, P0, !PT ;  /* 0x000000091d277c10 */ /* 0x000fe200087fe4ff */
[----:B-----5:R-:W-:Y:S02]  /*0a50*/  FADD.FTZ R25, R61, R25 ;  /* 0x000000193d197221 */ /* 0x020fe40000010000 */
[----:B------:R0:W5:Y:S04]  /*0a60*/  LDG.E R61, [R32.64] ;  /* 0x00000006203d7981 */ /* 0x000168000c1e1900 */
[----:B-1----:R1:W5:Y:S01]  /*0a70*/  LDG.E R34, [R38.64] ;  /* 0x0000000626227981 */ /* 0x002362000c1e1900 */
[----:B0-----:R-:W-:-:S04]  /*0a80*/  IMAD.WIDE R32, R53, 0x4, R38 ;  /* 0x0000000435207825 */ /* 0x001fc800078e0226 */
[----:B----4-:R-:W-:Y:S02]  /*0a90*/  FADD.FTZ R24, R37, R24 ;  /* 0x0000001825187221 */ /* 0x010fe40000010000 */
[----:B--2---:R-:W-:Y:S02]  /*0aa0*/  FADD.FTZ R23, R36, R23 ;  /* 0x0000001724177221 */ /* 0x004fe40000010000 */
[----:B------:R-:W-:-:S04]  /*0ab0*/  IMAD.WIDE R36, R53, 0x4, R32 ;  /* 0x0000000435247825 */ /* 0x000fc800078e0220 */
[----:B---3--:R-:W-:Y:S02]  /*0ac0*/  FADD.FTZ R22, R35, R22 ;  /* 0x0000001623167221 */ /* 0x008fe40000010000 */
[----:B------:R0:W2:Y:S04]  /*0ad0*/  LDG.E R35, [R32.64] ;  /* 0x0000000620237981 */ /* 0x0000a8000c1e1900 */
[----:B0-----:R0:W3:Y:S02]  /*0ae0*/  LDG.E R32, [R36.64] ;  /* 0x0000000624207981 */ /* 0x0010e4000c1e1900 */
[----:B0-----:R-:W-:-:S05]  /*0af0*/  IMAD.WIDE R36, R53, 0x4, R36 ;  /* 0x0000000435247825 */ /* 0x001fca00078e0224 */
[----:B------:R0:W4:Y:S01]  /*0b00*/  LDG.E R33, [R36.64] ;  /* 0x0000000624217981 */ /* 0x000122000c1e1900 */
[----:B-1----:R-:W-:-:S05]  /*0b10*/  IMAD.WIDE R38, R53, 0x4, R36 ;  /* 0x0000000435267825 */ /* 0x002fca00078e0224 */
[----:B0-----:R0:W4:Y:S01]  /*0b20*/  LDG.E R36, [R38.64] ;  /* 0x0000000626247981 */ /* 0x001122000c1e1900 */
[----:B-----5:R-:W-:Y:S02]  /*0b30*/  FADD.FTZ R19, R34, R19 ;  /* 0x0000001322137221 */ /* 0x020fe40000010000 */
[----:B0-----:R-:W-:-:S04]  /*0b40*/  IMAD.WIDE R38, R53, 0x4, R38 ;  /* 0x0000000435267825 */ /* 0x001fc800078e0226 */
[----:B--2---:R-:W-:Y:S02]  /*0b50*/  FADD.FTZ R18, R35, R18 ;  /* 0x0000001223127221 */ /* 0x004fe40000010000 */
[----:B------:R-:W-:-:S04]  /*0b60*/  IMAD.WIDE R34, R53, 0x4, R38 ;  /* 0x0000000435227825 */ /* 0x000fc800078e0226 */
[----:B---3--:R-:W-:Y:S02]  /*0b70*/  FADD.FTZ R17, R32, R17 ;  /* 0x0000001120117221 */ /* 0x008fe40000010000 */
[----:B------:R0:W2:Y:S04]  /*0b80*/  LDG.E R32, [R38.64] ;  /* 0x0000000626207981 */ /* 0x0000a8000c1e1900 */
[----:B0-----:R0:W3:Y:S01]  /*0b90*/  LDG.E R39, [R34.64] ;  /* 0x0000000622277981 */ /* 0x0010e2000c1e1900 */
[----:B----4-:R-:W-:Y:S02]  /*0ba0*/  FADD.FTZ R16, R33, R16 ;  /* 0x0000001021107221 */ /* 0x010fe40000010000 */
[----:B0-----:R-:W-:-:S04]  /*0bb0*/  IMAD.WIDE R34, R53, 0x4, R34 ;  /* 0x0000000435227825 */ /* 0x001fc800078e0222 */
[----:B------:R-:W-:Y:S01]  /*0bc0*/  FADD.FTZ R15, R36, R15 ;  /* 0x0000000f240f7221 */ /* 0x000fe20000010000 */
[----:B------:R0:W4:Y:S01]  /*0bd0*/  LDG.E R33, [R34.64] ;  /* 0x0000000622217981 */ /* 0x000122000c1e1900 */
[----:B------:R-:W-:-:S05]  /*0be0*/  IMAD.WIDE R36, R53, 0x4, R34 ;  /* 0x0000000435247825 */ /* 0x000fca00078e0222 */
[----:B0-----:R0:W5:Y:S02]  /*0bf0*/  LDG.E R35, [R36.64] ;  /* 0x0000000624237981 */ /* 0x001164000c1e1900 */
[----:B0-----:R-:W-:-:S04]  /*0c00*/  IMAD.WIDE R36, R53, 0x4, R36 ;  /* 0x0000000435247825 */ /* 0x001fc800078e0224 */
[----:B------:R-:W-:Y:S02]  /*0c10*/  FADD.FTZ R21, R61, R21 ;  /* 0x000000153d157221 */ /* 0x000fe40000010000 */
[----:B------:R0:W5:Y:S01]  /*0c20*/  LDG.E R61, [R36.64] ;  /* 0x00000006243d7981 */ /* 0x000162000c1e1900 */
[----:B--2---:R-:W-:Y:S02]  /*0c30*/  FADD.FTZ R3, R32, R3 ;  /* 0x0000000320037221 */ /* 0x004fe40000010000 */
[----:B---3--:R-:W-:Y:S02]  /*0c40*/  FADD.FTZ R2, R39, R2 ;  /* 0x0000000227027221 */ /* 0x008fe40000010000 */
[----:B------:R-:W-:-:S05]  /*0c50*/  IMAD.WIDE R38, R53, 0x4, R36 ;  /* 0x0000000435267825 */ /* 0x000fca00078e0224 */
[----:B0-----:R-:W2:Y:S01]  /*0c60*/  LDG.E R36, [R38.64] ;  /* 0x0000000626247981 */ /* 0x001ea2000c1e1900 */
[----:B----4-:R-:W-:Y:S02]  /*0c70*/  FADD.FTZ R0, R33, R0 ;  /* 0x0000000021007221 */ /* 0x010fe40000010000 */
[----:B------:R-:W-:-:S04]  /*0c80*/  IMAD.WIDE R32, R53, 0x4, R38 ;  /* 0x0000000435207825 */ /* 0x000fc800078e0226 */
[----:B-----5:R-:W-:Y:S02]  /*0c90*/  FADD.FTZ R14, R35, R14 ;  /* 0x0000000e230e7221 */ /* 0x020fe40000010000 */
[----:B------:R-:W-:Y:S02]  /*0ca0*/  IMAD.WIDE R34, R53, 0x4, R32 ;  /* 0x0000000435227825 */ /* 0x000fe400078e0220 */
[----:B------:R0:W3:Y:S04]  /*0cb0*/  LDG.E R32, [R32.64] ;  /* 0x0000000620207981 */ /* 0x0000e8000c1e1900 */
[----:B0-----:R0:W4:Y:S01]  /*0cc0*/  LDG.E R33, [R34.64] ;  /* 0x0000000622217981 */ /* 0x001122000c1e1900 */
[----:B------:R-:W-:Y:S02]  /*0cd0*/  FADD.FTZ R13, R61, R13 ;  /* 0x0000000d3d0d7221 */ /* 0x000fe40000010000 */
[----:B0-----:R-:W-:-:S05]  /*0ce0*/  IMAD.WIDE R34, R53, 0x4, R34 ;  /* 0x0000000435227825 */ /* 0x001fca00078e0222 */
[----:B------:R0:W5:Y:S01]  /*0cf0*/  LDG.E R61, [R34.64] ;  /* 0x00000006223d7981 */ /* 0x000162000c1e1900 */
[----:B--2---:R-:W-:Y:S01]  /*0d00*/  FADD.FTZ R59, R36, R59 ;  /* 0x0000003b243b7221 */ /* 0x004fe20000010000 */
[----:B------:R-:W-:-:S04]  /*0d10*/  IADD3 R36, P0, R52, UR8, RZ ;  /* 0x0000000834247c10 */ /* 0x000fc8000ff1e0ff */
[----:B------:R-:W-:-:S05]  /*0d20*/  IADD3.X R37, R55, UR9, RZ, P0, !PT ;  /* 0x0000000937257c10 */ /* 0x000fca00087fe4ff */
[----:B------:R1:W2:Y:S04]  /*0d30*/  LDG.E R38, [R36.64] ;  /* 0x0000000624267981 */ /* 0x0002a8000c1e1900 */
[----:B-1----:R-:W2:Y:S01]  /*0d40*/  LDG.E R36, [R36.64+0x80] ;  /* 0x0000800624247981 */ /* 0x002ea2000c1e1900 */
[----:B---3--:R-:W-:Y:S01]  /*0d50*/  FADD.FTZ R60, R32, R60 ;  /* 0x0000003c203c7221 */ /* 0x008fe20000010000 */
[----:B------:R-:W-:Y:S01]  /*0d60*/  IADD3 R32, P0, R54, UR8, RZ ;  /* 0x0000000836207c10 */ /* 0x000fe2000ff1e0ff */
[----:B----4-:R-:W-:-:S03]  /*0d70*/  FADD.FTZ R12, R33, R12 ;  /* 0x0000000c210c7221 */ /* 0x010fc60000010000 */
[----:B------:R-:W-:-:S05]  /*0d80*/  IADD3.X R33, R56, UR9, RZ, P0, !PT ;  /* 0x0000000938217c10 */ /* 0x000fca00087fe4ff */
[----:B------:R-:W3:Y:S04]  /*0d90*/  LDG.E R39, [R32.64] ;  /* 0x0000000620277981 */ /* 0x000ee8000c1e1900 */
[----:B0-----:R-:W4:Y:S01]  /*0da0*/  LDG.E R35, [R32.64+0x80] ;  /* 0x0000800620237981 */ /* 0x001f22000c1e1900 */
[----:B------:R-:W-:-:S04]  /*0db0*/  IADD3 R49, R49, 0x1, RZ ;  /* 0x0000000131317810 */ /* 0x000fc80007ffe0ff */
[----:B------:R-:W-:Y:S01]  /*0dc0*/  ISETP.GE.AND P0, PT, R49, c[0x0][0x3e0], PT ;  /* 0x0000f80031007a0c */ /* 0x000fe20003f06270 */
[----:B------:R-:W-:Y:S01]  /*0dd0*/  ULEA UR8, UP0, UR10, UR8, 0x2 ;  /* 0x000000080a087291 */ /* 0x000fe2000f80103f */
[----:B-----5:R-:W-:-:S03]  /*0de0*/  FADD.FTZ R58, R61, R58 ;  /* 0x0000003a3d3a7221 */ /* 0x020fc60000010000 */
[----:B------:R-:W-:Y:S01]  /*0df0*/  UIADD3.X UR9, UR9, UR4, URZ, UP0, !UPT ;  /* 0x0000000409097290 */ /* 0x000fe200087fe43f */
[----:B--2---:R-:W-:Y:S02]  /*0e00*/  FADD.FTZ R11, R38, R11 ;  /* 0x0000000b260b7221 */ /* 0x004fe40000010000 */
[----:B------:R-:W-:Y:S02]  /*0e10*/  FADD.FTZ R57, R36, R57 ;  /* 0x0000003924397221 */ /* 0x000fe40000010000 */
[----:B---3--:R-:W-:Y:S02]  /*0e20*/  FADD.FTZ R20, R39, R20 ;  /* 0x0000001427147221 */ /* 0x008fe40000010000 */
[----:B----4-:R-:W-:Y:S01]  /*0e30*/  FADD.FTZ R48, R35, R48 ;  /* 0x0000003023307221 */ /* 0x010fe20000010000 */
[----:B------:R-:W-:Y:S05]  /*0e40*/  @!P0 BRA `(.L_x_1597) ;  /* 0xfffff99000008947 */ /* 0x000fea000383ffff */
.L_x_1596:
[CC--:B------:R-:W-:Y:S01]  /*0e50*/  LEA.HI R30, R44.reuse, R9.reuse, RZ, 0x2 ;  /* 0x000000092c1e7211 */ /* 0x0c0fe200078f10ff */
[----:B------:R-:W-:Y:S01]  /*0e60*/  FMUL.FTZ R11, R11, c[0x0][0x2e0] ;  /* 0x0000b8000b0b7a20 */ /* 0x000fe20000410000 */
[----:B------:R-:W-:Y:S01]  /*0e70*/  LEA.HI R29, R44, R9, RZ, 0x3 ;  /* 0x000000092c1d7211 */ /* 0x000fe200078f18ff */
[----:B------:R-:W-:Y:S01]  /*0e80*/  FMUL.FTZ R45, R45, c[0x0][0x2e0] ;  /* 0x0000b8002d2d7a20 */ /* 0x000fe20000410000 */
[--C-:B------:R-:W-:Y:S01]  /*0e90*/  SHF.R.S32.HI R31, RZ, 0x2, R30.reuse ;  /* 0x00000002ff1f7819 */ /* 0x100fe2000001141e */
[----:B------:R-:W-:Y:S01]  /*0ea0*/  FMUL.FTZ R33, R26, c[0x0][0x2e0] ;  /* 0x0000b8001a217a20 */ /* 0x000fe20000410000 */
[----:B------:R-:W-:Y:S01]  /*0eb0*/  SHF.R.S32.HI R28, RZ, 0x1f, R30 ;  /* 0x0000001fff1c7819 */ /* 0x000fe2000001141e */
[----:B------:R-:W-:Y:S01]  /*0ec0*/  FMUL.FTZ R24, R24, c[0x0][0x2e0] ;  /* 0x0000b80018187a20 */ /* 0x000fe20000410000 */
[----:B------:R-:W-:Y:S01]  /*0ed0*/  LOP3.LUT R36, R30, 0x3ffffffc, RZ, 0xc0, !PT ;  /* 0x3ffffffc1e247812 */ /* 0x000fe200078ec0ff */
[----:B------:R-:W-:Y:S01]  /*0ee0*/  FMUL.FTZ R23, R23, c[0x0][0x2e0] ;  /* 0x0000b80017177a20 */ /* 0x000fe20000410000 */
[----:B------:R-:W-:Y:S01]  /*0ef0*/  LEA.HI R32, R28, R31, RZ, 0x3 ;  /* 0x0000001f1c207211 */ /* 0x000fe200078f18ff */
[----:B------:R-:W-:Y:S01]  /*0f00*/  FMUL.FTZ R22, R22, c[0x0][0x2e0] ;  /* 0x0000b80016167a20 */ /* 0x000fe20000410000 */
[----:B------:R-:W-:Y:S01]  /*0f10*/  LOP3.LUT R34, R29, 0x1ffffff8, RZ, 0xc0, !PT ;  /* 0x1ffffff81d227812 */ /* 0x000fe200078ec0ff */
[----:B------:R-:W-:Y:S01]  /*0f20*/  FMUL.FTZ R21, R21, c[0x0][0x2e0] ;  /* 0x0000b80015157a20 */ /* 0x000fe20000410000 */
[----:B------:R-:W-:Y:S01]  /*0f30*/  LOP3.LUT R30, R32, 0xfffffff8, RZ, 0xc0, !PT ;  /* 0xfffffff8201e7812 */ /* 0x000fe200078ec0ff */
[----:B------:R-:W-:Y:S01]  /*0f40*/  FMUL.FTZ R32, R20, c[0x0][0x2e0] ;  /* 0x0000b80014207a20 */ /* 0x000fe20000410000 */
[CC--:B------:R-:W-:Y:S01]  /*0f50*/  LEA.HI R28, R44.reuse, R9.reuse, RZ, 0x7 ;  /* 0x000000092c1c7211 */ /* 0x0c0fe200078f38ff */
[----:B------:R-:W-:Y:S01]  /*0f60*/  IMAD.IADD R20, R9, 0x1, -R34 ;  /* 0x0000000109147824 */ /* 0x000fe200078e0a22 */
[----:B------:R-:W-:Y:S01]  /*0f70*/  LEA.HI R44, R44, R9, RZ, 0x6 ;  /* 0x000000092c2c7211 */ /* 0x000fe200078f30ff */
[----:B------:R-:W-:Y:S01]  /*0f80*/  FMUL.FTZ R34, R27, c[0x0][0x2e0] ;  /* 0x0000b8001b227a20 */ /* 0x000fe20000410000 */
[----:B------:R-:W-:Y:S01]  /*0f90*/  IADD3 R30, R31, -R30, RZ ;  /* 0x8000001e1f1e7210 */ /* 0x000fe20007ffe0ff */
[----:B------:R-:W-:Y:S01]  /*0fa0*/  FMUL.FTZ R31, R40, c[0x0][0x2e0] ;  /* 0x0000b800281f7a20 */ /* 0x000fe20000410000 */
[----:B------:R-:W-:Y:S01]  /*0fb0*/  F2FP.PACK_AB R11, R32, R11 ;  /* 0x0000000b200b723e */ /* 0x000fe200000000ff */
[----:B------:R-:W-:Y:S01]  /*0fc0*/  FMUL.FTZ R32, R43, c[0x0][0x2e0] ;  /* 0x0000b8002b207a20 */ /* 0x000fe20000410000 */
[----:B------:R-:W-:Y:S01]  /*0fd0*/  IADD3 R9, -R36, R9, RZ ;  /* 0x0000000924097210 */ /* 0x000fe20007ffe1ff */
        /* <DEDUP_REMOVED lines=9> */
[----:B------:R-:W-:Y:S01]  /*1070*/  SHF.R.S32.HI R23, RZ, 0x1f, R50 ;  /* 0x0000001fff177819 */ /* 0x000fe20000011432 */
[----:B------:R-:W-:Y:S01]  /*1080*/  FMUL.FTZ R2, R2, c[0x0][0x2e0] ;  /* 0x0000b80002027a20 */ /* 0x000fe20000410000 */
[----:B------:R-:W-:Y:S01]  /*1090*/  F2FP.PACK_AB R19, R21, R22 ;  /* 0x000000161513723e */ /* 0x000fe200000000ff */
[----:B------:R-:W-:Y:S01]  /*10a0*/  FMUL.FTZ R15, R0, c[0x0][0x2e0] ;  /* 0x0000b800000f7a20 */ /* 0x000fe20000410000 */
[----:B------:R-:W-:Y:S01]  /*10b0*/  F2FP.PACK_AB R22, R34, R33 ;  /* 0x000000212216723e */ /* 0x000fe200000000ff */
[----:B------:R-:W-:Y:S01]  /*10c0*/  FMUL.FTZ R16, R16, c[0x0][0x2e0] ;  /* 0x0000b80010107a20 */ /* 0x000fe20000410000 */
[----:B------:R-:W-:Y:S01]  /*10d0*/  SHF.R.S32.HI R0, RZ, 0x3, R29 ;  /* 0x00000003ff007819 */ /* 0x000fe2000001141d */
[----:B------:R-:W-:Y:S01]  /*10e0*/  FMUL.FTZ R14, R14, c[0x0][0x2e0] ;  /* 0x0000b8000e0e7a20 */ /* 0x000fe20000410000 */
[----:B------:R-:W-:Y:S01]  /*10f0*/  LEA.HI R33, R23, R50, RZ, 0x2 ;  /* 0x0000003217217211 */ /* 0x000fe200078f10ff */
[----:B------:R-:W-:Y:S01]  /*1100*/  FMUL.FTZ R23, R17, c[0x0][0x2e0] ;  /* 0x0000b80011177a20 */ /* 0x000fe20000410000 */
[----:B------:R-:W-:Y:S01]  /*1110*/  F2FP.PACK_AB R24, R3, R24 ;  /* 0x000000180318723e */ /* 0x000fe200000000ff */
[----:B------:R-:W-:Y:S01]  /*1120*/  FMUL.FTZ R13, R13, c[0x0][0x2e0] ;  /* 0x0000b8000d0d7a20 */ /* 0x000fe20000410000 */
[----:B------:R-:W-:Y:S01]  /*1130*/  SHF.L.U32 R3, R30, 0x6, RZ ;  /* 0x000000061e037819 */ /* 0x000fe200000006ff */
[----:B------:R-:W-:Y:S01]  /*1140*/  FMUL.FTZ R47, R47, c[0x0][0x2e0] ;  /* 0x0000b8002f2f7a20 */ /* 0x000fe20000410000 */
[----:B------:R-:W-:Y:S01]  /*1150*/  F2FP.PACK_AB R29, R15, R2 ;  /* 0x000000020f1d723e */ /* 0x000fe200000000ff */
[----:B------:R-:W-:Y:S01]  /*1160*/  IMAD.SHL.U32 R15, R0, 0x40, RZ ;  /* 0x00000040000f7824 */ /* 0x000fe200078e00ff */
[----:B------:R-:W-:Y:S01]  /*1170*/  LOP3.LUT R33, R33, 0x1ffffc, RZ, 0xc0, !PT ;  /* 0x001ffffc21217812 */ /* 0x000fe200078ec0ff */
[----:B------:R-:W-:Y:S01]  /*1180*/  FMUL.FTZ R46, R46, c[0x0][0x2e0] ;  /* 0x0000b8002e2e7a20 */ /* 0x000fe20000410000 */
[----:B------:R-:W-:Y:S01]  /*1190*/  SHF.R.U32.HI R28, RZ, 0x4, R28 ;  /* 0x00000004ff1c7819 */ /* 0x000fe2000001161c */
[----:B------:R-:W-:Y:S01]  /*11a0*/  FMUL.FTZ R12, R12, c[0x0][0x2e0] ;  /* 0x0000b8000c0c7a20 */ /* 0x000fe20000410000 */
[----:B------:R-:W-:Y:S01]  /*11b0*/  LOP3.LUT R3, R3, 0x1c0, RZ, 0xc0, !PT ;  /* 0x000001c003037812 */ /* 0x000fe200078ec0ff */
[----:B------:R-:W-:Y:S01]  /*11c0*/  FMUL.FTZ R42, R42, c[0x0][0x2e0] ;  /* 0x0000b8002a2a7a20 */ /* 0x000fe20000410000 */
[----:B------:R-:W-:Y:S01]  /*11d0*/  IADD3 R50, R50, -R33, RZ ;  /* 0x8000002132327210 */ /* 0x000fe20007ffe0ff */
[----:B------:R-:W-:Y:S01]  /*11e0*/  FMUL.FTZ R41, R41, c[0x0][0x2e0] ;  /* 0x0000b80029297a20 */ /* 0x000fe20000410000 */
[----:B------:R-:W-:Y:S01]  /*11f0*/  SHF.L.U32 R2, R20, 0x3, RZ ;  /* 0x0000000314027819 */ /* 0x000fe200000006ff */
[----:B------:R-:W-:Y:S01]  /*1200*/  FMUL.FTZ R57, R57, c[0x0][0x2e0] ;  /* 0x0000b80039397a20 */ /* 0x000fe20000410000 */
[----:B------:R-:W-:Y:S01]  /*1210*/  LOP3.LUT R15, R15, 0x1c0, RZ, 0xc0, !PT ;  /* 0x000001c00f0f7812 */ /* 0x000fe200078ec0ff */
[----:B------:R-:W-:Y:S01]  /*1220*/  FMUL.FTZ R48, R48, c[0x0][0x2e0] ;  /* 0x0000b80030307a20 */ /* 0x000fe20000410000 */
[----:B------:R-:W-:Y:S01]  /*1230*/  LOP3.LUT R28, R3, 0x8, R28, 0xf8, !PT ;  /* 0x00000008031c7812 */ /* 0x000fe200078ef81c */
[----:B------:R-:W-:Y:S01]  /*1240*/  FMUL.FTZ R59, R59, c[0x0][0x2e0] ;  /* 0x0000b8003b3b7a20 */ /* 0x000fe20000410000 */
[----:B------:R-:W-:Y:S01]  /*1250*/  SHF.R.U32.HI R3, RZ, 0x3, R3 ;  /* 0x00000003ff037819 */ /* 0x000fe20000011603 */
[----:B------:R-:W-:Y:S01]  /*1260*/  FMUL.FTZ R60, R60, c[0x0][0x2e0] ;  /* 0x0000b8003c3c7a20 */ /* 0x000fe20000410000 */
[----:B------:R-:W-:Y:S01]  /*1270*/  F2FP.PACK_AB R23, R16, R23 ;  /* 0x000000171017723e */ /* 0x000fe200000000ff */
[----:B------:R-:W-:Y:S01]  /*1280*/  IMAD R10, R10, c[0x0][0x398], RZ ;  /* 0x0000e6000a0a7a24 */ /* 0x000fe200078e02ff */
[----:B------:R-:W-:Y:S01]  /*1290*/  LEA R50, R50, R9, 0x9 ;  /* 0x0000000932327211 */ /* 0x000fe200078e48ff */
[----:B------:R-:W-:Y:S01]  /*12a0*/  BSSY B0, `(.L_x_1598) ;  /* 0x0000049000007945 */ /* 0x000fe20003800000 */
[----:B------:R-:W-:-:S02]  /*12b0*/  SHF.R.U32.HI R9, RZ, 0x3, R15 ;  /* 0x00000003ff097819 */ /* 0x000fc4000001160f */
[----:B------:R-:W-:Y:S02]  /*12c0*/  LOP3.LUT R16, R15, 0x38, R2, 0xf8, !PT ;  /* 0x000000380f107812 */ /* 0x000fe400078ef802 */
[----:B------:R-:W-:Y:S02]  /*12d0*/  LOP3.LUT R3, R28, R3, RZ, 0x3c, !PT ;  /* 0x000000031c037212 */ /* 0x000fe400078e3cff */
[----:B------:R-:W-:Y:S01]  /*12e0*/  F2FP.PACK_AB R20, R13, R14 ;  /* 0x0000000e0d14723e */ /* 0x000fe200000000ff */
[----:B------:R-:W-:Y:S01]  /*12f0*/  HFMA2.MMA R13, -RZ, RZ, 0, 1.9073486328125e-06 ;  /* 0x00000020ff0d7435 */ /* 0x000fe200000001ff */
[----:B------:R-:W-:Y:S02]  /*1300*/  R2P PR, R30, 0x6 ;  /* 0x000000061e007804 */ /* 0x000fe40000000000 */
[----:B------:R-:W-:Y:S02]  /*1310*/  LOP3.LUT R16, R16, R9, RZ, 0x3c, !PT ;  /* 0x0000000910107212 */ /* 0x000fe400078e3cff */
[----:B------:R-:W-:Y:S01]  /*1320*/  LEA R9, R50, R3, 0x1 ;  /* 0x0000000332097211 */ /* 0x000fe200078e08ff */
[----:B------:R-:W-:Y:S01]  /*1330*/  FMUL.FTZ R3, R58, c[0x0][0x2e0] ;  /* 0x0000b8003a037a20 */ /* 0x000fe20000410000 */
[----:B------:R-:W-:-:S02]  /*1340*/  F2FP.PACK_AB R25, R46, R47 ;  /* 0x0000002f2e19723e */ /* 0x000fc400000000ff */
[----:B------:R-:W-:Y:S01]  /*1350*/  F2FP.PACK_AB R27, R41, R42 ;  /* 0x0000002a291b723e */ /* 0x000fe200000000ff */
[----:B------:R-:W-:Y:S01]  /*1360*/  IMAD.SHL.U32 R14, R9, 0x2, RZ ;  /* 0x00000002090e7824 */ /* 0x000fe200078e00ff */
[----:B------:R-:W-:Y:S02]  /*1370*/  SEL R13, R13, 0xffffffe0, !P1 ;  /* 0xffffffe00d0d7807 */ /* 0x000fe40004800000 */
[----:B------:R-:W-:Y:S02]  /*1380*/  F2FP.PACK_AB R28, R3, R12 ;  /* 0x0000000c031c723e */ /* 0x000fe400000000ff */
[C---:B------:R-:W-:Y:S01]  /*1390*/  IADD3 R30, R14.reuse, 0x40, RZ ;  /* 0x000000400e1e7810 */ /* 0x040fe20007ffe0ff */
[----:B------:R0:W-:Y:S01]  /*13a0*/  STS [R14], R11 ;  /* 0x0000000b0e007388 */ /* 0x0001e20000000800 */
[C---:B------:R-:W-:Y:S02]  /*13b0*/  IADD3 R3, R14.reuse, R13, RZ ;  /* 0x0000000d0e037210 */ /* 0x040fe40007ffe0ff */
[----:B------:R-:W-:Y:S01]  /*13c0*/  @P2 IADD3 R30, R14, -0x40, RZ ;  /* 0xffffffc00e1e2810 */ /* 0x000fe20007ffe0ff */
[----:B------:R-:W-:Y:S01]  /*13d0*/  STS [R14+0x400], R25 ;  /* 0x000400190e007388 */ /* 0x000fe20000000800 */
[----:B------:R-:W-:-:S02]  /*13e0*/  F2FP.PACK_AB R21, R48, R57 ;  /* 0x000000393015723e */ /* 0x000fc400000000ff */
[----:B------:R-:W-:Y:S01]  /*13f0*/  IADD3 R33, R13, R30, RZ ;  /* 0x0000001e0d217210 */ /* 0x000fe20007ffe0ff */
[----:B------:R-:W-:Y:S01]  /*1400*/  STS [R3], R31 ;  /* 0x0000001f03007388 */ /* 0x000fe20000000800 */
[----:B------:R-:W-:Y:S01]  /*1410*/  F2FP.PACK_AB R59, R60, R59 ;  /* 0x0000003b3c3b723e */ /* 0x000fe200000000ff */
[----:B0-----:R-:W-:Y:S01]  /*1420*/  IMAD R11, R5, c[0x0][0x39c], R10 ;  /* 0x0000e700050b7a24 */ /* 0x001fe200078e020a */
[----:B------:R-:W-:Y:S01]  /*1430*/  SHF.L.U32 R9, R44, 0x3, RZ ;  /* 0x000000032c097819 */ /* 0x000fe200000006ff */
[----:B------:R-:W-:Y:S01]  /*1440*/  STS [R3+0x400], R32 ;  /* 0x0004002003007388 */ /* 0x000fe20000000800 */
[----:B------:R-:W-:Y:S02]  /*1450*/  ISETP.GE.AND P0, PT, R2, c[0x0][0x220], PT ;  /* 0x0000880002007a0c */ /* 0x000fe40003f06270 */
[----:B------:R-:W-:Y:S01]  /*1460*/  LOP3.LUT R9, R16, 0x7ffffe00, R9, 0xf8, !PT ;  /* 0x7ffffe0010097812 */ /* 0x000fe200078ef809 */
[----:B------:R-:W-:Y:S01]  /*1470*/  STS [R14+0x2000], R26 ;  /* 0x0020001a0e007388 */ /* 0x000fe20000000800 */
[----:B-1----:R-:W-:-:S02]  /*1480*/  SHF.R.S32.HI R10, RZ, 0x1f, R7 ;  /* 0x0000001fff0a7819 */ /* 0x002fc40000011407 */
[----:B------:R-:W-:Y:S01]  /*1490*/  SHF.L.U32 R9, R9, 0x1, RZ ;  /* 0x0000000109097819 */ /* 0x000fe200000006ff */
[----:B------:R-:W-:Y:S02]  /*14a0*/  STS [R14+0x2400], R27 ;  /* 0x0024001b0e007388 */ /* 0x000fe40000000800 */
[----:B------:R-:W-:Y:S02]  /*14b0*/  IMAD R10, R10, c[0x0][0x3b0], RZ ;  /* 0x0000ec000a0a7a24 */ /* 0x000fe400078e02ff */
[----:B------:R-:W-:Y:S04]  /*14c0*/  STS [R3+0x2000], R18 ;  /* 0x0020001203007388 */ /* 0x000fe80000000800 */
[----:B------:R0:W-:Y:S04]  /*14d0*/  STS [R3+0x2400], R19 ;  /* 0x0024001303007388 */ /* 0x0001e80000000800 */
[----:B------:R1:W-:Y:S04]  /*14e0*/  STS [R30], R21 ;  /* 0x000000151e007388 */ /* 0x0003e80000000800 */
[----:B------:R-:W-:Y:S01]  /*14f0*/  STS [R30+0x400], R22 ;  /* 0x000400161e007388 */ /* 0x000fe20000000800 */
[----:B0-----:R-:W-:-:S03]  /*1500*/  SHF.R.S32.HI R3, RZ, 0x1f, R2 ;  /* 0x0000001fff037819 */ /* 0x001fc60000011402 */
[----:B------:R-:W-:Y:S01]  /*1510*/  STS [R33], R29 ;  /* 0x0000001d21007388 */ /* 0x000fe20000000800 */
[----:B-1----:R-:W-:Y:S01]  /*1520*/  IMAD.IADD R21, R4, 0x1, -R5 ;  /* 0x0000000104157824 */ /* 0x002fe200078e0a05 */
[C---:B------:R-:W-:Y:S02]  /*1530*/  IADD3 R4, R0.reuse, 0x20, RZ ;  /* 0x0000002000047810 */ /* 0x040fe40007ffe0ff */
[----:B------:R-:W-:Y:S01]  /*1540*/  STS [R33+0x400], R20 ;  /* 0x0004001421007388 */ /* 0x000fe20000000800 */
[----:B------:R-:W-:Y:S01]  /*1550*/  IMAD.WIDE.U32 R2, R5, c[0x0][0x398], R2 ;  /* 0x0000e60005027a25 */ /* 0x000fe200078e0002 */
[----:B------:R-:W-:Y:S02]  /*1560*/  IADD3 R5, R0, 0x60, RZ ;  /* 0x0000006000057810 */ /* 0x000fe40007ffe0ff */
[----:B------:R-:W-:Y:S01]  /*1570*/  STS [R30+0x2000], R23 ;  /* 0x002000171e007388 */ /* 0x000fe20000000800 */
[----:B------:R-:W-:Y:S02]  /*1580*/  ISETP.GE.OR P1, PT, R4, R21, P0 ;  /* 0x000000150400720c */ /* 0x000fe40000726670 */
[----:B------:R-:W-:Y:S01]  /*1590*/  IADD3 R2, P2, R8, R2, RZ ;  /* 0x0000000208027210 */ /* 0x000fe20007f5e0ff */
[----:B------:R0:W-:Y:S01]  /*15a0*/  STS [R30+0x2400], R24 ;  /* 0x002400181e007388 */ /* 0x0001e20000000800 */
[----:B------:R-:W-:-:S02]  /*15b0*/  IADD3 R4, R0, 0x40, RZ ;  /* 0x0000004000047810 */ /* 0x000fc40007ffe0ff */
[----:B------:R-:W-:Y:S01]  /*15c0*/  IADD3.X R3, R6, R3, R11, P2, !PT ;  /* 0x0000000306037210 */ /* 0x000fe200017fe40b */
[----:B------:R1:W-:Y:S01]  /*15d0*/  STS [R33+0x2000], R59 ;  /* 0x0020003b21007388 */ /* 0x0003e20000000800 */
[-C--:B------:R-:W-:Y:S02]  /*15e0*/  ISETP.GE.OR P2, PT, R4, R21.reuse, P0 ;  /* 0x000000150400720c */ /* 0x080fe40000746670 */
[-C--:B------:R-:W-:Y:S01]  /*15f0*/  ISETP.GE.OR P3, PT, R5, R21.reuse, P0 ;  /* 0x000000150500720c */ /* 0x080fe20000766670 */
[----:B------:R1:W-:Y:S04]  /*1600*/  STS [R33+0x2400], R28 ;  /* 0x0024001c21007388 */ /* 0x0003e80000000800 */
[----:B------:R-:W-:Y:S01]  /*1610*/  BAR.SYNC.DEFER_BLOCKING 0x0 ;  /* 0x0000000000007b1d */ /* 0x000fe20000010000 */
[----:B------:R-:W-:Y:S01]  /*1620*/  ISETP.GE.OR P0, PT, R0, R21, P0 ;  /* 0x000000150000720c */ /* 0x000fe20000706670 */
[C---:B------:R-:W-:Y:S01]  /*1630*/  IMAD R5, R7.reuse, c[0x0][0x3b4], R10 ;  /* 0x0000ed0007057a24 */ /* 0x040fe200078e020a */
[----:B0-----:R-:W-:Y:S01]  /*1640*/  SHF.R.S32.HI R24, RZ, 0x1f, R0 ;  /* 0x0000001fff187819 */ /* 0x001fe20000011400 */
[----:B------:R-:W-:-:S05]  /*1650*/  IMAD.WIDE.U32 R2, R7, c[0x0][0x3b0], R2 ;  /* 0x0000ec0007027a25 */ /* 0x000fca00078e0002 */
[----:B------:R-:W-:Y:S01]  /*1660*/  IADD3 R5, R3, R5, RZ ;  /* 0x0000000503057210 */ /* 0x000fe20007ffe0ff */
[----:B------:R1:W0:Y:S04]  /*1670*/  LDS.128 R16, [R9+0x1000] ;  /* 0x0010000009107984 */ /* 0x0002280000000c00 */
[----:B------:R1:W2:Y:S01]  /*1680*/  LDS.128 R12, [R9+0x3000] ;  /* 0x00300000090c7984 */ /* 0x0002a20000000c00 */
[----:B------:R-:W-:Y:S05]  /*1690*/  @P0 BRA `(.L_x_1599) ;  /* 0x0000009000000947 */ /* 0x000fea0003800000 */
[----:B------:R-:W3:Y:S01]  /*16a0*/  LDS.128 R20, [R9] ;  /* 0x0000000009147984 */ /* 0x000ee20000000c00 */
[----:B------:R-:W-:Y:S01]  /*16b0*/  MOV R4, R2 ;  /* 0x0000000200047202 */ /* 0x000fe20000000f00 */
[----:B------:R-:W-:-:S04]  /*16c0*/  IMAD R11, R24, c[0x0][0x398], RZ ;  /* 0x0000e600180b7a24 */ /* 0x000fc800078e02ff */
[----:B------:R-:W-:-:S04]  /*16d0*/  IMAD.WIDE.U32 R6, R0, c[0x0][0x398], R4 ;  /* 0x0000e60000067a25 */ /* 0x000fc800078e0004 */
[----:B------:R-:W-:Y:S01]  /*16e0*/  IMAD R11, R0, c[0x0][0x39c], R11 ;  /* 0x0000e700000b7a24 */ /* 0x000fe200078e020b */
[----:B------:R-:W-:-:S04]  /*16f0*/  LEA R10, P0, R6, c[0x0][0x338], 0x1 ;  /* 0x0000ce00060a7a11 */ /* 0x000fc800078008ff */
[----:B------:R-:W-:-:S04]  /*1700*/  IADD3 R7, R7, R11, RZ ;  /* 0x0000000b07077210 */ /* 0x000fc80007ffe0ff */
[----:B------:R-:W-:-:S05]  /*1710*/  LEA.HI.X R11, R6, c[0x0][0x33c], R7, 0x1, P0 ;  /* 0x0000cf00060b7a11 */ /* 0x000fca00000f0c07 */
[----:B---3--:R3:W-:Y:S02]  /*1720*/  STG.E.128 [R10.64], R20 ;  /* 0x000000140a007986 */ /* 0x0087e4000c101d06 */
.L_x_1599:
[----:B------:R-:W-:Y:S05]  /*1730*/  BSYNC B0 ;  /* 0x0000000000007941 */ /* 0x000fea0003800000 */
.L_x_1598:
[----:B------:R-:W-:Y:S01]  /*1740*/  BSSY B0, `(.L_x_1600) ;  /* 0x000000d000007945 */ /* 0x000fe20003800000 */
[----:B------:R-:W-:Y:S05]  /*1750*/  @P1 BRA `(.L_x_1601) ;  /* 0x000000b000001947 */ /* 0x000fea0003800000 */
[----:B---3--:R-:W-:Y:S02]  /*1760*/  IADD3 R11, P0, R0, 0x20, RZ ;  /* 0x00000020000b7810 */ /* 0x008fe40007f1e0ff */
[----:B------:R-:W-:Y:S02]  /*1770*/  MOV R7, R5 ;  /* 0x0000000500077202 */ /* 0x000fe40000000f00 */
[----:B------:R-:W-:-:S05]  /*1780*/  IADD3.X R6, RZ, R24, RZ, P0, !PT ;  /* 0x00000018ff067210 */ /* 0x000fca00007fe4ff */
[----:B------:R-:W-:Y:S02]  /*1790*/  IMAD R8, R6, c[0x0][0x398], RZ ;  /* 0x0000e60006087a24 */ /* 0x000fe400078e02ff */
[----:B------:R-:W-:-:S04]  /*17a0*/  IMAD.MOV.U32 R6, RZ, RZ, R2 ;  /* 0x000000ffff067224 */ /* 0x000fc800078e0002 */
[----:B------:R-:W-:-:S04]  /*17b0*/  IMAD.WIDE.U32 R6, R11, c[0x0][0x398], R6 ;  /* 0x0000e6000b067a25 */ /* 0x000fc800078e0006 */
[----:B------:R-:W-:Y:S01]  /*17c0*/  IMAD R11, R11, c[0x0][0x39c], R8 ;  /* 0x0000e7000b0b7a24 */ /* 0x000fe200078e0208 */
[----:B------:R-:W-:-:S04]  /*17d0*/  LEA R10, P0, R6, c[0x0][0x338], 0x1 ;  /* 0x0000ce00060a7a11 */ /* 0x000fc800078008ff */
[----:B------:R-:W-:-:S04]  /*17e0*/  IADD3 R7, R7, R11, RZ ;  /* 0x0000000b07077210 */ /* 0x000fc80007ffe0ff */
[----:B------:R-:W-:-:S05]  /*17f0*/  LEA.HI.X R11, R6, c[0x0][0x33c], R7, 0x1, P0 ;  /* 0x0000cf00060b7a11 */ /* 0x000fca00000f0c07 */
[----:B0-----:R0:W-:Y:S02]  /*1800*/  STG.E.128 [R10.64], R16 ;  /* 0x000000100a007986 */ /* 0x0011e4000c101d06 */
.L_x_1601:
[----:B------:R-:W-:Y:S05]  /*1810*/  BSYNC B0 ;  /* 0x0000000000007941 */ /* 0x000fea0003800000 */
.L_x_1600:
[----:B01-3--:R-:W0:Y:S01]  /*1820*/  LDS.128 R8, [R9+0x2000] ;  /* 0x0020000009087984 */ /* 0x00be220000000c00 */
[----:B------:R-:W-:Y:S01]  /*1830*/  BSSY B0, `(.L_x_1602) ;  /* 0x000000d000007945 */ /* 0x000fe20003800000 */
[----:B------:R-:W-:Y:S05]  /*1840*/  @P2 BRA `(.L_x_1603) ;  /* 0x000000b000002947 */ /* 0x000fea0003800000 */
[----:B------:R-:W-:Y:S01]  /*1850*/  IADD3 R17, P0, R0, 0x40, RZ ;  /* 0x0000004000117810 */ /* 0x000fe20007f1e0ff */
[----:B------:R-:W-:-:S03]  /*1860*/  IMAD.MOV.U32 R7, RZ, RZ, R5 ;  /* 0x000000ffff077224 */ /* 0x000fc600078e0005 */
[----:B------:R-:W-:-:S05]  /*1870*/  IADD3.X R6, RZ, R24, RZ, P0, !PT ;  /* 0x00000018ff067210 */ /* 0x000fca00007fe4ff */
[----:B------:R-:W-:Y:S01]  /*1880*/  IMAD R16, R6, c[0x0][0x398], RZ ;  /* 0x0000e60006107a24 */ /* 0x000fe200078e02ff */
[----:B------:R-:W-:-:S05]  /*1890*/  MOV R6, R2 ;  /* 0x0000000200067202 */ /* 0x000fca0000000f00 */
[----:B------:R-:W-:-:S04]  /*18a0*/  IMAD.WIDE.U32 R6, R17, c[0x0][0x398], R6 ;  /* 0x0000e60011067a25 */ /* 0x000fc800078e0006 */
[----:B------:R-:W-:Y:S01]  /*18b0*/  IMAD R17, R17, c[0x0][0x39c], R16 ;  /* 0x0000e70011117a24 */ /* 0x000fe200078e0210 */
[----:B------:R-:W-:-:S04]  /*18c0*/  LEA R16, P0, R6, c[0x0][0x338], 0x1 ;  /* 0x0000ce0006107a11 */ /* 0x000fc800078008ff */
[----:B------:R-:W-:-:S04]  /*18d0*/  IADD3 R7, R7, R17, RZ ;  /* 0x0000001107077210 */ /* 0x000fc80007ffe0ff */
[----:B------:R-:W-:-:S05]  /*18e0*/  LEA.HI.X R17, R6, c[0x0][0x33c], R7, 0x1, P0 ;  /* 0x0000cf0006117a11 */ /* 0x000fca00000f0c07 */
[----:B0-----:R0:W-:Y:S02]  /*18f0*/  STG.E.128 [R16.64], R8 ;  /* 0x0000000810007986 */ /* 0x0011e4000c101d06 */
.L_x_1603:
[----:B------:R-:W-:Y:S05]  /*1900*/  BSYNC B0 ;  /* 0x0000000000007941 */ /* 0x000fea0003800000 */
.L_x_1602:
[----:B------:R-:W-:Y:S05]  /*1910*/  @P3 EXIT ;  /* 0x000000000000394d */ /* 0x000fea0003800000 */
        /* <DEDUP_REMOVED lines=9> */
[----:B--2---:R-:W-:Y:S01]  /*19b0*/  STG.E.128 [R4.64], R12 ;  /* 0x0000000c04007986 */ /* 0x004fe2000c101d06 */
[----:B------:R-:W-:Y:S05]  /*19c0*/  EXIT ;  /* 0x000000000000794d */ /* 0x000fea0003800000 */
.L_x_1604:
        /* <DEDUP_REMOVED lines=11> */
.L_x_2482:


//--------------------- .text._ZN5flash44flash_bwd_dq_dk_dv_loop_seqk_parallel_kernelI23Flash_bwd_kernel_traitsILi64ELi128ELi128ELi8ELi4ELi4ELi4ELb0ELb0EN7cutlass6half_tE19Flash_kernel_traitsILi64ELi128ELi128ELi8ES3_EELb1ELb0ELb0ELb0ELb0ELb1ELb0EEEvNS_16Flash_bwd_paramsE --------------------------
	.section	.text._ZN5flash44flash_bwd_dq_dk_dv_loop_seqk_parallel_kernelI23Flash_bwd_kernel_traitsILi64ELi128ELi128ELi8ELi4ELi4ELi4ELb0ELb0EN7cutlass6half_tE19Flash_kernel_traitsILi64ELi128ELi128ELi8ES3_EELb1ELb0ELb0ELb0ELb0ELb1ELb0EEEvNS_16Flash_bwd_paramsE,"ax",@progbits
	.sectioninfo	@"SHI_REGISTERS=255"
	.align	128
        .global         _ZN5flash44flash_bwd_dq_dk_dv_loop_seqk_parallel_kernelI23Flash_bwd_kernel_traitsILi64ELi128ELi128ELi8ELi4ELi4ELi4ELb0ELb0EN7cutlass6half_tE19Flash_kernel_traitsILi64ELi128ELi128ELi8ES3_EELb1ELb0ELb0ELb0ELb0ELb1ELb0EEEvNS_16Flash_bwd_paramsE
        .type           _ZN5flash44flash_bwd_dq_dk_dv_loop_seqk_parallel_kernelI23Flash_bwd_kernel_traitsILi64ELi128ELi128ELi8ELi4ELi4ELi4ELb0ELb0EN7cutlass6half_tE19Flash_kernel_traitsILi64ELi128ELi128ELi8ES3_EELb1ELb0ELb0ELb0ELb0ELb1ELb0EEEvNS_16Flash_bwd_paramsE,@function
        .size           _ZN5flash44flash_bwd_dq_dk_dv_loop_seqk_parallel_kernelI23Flash_bwd_kernel_traitsILi64ELi128ELi128ELi8ELi4ELi4ELi4ELb0ELb0EN7cutlass6half_tE19Flash_kernel_traitsILi64ELi128ELi128ELi8ES3_EELb1ELb0ELb0ELb0ELb0ELb1ELb0EEEvNS_16Flash_bwd_paramsE,(.L_x_2483 - _ZN5flash44flash_bwd_dq_dk_dv_loop_seqk_parallel_kernelI23Flash_bwd_kernel_traitsILi64ELi128ELi128ELi8ELi4ELi4ELi4ELb0ELb0EN7cutlass6half_tE19Flash_kernel_traitsILi64ELi128ELi128ELi8ES3_EELb1ELb0ELb0ELb0ELb0ELb1ELb0EEEvNS_16Flash_bwd_paramsE)
        .other          _ZN5flash44flash_bwd_dq_dk_dv_loop_seqk_parallel_kernelI23Flash_bwd_kernel_traitsILi64ELi128ELi128ELi8ELi4ELi4ELi4ELb0ELb0EN7cutlass6half_tE19Flash_kernel_traitsILi64ELi128ELi128ELi8ES3_EELb1ELb0ELb0ELb0ELb0ELb1ELb0EEEvNS_16Flash_bwd_paramsE,@"STO_CUDA_ENTRY STV_DEFAULT"
_ZN5flash44flash_bwd_dq_dk_dv_loop_seqk_parallel_kernelI23Flash_bwd_kernel_traitsILi64ELi128ELi128ELi8ELi4ELi4ELi4ELb0ELb0EN7cutlass6half_tE19Flash_kernel_traitsILi64ELi128ELi128ELi8ES3_EELb1ELb0ELb0ELb0ELb0ELb1ELb0EEEvNS_16Flash_bwd_paramsE:
.text._ZN5flash44flash_bwd_dq_dk_dv_loop_seqk_parallel_kernelI23Flash_bwd_kernel_traitsILi64ELi128ELi128ELi8ELi4ELi4ELi4ELb0ELb0EN7cutlass6half_tE19Flash_kernel_traitsILi64ELi128ELi128ELi8ES3_EELb1ELb0ELb0ELb0ELb0ELb1ELb0EEEvNS_16Flash_bwd_paramsE:
        /* <DEDUP_REMOVED lines=17> */
[----:B------:R-:W-:Y:S02]  /*0110*/  ULDC.U8 UR7, c[0x0][0x328] ;  /* 0x0000ca0000077ab9 */ /* 0x000fe40000000000 */
[----:B------:R-:W-:Y:S01]  /*0120*/  UISETP.NE.AND UP2, UPT, UR7, URZ, UPT ;  /* 0x0000003f0700728c */ /* 0x000fe2000bf45270 */
[----:B------:R-:W3:Y:S01]  /*0130*/  S2UR UR36, SR_CTAID.Z ;  /* 0x00000000002479c3 */ /* 0x000ee20000002700 */
[----:B------:R-:W-:-:S02]  /*0140*/  ULDC UR45, c[0x0][0x22c] ;  /* 0x00008b00002d7ab9 */ /* 0x000fc40000000800 */
[----:B------:R-:W-:Y:S02]  /*0150*/  ULDC UR34, c[0x0][0x1c0] ;  /* 0x0000700000227ab9 */ /* 0x000fe40000000800 */
[----:B------:R-:W-:Y:S02]  /*0160*/  UMOV UR5, 0x80 ;  /* 0x0000008000057882 */ /* 0x000fe40000000000 */
[----:B------:R-:W-:Y:S02]  /*0170*/  ULDC UR4, c[0x0][0x210] ;  /* 0x0000840000047ab9 */ /* 0x000fe40000000800 */
[----:B------:R-:W-:Y:S02]  /*0180*/  ULDC UR55, c[0x0][0x234] ;  /* 0x00008d0000377ab9 */ /* 0x000fe40000000800 */
[----:B------:R-:W-:Y:S02]  /*0190*/  ULDC UR12, c[0x0][0x1c0] ;  /* 0x00007000000c7ab9 */ /* 0x000fe40000000800 */
[----:B------:R-:W-:Y:S01]  /*01a0*/  ULDC UR13, c[0x0][0x1c0] ;  /* 0x00007000000d7ab9 */ /* 0x000fe20000000800 */
[----:B-1----:R-:W-:Y:S01]  /*01b0*/  SHF.R.S32.HI R6, RZ, 0x1f, R11 ;  /* 0x0000001fff067819 */ /* 0x002fe2000001140b */
[----:B--2---:R-:W-:-:S02]  /*01c0*/  UIMAD.WIDE.U32 UR42, UR29, UR15, URZ ;  /* 0x0000000f1d2a72a5 */ /* 0x004fc4000f8e003f */
[----:B------:R-:W-:Y:S01]  /*01d0*/  USHF.L.U32 UR15, UR29, 0x7, URZ ;  /* 0x000000071d0f7899 */ /* 0x000fe2000800063f */
[CC--:B------:R-:W-:Y:S01]  /*01e0*/  LEA.HI R2, R6.reuse, R11.reuse, RZ, 0x4 ;  /* 0x0000000b06027211 */ /* 0x0c0fe200078f20ff */
[----:B------:R-:W-:Y:S01]  /*01f0*/  UIMAD.WIDE UR34, UR45, UR34, URZ ;  /* 0x000000222d2272a5 */ /* 0x000fe2000f8e023f */
[CC--:B------:R-:W-:Y:S01]  /*0200*/  LEA.HI R15, R6.reuse, R11.reuse, RZ, 0x7 ;  /* 0x0000000b060f7211 */ /* 0x0c0fe200078f38ff */
[----:B------:R-:W-:Y:S01]  /*0210*/  UIMAD UR55, UR5, UR4, UR55 ;  /* 0x00000004053772a4 */ /* 0x000fe2000f8e0237 */
[CC--:B------:R-:W-:Y:S01]  /*0220*/  LEA.HI R0, R6.reuse, R11.reuse, RZ, 0x5 ;  /* 0x0000000b06007211 */ /* 0x0c0fe200078f28ff */
[----:B---3--:R-:W-:Y:S01]  /*0230*/  UIMAD UR46, UR36, UR45, URZ ;  /* 0x0000002d242e72a4 */ /* 0x008fe2000f8e023f */
[CC--:B------:R-:W-:Y:S01]  /*0240*/  LEA.HI R10, R6.reuse, R11.reuse, RZ, 0x3 ;  /* 0x0000000b060a7211 */ /* 0x0c0fe200078f18ff */
[----:B------:R-:W-:Y:S01]  /*0250*/  UIMAD UR45, UR45, UR12, URZ ;  /* 0x0000000c2d2d72a4 */ /* 0x000fe2000f8e023f */
[CC--:B------:R-:W-:Y:S01]  /*0260*/  LEA.HI R14, R6.reuse, R11.reuse, RZ, 0x6 ;  /* 0x0000000b060e7211 */ /* 0x0c0fe200078f30ff */
[----:B------:R-:W-:Y:S01]  /*0270*/  UIMAD UR4, UR29, UR13, UR36 ;  /* 0x0000000d1d0472a4 */ /* 0x000fe2000f8e0224 */
[----:B------:R-:W-:Y:S01]  /*0280*/  LEA.HI R6, R6, R11, RZ, 0x2 ;  /* 0x0000000b06067211 */ /* 0x000fe200078f10ff */
[----:B------:R-:W-:Y:S01]  /*0290*/  ULDC UR14, c[0x0][0x1c0] ;  /* 0x00007000000e7ab9 */ /* 0x000fe20000000800 */
[----:B------:R-:W-:Y:S01]  /*02a0*/  LOP3.LUT R3, R2, 0xfffffff0, RZ, 0xc0, !PT ;  /* 0xfffffff002037812 */ /* 0x000fe200078ec0ff */
[----:B------:R-:W-:Y:S01]  /*02b0*/  ULDC UR11, c[0x0][0x1c0] ;  /* 0x00007000000b7ab9 */ /* 0x000fe20000000800 */
[----:B------:R-:W-:Y:S01]  /*02c0*/  SHF.R.S32.HI R4, RZ, 0x4, R2 ;  /* 0x00000004ff047819 */ /* 0x000fe20000011402 */
[----:B------:R-:W-:Y:S01]  /*02d0*/  UIMAD UR52, UR6, UR29, URZ ;  /* 0x0000001d063472a4 */ /* 0x000fe2000f8e023f */
[----:B------:R-:W-:Y:S01]  /*02e0*/  LOP3.LUT R5, R6, 0x7ffffffc, RZ, 0xc0, !PT ;  /* 0x7ffffffc06057812 */ /* 0x000fe200078ec0ff */
[C---:B------:R-:W-:Y:S01]  /*02f0*/  IMAD.IADD R9, R11.reuse, 0x1, -R3 ;  /* 0x000000010b097824 */ /* 0x040fe200078e0a03 */
[----:B------:R-:W-:Y:S01]  /*0300*/  LEA.HI R2, R2, R4, RZ, 0x1 ;  /* 0x0000000402027211 */ /* 0x000fe200078f08ff */
[----:B------:R-:W-:Y:S01]  /*0310*/  UIMAD UR5, UR29, UR11, UR36 ;  /* 0x0000000b1d0572a4 */ /* 0x000fe2000f8e0224 */
[--C-:B------:R-:W-:Y:S01]  /*0320*/  SHF.R.S32.HI R3, RZ, 0x1f, R0.reuse ;  /* 0x0000001fff037819 */ /* 0x100fe20000011400 */
[C---:B------:R-:W-:Y:S01]  /*0330*/  IMAD.IADD R16, R11.reuse, 0x1, -R5 ;  /* 0x000000010b107824 */ /* 0x040fe200078e0a05 */
[----:B------:R-:W-:Y:S01]  /*0340*/  SHF.R.S32.HI R5, RZ, 0x5, R0 ;  /* 0x00000005ff057819 */ /* 0x000fe20000011400 */
[----:B------:R-:W-:Y:S01]  /*0350*/  @!UP2 UIMAD UR6, UR29, UR14, UR36 ;  /* 0x0000000e1d06a2a4 */ /* 0x000fe2000f8e0224 */
[----:B------:R-:W-:Y:S01]  /*0360*/  LOP3.LUT R8, R0, 0xffffffe0, RZ, 0xc0, !PT ;  /* 0xffffffe000087812 */ /* 0x000fe200078ec0ff */
[----:B------:R-:W-:Y:S01]  /*0370*/  USHF.L.U32 UR44, UR45, 0x7, URZ ;  /* 0x000000072d2c7899 */ /* 0x000fe2000800063f */
[----:B------:R-:W-:Y:S01]  /*0380*/  LOP3.LUT R7, R10, 0xfffffff8, RZ, 0xc0, !PT ;  /* 0xfffffff80a077812 */ /* 0x000fe200078ec0ff */
[----:B------:R-:W-:Y:S01]  /*0390*/  USHF.L.U32 UR39, UR4, 0x5, URZ ;  /* 0x0000000504277899 */ /* 0x000fe2000800063f */
[----:B------:R-:W-:Y:S01]  /*03a0*/  LOP3.LUT R0, R2, 0xfffffffe, RZ, 0xc0, !PT ;  /* 0xfffffffe02007812 */ /* 0x000fe200078ec0ff */
[----:B------:R-:W-:Y:S01]  /*03b0*/  IMAD.IADD R8, R11, 0x1, -R8 ;  /* 0x000000010b087824 */ /* 0x000fe200078e0a08 */
[----:B------:R-:W-:Y:S01]  /*03c0*/  LEA.HI R2, R3, R5, RZ, 0x2 ;  /* 0x0000000503027211 */ /* 0x000fe200078f10ff */
[----:B------:R-:W-:Y:S01]  /*03d0*/  IMAD.IADD R7, R11, 0x1, -R7 ;  /* 0x000000010b077824 */ /* 0x000fe200078e0a07 */
[----:B------:R-:W-:Y:S01]  /*03e0*/  SHF.R.S32.HI R3, RZ, 0x2, R6 ;  /* 0x00000002ff037819 */ /* 0x000fe20000011406 */
[----:B------:R-:W-:Y:S01]  /*03f0*/  IMAD.IADD R11, R4, 0x1, -R0 ;  /* 0x00000001040b7824 */ /* 0x000fe200078e0a00 */
[----:B------:R-:W-:Y:S01]  /*0400*/  LOP3.LUT R0, R2, 0xfffffffc, RZ, 0xc0, !PT ;  /* 0xfffffffc02007812 */ /* 0x000fe200078ec0ff */
[----:B------:R-:W-:Y:S01]  /*0410*/  ULDC UR49, c[0x0][0x214] ;  /* 0x0000850000317ab9 */ /* 0x000fe20000000800 */
[----:B------:R-:W-:Y:S01]  /*0420*/  SHF.R.S32.HI R4, RZ, 0x3, R10 ;  /* 0x00000003ff047819 */ /* 0x000fe2000001140a */
[----:B------:R-:W-:Y:S01]  /*0430*/  ULDC UR56, c[0x0][0x1c8] ;  /* 0x0000720000387ab9 */ /* 0x000fe20000000800 */
[----:B------:R-:W-:Y:S01]  /*0440*/  SHF.R.S32.HI R2, RZ, 0x1f, R8 ;  /* 0x0000001fff027819 */ /* 0x000fe20000011408 */
[----:B------:R-:W-:Y:S01]  /*0450*/  IMAD.IADD R17, R5, 0x1, -R0 ;  /* 0x0000000105117824 */ /* 0x000fe200078e0a00 */
[----:B------:R-:W-:Y:S01]  /*0460*/  SHF.R.S32.HI R0, RZ, 0x1f, R6 ;  /* 0x0000001fff007819 */ /* 0x000fe20000011406 */
[----:B------:R-:W-:Y:S01]  /*0470*/  IMAD.SHL.U32 R4, R4, 0x40, RZ ;  /* 0x0000004004047824 */ /* 0x000fe200078e00ff */
[----:B------:R-:W-:Y:S01]  /*0480*/  LEA.HI R245, R2, R8, RZ, 0x2 ;  /* 0x0000000802f57211 */ /* 0x000fe200078f10ff */
[----:B------:R-:W-:Y:S01]  /*0490*/  IMAD.SHL.U32 R5, R7, 0x8, RZ ;  /* 0x0000000807057824 */ /* 0x000fe200078e00ff */
[----:B------:R-:W-:Y:S01]  /*04a0*/  LEA.HI R0, R0, R3, RZ, 0x3 ;  /* 0x0000000300007211 */ /* 0x000fe200078f18ff */
[----:B------:R-:W-:Y:S01]  /*04b0*/  STL [R1+0x18], R17 ;  /* 0x0000181101007387 */ /* 0x000fe20000100800 */
[----:B------:R-:W-:Y:S01]  /*04c0*/  SHF.R.S32.HI R8, RZ, 0x7, R15 ;  /* 0x00000007ff087819 */ /* 0x000fe2000001140f */
[----:B------:R-:W-:Y:S01]  /*04d0*/  ULDC.U8 UR10, c[0x0][0x3d0] ;  /* 0x0000f400000a7ab9 */ /* 0x000fe20000000000 */
[----:B------:R-:W-:Y:S01]  /*04e0*/  LOP3.LUT R2, R0, 0xfffffff8, RZ, 0xc0, !PT ;  /* 0xfffffff800027812 */ /* 0x000fe200078ec0ff */
[----:B------:R-:W-:Y:S01]  /*04f0*/  ULDC UR50, c[0x0][0x224] ;  /* 0x0000890000327ab9 */ /* 0x000fe20000000800 */
[----:B------:R-:W-:Y:S01]  /*0500*/  LOP3.LUT R0, R4, 0x1c0, RZ, 0xc0, !PT ;  /* 0x000001c004007812 */ /* 0x000fe200078ec0ff */
[----:B------:R-:W-:Y:S01]  /*0510*/  @UP2 UIMAD UR54, UR29, UR49, URZ ;  /* 0x000000311d3622a4 */ /* 0x000fe2000f8e023f */
[----:B------:R-:W-:Y:S01]  /*0520*/  SHF.R.S32.HI R4, RZ, 0x1f, R9 ;  /* 0x0000001fff047819 */ /* 0x000fe20000011409 */
[----:B------:R-:W-:Y:S01]  /*0530*/  IMAD.IADD R6, R3, 0x1, -R2 ;  /* 0x0000000103067824 */ /* 0x000fe200078e0a02 */
[----:B------:R-:W-:Y:S01]  /*0540*/  LOP3.LUT R3, R0, 0x38, R5, 0xf8, !PT ;  /* 0x0000003800037812 */ /* 0x000fe200078ef805 */
[----:B------:R-:W-:Y:S01]  /*0550*/  ULDC.64 UR8, c[0x0][0x118] ;  /* 0x0000460000087ab9 */ /* 0x000fe20000000a00 */
[----:B------:R-:W-:Y:S01]  /*0560*/  SHF.R.U32.HI R2, RZ, 0x3, R0 ;  /* 0x00000003ff027819 */ /* 0x000fe20000011600 */
[----:B------:R-:W-:Y:S01]  /*0570*/  ULOP3.LUT UR56, UR36, UR56, URZ, 0x3c, !UPT ;  /* 0x0000003824387292 */ /* 0x000fe2000f8e3c3f */
[----:B------:R-:W-:Y:S01]  /*0580*/  LEA.HI R12, R4, R9, RZ, 0x3 ;  /* 0x00000009040c7211 */ /* 0x000fe200078f18ff */
[----:B------:R-:W-:Y:S01]  /*0590*/  USHF.R.S32.HI UR61, URZ, 0x1f, UR36 ;  /* 0x0000001f3f3d7899 */ /* 0x000fe20008011424 */
[----:B------:R-:W-:Y:S01]  /*05a0*/  LOP3.LUT R3, R3, R2, RZ, 0x3c, !PT ;  /* 0x0000000203037212 */ /* 0x000fe200078e3cff */
[----:B------:R-:W-:Y:S01]  /*05b0*/  IMAD.SHL.U32 R2, R14, 0x8, RZ ;  /* 0x000000080e027824 */ /* 0x000fe200078e00ff */
[----:B------:R-:W-:Y:S01]  /*05c0*/  LOP3.LUT R0, R12, 0xfffffff8, RZ, 0xc0, !PT ;  /* 0xfffffff80c007812 */ /* 0x000fe200078ec0ff */
[----:B------:R-:W-:Y:S01]  /*05d0*/  UISETP.NE.AND UP3, UPT, UR10, URZ, UPT ;  /* 0x0000003f0a00728c */ /* 0x000fe2000bf65270 */
[----:B------:R-:W-:Y:S01]  /*05e0*/  LOP3.LUT R4, R6, 0x1, RZ, 0xc0, !PT ;  /* 0x0000000106047812 */ /* 0x000fe200078ec0ff */
[----:B------:R-:W-:Y:S01]  /*05f0*/  USHF.R.S32.HI UR60, URZ, 0x1f, UR29 ;  /* 0x0000001f3f3c7899 */ /* 0x000fe2000801141d */
[----:B------:R-:W-:Y:S01]  /*0600*/  LOP3.LUT R2, R3, 0xfffffe00, R2, 0xf8, !PT ;  /* 0xfffffe0003027812 */ /* 0x000fe200078ef802 */
[----:B------:R-:W-:Y:S01]  /*0610*/  IMAD.IADD R13, R9, 0x1, -R0 ;  /* 0x00000001090d7824 */ /* 0x000fe200078e0a00 */
[----:B------:R-:W-:Y:S01]  /*0620*/  ISETP.NE.U32.AND P0, PT, R4, 0x1, PT ;  /* 0x000000010400780c */ /* 0x000fe20003f05070 */
[C---:B------:R-:W-:Y:S01]  /*0630*/  IMAD.SHL.U32 R0, R7.reuse, 0x40, RZ ;  /* 0x0000004007007824 */ /* 0x040fe200078e00ff */
[C---:B------:R-:W-:Y:S01]  /*0640*/  LOP3.LUT P4, RZ, R7.reuse, 0x2, RZ, 0xc0, !PT ;  /* 0x0000000207ff7812 */ /* 0x040fe2000788c0ff */
[----:B------:R1:W-:Y:S01]  /*0650*/  STL [R1+0x14], R2 ;  /* 0x0000140201007387 */ /* 0x0003e20000100800 */
[----:B------:R-:W-:Y:S01]  /*0660*/  IMAD.U32 R3, RZ, RZ, UR15 ;  /* 0x0000000fff037e24 */ /* 0x000fe2000f8e00ff */
[----:B------:R-:W-:Y:S01]  /*0670*/  LOP3.LUT P3, RZ, R7, 0x4, RZ, 0xc0, !PT ;  /* 0x0000000407ff7812 */ /* 0x000fe2000786c0ff */
[----:B------:R-:W-:Y:S01]  /*0680*/  IMAD.SHL.U32 R3, R11, 0x200, RZ ;  /* 0x000002000b037824 */ /* 0x000fe200078e00ff */
[----:B------:R-:W-:Y:S01]  /*0690*/  LOP3.LUT R0, R0, 0x1c0, RZ, 0xc0, !PT ;  /* 0x000001c000007812 */ /* 0x000fe200078ec0ff */
[----:B------:R-:W-:Y:S01]  /*06a0*/  IMAD.SHL.U32 R7, R16, 0x2, RZ ;  /* 0x0000000210077824 */ /* 0x000fe200078e00ff */
[----:B------:R-:W-:Y:S01]  /*06b0*/  R2P PR, R6, 0x6 ;  /* 0x0000000606007804 */ /* 0x000fe20000000000 */
[----:B------:R-:W-:Y:S01]  /*06c0*/  USHF.R.S32.HI UR59, URZ, 0x1f, UR36 ;  /* 0x0000001f3f3b7899 */ /* 0x000fe20008011424 */
[----:B------:R-:W-:Y:S01]  /*06d0*/  LOP3.LUT R170, R0, 0x8, R10, 0xf8, !PT ;  /* 0x0000000800aa7812 */ /* 0x000fe200078ef80a */
[----:B------:R-:W-:Y:S01]  /*06e0*/  USHF.R.S32.HI UR58, URZ, 0x1f, UR29 ;  /* 0x0000001f3f3a7899 */ /* 0x000fe2000801141d */
[C---:B------:R-:W-:Y:S01]  /*06f0*/  SEL R172, R233.reuse, 0xffffffe0, !P4 ;  /* 0xffffffe0e9ac7807 */ /* 0x040fe20006000000 */
[----:B------:R-:W-:Y:S01]  /*0700*/  USHF.R.S32.HI UR57, URZ, 0x1f, UR36 ;  /* 0x0000001f3f397899 */ /* 0x000fe20008011424 */
[----:B------:R-:W-:Y:S01]  /*0710*/  SEL R233, R233, 0xffffffe0, !P1 ;  /* 0xffffffe0e9e97807 */ /* 0x000fe20004800000 */
[----:B------:R-:W-:Y:S01]  /*0720*/  UIMAD.WIDE.U32 UR40, UR34, UR42, URZ ;  /* 0x0000002a222872a5 */ /* 0x000fe2000f8e003f */
[----:B------:R-:W-:Y:S01]  /*0730*/  SEL R231, R231, 0x10, !P0 ;  /* 0x00000010e7e77807 */ /* 0x000fe20004000000 */
[----:B------:R-:W-:-:S02]  /*0740*/  UIMAD UR51, UR35, UR42, URZ ;  /* 0x0000002a233372a4 */ /* 0x000fc4000f8e023f */
[----:B------:R-:W-:Y:S02]  /*0750*/  USHF.R.S32.HI UR53, URZ, 0x1f, UR46 ;  /* 0x0000001f3f357899 */ /* 0x000fe4000801142e */
[----:B------:R-:W-:Y:S02]  /*0760*/  UIMAD UR50, UR5, UR50, URZ ;  /* 0x00000032053272a4 */ /* 0x000fe4000f8e023f */
[----:B------:R-:W-:Y:S02]  /*0770*/  @!UP2 UIMAD UR49, UR6, UR49, URZ ;  /* 0x000000310631a2a4 */ /* 0x000fe4000f8e023f */
[----:B------:R-:W-:Y:S01]  /*0780*/  USHF.R.S32.HI UR48, URZ, 0x1f, UR44 ;  /* 0x0000001f3f307899 */ /* 0x000fe2000801142c */
[----:B-1----:R-:W-:Y:S01]  /*0790*/  IMAD.SHL.U32 R2, R17, 0x10, RZ ;  /* 0x0000001011027824 */ /* 0x002fe200078e00ff */
[----:B------:R-:W-:Y:S02]  /*07a0*/  USHF.R.S32.HI UR47, URZ, 0x1f, UR39 ;  /* 0x0000001f3f2f7899 */ /* 0x000fe40008011427 */
[----:B------:R-:W-:-:S02]  /*07b0*/  UMOV UR38, 0xffffc000 ;  /* 0xffffc00000267882 */ /* 0x000fc40000000000 */
[----:B------:R-:W-:Y:S02]  /*07c0*/  LOP3.LUT R5, R0, 0x30, R2, 0xf8, !PT ;  /* 0x0000003000057812 */ /* 0x000fe400078ef802 */
[----:B------:R-:W-:Y:S02]  /*07d0*/  SHF.R.U32.HI R0, RZ, 0x3, R0 ;  /* 0x00000003ff007819 */ /* 0x000fe40000011600 */
[----:B------:R-:W-:Y:S01]  /*07e0*/  LOP3.LUT R4, R5, 0x8, R10, 0xf8, !PT ;  /* 0x0000000805047812 */ /* 0x000fe200078ef80a */
[C---:B------:R-:W-:Y:S01]  /*07f0*/  IMAD R5, R8.reuse, 0x2000, R7 ;  /* 0x0000200008057824 */ /* 0x040fe200078e0207 */
[----:B------:R-:W-:Y:S01]  /*0800*/  LEA.HI.SX32 R245, R245, R2, 0x1e ;  /* 0x00000002f5f57211 */ /* 0x000fe200078ff2ff */
[----:B------:R-:W-:Y:S01]  /*0810*/  IMAD R2, R8, 0x1000, R3 ;  /* 0x0000100008027824 */ /* 0x000fe200078e0203 */
[----:B------:R-:W-:Y:S01]  /*0820*/  LOP3.LUT R170, R170, R0, RZ, 0x3c, !PT ;  /* 0x00000000aaaa7212 */ /* 0x000fe200078e3cff */
[----:B------:R-:W-:Y:S01]  /*0830*/  IMAD R5, R17, 0x400, R5 ;  /* 0x0000040011057824 */ /* 0x000fe200078e0205 */
[----:B------:R-:W-:Y:S01]  /*0840*/  LOP3.LUT R3, R3, R4, R0, 0xf6, !PT ;  /* 0x0000000403037212 */ /* 0x000fe200078ef600 */
[----:B------:R-:W-:-:S02]  /*0850*/  IMAD.SHL.U32 R0, R6, 0x40, RZ ;  /* 0x0000004006007824 */ /* 0x000fc400078e00ff */
[----:B------:R-:W-:Y:S02]  /*0860*/  IMAD.IADD R170, R2, 0x1, R170 ;  /* 0x0000000102aa7824 */ /* 0x000fe400078e02aa */
[----:B------:R-:W-:Y:S01]  /*0870*/  IMAD.SHL.U32 R2, R8, 0x8, RZ ;  /* 0x0000000808027824 */ /* 0x000fe200078e00ff */
[----:B------:R-:W-:Y:S01]  /*0880*/  LOP3.LUT R0, R0, 0x1c0, RZ, 0xc0, !PT ;  /* 0x000001c000007812 */ /* 0x000fe200078ec0ff */
[----:B------:R-:W-:Y:S02]  /*0890*/  IMAD.SHL.U32 R8, R11, 0x10, RZ ;  /* 0x000000100b087824 */ /* 0x000fe400078e00ff */
[----:B------:R-:W-:Y:S01]  /*08a0*/  IMAD.SHL.U32 R170, R170, 0x2, RZ ;  /* 0x00000002aaaa7824 */ /* 0x000fe200078e00ff */
[----:B------:R-:W-:Y:S01]  /*08b0*/  LOP3.LUT R2, R2, 0x8, RZ, 0xc0, !PT ;  /* 0x0000000802027812 */ /* 0x000fe200078ec0ff */
[----:B------:R-:W-:Y:S01]  /*08c0*/  IMAD.SHL.U32 R3, R3, 0x2, RZ ;  /* 0x0000000203037824 */ /* 0x000fe200078e00ff */
[----:B------:R-:W-:Y:S01]  /*08d0*/  SHF.R.U32.HI R4, RZ, 0x3, R0 ;  /* 0x00000003ff047819 */ /* 0x000fe20000011600 */
[----:B------:R-:W-:Y:S01]  /*08e0*/  IMAD.IADD R173, R170, 0x1, R172 ;  /* 0x00000001aaad7824 */ /* 0x000fe200078e02ac */
[----:B------:R-:W-:-:S02]  /*08f0*/  LOP3.LUT R9, R2, 0x10, R8, 0xf8, !PT ;  /* 0x0000001002097812 */ /* 0x000fc400078ef808 */
[CC--:B------:R-:W-:Y:S02]  /*0900*/  LOP3.LUT R6, R4.reuse, R0.reuse, RZ, 0xfc, !PT ;  /* 0x0000000004067212 */ /* 0x0c0fe400078efcff */
[----:B------:R-:W-:Y:S01]  /*0910*/  LOP3.LUT R8, R4, R0, R2, 0x1e, !PT ;  /* 0x0000000004087212 */ /* 0x000fe200078e1e02 */
[----:B------:R-:W-:Y:S02]  /*0920*/  IMAD.SHL.U32 R2, R13, 0x40, RZ ;  /* 0x000000400d027824 */ /* 0x000fe400078e00ff */
[----:B------:R-:W-:Y:S02]  /*0930*/  IMAD.IADD R229, R6, 0x1, R5 ;  /* 0x0000000106e57824 */ /* 0x000fe400078e0205 */
[----:B------:R-:W-:Y:S01]  /*0940*/  IMAD.SHL.U32 R5, R11, 0x8, RZ ;  /* 0x000000080b057824 */ /* 0x000fe200078e00ff */
[----:B------:R-:W-:Y:S01]  /*0950*/  LOP3.LUT R2, R2, 0x1c0, RZ, 0xc0, !PT ;  /* 0x000001c002027812 */ /* 0x000fe200078ec0ff */
[----:B------:R-:W-:Y:S02]  /*0960*/  IMAD.SHL.U32 R0, R12, 0x40, RZ ;  /* 0x000000400c007824 */ /* 0x000fe400078e00ff */
[----:B------:R-:W-:Y:S01]  /*0970*/  IMAD R6, R17, 0x400, R7 ;  /* 0x0000040011067824 */ /* 0x000fe200078e0207 */
[----:B------:R-:W-:Y:S01]  /*0980*/  LOP3.LUT R5, R2, 0x8, R5, 0xf8, !PT ;  /* 0x0000000802057812 */ /* 0x000fe200078ef805 */
[----:B------:R-:W-:Y:S01]  /*0990*/  IMAD.SHL.U32 R229, R229, 0x2, RZ ;  /* 0x00000002e5e57824 */ /* 0x000fe200078e00ff */
[----:B------:R-:W-:Y:S01]  /*09a0*/  SHF.R.U32.HI R4, RZ, 0x3, R2 ;  /* 0x00000003ff047819 */ /* 0x000fe20000011602 */
[----:B------:R-:W-:Y:S01]  /*09b0*/  IMAD.IADD R6, R6, 0x1, R8 ;  /* 0x0000000106067824 */ /* 0x000fe200078e0208 */
[----:B------:R-:W-:Y:S01]  /*09c0*/  LOP3.LUT R0, R0, 0xfffffe00, RZ, 0xc0, !PT ;  /* 0xfffffe0000007812 */ /* 0x000fe200078ec0ff */
[----:B------:R-:W-:Y:S01]  /*09d0*/  IMAD.IADD R232, R229, 0x1, R231 ;  /* 0x00000001e5e87824 */ /* 0x000fe200078e02e7 */
[----:B------:R-:W-:Y:S01]  /*09e0*/  LOP3.LUT R5, R5, R4, RZ, 0x3c, !PT ;  /* 0x0000000405057212 */ /* 0x000fe200078e3cff */
[----:B------:R-:W-:Y:S01]  /*09f0*/  IMAD.IADD R236, R229, 0x1, R233 ;  /* 0x00000001e5ec7824 */ /* 0x000fe200078e02e9 */
[----:B------:R-:W-:Y:S01]  /*0a00*/  LOP3.LUT R2, R4, R9, R2, 0x1e, !PT ;  /* 0x0000000904027212 */ /* 0x000fe200078e1e02 */
[----:B------:R-:W-:-:S02]  /*0a10*/  IMAD.MOV.U32 R4, RZ, RZ, 0x40 ;  /* 0x00000040ff047424 */ /* 0x000fc400078e00ff */
[----:B------:R-:W-:Y:S01]  /*0a20*/  IMAD R179, R17, 0x400, R0 ;  /* 0x0000040011b37824 */ /* 0x000fe200078e0200 */
[----:B------:R-:W-:Y:S01]  /*0a30*/  LOP3.LUT R178, R2, R0, RZ, 0xfc, !PT ;  /* 0x0000000002b27212 */ /* 0x000fe200078efcff */
[----:B------:R-:W-:Y:S01]  /*0a40*/  IMAD.MOV.U32 R2, RZ, RZ, 0x440 ;  /* 0x00000440ff027424 */ /* 0x000fe200078e00ff */
[----:B------:R-:W-:Y:S01]  /*0a50*/  SEL R171, R4, 0xffffffc0, !P3 ;  /* 0xffffffc004ab7807 */ /* 0x000fe20005800000 */
[----:B------:R-:W-:Y:S01]  /*0a60*/  IMAD.IADD R179, R179, 0x1, R5 ;  /* 0x00000001b3b37824 */ /* 0x000fe200078e0205 */
[----:B------:R-:W-:Y:S01]  /*0a70*/  LEA R0, R6, 0xc000, 0x1 ;  /* 0x0000c00006007811 */ /* 0x000fe200078e08ff */
[----:B------:R-:W-:Y:S01]  /*0a80*/  IMAD.IADD R235, R232, 0x1, R233 ;  /* 0x00000001e8eb7824 */ /* 0x000fe200078e02e9 */
[----:B------:R-:W-:Y:S01]  /*0a90*/  SEL R4, R4, 0xffffffc0, !P2 ;  /* 0xffffffc004047807 */ /* 0x000fe20005000000 */
[----:B------:R-:W-:Y:S01]  /*0aa0*/  IMAD.IADD R171, R170, 0x1, R171 ;  /* 0x00000001aaab7824 */ /* 0x000fe200078e02ab */
[C---:B------:R-:W-:Y:S01]  /*0ab0*/  IADD3 R11, R0.reuse, 0x420, RZ ;  /* 0x00000420000b7810 */ /* 0x040fe20007ffe0ff */
[--C-:B------:R-:W-:Y:S01]  /*0ac0*/  IMAD.IADD R9, R233, 0x1, R0.reuse ;  /* 0x00000001e9097824 */ /* 0x100fe200078e0200 */
[----:B------:R-:W-:Y:S01]  /*0ad0*/  IADD3 R7, R0, 0x2020, RZ ;  /* 0x0000202000077810 */ /* 0x000fe20007ffe0ff */
[----:B------:R-:W-:Y:S01]  /*0ae0*/  IMAD.IADD R8, R4, 0x1, R0 ;  /* 0x0000000104087824 */ /* 0x000fe200078e0200 */
[C---:B------:R-:W-:Y:S01]  /*0af0*/  @P1 IADD3 R11, R0.reuse, 0x3e0, RZ ;  /* 0x000003e0000b1810 */ /* 0x040fe20007ffe0ff */
[----:B------:R-:W-:Y:S01]  /*0b00*/  IMAD.IADD R230, R229, 0x1, R4 ;  /* 0x00000001e5e67824 */ /* 0x000fe200078e0204 */
[C---:B------:R-:W-:Y:S01]  /*0b10*/  IADD3 R10, R0.reuse, 0x2420, RZ ;  /* 0x00002420000a7810 */ /* 0x040fe20007ffe0ff */
[----:B------:R-:W-:Y:S01]  /*0b20*/  STL [R1+0x48], R9 ;  /* 0x0000480901007387 */ /* 0x000fe20000100800 */
[C---:B------:R-:W-:Y:S01]  /*0b30*/  @P1 IADD3 R7, R0.reuse, 0x1fe0, RZ ;  /* 0x00001fe000071810 */ /* 0x040fe20007ffe0ff */
[--C-:B------:R-:W-:Y:S01]  /*0b40*/  IMAD.IADD R231, R231, 0x1, R230.reuse ;  /* 0x00000001e7e77824 */ /* 0x100fe200078e02e6 */
[C---:B------:R-:W-:Y:S01]  /*0b50*/  IADD3 R5, R0.reuse, 0x2440, RZ ;  /* 0x0000244000057810 */ /* 0x040fe20007ffe0ff */
[----:B------:R-:W-:Y:S01]  /*0b60*/  STL [R1+0x2c], R8 ;  /* 0x00002c0801007387 */ /* 0x000fe20000100800 */
[----:B------:R-:W-:Y:S01]  /*0b70*/  @P1 IADD3 R10, R0, 0x23e0, RZ ;  /* 0x000023e0000a1810 */ /* 0x000fe20007ffe0ff */
[----:B------:R-:W-:Y:S01]  /*0b80*/  IMAD.IADD R4, R4, 0x1, R7 ;  /* 0x0000000104047824 */ /* 0x000fe200078e0207 */
[----:B------:R-:W-:Y:S01]  /*0b90*/  @P2 IADD3 R5, R0, 0x23c0, RZ ;  /* 0x000023c000052810 */ /* 0x000fe20007ffe0ff */
[----:B------:R-:W-:Y:S01]  /*0ba0*/  STL [R1+0x34], R11 ;  /* 0x0000340b01007387 */ /* 0x000fe20000100800 */
[----:B------:R-:W-:Y:S01]  /*0bb0*/  SEL R2, R2, 0x3c0, !P2 ;  /* 0x000003c002027807 */ /* 0x000fe20005000000 */
[----:B------:R-:W-:Y:S01]  /*0bc0*/  IMAD.IADD R234, R233, 0x1, R230 ;  /* 0x00000001e9ea7824 */ /* 0x000fe200078e02e6 */
[C---:B------:R-:W-:Y:S01]  /*0bd0*/  IADD3 R6, R0.reuse, 0x2040, RZ ;  /* 0x0000204000067810 */ /* 0x040fe20007ffe0ff */
[----:B------:R-:W-:Y:S01]  /*0be0*/  STL [R1+0x1c], R7 ;  /* 0x00001c0701007387 */ /* 0x000fe20000100800 */
[----:B------:R-:W-:Y:S01]  /*0bf0*/  @P2 IADD3 R6, R0, 0x1fc0, RZ ;  /* 0x00001fc000062810 */ /* 0x000fe20007ffe0ff */
[----:B------:R-:W-:-:S02]  /*0c00*/  IMAD.IADD R172, R172, 0x1, R171 ;  /* 0x00000001acac7824 */ /* 0x000fc400078e02ab */
[----:B------:R-:W-:Y:S01]  /*0c10*/  STL [R1+0x30], R10 ;  /* 0x0000300a01007387 */ /* 0x000fe20000100800 */
[----:B------:R-:W-:-:S03]  /*0c20*/  IMAD.SHL.U32 R174, R179, 0x2, RZ ;  /* 0x00000002b3ae7824 */ /* 0x000fc600078e00ff */
[----:B------:R1:W-:Y:S04]  /*0c30*/  STL [R1+0x24], R5 ;  /* 0x0000240501007387 */ /* 0x0003e80000100800 */
[----:B------:R2:W-:Y:S01]  /*0c40*/  STL [R1+0x28], R6 ;  /* 0x0000280601007387 */ /* 0x0005e20000100800 */
[----:B-1----:R-:W-:Y:S02]  /*0c50*/  IMAD.IADD R5, R0, 0x1, R2 ;  /* 0x0000000100057824 */ /* 0x002fe400078e0202 */
[----:B--2---:R-:W-:-:S03]  /*0c60*/  IMAD.IADD R6, R233, 0x1, R8 ;  /* 0x00000001e9067824 */ /* 0x004fc600078e0208 */
[----:B------:R-:W-:Y:S01]  /*0c70*/  STL [R1+0x20], R5 ;  /* 0x0000200501007387 */ /* 0x000fe20000100800 */
[C---:B------:R-:W-:Y:S02]  /*0c80*/  IMAD.IADD R0, R233.reuse, 0x1, R5 ;  /* 0x00000001e9007824 */ /* 0x040fe400078e0205 */
[----:B------:R-:W-:Y:S01]  /*0c90*/  IMAD.IADD R233, R233, 0x1, R231 ;  /* 0x00000001e9e97824 */ /* 0x000fe200078e02e7 */
[----:B------:R-:W-:Y:S04]  /*0ca0*/  STL [R1+0x44], R6 ;  /* 0x0000440601007387 */ /* 0x000fe80000100800 */
[----:B------:R1:W-:Y:S04]  /*0cb0*/  STL [R1+0x40], R0 ;  /* 0x0000400001007387 */ /* 0x0003e80000100800 */
[----:B------:R2:W-:Y:S01]  /*0cc0*/  STL [R1+0x3c], R4 ;  /* 0x00003c0401007387 */ /* 0x0005e20000100800 */
[----:B-1----:R-:W-:-:S05]  /*0cd0*/  IMAD.IADD R0, R2, 0x1, R7 ;  /* 0x0000000102007824 */ /* 0x002fca00078e0207 */
[----:B------:R2:W-:Y:S02]  /*0ce0*/  STL [R1+0x38], R0 ;  /* 0x0000380001007387 */ /* 0x0005e40000100800 */
.L_x_1649:
[----:B------:R-:W-:Y:S02]  /*0cf0*/  ULDC.64 UR4, c[0x0][0x240] ;  /* 0x0000900000047ab9 */ /* 0x000fe40000000a00 */
[----:B------:R-:W-:Y:S02]  /*0d00*/  UISETP.NE.U32.AND UP6, UPT, URZ, UR4, UPT ;  /* 0x000000043f00728c */ /* 0x000fe4000bfc5070 */
[----:B------:R-:W-:Y:S02]  /*0d10*/  USHF.L.U32 UR13, UR29, 0x2, URZ ;  /* 0x000000021d0d7899 */ /* 0x000fe4000800063f */
[----:B------:R-:W-:Y:S02]  /*0d20*/  USHF.R.S32.HI UR23, URZ, 0x1f, UR29 ;  /* 0x0000001f3f177899 */ /* 0x000fe4000801141d */
[----:B------:R-:W-:Y:S02]  /*0d30*/  UISETP.NE.AND.EX UP6, UPT, URZ, UR5, UPT, UP6 ;  /* 0x000000053f00728c */ /* 0x000fe4000bfc5360 */
[----:B------:R-:W-:-:S02]  /*0d40*/  ULDC.64 UR10, c[0x0][0x250] ;  /* 0x00009400000a7ab9 */ /* 0x000fc40000000a00 */
[----:B------:R-:W-:Y:S02]  /*0d50*/  UISETP.NE.U32.AND UP4, UPT, URZ, UR10, UPT ;  /* 0x0000000a3f00728c */ /* 0x000fe4000bf85070 */
[----:B------:R-:W-:Y:S01]  /*0d60*/  USHF.L.U64.HI UR12, UR29, 0x2, UR23 ;  /* 0x000000021d0c7899 */ /* 0x000fe20008010217 */
[----:B------:R-:W-:Y:S01]  /*0d70*/  PLOP3.LUT P2, PT, PT, PT, UP6, 0x80, 0x0 ;  /* 0x000000000000781c */ /* 0x000fe20003f4f068 */
[----:B------:R-:W-:Y:S02]  /*0d80*/  UIADD3 UR4, UP0, UR13, UR4, URZ ;  /* 0x000000040d047290 */ /* 0x000fe4000ff1e03f */
[----:B------:R-:W-:Y:S02]  /*0d90*/  UISETP.NE.AND.EX UP4, UPT, URZ, UR11, UPT, UP4 ;  /* 0x0000000b3f00728c */ /* 0x000fe4000bf85340 */
[----:B------:R-:W-:Y:S02]  /*0da0*/  UIADD3.X UR5, UR12, UR5, URZ, UP0, !UPT ;  /* 0x000000050c057290 */ /* 0x000fe400087fe43f */
[----:B-12---:R-:W-:Y:S01]  /*0db0*/  IMAD.U32 R4, RZ, RZ, UR4 ;  /* 0x00000004ff047e24 */ /* 0x006fe2000f8e00ff */
[----:B------:R-:W-:Y:S01]  /*0dc0*/  ULDC.U8 UR14, c[0x0][0x312] ;  /* 0x0000c480000e7ab9 */ /* 0x000fe20000000000 */
[----:B------:R-:W-:Y:S01]  /*0dd0*/  PLOP3.LUT P0, PT, PT, PT, UP4, 0x80, 0x0 ;  /* 0x000000000000781c */ /* 0x000fe20003f0f048 */
[----:B------:R-:W-:Y:S01]  /*0de0*/  ULDC.64 UR6, c[0x0][0x248] ;  /* 0x0000920000067ab9 */ /* 0x000fe20000000a00 */
[----:B------:R-:W-:Y:S01]  /*0df0*/  IMAD.U32 R5, RZ, RZ, UR5 ;  /* 0x00000005ff057e24 */ /* 0x000fe2000f8e00ff */
[----:B------:R-:W-:-:S02]  /*0e00*/  UISETP.NE.AND UP5, UPT, UR14, URZ, UPT ;  /* 0x0000003f0e00728c */ /* 0x000fc4000bfa5270 */
[----:B------:R-:W-:Y:S02]  /*0e10*/  @UP4 UIADD3 UR4, UP0, UR13, UR10, URZ ;  /* 0x0000000a0d044290 */ /* 0x000fe4000ff1e03f */
[----:B------:R1:W2:Y:S01]  /*0e20*/  @P2 LDG.E R8, [R4.64] ;  /* 0x0000000804082981 */ /* 0x0002a2000c1e1900 */
[----:B------:R-:W-:Y:S02]  /*0e30*/  UISETP.EQ.U32.AND UP1, UPT, URZ, UR6, UPT ;  /* 0x000000063f00728c */ /* 0x000fe4000bf22070 */
[----:B------:R-:W-:Y:S01]  /*0e40*/  @UP4 UIADD3.X UR5, UR12, UR11, URZ, UP0, !UPT ;  /* 0x0000000b0c054290 */ /* 0x000fe200087fe43f */
[----:B---3--:R1:W3:Y:S01]  /*0e50*/  @P2 LDG.E R2, [R4.64+0x4] ;  /* 0x0000040804022981 */ /* 0x0082e2000c1e1900 */
[----:B------:R-:W-:Y:S01]  /*0e60*/  MOV R6, UR4 ;  /* 0x0000000400067c02 */ /* 0x000fe20008000f00 */
[----:B------:R-:W-:-:S03]  /*0e70*/  UISETP.EQ.OR.EX UP1, UPT, URZ, UR7, !UP5, UP1 ;  /* 0x000000073f00728c */ /* 0x000fc6000ef22710 */
[----:B------:R-:W-:Y:S01]  /*0e80*/  IMAD.U32 R7, RZ, RZ, UR5 ;  /* 0x00000005ff077e24 */ /* 0x000fe2000f8e00ff */
[----:B------:R-:W-:-:S04]  /*0e90*/  UIADD3 UR6, UP0, UR13, UR6, URZ ;  /* 0x000000060d067290 */ /* 0x000fc8000ff1e03f */
[----:B------:R-:W4:Y:S01]  /*0ea0*/  @P0 LDG.E R6, [R6.64] ;  /* 0x0000000806060981 */ /* 0x000f22000c1e1900 */
        /* <DEDUP_REMOVED lines=25> */
.L_x_1605:
        /* <DEDUP_REMOVED lines=21> */
[----:B-1----:R-:W-:Y:S02]  /*1190*/  UISETP.NE.AND UP0, UPT, UR22, -0x1, UPT ;  /* 0xffffffff1600788c */ /* 0x002fe4000bf05270 */
[----:B------:R-:W-:Y:S02]  /*11a0*/  UIADD3 UR6, UR25, 0x7f, URZ ;  /* 0x0000007f19067890 */ /* 0x000fe4000fffe03f */
[----:B------:R-:W-:Y:S02]  /*11b0*/  UISETP.NE.AND UP1, UPT, UR15, -0x1, UPT ;  /* 0xffffffff0f00788c */ /* 0x000fe4000bf25270 */
[----:B------:R-:W-:Y:S01]  /*11c0*/  ULDC.64 UR12, c[0x0][0x178] ;  /* 0x00005e00000c7ab9 */ /* 0x000fe20000000a00 */
[----:B------:R-:W-:Y:S01]  /*11d0*/  PLOP3.LUT P0, PT, PT, PT, UP0, 0x80, 0x0 ;  /* 0x000000000000781c */ /* 0x000fe20003f0f008 */
[----:B------:R-:W-:Y:S02]  /*11e0*/  UIMAD UR14, UR23, UR12, URZ ;  /* 0x0000000c170e72a4 */ /* 0x000fe4000f8e023f */
[----:B------:R-:W-:-:S02]  /*11f0*/  ULDC.64 UR10, c[0x0][0x190] ;  /* 0x00006400000a7ab9 */ /* 0x000fc40000000a00 */
[----:B------:R-:W-:Y:S02]  /*1200*/  USHF.R.S32.HI UR16, URZ, 0x1f, UR6 ;  /* 0x0000001f3f107899 */ /* 0x000fe40008011406 */
[----:B------:R-:W-:Y:S02]  /*1210*/  UIMAD.WIDE.U32 UR4, UR15, UR10, URZ ;  /* 0x0000000a0f0472a5 */ /* 0x000fe4000f8e003f */
[----:B------:R-:W-:Y:S02]  /*1220*/  UIMAD UR19, UR15, UR11, URZ ;  /* 0x0000000b0f1372a4 */ /* 0x000fe4000f8e023f */
[----:B------:R-:W-:Y:S02]  /*1230*/  UIMAD.WIDE.U32 UR10, UR29, UR12, URZ ;  /* 0x0000000c1d0a72a5 */ /* 0x000fe4000f8e003f */
[----:B------:R-:W-:Y:S02]  /*1240*/  UIMAD UR13, UR29, UR13, UR14 ;  /* 0x0000000d1d0d72a4 */ /* 0x000fe4000f8e020e */
[----:B------:R-:W-:-:S02]  /*1250*/  ULEA.HI UR30, UR16, UR6, URZ, 0x7 ;  /* 0x00000006101e7291 */ /* 0x000fc4000f8f383f */
[----:B------:R-:W-:Y:S02]  /*1260*/  @UP0 UIADD3 UR6, UR18, UR22, URZ ;  /* 0x0000001612060290 */ /* 0x000fe4000fffe03f */
[----:B------:R-:W-:Y:S02]  /*1270*/  ULDC.64 UR20, c[0x0][0x198] ;  /* 0x0000660000147ab9 */ /* 0x000fe40000000a00 */
[----:B------:R-:W-:Y:S02]  /*1280*/  UIADD3 UR33, UR11, UR13, URZ ;  /* 0x0000000d0b217290 */ /* 0x000fe4000fffe03f */
[----:B------:R-:W-:Y:S02]  /*1290*/  USEL UR37, UR10, UR4, !UP1 ;  /* 0x000000040a257287 */ /* 0x000fe4000c800000 */
        /* <DEDUP_REMOVED lines=11> */
[----:B------:R-:W-:Y:S02]  /*1350*/  UIMAD.WIDE.U32 UR4, UR18, UR10, URZ ;  /* 0x0000000a120472a5 */ /* 0x000fe4000f8e003f */
[----:B------:R-:W-:-:S04]  /*1360*/  UIMAD UR11, UR18, UR11, UR6 ;  /* 0x0000000b120b72a4 */ /* 0x000fc8000f8e0206 */
[----:B------:R-:W-:-:S03]  /*1370*/  UIADD3 UR5, UR5, UR11, URZ ;  /* 0x0000000b05057290 */ /* 0x000fc6000fffe03f */
[----:B------:R-:W-:Y:S02]  /*1380*/  ULDC.64 UR10, c[0x0][0x180] ;  /* 0x00006000000a7ab9 */ /* 0x000fe40000000a00 */
[----:B------:R-:W-:Y:S02]  /*1390*/  UIMAD UR6, UR23, UR10, URZ ;  /* 0x0000000a170672a4 */ /* 0x000fe4000f8e023f */
[----:B------:R-:W-:Y:S02]  /*13a0*/  UIMAD.WIDE.U32 UR4, UR29, UR10, UR4 ;  /* 0x0000000a1d0472a5 */ /* 0x000fe4000f8e0004 */
[----:B------:R-:W-:-:S04]  /*13b0*/  UIMAD UR6, UR29, UR11, UR6 ;  /* 0x0000000b1d0672a4 */ /* 0x000fc8000f8e0206 */
[----:B------:R-:W-:Y:S02]  /*13c0*/  UIADD3 UR32, UR5, UR6, URZ ;  /* 0x0000000605207290 */ /* 0x000fe4000fffe03f */
[----:B------:R-:W-:Y:S02]  /*13d0*/  UMOV UR31, UR4 ;  /* 0x00000004001f7c82 */ /* 0x000fe40008000000 */
.L_x_1607:
        /* <DEDUP_REMOVED lines=11> */
[----:B------:R-:W-:-:S04]  /*1490*/  UIMAD UR4, UR23, UR12, URZ ;  /* 0x0000000c170472a4 */ /* 0x000fc8000f8e023f */
[----:B------:R-:W-:Y:S02]  /*14a0*/  UIMAD UR13, UR29, UR13, UR4 ;  /* 0x0000000d1d0d72a4 */ /* 0x000fe4000f8e0204 */
[----:B------:R-:W-:-:S04]  /*14b0*/  UIMAD.WIDE.U32 UR4, UR18, UR10, URZ ;  /* 0x0000000a120472a5 */ /* 0x000fc8000f8e003f */
[----:B------:R-:W-:-:S04]  /*14c0*/  UIADD3 UR5, UR5, UR11, URZ ;  /* 0x0000000b05057290 */ /* 0x000fc8000fffe03f */
[----:B------:R-:W-:-:S04]  /*14d0*/  UIMAD.WIDE.U32 UR4, UR29, UR12, UR4 ;  /* 0x0000000c1d0472a5 */ /* 0x000fc8000f8e0004 */
[----:B------:R-:W-:-:S03]  /*14e0*/  UIADD3 UR28, UR5, UR13, URZ ;  /* 0x0000000d051c7290 */ /* 0x000fc6000fffe03f */
[----:B------:R-:W-:Y:S02]  /*14f0*/  UMOV UR27, UR4 ;  /* 0x00000004001b7c82 */ /* 0x000fe40008000000 */
.L_x_1608:
[----:B------:R-:W-:Y:S01]  /*1500*/  IABS R6, c[0x0][0x1c8] ;  /* 0x0000720000067a13 */ /* 0x000fe20000000000 */
[----:B------:R-:W-:Y:S01]  /*1510*/  ULDC.64 UR10, c[0x0][0x370] ;  /* 0x0000dc00000a7ab9 */ /* 0x000fe20000000a00 */
[----:B------:R-:W-:Y:S01]  /*1520*/  IABS R2, UR36 ;  /* 0x0000002400027c13 */ /* 0x000fe20008000000 */
[----:B------:R-:W-:Y:S01]  /*1530*/  @UP1 UIMAD.WIDE.U32 UR4, UR15, UR10, URZ ;  /* 0x0000000a0f0412a5 */ /* 0x000fe2000f8e003f */
[----:B------:R-:W1:Y:S01]  /*1540*/  I2F.RP R4, R6 ;  /* 0x0000000600047306 */ /* 0x000e620000209400 */
[----:B------:R-:W2:Y:S01]  /*1550*/  S2UR UR13, SR_CTAID.X ;  /* 0x00000000000d79c3 */ /* 0x000ea20000002500 */
[----:B------:R-:W-:Y:S01]  /*1560*/  ULDC UR12, c[0x0][0x224] ;  /* 0x00008900000c7ab9 */ /* 0x000fe20000000800 */
[----:B------:R-:W-:Y:S01]  /*1570*/  ISETP.NE.AND P1, PT, RZ, c[0x0][0x1c8], PT ;  /* 0x00007200ff007a0c */ /* 0x000fe20003f25270 */
[----:B------:R-:W-:Y:S02]  /*1580*/  @UP1 UIMAD UR21, UR15, UR11, UR5 ;  /* 0x0000000b0f1512a4 */ /* 0x000fe4000f8e0205 */
        /* <DEDUP_REMOVED lines=8> */
[----:B------:R-:W-:Y:S02]  /*1610*/  UIMAD UR6, UR35, UR15, URZ ;  /* 0x0000000f230672a4 */ /* 0x000fe4000f8e023f */
[----:B------:R-:W-:Y:S02]  /*1620*/  @!UP1 UMOV UR20, UR4 ;  /* 0x0000000400149c82 */ /* 0x000fe40008000000 */
[----:B------:R-:W-:-:S04]  /*1630*/  UIMAD UR4, UR23, UR12, UR52 ;  /* 0x0000000c170472a4 */ /* 0x000fc8000f8e0234 */
[----:B------:R-:W-:Y:S01]  /*1640*/  UIADD3 UR4, UR43, UR4, URZ ;  /* 0x000000042b047290 */ /* 0x000fe2000fffe03f */
[----:B-1----:R-:W-:-:S03]  /*1650*/  IADD3 R4, R4, 0xffffffe, RZ ;  /* 0x0ffffffe04047810 */ /* 0x002fc60007ffe0ff */
[----:B------:R-:W-:Y:S01]  /*1660*/  UIMAD UR4, UR34, UR4, UR51 ;  /* 0x00000004220472a4 */ /* 0x000fe2000f8e0233 */
[----:B------:R-:W1:Y:S03]  /*1670*/  F2I.FTZ.U32.TRUNC.NTZ R5, R4 ;  /* 0x0000000400057305 */ /* 0x000e66000021f000 */
[----:B------:R-:W-:Y:S02]  /*1680*/  UIADD3 UR12, UR41, UR4, URZ ;  /* 0x00000004290c7290 */ /* 0x000fe4000fffe03f */
[----:B------:R-:W-:-:S04]  /*1690*/  UIMAD.WIDE.U32 UR4, UR34, UR15, URZ ;  /* 0x0000000f220472a5 */ /* 0x000fc8000f8e003f */
[----:B------:R-:W-:Y:S02]  /*16a0*/  @UP1 UIADD3 UR12, UR5, UR6, URZ ;  /* 0x00000006050c1290 */ /* 0x000fe4000fffe03f */
[----:B------:R-:W-:Y:S02]  /*16b0*/  USEL UR19, UR40, UR4, !UP1 ;  /* 0x0000000428137287 */ /* 0x000fe4000c800000 */
[----:B--2---:R-:W-:Y:S01]  /*16c0*/  UIMAD.WIDE.U32 UR4, UR13, UR10, URZ ;  /* 0x0000000a0d0472a5 */ /* 0x004fe2000f8e003f */
[----:B-1----:R-:W-:-:S03]  /*16d0*/  IMAD.MOV R0, RZ, RZ, -R5 ;  /* 0x000000ffff007224 */ /* 0x002fc600078e0a05 */
[----:B------:R-:W-:Y:S01]  /*16e0*/  USEL UR16, UR4, URZ, UP3 ;  /* 0x0000003f04107287 */ /* 0x000fe20009800000 */
[----:B------:R-:W-:Y:S01]  /*16f0*/  IMAD.MOV.U32 R4, RZ, RZ, RZ ;  /* 0x000000ffff047224 */ /* 0x000fe200078e00ff */
[----:B------:R-:W-:Y:S01]  /*1700*/  UIMAD UR11, UR13, UR11, UR5 ;  /* 0x0000000b0d0b72a4 */ /* 0x000fe2000f8e0205 */
[----:B------:R-:W-:Y:S01]  /*1710*/  IMAD R0, R0, R6, RZ ;  /* 0x0000000600007224 */ /* 0x000fe200078e02ff */
[----:B------:R-:W-:Y:S02]  /*1720*/  USHF.L.U64.HI UR4, UR29, 0x7, UR23 ;  /* 0x000000071d047899 */ /* 0x000fe40008010217 */
[----:B------:R-:W-:Y:S01]  /*1730*/  USHF.L.U32 UR13, UR29, 0x7, URZ ;  /* 0x000000071d0d7899 */ /* 0x000fe2000800063f */
[----:B------:R-:W-:Y:S01]  /*1740*/  IMAD.HI.U32 R0, R5, R0, R4 ;  /* 0x0000000005007227 */ /* 0x000fe200078e0004 */
[----:B------:R-:W-:Y:S02]  /*1750*/  USEL UR5, UR4, URZ, UP6 ;  /* 0x0000003f04057287 */ /* 0x000fe4000b000000 */
[----:B------:R-:W-:-:S02]  /*1760*/  USEL UR4, UR13, URZ, UP6 ;  /* 0x0000003f0d047287 */ /* 0x000fc4000b000000 */
[----:B------:R-:W-:Y:S01]  /*1770*/  ULDC UR10, c[0x0][0x234] ;  /* 0x00008d00000a7ab9 */ /* 0x000fe20000000800 */
[----:B------:R-:W-:Y:S01]  /*1780*/  IMAD.HI.U32 R0, R0, R2, RZ ;  /* 0x0000000200007227 */ /* 0x000fe200078e00ff */
[----:B------:R-:W-:Y:S02]  /*1790*/  UIADD3 UR4, UP0, UR14, UR4, URZ ;  /* 0x000000040e047290 */ /* 0x000fe4000ff1e03f */
[----:B------:R-:W-:Y:S01]  /*17a0*/  USEL UR11, UR11, URZ, UP3 ;  /* 0x0000003f0b0b7287 */ /* 0x000fe20009800000 */
[----:B------:R-:W-:Y:S01]  /*17b0*/  IMAD.MOV R4, RZ, RZ, -R0 ;  /* 0x000000ffff047224 */ /* 0x000fe200078e0a00 */
[----:B------:R-:W-:Y:S02]  /*17c0*/  UIADD3.X UR6, UR26, UR5, URZ, UP0, !UPT ;  /* 0x000000051a067290 */ /* 0x000fe400087fe43f */
[----:B------:R-:W-:Y:S01]  /*17d0*/  UIMAD UR5, UR35, UR4, URZ ;  /* 0x00000004230572a4 */ /* 0x000fe2000f8e023f */
[----:B------:R-:W-:Y:S01]  /*17e0*/  IMAD R2, R6, R4, R2 ;  /* 0x0000000406027224 */ /* 0x000fe200078e0202 */
[----:B------:R-:W-:-:S02]  /*17f0*/  USHF.R.S32.HI UR23, URZ, 0x1f, UR24 ;  /* 0x0000001f3f177899 */ /* 0x000fc40008011418 */
[----:B------:R-:W-:Y:S02]  /*1800*/  UIMAD UR6, UR34, UR6, UR5 ;  /* 0x00000006220672a4 */ /* 0x000fe4000f8e0205 */
[----:B------:R-:W-:Y:S01]  /*1810*/  ISETP.GT.U32.AND P0, PT, R6, R2, PT ;  /* 0x000000020600720c */ /* 0x000fe20003f04070 */
[----:B------:R-:W-:-:S04]  /*1820*/  @UP2 USEL UR5, UR54, UR15, !UP1 ;  /* 0x0000000f36052287 */ /* 0x000fc8000c800000 */
[----:B------:R-:W-:Y:S02]  /*1830*/  @UP2 UIMAD UR13, UR36, UR10, UR5 ;  /* 0x0000000a240d22a4 */ /* 0x000fe4000f8e0205 */
[----:B------:R-:W-:-:S04]  /*1840*/  UIMAD.WIDE.U32 UR4, UR34, UR4, URZ ;  /* 0x00000004220472a5 */ /* 0x000fc8000f8e003f */
[----:B------:R-:W-:Y:S02]  /*1850*/  UIADD3 UR10, UR5, UR6, URZ ;  /* 0x00000006050a7290 */ /* 0x000fe4000fffe03f */
[----:B------:R-:W-:Y:S01]  /*1860*/  @!P0 IMAD.IADD R2, R2, 0x1, -R6 ;  /* 0x0000000102028824 */ /* 0x000fe200078e0a06 */
[----:B------:R-:W-:Y:S01]  /*1870*/  @!P0 IADD3 R0, R0, 0x1, RZ ;  /* 0x0000000100008810 */ /* 0x000fe20007ffe0ff */
[----:B------:R-:W-:Y:S01]  /*1880*/  @!UP2 UMOV UR13, UR49 ;  /* 0x00000031000dac82 */ /* 0x000fe20008000000 */
        /* <DEDUP_REMOVED lines=14> */
.L_x_1609:
[----:B------:R-:W-:Y:S02]  /*1970*/  UMOV UR6, UR50 ;  /* 0x0000003200067c82 */ /* 0x000fe40008000000 */
.L_x_1610:
[----:B------:R-:W1:Y:S01]  /*1980*/  S2R R30, SR_TID.X ;  /* 0x00000000001e7919 */ /* 0x000e620000002100 */
[----:B------:R-:W-:Y:S01]  /*1990*/  UIADD3 UR4, UP5, UP4, UR4, UR44, UR46 ;  /* 0x0000002c04047290 */ /* 0x000fe2000fcbe02e */
[----:B------:R-:W-:Y:S01]  /*19a0*/  IMAD.U32 R11, RZ, RZ, UR36 ;  /* 0x00000024ff0b7e24 */ /* 0x000fe2000f8e00ff */
[----:B------:R-:W-:Y:S01]  /*19b0*/  UIADD3 UR6, UR14, UR6, URZ ;  /* 0x000000060e067290 */ /* 0x000fe2000fffe03f */
[----:B------:R-:W-:Y:S01]  /*19c0*/  BSSY B1, `(.L_x_1606) ;  /* 0x0000ae5000017945 */ /* 0x000fe20003800000 */
[----:B------:R-:W-:Y:S02]  /*19d0*/  UIADD3 UR16, UP1, UP0, UR16, UR4, UR19 ;  /* 0x0000000410107290 */ /* 0x000fe4000f83e013 */
[----:B------:R-:W-:Y:S02]  /*19e0*/  UIADD3.X UR4, UR10, UR48, UR53, UP5, UP4 ;  /* 0x000000300a047290 */ /* 0x000fe4000afe8435 */
[----:B------:R-:W-:-:S02]  /*19f0*/  UMOV UR19, 0x4 ;  /* 0x0000000400137882 */ /* 0x000fc40000000000 */
[----:B------:R-:W-:Y:S02]  /*1a00*/  UIADD3.X UR12, UR11, UR4, UR12, UP1, UP0 ;  /* 0x000000040b0c7290 */ /* 0x000fe40008fe040c */
[----:B------:R-:W-:Y:S02]  /*1a10*/  UISETP.GE.AND UP0, UPT, UR25, 0x1, UPT ;  /* 0x000000011900788c */ /* 0x000fe4000bf06270 */
[----:B------:R-:W-:Y:S02]  /*1a20*/  ULDC.64 UR4, c[0x0][0x1a8] ;  /* 0x00006a0000047ab9 */ /* 0x000fe40000000a00 */
[----:B------:R-:W-:-:S04]  /*1a30*/  UIMAD UR4, UR61, UR4, URZ ;  /* 0x000000043d0472a4 */ /* 0x000fc8000f8e023f */
[----:B------:R-:W-:Y:S01]  /*1a40*/  UIMAD UR11, UR36, UR5, UR4 ;  /* 0x00000005240b72a4 */ /* 0x000fe2000f8e0204 */
[----:B-1----:R-:W-:Y:S02]  /*1a50*/  SHF.R.S32.HI R31, RZ, 0x1f, R30 ;  /* 0x0000001fff1f7819 */ /* 0x002fe4000001141e */
[----:B------:R-:W-:Y:S02]  /*1a60*/  ULDC.64 UR4, c[0x0][0x378] ;  /* 0x0000de0000047ab9 */ /* 0x000fe40000000a00 */
[----:B------:R-:W-:Y:S01]  /*1a70*/  UIMAD UR4, UR61, UR4, URZ ;  /* 0x000000043d0472a4 */ /* 0x000fe2000f8e023f */
[CC--:B------:R-:W-:Y:S02]  /*1a80*/  LEA.HI R4, R31.reuse, R30.reuse, RZ, 0x3 ;  /* 0x0000001e1f047211 */ /* 0x0c0fe400078f18ff */
[----:B------:R-:W-:Y:S01]  /*1a90*/  LEA.HI R10, R31, R30, RZ, 0x5 ;  /* 0x0000001e1f0a7211 */ /* 0x000fe200078f28ff */
[----:B------:R-:W-:Y:S01]  /*1aa0*/  UIMAD UR10, UR36, UR5, UR4 ;  /* 0x00000005240a72a4 */ /* 0x000fe2000f8e0204 */
[----:B------:R-:W-:-:S02]  /*1ab0*/  SHF.R.S32.HI R2, RZ, 0x3, R4 ;  /* 0x00000003ff027819 */ /* 0x000fc40000011404 */
[----:B------:R-:W-:Y:S01]  /*1ac0*/  LOP3.LUT R4, R4, 0xfffffff8, RZ, 0xc0, !PT ;  /* 0xfffffff804047812 */ /* 0x000fe200078ec0ff */
[----:B------:R-:W-:Y:S01]  /*1ad0*/  ULDC.64 UR4, c[0x0][0x370] ;  /* 0x0000dc0000047ab9 */ /* 0x000fe20000000a00 */
[----:B------:R-:W-:Y:S01]  /*1ae0*/  SHF.R.S32.HI R29, RZ, 0x1f, R2 ;  /* 0x0000001fff1d7819 */ /* 0x000fe20000011402 */
[----:B------:R-:W-:Y:S01]  /*1af0*/  UIMAD UR4, UR26, UR4, URZ ;  /* 0x000000041a0472a4 */ /* 0x000fe2000f8e023f */
[----:B------:R-:W-:Y:S01]  /*1b00*/  IADD3 R0, P0, R2, UR14, RZ ;  /* 0x0000000e02007c10 */ /* 0x000fe2000ff1e0ff */
[----:B------:R-:W-:Y:S02]  /*1b10*/  IMAD.IADD R4, R30, 0x1, -R4 ;  /* 0x000000011e047824 */ /* 0x000fe400078e0a04 */
[----:B------:R-:W-:Y:S01]  /*1b20*/  UIMAD UR4, UR14, UR5, UR4 ;  /* 0x000000050e0472a4 */ /* 0x000fe2000f8e0204 */
[----:B------:R-:W-:Y:S01]  /*1b30*/  IADD3.X R7, R29, UR26, RZ, P0, !PT ;  /* 0x0000001a1d077c10 */ /* 0x000fe200087fe4ff */
[----:B------:R-:W-:Y:S01]  /*1b40*/  IMAD.SHL.U32 R4, R4, 0x8, RZ ;  /* 0x0000000804047824 */ /* 0x000fe200078e00ff */
[----:B------:R-:W-:-:S03]  /*1b50*/  UIADD3 UR5, UR14, UR13, URZ ;  /* 0x0000000d0e057290 */ /* 0x000fc6000fffe03f */
[----:B------:R-:W-:Y:S01]  /*1b60*/  IMAD R7, R7, c[0x0][0x190], RZ ;  /* 0x0000640007077a24 */ /* 0x000fe200078e02ff */
[----:B------:R-:W-:Y:S02]  /*1b70*/  SHF.R.S32.HI R5, RZ, 0x1f, R4 ;  /* 0x0000001fff057819 */ /* 0x000fe40000011404 */
[----:B------:R-:W-:-:S03]  /*1b80*/  IADD3 R6, P0, R4, UR20, RZ ;  /* 0x0000001404067c10 */ /* 0x000fc6000ff1e0ff */
[----:B------:R-:W-:-:S04]  /*1b90*/  IMAD.WIDE.U32 R8, R0, c[0x0][0x190], R4 ;  /* 0x0000640000087a25 */ /* 0x000fc800078e0004 */
[----:B------:R-:W-:Y:S01]  /*1ba0*/  IMAD R0, R0, c[0x0][0x194], R7 ;  /* 0x0000650000007a24 */ /* 0x000fe200078e0207 */
[----:B------:R-:W-:Y:S02]  /*1bb0*/  IADD3 R8, P1, R8, UR37, RZ ;  /* 0x0000002508087c10 */ /* 0x000fe4000ff3e0ff */
[----:B------:R-:W-:Y:S01]  /*1bc0*/  IADD3.X R7, R5, UR21, RZ, P0, !PT ;  /* 0x0000001505077c10 */ /* 0x000fe200087fe4ff */
[----:B------:R-:W-:Y:S01]  /*1bd0*/  ULDC.64 UR20, c[0x0][0x200] ;  /* 0x0000800000147ab9 */ /* 0x000fe20000000a00 */
[----:B------:R-:W-:Y:S01]  /*1be0*/  IADD3.X R9, R9, UR33, R0, P1, !PT ;  /* 0x0000002109097c10 */ /* 0x000fe20008ffe400 */
[----:B------:R-:W-:Y:S01]  /*1bf0*/  IMAD.U32 R0, RZ, RZ, UR14 ;  /* 0x0000000eff007e24 */ /* 0x000fe2000f8e00ff */
[----:B------:R-:W-:Y:S01]  /*1c00*/  PLOP3.LUT P0, PT, PT, PT, UP0, 0x80, 0x0 ;  /* 0x000000000000781c */ /* 0x000fe20003f0f008 */
[----:B------:R-:W-:Y:S02]  /*1c10*/  UIMAD.WIDE UR14, UR5, UR19, UR20 ;  /* 0x00000013050e72a5 */ /* 0x000fe4000f8e0214 */
[----:B------:R-:W-:Y:S01]  /*1c20*/  IMAD.WIDE.U32 R6, R0, c[0x0][0x370], R6 ;  /* 0x0000dc0000067a25 */ /* 0x000fe200078e0006 */
[----:B------:R-:W-:-:S02]  /*1c30*/  ULDC.64 UR20, c[0x0][0x3c8] ;  /* 0x0000f20000147ab9 */ /* 0x000fc40000000a00 */
[----:B------:R-:W-:Y:S01]  /*1c40*/  UIMAD.WIDE UR20, UR6, UR19, UR20 ;  /* 0x00000013061472a5 */ /* 0x000fe2000f8e0214 */
[----:B------:R-:W-:Y:S01]  /*1c50*/  IMAD.U32 R0, RZ, RZ, UR36 ;  /* 0x00000024ff007e24 */ /* 0x000fe2000f8e00ff */
[----:B------:R-:W-:Y:S01]  /*1c60*/  IADD3 R7, R7, UR4, RZ ;  /* 0x0000000407077c10 */ /* 0x000fe2000fffe0ff */
[----:B------:R-:W-:-:S04]  /*1c70*/  IMAD.WIDE.U32 R8, R11, c[0x0][0x1a8], R8 ;  /* 0x00006a000b087a25 */ /* 0x000fc800078e0008 */
[----:B------:R-:W-:Y:S01]  /*1c80*/  IMAD.WIDE.U32 R6, R0, c[0x0][0x378], R6 ;  /* 0x0000de0000067a25 */ /* 0x000fe200078e0006 */
[----:B------:R-:W-:Y:S02]  /*1c90*/  LOP3.LUT R0, R10, 0xffffffe0, RZ, 0xc0, !PT ;  /* 0xffffffe00a007812 */ /* 0x000fe400078ec0ff */
[----:B------:R-:W-:Y:S01]  /*1ca0*/  SHF.R.S32.HI R10, RZ, 0x5, R10 ;  /* 0x00000005ff0a7819 */ /* 0x000fe2000001140a */
[----:B------:R-:W-:Y:S01]  /*1cb0*/  IMAD R11, R29, c[0x0][0x370], RZ ;  /* 0x0000dc001d0b7a24 */ /* 0x000fe200078e02ff */
[----:B------:R-:W-:Y:S01]  /*1cc0*/  IADD3 R7, R7, UR10, RZ ;  /* 0x0000000a07077c10 */ /* 0x000fe2000fffe0ff */
[----:B------:R-:W-:Y:S01]  /*1cd0*/  IMAD.IADD R28, R30, 0x1, -R0 ;  /* 0x000000011e1c7824 */ /* 0x000fe200078e0a00 */
[----:B------:R-:W-:Y:S01]  /*1ce0*/  IADD3 R12, R9, UR11, RZ ;  /* 0x0000000b090c7c10 */ /* 0x000fe2000fffe0ff */
[----:B------:R-:W-:Y:S01]  /*1cf0*/  IMAD R11, R2, c[0x0][0x374], R11 ;  /* 0x0000dd00020b7a24 */ /* 0x000fe200078e020b */
[----:B------:R-:W-:Y:S01]  /*1d00*/  LEA R17, P3, R8, c[0x0][0x160], 0x1 ;  /* 0x0000580008117a11 */ /* 0x000fe200078608ff */
[----:B------:R-:W-:Y:S01]  /*1d10*/  IMAD R10, R10, UR45, R28 ;  /* 0x0000002d0a0a7c24 */ /* 0x000fe2000f8e021c */
[----:B------:R-:W-:Y:S01]  /*1d20*/  ULEA.HI.SX32 UR10, UR30, 0xffffffff, 0x19 ;  /* 0xffffffff1e0a7891 */ /* 0x000fe2000f8fca3f */
[----:B------:R-:W-:Y:S01]  /*1d30*/  IMAD.WIDE.U32 R6, R2, c[0x0][0x370], R6 ;  /* 0x0000dc0002067a25 */ /* 0x000fe200078e0006 */
[----:B------:R-:W-:-:S02]  /*1d40*/  LEA.HI.X R16, R8, c[0x0][0x164], R12, 0x1, P3 ;  /* 0x0000590008107a11 */ /* 0x000fc400018f0c0c */
[----:B------:R-:W-:Y:S01]  /*1d50*/  IADD3 R0, P1, R10, UR16, RZ ;  /* 0x000000100a007c10 */ /* 0x000fe2000ff3e0ff */
[----:B------:R-:W-:Y:S01]  /*1d60*/  IMAD.IADD R7, R7, 0x1, R11 ;  /* 0x0000000107077824 */ /* 0x000fe200078e020b */
[----:B------:R-:W-:Y:S02]  /*1d70*/  LEA R9, P2, R6, c[0x0][0x330], 0x1 ;  /* 0x0000cc0006097a11 */ /* 0x000fe400078408ff */
[----:B------:R-:W-:Y:S02]  /*1d80*/  LEA.HI.X.SX32 R10, R10, UR12, 0x1, P1 ;  /* 0x0000000c0a0a7c11 */ /* 0x000fe400088f0eff */
[----:B------:R-:W-:Y:S02]  /*1d90*/  LEA R227, P1, R0, c[0x0][0x350], 0x2 ;  /* 0x0000d40000e37a11 */ /* 0x000fe400078210ff */
[----:B------:R-:W-:Y:S02]  /*1da0*/  LEA.HI.X R6, R6, c[0x0][0x334], R7, 0x1, P2 ;  /* 0x0000cd0006067a11 */ /* 0x000fe400010f0c07 */
[----:B------:R-:W-:Y:S01]  /*1db0*/  LEA.HI.X R226, R0, c[0x0][0x354], R10, 0x2, P1 ;  /* 0x0000d50000e27a11 */ /* 0x000fe200008f140a */
[----:B------:R-:W-:Y:S05]  /*1dc0*/  @!P0 BRA `(.L_x_1611) ;  /* 0x00009ec000008947 */ /* 0x000fea0003800000 */
[----:B------:R-:W2:Y:S01]  /*1dd0*/  LDL R24, [R1+0x14] ;  /* 0x0000140001187983 */ /* 0x000ea20000100800 */
[----:B------:R-:W-:Y:S01]  /*1de0*/  ULDC.64 UR4, c[0x0][0x198] ;  /* 0x0000660000047ab9 */ /* 0x000fe20000000a00 */
[----:B------:R-:W-:Y:S01]  /*1df0*/  PLOP3.LUT P2, PT, PT, PT, UP3, 0x80, 0x0 ;  /* 0x000000000000781c */ /* 0x000fe20003f4f038 */
[----:B------:R-:W-:Y:S01]  /*1e00*/  UIMAD UR4, UR23, UR4, URZ ;  /* 0x00000004170472a4 */ /* 0x000fe2000f8e023f */
[C---:B------:R-:W-:Y:S01]  /*1e10*/  IADD3 R7, R2.reuse, 0x20, RZ ;  /* 0x0000002002077810 */ /* 0x040fe20007ffe0ff */
[----:B------:R-:W-:Y:S01]  /*1e20*/  IMAD.MOV.U32 R240, RZ, RZ, R9 ;  /* 0x000000fffff07224 */ /* 0x000fe200078e0009 */
[C---:B------:R-:W-:Y:S01]  /*1e30*/  IADD3 R21, R2.reuse, 0x60, RZ ;  /* 0x0000006002157810 */ /* 0x040fe20007ffe0ff */
[----:B------:R-:W-:Y:S01]  /*1e40*/  UIMAD UR5, UR24, UR5, UR4 ;  /* 0x00000005180572a4 */ /* 0x000fe2000f8e0204 */
[----:B------:R-:W-:Y:S01]  /*1e50*/  MOV R22, c[0x0][0x370] ;  /* 0x0000dc0000167a02 */ /* 0x000fe20000000f00 */
[----:B------:R-:W-:Y:S01]  /*1e60*/  ULEA.HI UR4, UR10, UR10, URZ, 0x1 ;  /* 0x0000000a0a047291 */ /* 0x000fe2000f8f083f */
[----:B------:R-:W-:Y:S01]  /*1e70*/  IADD3 R20, R2, 0x40, RZ ;  /* 0x0000004002147810 */ /* 0x000fe20007ffe0ff */
[----:B------:R-:W-:Y:S01]  /*1e80*/  IMAD.MOV.U32 R23, RZ, RZ, 0x5 ;  /* 0x00000005ff177424 */ /* 0x000fe200078e00ff */
[----:B------:R-:W-:Y:S01]  /*1e90*/  MOV R32, c[0x0][0x190] ;  /* 0x0000640000207a02 */ /* 0x000fe20000000f00 */
[----:B------:R-:W-:Y:S01]  /*1ea0*/  ULOP3.LUT UR4, UR4, 0xfffffffe, URZ, 0xc0, !UPT ;  /* 0xfffffffe04047892 */ /* 0x000fe2000f8ec03f */
[C---:B------:R-:W-:Y:S01]  /*1eb0*/  IMAD.SHL.U32 R8, R22.reuse, 0x20, RZ ;  /* 0x0000002016087824 */ /* 0x040fe200078e00ff */
[----:B------:R-:W-:Y:S01]  /*1ec0*/  ULDC.64 UR12, c[0x0][0x1a0] ;  /* 0x00006800000c7ab9 */ /* 0x000fe20000000a00 */
[----:B------:R-:W-:Y:S01]  /*1ed0*/  IMAD.U32 R18, RZ, RZ, UR5 ;  /* 0x00000005ff127e24 */ /* 0x000fe2000f8e00ff */
[----:B------:R-:W-:Y:S01]  /*1ee0*/  UIADD3 UR4, UR10, -UR4, URZ ;  /* 0x800000040a047290 */ /* 0x000fe2000fffe03f */
[----:B------:R-:W-:Y:S01]  /*1ef0*/  IMAD.MOV.U32 R239, RZ, RZ, R6 ;  /* 0x000000ffffef7224 */ /* 0x000fe200078e0006 */
[----:B------:R-:W-:Y:S01]  /*1f00*/  UIMAD UR5, UR17, -0x80, UR7 ;  /* 0xffffff80110578a4 */ /* 0x000fe2000f8e0207 */
[----:B------:R-:W-:Y:S01]  /*1f10*/  SHF.L.U64.HI R6, R22, R23, c[0x0][0x374] ;  /* 0x0000dd0016067619 */ /* 0x000fe20000010217 */
[----:B------:R-:W-:Y:S01]  /*1f20*/  UISETP.NE.AND UP0, UPT, UR4, 0x1, UPT ;  /* 0x000000010400788c */ /* 0x000fe2000bf05270 */
[----:B------:R-:W-:Y:S01]  /*1f30*/  IMAD.MOV.U32 R238, RZ, RZ, R17 ;  /* 0x000000ffffee7224 */ /* 0x000fe200078e0011 */
[----:B------:R-:W-:Y:S01]  /*1f40*/  UIMAD UR4, UR10, -0x80, UR25 ;  /* 0xffffff800a0478a4 */ /* 0x000fe2000f8e0219 */
[----:B------:R-:W-:Y:S01]  /*1f50*/  IMAD.MOV.U32 R237, RZ, RZ, R16 ;  /* 0x000000ffffed7224 */ /* 0x000fe200078e0010 */
[----:B------:R-:W-:Y:S01]  /*1f60*/  ISETP.GE.AND P4, PT, R7, UR5, PT ;  /* 0x0000000507007c0c */ /* 0x000fe2000bf86270 */
[----:B------:R-:W-:-:S03]  /*1f70*/  IMAD.U32 R17, RZ, RZ, UR24 ;  /* 0x00000018ff117e24 */ /* 0x000fc6000f8e00ff */
[----:B------:R-:W-:Y:S02]  /*1f80*/  ISETP.GE.AND P0, PT, R7, UR4, PT ;  /* 0x0000000407007c0c */ /* 0x000fe4000bf06270 */
[----:B------:R-:W-:Y:S02]  /*1f90*/  ISETP.GE.AND P6, PT, R21, UR4, PT ;  /* 0x0000000415007c0c */ /* 0x000fe4000bfc6270 */
[----:B------:R-:W-:Y:S02]  /*1fa0*/  ISETP.GE.AND P1, PT, R20, UR4, PT ;  /* 0x0000000414007c0c */ /* 0x000fe4000bf26270 */
[----:B------:R-:W-:-:S07]  /*1fb0*/  ISETP.GE.AND P3, PT, R2, UR4, PT ;  /* 0x0000000402007c0c */ /* 0x000fce000bf66270 */
[CC--:B------:R-:W-:Y:S02]  /*1fc0*/  @!P0 LEA R10, P5, R8.reuse, R240.reuse, 0x1 ;  /* 0x000000f0080a8211 */ /* 0x0c0fe400078a08ff */
[----:B------:R-:W-:Y:S02]  /*1fd0*/  @!P6 IMAD.MOV.U32 R7, RZ, RZ, R239 ;  /* 0x000000ffff07e224 */ /* 0x000fe400078e00ef */
[----:B------:R-:W-:Y:S01]  /*1fe0*/  @!P0 LEA.HI.X R11, R8, R239, R6, 0x1, P5 ;  /* 0x000000ef080b8211 */ /* 0x000fe200028f0c06 */
[----:B------:R-:W-:Y:S01]  /*1ff0*/  @!P6 IMAD.MOV.U32 R6, RZ, RZ, R240 ;  /* 0x000000ffff06e224 */ /* 0x000fe200078e00f0 */
[----:B------:R-:W-:Y:S01]  /*2000*/  @!P6 MOV R8, c[0x0][0x374] ;  /* 0x0000dd000008ea02 */ /* 0x000fe20000000f00 */
[----:B------:R-:W-:Y:S01]  /*2010*/  @!P1 IMAD.MOV.U32 R14, RZ, RZ, c[0x0][0x374] ;  /* 0x0000dd00ff0e9624 */ /* 0x000fe200078e00ff */
[----:B------:R-:W-:Y:S01]  /*2020*/  @!P3 MOV R12, R240 ;  /* 0x000000f0000cb202 */ /* 0x000fe20000000f00 */
[----:B------:R-:W-:-:S04]  /*2030*/  @!P6 IMAD.WIDE.U32 R6, R22, 0xc0, R6 ;  /* 0x000000c01606e825 */ /* 0x000fc800078e0006 */
[----:B------:R-:W-:Y:S01]  /*2040*/  @!P6 IMAD R9, R8, 0xc0, RZ ;  /* 0x000000c00809e824 */ /* 0x000fe200078e02ff */
[----:B------:R-:W-:Y:S01]  /*2050*/  @P2 BAR.SYNC.DEFER_BLOCKING 0x0 ;  /* 0x0000000000002b1d */ /* 0x000fe20000010000 */
[C---:B------:R-:W-:Y:S01]  /*2060*/  @!P1 LEA R8, P2, R22.reuse, R240, 0x7 ;  /* 0x000000f016089211 */ /* 0x040fe200078438ff */
[----:B------:R-:W-:Y:S02]  /*2070*/  @!P3 IMAD.MOV.U32 R13, RZ, RZ, R239 ;  /* 0x000000ffff0db224 */ /* 0x000fe400078e00ef */
[----:B------:R-:W-:Y:S01]  /*2080*/  @!P6 IMAD.IADD R7, R7, 0x1, R9 ;  /* 0x000000010707e824 */ /* 0x000fe200078e0209 */
[----:B------:R-:W-:Y:S02]  /*2090*/  @!P1 LEA.HI.X R9, R22, R239, R14, 0x7, P2 ;  /* 0x000000ef16099211 */ /* 0x000fe400010f3c0e */
[----:B------:R-:W-:Y:S01]  /*20a0*/  PLOP3.LUT P2, PT, PT, PT, UP0, 0x80, 0x0 ;  /* 0x000000000000781c */ /* 0x000fe20003f4f008 */
        /* <DEDUP_REMOVED lines=21> */
[----:B-1----:R-:W-:-:S02]  /*2200*/  IMAD.SHL.U32 R12, R32, 0x20, RZ ;  /* 0x00000020200c7824 */ /* 0x002fc400078e00ff */
[----:B--2---:R-:W-:Y:S02]  /*2210*/  @!P3 IMAD.MOV.U32 R10, RZ, RZ, R238 ;  /* 0x000000ffff0ab224 */ /* 0x004fe400078e00ee */
[----:B------:R-:W-:Y:S01]  /*2220*/  @!P3 IMAD.MOV.U32 R11, RZ, RZ, R237 ;  /* 0x000000ffff0bb224 */ /* 0x000fe200078e00ed */
[----:B---3--:R-:W-:Y:S02]  /*2230*/  IADD3 R8, R24, 0x2000, RZ ;  /* 0x0000200018087810 */ /* 0x008fe40007ffe0ff */
[----:B------:R-:W-:Y:S02]  /*2240*/  SHF.L.U64.HI R9, R32, R23, c[0x0][0x194] ;  /* 0x0000650020097619 */ /* 0x000fe40000010217 */
[----:B----4-:R-:W-:Y:S02]  /*2250*/  SEL R6, R8, R24, !P2 ;  /* 0x0000001808067207 */ /* 0x010fe40005000000 */
[----:B------:R-:W-:Y:S02]  /*2260*/  @!P0 LEA R8, P5, R12, R238, 0x1 ;  /* 0x000000ee0c088211 */ /* 0x000fe400078a08ff */
[----:B------:R-:W-:Y:S01]  /*2270*/  SHF.L.U32 R228, R6, 0x1, RZ ;  /* 0x0000000106e47819 */ /* 0x000fe200000006ff */
[----:B------:R-:W-:Y:S01]  /*2280*/  IMAD.WIDE.U32 R6, R17, c[0x0][0x198], R4 ;  /* 0x0000660011067a25 */ /* 0x000fe200078e0004 */
[----:B------:R-:W-:-:S02]  /*2290*/  @!P0 LEA.HI.X R9, R12, R237, R9, 0x1, P5 ;  /* 0x000000ed0c098211 */ /* 0x000fc400028f0c09 */
[----:B------:R-:W-:Y:S01]  /*22a0*/  ISETP.GE.AND P5, PT, R2, UR5, PT ;  /* 0x0000000502007c0c */ /* 0x000fe2000bfa6270 */
[----:B------:R-:W-:Y:S01]  /*22b0*/  @P3 STS [R228], RZ ;  /* 0x000000ffe4003388 */ /* 0x000fe20000000800 */
[----:B------:R-:W-:-:S03]  /*22c0*/  IMAD.WIDE.U32 R4, R17, c[0x0][0x1a0], R4 ;  /* 0x0000680011047a25 */ /* 0x000fc600078e0004 */
[----:B------:R-:W-:Y:S04]  /*22d0*/  @P3 STS [R228+0x4], RZ ;  /* 0x000004ffe4003388 */ /* 0x000fe80000000800 */
[----:B------:R-:W-:Y:S04]  /*22e0*/  @P3 STS [R228+0x8], RZ ;  /* 0x000008ffe4003388 */ /* 0x000fe80000000800 */
[----:B------:R-:W-:Y:S04]  /*22f0*/  @P3 STS [R228+0xc], RZ ;  /* 0x00000cffe4003388 */ /* 0x000fe80000000800 */
[----:B------:R-:W-:Y:S01]  /*2300*/  @!PT LDS RZ, [RZ] ;  /* 0x00000000fffff984 */ /* 0x000fe20000000800 */
[----:B------:R-:W-:Y:S01]  /*2310*/  @!PT LDS RZ, [RZ] ;  /* 0x00000000fffff984 */ /* 0x000fe20000000800 */
[----:B------:R-:W-:Y:S01]  /*2320*/  @!PT LDS RZ, [RZ] ;  /* 0x00000000fffff984 */ /* 0x000fe20000000800 */
[----:B------:R1:W-:Y:S01]  /*2330*/  @!P3 LDGSTS.E.BYPASS.LTC128B.128 [R228], [R10.64] ;  /* 0x000000000ae4bfae */ /* 0x0003e2000b901d48 */
[----:B------:R-:W-:-:S03]  /*2340*/  IADD3 R6, P3, R6, UR31, RZ ;  /* 0x0000001f06067c10 */ /* 0x000fc6000ff7e0ff */
[----:B------:R-:W-:Y:S01]  /*2350*/  @P0 STS [R228+0x1000], RZ ;  /* 0x001000ffe4000388 */ /* 0x000fe20000000800 */
[----:B------:R-:W-:Y:S02]  /*2360*/  IADD3.X R7, R7, UR32, R18, P3, !PT ;  /* 0x0000002007077c10 */ /* 0x000fe40009ffe412 */
[----:B------:R-:W-:Y:S01]  /*2370*/  @!P4 IADD3 R14, P3, R2, 0x20, RZ ;  /* 0x00000020020ec810 */ /* 0x000fe20007f7e0ff */
[----:B------:R-:W-:Y:S02]  /*2380*/  @P0 STS [R228+0x1004], RZ ;  /* 0x001004ffe4000388 */ /* 0x000fe40000000800 */
[----:B------:R-:W-:Y:S02]  /*2390*/  IMAD.WIDE.U32 R6, R15, c[0x0][0x1b0], R6 ;  /* 0x00006c000f067a25 */ /* 0x000fe400078e0006 */
[----:B------:R-:W-:Y:S04]  /*23a0*/  @P0 STS [R228+0x1008], RZ ;  /* 0x001008ffe4000388 */ /* 0x000fe80000000800 */
[----:B------:R-:W-:Y:S04]  /*23b0*/  @P0 STS [R228+0x100c], RZ ;  /* 0x00100cffe4000388 */ /* 0x000fe80000000800 */
[----:B------:R-:W-:Y:S01]  /*23c0*/  @!PT LDS RZ, [RZ] ;  /* 0x00000000fffff984 */ /* 0x000fe20000000800 */
[----:B------:R-:W-:Y:S01]  /*23d0*/  @!PT LDS RZ, [RZ] ;  /* 0x00000000fffff984 */ /* 0x000fe20000000800 */
[----:B------:R-:W-:Y:S01]  /*23e0*/  @!PT LDS RZ, [RZ] ;  /* 0x00000000fffff984 */ /* 0x000fe20000000800 */
[----:B------:R2:W-:Y:S01]  /*23f0*/  @!P0 LDGSTS.E.BYPASS.LTC128B.128 [R228+0x1000], [R8.64] ;  /* 0x0100000008e48fae */ /* 0x0005e2000b901d48 */
[----:B------:R-:W-:-:S03]  /*2400*/  @!P1 LEA R12, P0, R32, R238, 0x7 ;  /* 0x000000ee200c9211 */ /* 0x000fc600078038ff */
[----:B------:R-:W-:Y:S01]  /*2410*/  @P1 STS [R228+0x2000], RZ ;  /* 0x002000ffe4001388 */ /* 0x000fe20000000800 */
[----:B-1----:R-:W-:-:S03]  /*2420*/  IMAD R10, R19, c[0x0][0x1b0], RZ ;  /* 0x00006c00130a7a24 */ /* 0x002fc600078e02ff */
[----:B------:R-:W-:Y:S01]  /*2430*/  @P1 STS [R228+0x2004], RZ ;  /* 0x002004ffe4001388 */ /* 0x000fe20000000800 */
[----:B------:R-:W-:Y:S02]  /*2440*/  @!P1 IMAD.MOV.U32 R11, RZ, RZ, c[0x0][0x194] ;  /* 0x00006500ff0b9624 */ /* 0x000fe400078e00ff */
[----:B------:R-:W-:Y:S01]  /*2450*/  IMAD R10, R15, c[0x0][0x1b4], R10 ;  /* 0x00006d000f0a7a24 */ /* 0x000fe200078e020a */
[----:B------:R-:W-:Y:S02]  /*2460*/  @P1 STS [R228+0x2008], RZ ;  /* 0x002008ffe4001388 */ /* 0x000fe40000000800 */
[----:B------:R-:W-:Y:S01]  /*2470*/  @!P1 LEA.HI.X R13, R32, R237, R11, 0x7, P0 ;  /* 0x000000ed200d9211 */ /* 0x000fe200000f3c0b */
[----:B------:R-:W-:Y:S01]  /*2480*/  IMAD.IADD R7, R7, 0x1, R10 ;  /* 0x0000000107077824 */ /* 0x000fe200078e020a */
[----:B------:R-:W-:Y:S03]  /*2490*/  @P1 STS [R228+0x200c], RZ ;  /* 0x00200cffe4001388 */ /* 0x000fe60000000800 */
[----:B------:R-:W-:Y:S01]  /*24a0*/  @!P5 IMAD.WIDE.U32 R10, R2, c[0x0][0x198], R6 ;  /* 0x00006600020ada25 */ /* 0x000fe200078e0006 */
[----:B------:R-:W-:Y:S01]  /*24b0*/  @!PT LDS RZ, [RZ] ;  /* 0x00000000fffff984 */ /* 0x000fe20000000800 */
[----:B------:R-:W-:Y:S01]  /*24c0*/  @!PT LDS RZ, [RZ] ;  /* 0x00000000fffff984 */ /* 0x000fe20000000800 */
[----:B------:R-:W-:Y:S01]  /*24d0*/  @!PT LDS RZ, [RZ] ;  /* 0x00000000fffff984 */ /* 0x000fe20000000800 */
[----:B------:R1:W-:Y:S01]  /*24e0*/  @!P1 LDGSTS.E.BYPASS.LTC128B.128 [R228+0x2000], [R12.64] ;  /* 0x020000000ce49fae */ /* 0x0003e2000b901d48 */
[----:B------:R-:W-:-:S03]  /*24f0*/  ISETP.GE.AND P1, PT, R21, UR5, PT ;  /* 0x0000000515007c0c */ /* 0x000fc6000bf26270 */
[----:B------:R-:W-:Y:S01]  /*2500*/  @!P5 LEA R26, P0, R10, c[0x0][0x168], 0x1 ;  /* 0x00005a000a1ada11 */ /* 0x000fe200078008ff */
[----:B------:R-:W-:Y:S01]  /*2510*/  @P6 STS [R228+0x3000], RZ ;  /* 0x003000ffe4006388 */ /* 0x000fe20000000800 */
[----:B--2---:R-:W-:Y:S01]  /*2520*/  @!P5 IMAD R8, R29, c[0x0][0x198], RZ ;  /* 0x000066001d08da24 */ /* 0x004fe200078e02ff */
[----:B------:R-:W-:Y:S02]  /*2530*/  @!P4 IADD3.X R9, RZ, R29, RZ, P3, !PT ;  /* 0x0000001dff09c210 */ /* 0x000fe40001ffe4ff */
[----:B------:R-:W-:Y:S01]  /*2540*/  @P6 STS [R228+0x3004], RZ ;  /* 0x003004ffe4006388 */ /* 0x000fe20000000800 */
[----:B------:R-:W-:Y:S01]  /*2550*/  ISETP.GE.AND P3, PT, R20, UR5, PT ;  /* 0x0000000514007c0c */ /* 0x000fe2000bf66270 */
[----:B------:R-:W-:Y:S01]  /*2560*/  @!P5 IMAD R18, R2, c[0x0][0x19c], R8 ;  /* 0x000067000212da24 */ /* 0x000fe200078e0208 */
[----:B------:R-:W-:Y:S01]  /*2570*/  UIMAD UR5, UR23, UR12, URZ ;  /* 0x0000000c170572a4 */ /* 0x000fe2000f8e023f */
[----:B------:R-:W-:Y:S01]  /*2580*/  @!P4 IMAD R8, R9, c[0x0][0x198], RZ ;  /* 0x000066000908ca24 */ /* 0x000fe200078e02ff */
[----:B------:R-:W-:Y:S01]  /*2590*/  @P6 STS [R228+0x3008], RZ ;  /* 0x003008ffe4006388 */ /* 0x000fe20000000800 */
[----:B------:R-:W-:Y:S01]  /*25a0*/  @!P4 IMAD.MOV.U32 R9, RZ, RZ, R7 ;  /* 0x000000ffff09c224 */ /* 0x000fe200078e0007 */
[----:B------:R-:W-:Y:S01]  /*25b0*/  UIMAD UR5, UR24, UR13, UR5 ;  /* 0x0000000d180572a4 */ /* 0x000fe2000f8e0205 */
[----:B------:R-:W-:Y:S01]  /*25c0*/  @!P4 IMAD R16, R14, c[0x0][0x19c], R8 ;  /* 0x000067000e10ca24 */ /* 0x000fe200078e0208 */
[----:B------:R-:W-:Y:S01]  /*25d0*/  @!P4 MOV R8, R6 ;  /* 0x000000060008c202 */ /* 0x000fe20000000f00 */
[----:B------:R-:W-:Y:S01]  /*25e0*/  @!P5 IMAD.IADD R11, R11, 0x1, R18 ;  /* 0x000000010b0bd824 */ /* 0x000fe200078e0212 */
[----:B------:R-:W-:Y:S01]  /*25f0*/  @P6 STS [R228+0x300c], RZ ;  /* 0x00300cffe4006388 */ /* 0x000fe20000000800 */
[----:B------:R-:W-:-:S02]  /*2600*/  @!P6 IMAD.MOV.U32 R20, RZ, RZ, c[0x0][0x194] ;  /* 0x00006500ff14e624 */ /* 0x000fc400078e00ff */
[----:B------:R-:W-:Y:S01]  /*2610*/  @!P4 IMAD.WIDE.U32 R8, R14, c[0x0][0x198], R8 ;  /* 0x000066000e08ca25 */ /* 0x000fe200078e0008 */
[----:B------:R-:W-:Y:S02]  /*2620*/  @!P5 LEA.HI.X R27, R10, c[0x0][0x16c], R11, 0x1, P0 ;  /* 0x00005b000a1bda11 */ /* 0x000fe400000f0c0b */
[----:B------:R-:W-:Y:S01]  /*2630*/  MOV R10, UR5 ;  /* 0x00000005000a7c02 */ /* 0x000fe20008000f00 */
[----:B------:R-:W-:Y:S01]  /*2640*/  @!P3 IMAD.MOV.U32 R11, RZ, RZ, R7 ;  /* 0x000000ffff0bb224 */ /* 0x000fe200078e0007 */
[----:B------:R-:W-:Y:S01]  /*2650*/  @!P4 IADD3 R9, R9, R16, RZ ;  /* 0x000000100909c210 */ /* 0x000fe20007ffe0ff */
[----:B-1----:R-:W-:Y:S01]  /*2660*/  IMAD R12, R19, c[0x0][0x1b8], RZ ;  /* 0x00006e00130c7a24 */ /* 0x002fe200078e02ff */
[----:B------:R-:W-:-:S04]  /*2670*/  @!P4 LEA R24, P0, R8, c[0x0][0x168], 0x1 ;  /* 0x00005a000818ca11 */ /* 0x000fc800078008ff */
[----:B------:R-:W-:Y:S02]  /*2680*/  @!P4 LEA.HI.X R25, R8, c[0x0][0x16c], R9, 0x1, P0 ;  /* 0x00005b000819ca11 */ /* 0x000fe400000f0c09 */
[----:B------:R-:W-:-:S05]  /*2690*/  @!P3 IADD3 R8, P0, R2, 0x40, RZ ;  /* 0x000000400208b810 */ /* 0x000fca0007f1e0ff */
[----:B------:R-:W-:Y:S01]  /*26a0*/  @!P3 IMAD.X R9, RZ, RZ, R29, P0 ;  /* 0x000000ffff09b224 */ /* 0x000fe200000e061d */
[----:B------:R-:W-:-:S03]  /*26b0*/  @!P1 IADD3 R13, P0, R2, 0x60, RZ ;  /* 0x00000060020d9810 */ /* 0x000fc60007f1e0ff */
[----:B------:R-:W-:Y:S02]  /*26c0*/  @!P3 IMAD R9, R9, c[0x0][0x198], RZ ;  /* 0x000066000909ba24 */ /* 0x000fe400078e02ff */
[----:B------:R-:W-:Y:S01]  /*26d0*/  @!P1 IMAD.X R16, RZ, RZ, R29, P0 ;  /* 0x000000ffff109224 */ /* 0x000fe200000e061d */
[----:B------:R-:W-:Y:S01]  /*26e0*/  IADD3 R4, P0, R4, UR27, RZ ;  /* 0x0000001b04047c10 */ /* 0x000fe2000ff1e0ff */
[----:B------:R-:W-:Y:S02]  /*26f0*/  @!P3 IMAD R14, R8, c[0x0][0x19c], R9 ;  /* 0x00006700080eba24 */ /* 0x000fe400078e0209 */
[----:B------:R-:W-:Y:S01]  /*2700*/  IMAD R9, R15, c[0x0][0x1bc], R12 ;  /* 0x00006f000f097a24 */ /* 0x000fe200078e020c */
[----:B------:R-:W-:Y:S01]  /*2710*/  IADD3.X R5, R5, UR28, R10, P0, !PT ;  /* 0x0000001c05057c10 */ /* 0x000fe200087fe40a */
[----:B------:R-:W-:Y:S02]  /*2720*/  @!P3 IMAD.MOV.U32 R10, RZ, RZ, R6 ;  /* 0x000000ffff0ab224 */ /* 0x000fe400078e0006 */
[----:B------:R-:W-:-:S02]  /*2730*/  @!P5 IMAD R12, R29, c[0x0][0x1a0], RZ ;  /* 0x000068001d0cda24 */ /* 0x000fc400078e02ff */
[----:B------:R-:W-:-:S04]  /*2740*/  @!P3 IMAD.WIDE.U32 R10, R8, c[0x0][0x198], R10 ;  /* 0x00006600080aba25 */ /* 0x000fc800078e000a */
[----:B------:R-:W-:Y:S01]  /*2750*/  IMAD.WIDE.U32 R4, R15, c[0x0][0x1b8], R4 ;  /* 0x00006e000f047a25 */ /* 0x000fe200078e0004 */
[----:B------:R-:W-:Y:S02]  /*2760*/  @!P3 IADD3 R11, R11, R14, RZ ;  /* 0x0000000e0b0bb210 */ /* 0x000fe40007ffe0ff */
[----:B------:R-:W-:Y:S01]  /*2770*/  @!P3 LEA R22, P0, R10, c[0x0][0x168], 0x1 ;  /* 0x00005a000a16ba11 */ /* 0x000fe200078008ff */
[----:B------:R-:W-:Y:S02]  /*2780*/  @!P1 IMAD R8, R16, c[0x0][0x198], RZ ;  /* 0x0000660010089a24 */ /* 0x000fe400078e02ff */
[----:B------:R-:W-:Y:S01]  /*2790*/  IMAD.IADD R5, R5, 0x1, R9 ;  /* 0x0000000105057824 */ /* 0x000fe200078e0209 */
[----:B------:R-:W-:Y:S01]  /*27a0*/  @!P3 LEA.HI.X R23, R10, c[0x0][0x16c], R11, 0x1, P0 ;  /* 0x00005b000a17ba11 */ /* 0x000fe200000f0c0b */
[C---:B------:R-:W-:Y:S02]  /*27b0*/  @!P1 IMAD R14, R13.reuse, c[0x0][0x19c], R8 ;  /* 0x000067000d0e9a24 */ /* 0x040fe400078e0208 */
[----:B------:R-:W-:-:S04]  /*27c0*/  @!P1 IMAD.WIDE.U32 R8, R13, c[0x0][0x198], R6 ;  /* 0x000066000d089a25 */ /* 0x000fc800078e0006 */
[----:B------:R-:W-:Y:S01]  /*27d0*/  @!P1 IMAD.IADD R9, R9, 0x1, R14 ;  /* 0x0000000109099824 */ /* 0x000fe200078e020e */
[----:B------:R-:W-:Y:S01]  /*27e0*/  @!P1 LEA R18, P0, R8, c[0x0][0x168], 0x1 ;  /* 0x00005a0008129a11 */ /* 0x000fe200078008ff */
[C---:B------:R-:W-:Y:S02]  /*27f0*/  @!P5 IMAD R10, R2.reuse, c[0x0][0x1a4], R12 ;  /* 0x00006900020ada24 */ /* 0x040fe400078e020c */
[----:B------:R-:W-:Y:S01]  /*2800*/  @!P5 IMAD.WIDE.U32 R6, R2, c[0x0][0x1a0], R4 ;  /* 0x000068000206da25 */ /* 0x000fe200078e0004 */
[----:B------:R-:W-:-:S04]  /*2810*/  @!P1 LEA.HI.X R19, R8, c[0x0][0x16c], R9, 0x1, P0 ;  /* 0x00005b0008139a11 */ /* 0x000fc800000f0c09 */
[----:B------:R-:W-:Y:S01]  /*2820*/  @!P5 IADD3 R10, R7, R10, RZ ;  /* 0x0000000a070ad210 */ /* 0x000fe20007ffe0ff */
[----:B------:R-:W-:Y:S01]  /*2830*/  @!P6 IMAD.MOV.U32 R7, RZ, RZ, R237 ;  /* 0x000000ffff07e224 */ /* 0x000fe200078e00ed */
[----:B------:R-:W-:-:S04]  /*2840*/  @!P5 LEA R16, P0, R6, c[0x0][0x170], 0x1 ;  /* 0x00005c000610da11 */ /* 0x000fc800078008ff */
[----:B------:R-:W-:Y:S02]  /*2850*/  @!P5 LEA.HI.X R17, R6, c[0x0][0x174], R10, 0x1, P0 ;  /* 0x00005d000611da11 */ /* 0x000fe400000f0c0a */
[----:B------:R-:W-:Y:S02]  /*2860*/  @!P4 IADD3 R8, P0, R2, 0x20, RZ ;  /* 0x000000200208c810 */ /* 0x000fe40007f1e0ff */
[----:B------:R-:W-:-:S03]  /*2870*/  @!P6 MOV R6, R238 ;  /* 0x000000ee0006e202 */ /* 0x000fc60000000f00 */
[----:B------:R-:W-:Y:S01]  /*2880*/  @!P4 IMAD.X R9, RZ, RZ, R29, P0 ;  /* 0x000000ffff09c224 */ /* 0x000fe200000e061d */
[----:B------:R-:W-:Y:S01]  /*2890*/  @!P3 IADD3 R10, P0, R2, 0x40, RZ ;  /* 0x00000040020ab810 */ /* 0x000fe20007f1e0ff */
[----:B------:R-:W-:Y:S01]  /*28a0*/  @!P6 IMAD.WIDE.U32 R14, R32, 0xc0, R6 ;  /* 0x000000c0200ee825 */ /* 0x000fe200078e0006 */
[----:B------:R-:W-:-:S03]  /*28b0*/  @!P4 MOV R7, R5 ;  /* 0x000000050007c202 */ /* 0x000fc60000000f00 */
[----:B------:R-:W-:Y:S01]  /*28c0*/  @!P3 IMAD.X R11, RZ, RZ, R29, P0 ;  /* 0x000000ffff0bb224 */ /* 0x000fe200000e061d */
[----:B------:R-:W-:Y:S01]  /*28d0*/  @!P1 IADD3 R2, P0, R2, 0x60, RZ ;  /* 0x0000006002029810 */ /* 0x000fe20007f1e0ff */
[----:B------:R-:W-:Y:S02]  /*28e0*/  @!P4 IMAD R9, R9, c[0x0][0x1a0], RZ ;  /* 0x000068000909ca24 */ /* 0x000fe400078e02ff */
[----:B------:R-:W-:Y:S02]  /*28f0*/  @!P4 IMAD.MOV.U32 R6, RZ, RZ, R4 ;  /* 0x000000ffff06c224 */ /* 0x000fe400078e0004 */
[----:B------:R-:W-:Y:S02]  /*2900*/  @!P3 IMAD R11, R11, c[0x0][0x1a0], RZ ;  /* 0x000068000b0bba24 */ /* 0x000fe400078e02ff */
[C---:B------:R-:W-:Y:S02]  /*2910*/  @!P4 IMAD R12, R8.reuse, c[0x0][0x1a4], R9 ;  /* 0x00006900080cca24 */ /* 0x040fe400078e0209 */
[----:B------:R-:W-:Y:S01]  /*2920*/  @!P4 IMAD.WIDE.U32 R6, R8, c[0x0][0x1a0], R6 ;  /* 0x000068000806ca25 */ /* 0x000fe200078e0006 */
[----:B------:R-:W-:-:S03]  /*2930*/  @!P3 MOV R8, R4 ;  /* 0x000000040008b202 */ /* 0x000fc60000000f00 */
[----:B------:R-:W-:Y:S02]  /*2940*/  @!P1 IMAD.X R13, RZ, RZ, R29, P0 ;  /* 0x000000ffff0d9224 */ /* 0x000fe400000e061d */
[----:B------:R-:W-:Y:S02]  /*2950*/  @!P3 IMAD R21, R10, c[0x0][0x1a4], R11 ;  /* 0x000069000a15ba24 */ /* 0x000fe400078e020b */
[----:B------:R-:W-:Y:S02]  /*2960*/  @!P3 IMAD.MOV.U32 R9, RZ, RZ, R5 ;  /* 0x000000ffff09b224 */ /* 0x000fe400078e0005 */
[----:B------:R-:W-:Y:S01]  /*2970*/  @!P4 IMAD.IADD R11, R7, 0x1, R12 ;  /* 0x00000001070bc824 */ /* 0x000fe200078e020c */
[----:B------:R-:W-:Y:S01]  /*2980*/  @!P4 LEA R12, P0, R6, c[0x0][0x170], 0x1 ;  /* 0x00005c00060cca11 */ /* 0x000fe200078008ff */
[----:B------:R-:W-:-:S04]  /*2990*/  @!P3 IMAD.WIDE.U32 R8, R10, c[0x0][0x1a0], R8 ;  /* 0x000068000a08ba25 */ /* 0x000fc800078e0008 */
[----:B------:R-:W-:Y:S01]  /*29a0*/  @!P1 IMAD R7, R13, c[0x0][0x1a0], RZ ;  /* 0x000068000d079a24 */ /* 0x000fe200078e02ff */
[----:B------:R-:W-:Y:S01]  /*29b0*/  @!P4 LEA.HI.X R13, R6, c[0x0][0x174], R11, 0x1, P0 ;  /* 0x00005d00060dca11 */ /* 0x000fe200000f0c0b */
[----:B------:R-:W-:Y:S01]  /*29c0*/  @!P6 IMAD R6, R20, 0xc0, RZ ;  /* 0x000000c01406e824 */ /* 0x000fe200078e02ff */
[----:B------:R-:W-:Y:S01]  /*29d0*/  @!P3 LEA R10, P0, R8, c[0x0][0x170], 0x1 ;  /* 0x00005c00080aba11 */ /* 0x000fe200078008ff */
[C---:B------:R-:W-:Y:S01]  /*29e0*/  @!P1 IMAD R20, R2.reuse, c[0x0][0x1a4], R7 ;  /* 0x0000690002149a24 */ /* 0x040fe200078e0207 */
[----:B------:R-:W-:Y:S01]  /*29f0*/  @!P3 IADD3 R7, R9, R21, RZ ;  /* 0x000000150907b210 */ /* 0x000fe20007ffe0ff */
[----:B------:R-:W-:-:S03]  /*2a00*/  @!P1 IMAD.WIDE.U32 R4, R2, c[0x0][0x1a0], R4 ;  /* 0x0000680002049a25 */ /* 0x000fc600078e0004 */
[----:B------:R-:W-:Y:S01]  /*2a10*/  @!P3 LEA.HI.X R11, R8, c[0x0][0x174], R7, 0x1, P0 ;  /* 0x00005d00080bba11 */ /* 0x000fe200000f0c07 */
[----:B------:R-:W-:Y:S01]  /*2a20*/  @!P1 IMAD.IADD R2, R5, 0x1, R20 ;  /* 0x0000000105029824 */ /* 0x000fe200078e0214 */
[C---:B------:R-:W-:Y:S01]  /*2a30*/  @!P1 LEA R8, P0, R4.reuse, c[0x0][0x170], 0x1 ;  /* 0x00005c0004089a11 */ /* 0x040fe200078008ff */
[----:B------:R-:W-:Y:S01]  /*2a40*/  @!P6 IMAD.IADD R7, R15, 0x1, R6 ;  /* 0x000000010f07e824 */ /* 0x000fe200078e0206 */
[----:B------:R-:W-:Y:S01]  /*2a50*/  @!P6 MOV R6, R14 ;  /* 0x0000000e0006e202 */ /* 0x000fe20000000f00 */
[----:B------:R-:W-:Y:S01]  /*2a60*/  IMAD.MOV.U32 R5, RZ, RZ, c[0x0][0x30c] ;  /* 0x0000c300ff057624 */ /* 0x000fe200078e00ff */
[----:B------:R-:W-:Y:S01]  /*2a70*/  @!P1 LEA.HI.X R9, R4, c[0x0][0x174], R2, 0x1, P0 ;  /* 0x00005d0004099a11 */ /* 0x000fe200000f0c02 */
[----:B------:R-:W-:Y:S02]  /*2a80*/  IMAD.MOV.U32 R4, RZ, RZ, c[0x0][0x308] ;  /* 0x0000c200ff047624 */ /* 0x000fe400078e00ff */
        /* <DEDUP_REMOVED lines=45> */
[----:B-1----:R1:W2:Y:S04]  /*2d60*/  LDG.E.64 R6, [R4.64+0x8] ;  /* 0x0000080804067981 */ /* 0x0022a8000c1e1b00 */
[----:B---3--:R1:W3:Y:S01]  /*2d70*/  LDG.E.64 R10, [R4.64] ;  /* 0x00000008040a7981 */ /* 0x0082e2000c1e1b00 */
[C---:B------:R-:W-:Y:S01]  /*2d80*/  IADD3 R2, R245.reuse, 0x40, RZ ;  /* 0x00000040f5027810 */ /* 0x040fe20007ffe0ff */
[----:B------:R-:W-:Y:S01]  /*2d90*/  IMAD.MOV.U32 R243, RZ, RZ, 0x7f800000 ;  /* 0x7f800000fff37424 */ /* 0x000fe200078e00ff */
[C---:B------:R-:W-:Y:S01]  /*2da0*/  ISETP.GE.AND P4, PT, R245.reuse, UR4, PT ;  /* 0x00000004f5007c0c */ /* 0x040fe2000bf86270 */
[----:B------:R-:W-:Y:S01]  /*2db0*/  IMAD.MOV.U32 R241, RZ, RZ, 0x7f800000 ;  /* 0x7f800000fff17424 */ /* 0x000fe200078e00ff */
[----:B------:R-:W-:Y:S01]  /*2dc0*/  ISETP.GE.AND P1, PT, R2, UR4, PT ;  /* 0x0000000402007c0c */ /* 0x000fe2000bf26270 */
[----:B------:R-:W-:Y:S01]  /*2dd0*/  IMAD.MOV.U32 R242, RZ, RZ, 0x7f800000 ;  /* 0x7f800000fff27424 */ /* 0x000fe200078e00ff */
[----:B------:R-:W-:Y:S01]  /*2de0*/  MOV R244, 0x7f800000 ;  /* 0x7f80000000f47802 */ /* 0x000fe20000000f00 */
[----:B----4-:R-:W-:Y:S01]  /*2df0*/  IMAD.MOV.U32 R8, RZ, RZ, 0x4 ;  /* 0x00000004ff087424 */ /* 0x010fe200078e00ff */
[----:B------:R-:W-:-:S04]  /*2e00*/  IADD3 R0, R245, 0x48, RZ ;  /* 0x00000048f5007810 */ /* 0x000fc80007ffe0ff */
[----:B------:R-:W-:Y:S02]  /*2e10*/  ISETP.GE.AND P0, PT, R0, UR4, PT ;  /* 0x0000000400007c0c */ /* 0x000fe4000bf06270 */
[----:B-1----:R-:W-:-:S11]  /*2e20*/  IADD3 R4, R245, 0x8, RZ ;  /* 0x00000008f5047810 */ /* 0x002fd60007ffe0ff */
[----:B------:R-:W-:Y:S01]  /*2e30*/  @!P0 IMAD.WIDE R8, R0, R8, UR14 ;  /* 0x0000000e00088e25 */ /* 0x000fe2000f8e0208 */
[-C--:B------:R-:W-:Y:S02]  /*2e40*/  LEA.HI R0, R31, R30.reuse, RZ, 0x4 ;  /* 0x0000001e1f007211 */ /* 0x080fe400078f20ff */
[----:B------:R-:W-:Y:S02]  /*2e50*/  ISETP.GE.AND P3, PT, R4, UR4, PT ;  /* 0x0000000404007c0c */ /* 0x000fe4000bf66270 */
[----:B------:R-:W-:Y:S01]  /*2e60*/  LOP3.LUT R0, R0, 0xfffffff0, RZ, 0xc0, !PT ;  /* 0xfffffff000007812 */ /* 0x000fe200078ec0ff */
[----:B------:R1:W5:Y:S01]  /*2e70*/  @!P0 LDG.E R242, [R8.64] ;  /* 0x0000000808f28981 */ /* 0x000362000c1e1900 */
[----:B------:R-:W-:Y:S02]  /*2e80*/  MOV R4, 0x4 ;  /* 0x0000000400047802 */ /* 0x000fe40000000f00 */
[----:B------:R-:W-:-:S03]  /*2e90*/  IADD3 R0, -R0, R30, RZ ;  /* 0x0000001e00007210 */ /* 0x000fc60007ffe1ff */
[----:B------:R-:W-:Y:S01]  /*2ea0*/  IMAD.WIDE R4, R245, R4, UR14 ;  /* 0x0000000ef5047e25 */ /* 0x000fe2000f8e0204 */
[----:B------:R-:W-:-:S04]  /*2eb0*/  SHF.R.S32.HI R2, RZ, 0x1f, R0 ;  /* 0x0000001fff027819 */ /* 0x000fc80000011400 */
[----:B------:R-:W-:Y:S01]  /*2ec0*/  LEA.HI R2, R2, R0, RZ, 0x3 ;  /* 0x0000000002027211 */ /* 0x000fe200078f18ff */
[----:B------:R4:W5:Y:S03]  /*2ed0*/  @!P4 LDG.E R243, [R4.64] ;  /* 0x0000000804f3c981 */ /* 0x000966000c1e1900 */
[----:B------:R-:W-:Y:S01]  /*2ee0*/  LOP3.LUT R2, R2, 0xfffffff8, RZ, 0xc0, !PT ;  /* 0xfffffff802027812 */ /* 0x000fe200078ec0ff */
[----:B------:R4:W5:Y:S04]  /*2ef0*/  @!P3 LDG.E R244, [R4.64+0x20] ;  /* 0x0000200804f4b981 */ /* 0x000968000c1e1900 */
[----:B------:R-:W-:Y:S01]  /*2f00*/  IMAD.IADD R0, R0, 0x1, -R2 ;  /* 0x0000000100007824 */ /* 0x000fe200078e0a02 */
[----:B------:R-:W-:Y:S01]  /*2f10*/  SHF.R.S32.HI R2, RZ, 0x1f, R28 ;  /* 0x0000001fff027819 */ /* 0x000fe2000001141c */
[----:B------:R4:W5:Y:S03]  /*2f20*/  @!P1 LDG.E R241, [R4.64+0x100] ;  /* 0x0001000804f19981 */ /* 0x000966000c1e1900 */
[----:B------:R-:W-:-:S02]  /*2f30*/  LOP3.LUT P0, RZ, R0, 0x2, RZ, 0xc0, !PT ;  /* 0x0000000200ff7812 */ /* 0x000fc4000780c0ff */
[----:B------:R-:W-:Y:S01]  /*2f40*/  LOP3.LUT P1, RZ, R0, 0x4, RZ, 0xc0, !PT ;  /* 0x0000000400ff7812 */ /* 0x000fe2000782c0ff */
[----:B------:R-:W-:Y:S01]  /*2f50*/  IMAD.MOV.U32 R177, RZ, RZ, 0x20 ;  /* 0x00000020ffb17424 */ /* 0x000fe200078e00ff */
[----:B------:R-:W-:-:S04]  /*2f60*/  MOV R169, 0x40 ;  /* 0x0000004000a97802 */ /* 0x000fc80000000f00 */
[----:B------:R-:W-:Y:S01]  /*2f70*/  SEL R177, R177, 0xffffffe0, !P0 ;  /* 0xffffffe0b1b17807 */ /* 0x000fe20004000000 */
[----:B------:R-:W-:Y:S01]  /*2f80*/  UIADD3 UR4, UR24, 0x80, URZ ;  /* 0x0000008018047890 */ /* 0x000fe2000fffe03f */
        /* <DEDUP_REMOVED lines=33> */
[----:B------:R-:W-:Y:S01]  /*31a0*/  IMAD.IADD R175, R174, 0x1, R177 ;  /* 0x00000001aeaf7824 */ /* 0x000fe200078e02b1 */
[----:B------:R-:W-:-:S02]  /*31b0*/  UMOV UR16, UR20 ;  /* 0x0000001400107c82 */ /* 0x000fc40008000000 */
[----:B------:R-:W-:Y:S02]  /*31c0*/  UISETP.GE.AND UP0, UPT, UR4, UR7, UPT ;  /* 0x000000070400728c */ /* 0x000fe4000bf06270 */
[----:B------:R-:W-:Y:S01]  /*31d0*/  UMOV UR13, UR21 ;  /* 0x00000015000d7c82 */ /* 0x000fe20008000000 */
[----:B--2---:R-:W-:-:S04]  /*31e0*/  IADD3 R246, P4, P3, R6, UR39, R28 ;  /* 0x0000002706f67c10 */ /* 0x004fc8000fb9e01c */
[----:B------:R-:W-:-:S05]  /*31f0*/  IADD3.X R0, R7, UR47, R2, P4, P3 ;  /* 0x0000002f07007c10 */ /* 0x000fca000a7e6402 */
[----:B------:R2:W-:Y:S01]  /*3200*/  STL [R1+0x10], R0 ;  /* 0x0000100001007387 */ /* 0x0005e20000100800 */
[----:B------:R-:W-:-:S04]  /*3210*/  IADD3 R2, R179, 0x2000, RZ ;  /* 0x00002000b3027810 */ /* 0x000fc80007ffe0ff */
[----:B------:R-:W-:Y:S02]  /*3220*/  SEL R2, R2, R179, !P2 ;  /* 0x000000b302027207 */ /* 0x000fe40005000000 */
[----:B--2---:R-:W-:-:S04]  /*3230*/  IADD3 R0, R178, 0x2000, RZ ;  /* 0x00002000b2007810 */ /* 0x004fc80007ffe0ff */
[----:B------:R-:W-:-:S05]  /*3240*/  SEL R0, R0, R178, !P2 ;  /* 0x000000b200007207 */ /* 0x000fca0005000000 */
[----:B------:R-:W-:Y:S01]  /*3250*/  IMAD.SHL.U32 R168, R0, 0x2, RZ ;  /* 0x0000000200a87824 */ /* 0x000fe200078e00ff */
[----:B------:R-:W-:-:S05]  /*3260*/  MOV R0, c[0x0][0x22c] ;  /* 0x00008b0000007a02 */ /* 0x000fca0000000f00 */
[----:B------:R-:W-:-:S04]  /*3270*/  IMAD R0, R0, c[0x0][0x1c0], RZ ;  /* 0x0000700000007a24 */ /* 0x000fc800078e02ff */
[----:B----4-:R-:W-:Y:S02]  /*3280*/  IMAD.SHL.U32 R5, R0, 0x10, RZ ;  /* 0x0000001000057824 */ /* 0x010fe400078e00ff */
[----:B------:R-:W-:Y:S02]  /*3290*/  IMAD.SHL.U32 R176, R2, 0x2, RZ ;  /* 0x0000000202b07824 */ /* 0x000fe400078e00ff */
[----:B------:R-:W-:Y:S01]  /*32a0*/  IMAD.SHL.U32 R4, R0, 0x8, RZ ;  /* 0x0000000800047824 */ /* 0x000fe200078e00ff */
[----:B------:R-:W-:-:S04]  /*32b0*/  IADD3 R2, R5, 0x20, RZ ;  /* 0x0000002005027810 */ /* 0x000fc80007ffe0ff */
[----:B------:R-:W-:-:S05]  /*32c0*/  IADD3 R0, R4, R2, RZ ;  /* 0x0000000204007210 */ /* 0x000fca0007ffe0ff */
[----:B------:R-:W-:-:S04]  /*32d0*/  IMAD.IADD R0, R4, 0x1, R0 ;  /* 0x0000000104007824 */ /* 0x000fc800078e0200 */
[----:B------:R-:W-:-:S05]  /*32e0*/  IMAD.IADD R0, R4, 0x1, R0 ;  /* 0x0000000104007824 */ /* 0x000fca00078e0200 */
[----:B------:R-:W-:-:S05]  /*32f0*/  IADD3 R0, R4, R0, RZ ;  /* 0x0000000004007210 */ /* 0x000fca0007ffe0ff */
[----:B------:R2:W-:Y:S01]  /*3300*/  STL [R1+0xc], R0 ;  /* 0x00000c0001007387 */ /* 0x0005e20000100800 */
[----:B---3--:R1:W3:Y:S01]  /*3310*/  R2UR UR11, R11 ;  /* 0x000000000b0b73c2 */ /* 0x0082e200000e0000 */
[----:B--2---:R-:W-:-:S05]  /*3320*/  IMAD.IADD R0, R4, 0x1, R0 ;  /* 0x0000000104007824 */ /* 0x004fca00078e0200 */
[----:B------:R2:W-:Y:S02]  /*3330*/  STL [R1+0x8], R0 ;  /* 0x0000080001007387 */ /* 0x0005e40000100800 */
[----:B------:R1:W4:Y:S01]  /*3340*/  R2UR UR12, R10 ;  /* 0x000000000a0c73c2 */ /* 0x00032200000e0000 */
[----:B--2---:R-:W-:-:S05]  /*3350*/  IMAD.IADD R0, R4, 0x1, R0 ;  /* 0x0000000104007824 */ /* 0x004fca00078e0200 */
[----:B------:R2:W-:Y:S02]  /*3360*/  STL [R1+0x4], R0 ;  /* 0x0000040001007387 */ /* 0x0005e40000100800 */
[----:B--2---:R-:W-:-:S05]  /*3370*/  IADD3 R0, R4, R0, RZ ;  /* 0x0000000004007210 */ /* 0x004fca0007ffe0ff */
[----:B------:R-:W-:-:S05]  /*3380*/  IMAD.IADD R252, R4, 0x1, R0 ;  /* 0x0000000104fc7824 */ /* 0x000fca00078e0200 */
[----:B------:R-:W-:-:S05]  /*3390*/  IADD3 R251, R4, R252, RZ ;  /* 0x000000fc04fb7210 */ /* 0x000fca0007ffe0ff */
[----:B------:R-:W-:-:S04]  /*33a0*/  IMAD.IADD R250, R4, 0x1, R251 ;  /* 0x0000000104fa7824 */ /* 0x000fc800078e02fb */
[C---:B------:R-:W-:Y:S01]  /*33b0*/  IMAD.IADD R249, R4.reuse, 0x1, R250 ;  /* 0x0000000104f97824 */ /* 0x040fe200078e02fa */
[----:B------:R2:W-:Y:S04]  /*33c0*/  STL [R1], R0 ;  /* 0x0000000001007387 */ /* 0x0005e80000100800 */
[----:B------:R-:W-:Y:S01]  /*33d0*/  IADD3 R248, R4, R249, RZ ;  /* 0x000000f904f87210 */ /* 0x000fe20007ffe0ff */
[----:B------:R-:W-:-:S04]  /*33e0*/  IMAD.WIDE.U32 R246, R246, -0x2daee0ad, RZ ;  /* 0xd2511f53f6f67825 */ /* 0x000fc800078e00ff */
[----:B-1234-:R-:W-:Y:S02]  /*33f0*/  IMAD.IADD R0, R4, 0x1, R248 ;  /* 0x0000000104007824 */ /* 0x01efe400078e02f8 */
.L_x_1614:
[----:B------:R-:W-:Y:S01]  /*3400*/  PLOP3.LUT P0, PT, PT, PT, UP0, 0x80, 0x0 ;  /* 0x000000000000781c */ /* 0x000fe20003f0f008 */
[----:B------:R-:W0:Y:S01]  /*3410*/  LDGDEPBAR ;  /* 0x00000000000079af */ /* 0x000e220000000000 */
[----:B------:R-:W-:Y:S01]  /*3420*/  PLOP3.LUT P4, PT, PT, PT, UP0, 0x80, 0x0 ;  /* 0x000000000000781c */ /* 0x000fe20003f8f008 */
[C---:B------:R-:W-:Y:S01]  /*3430*/  IMAD.IADD R0, R176.reuse, 0x1, R177 ;  /* 0x00000001b0007824 */ /* 0x040fe200078e02b1 */
[----:B------:R-:W-:Y:S01]  /*3440*/  PLOP3.LUT P3, PT, PT, PT, UP0, 0x80, 0x0 ;  /* 0x000000000000781c */ /* 0x000fe20003f6f008 */
[--C-:B------:R-:W-:Y:S01]  /*3450*/  IMAD.IADD R164, R176, 0x1, R169.reuse ;  /* 0x00000001b0a47824 */ /* 0x100fe200078e02a9 */
[----:B------:R-:W-:Y:S01]  /*3460*/  PLOP3.LUT P2, PT, PT, PT, UP0, 0x80, 0x0 ;  /* 0x000000000000781c */ /* 0x000fe20003f4f008 */
[----:B------:R-:W-:Y:S01]  /*3470*/  UIADD3 UR5, UR11, 0x76cf5d0a, URZ ;  /* 0x76cf5d0a0b057890 */ /* 0x000fe2000fffe03f */
[----:B------:R-:W-:Y:S01]  /*3480*/  PLOP3.LUT P5, PT, PT, PT, UP0, 0x80, 0x0 ;  /* 0x000000000000781c */ /* 0x000fe20003faf008 */
[----:B------:R-:W2:Y:S01]  /*3490*/  LDL R181, [R1+0x18] ;  /* 0x0000180001b57983 */ /* 0x000ea20000100800 */
[----:B------:R-:W-:Y:S01]  /*34a0*/  PLOP3.LUT P6, PT, PT, PT, UP0, 0x80, 0x0 ;  /* 0x000000000000781c */ /* 0x000fe20003fcf008 */
[----:B-----5:R-:W-:Y:S01]  /*34b0*/  FMUL.FTZ R2, R241, 1.4426950216293334961 ;  /* 0x3fb8aa3bf1027820 */ /* 0x020fe20000410000 */
[----:B------:R-:W-:Y:S01]  /*34c0*/  UIADD3 UR4, UR12, -0x61c88647, URZ ;  /* 0x9e3779b90c047890 */ /* 0x000fe2000fffe03f */
[----:B------:R-:W3:Y:S01]  /*34d0*/  LDL R180, [R1+0x10] ;  /* 0x0000100001b47983 */ /* 0x000ee20000100800 */
[----:B------:R-:W-:Y:S02]  /*34e0*/  UIADD3 UR6, UR12, -0x4ab325aa, URZ ;  /* 0xb54cda560c067890 */ /* 0x000fe4000fffe03f */
[----:B------:R-:W-:Y:S01]  /*34f0*/  UISETP.GE.AND UP5, UPT, UR10, 0x1, UPT ;  /* 0x000000010a00788c */ /* 0x000fe2000bfa6270 */
[----:B------:R-:W1:Y:S08]  /*3500*/  S2R R182, SR_TID.X ;  /* 0x0000000000b67919 */ /* 0x000e700000002100 */
[----:B------:R-:W4:Y:S01]  /*3510*/  S2R R183, SR_TID.X ;  /* 0x0000000000b77919 */ /* 0x000f220000002100 */
[----:B-1----:R-:W-:Y:S01]  /*3520*/  SHF.R.S32.HI R182, RZ, 0x1f, R182 ;  /* 0x0000001fffb67819 */ /* 0x002fe200000114b6 */
[----:B------:R-:W-:Y:S06]  /*3530*/  DEPBAR.LE SB0, 0x0 ;  /* 0x000080000000791a */ /* 0x000fec0000000000 */
[----:B------:R-:W-:Y:S01]  /*3540*/  BAR.SYNC.DEFER_BLOCKING 0x0 ;  /* 0x0000000000007b1d */ /* 0x000fe20000010000 */
[----:B----4-:R-:W-:Y:S04]  /*3550*/  LEA.HI R182, R182, R183, RZ, 0x7 ;  /* 0x000000b7b6b67211 */ /* 0x010fe800078f38ff */
[----:B------:R-:W-:Y:S03]  /*3560*/  SHF.R.S32.HI R182, RZ, 0x7, R182 ;  /* 0x00000007ffb67819 */ /* 0x000fe600000114b6 */
[----:B------:R-:W-:Y:S08]  /*3570*/  LDSM.16.M88.4 R64, [R176] ;  /* 0x00000000b040783b */ /* 0x000ff00000000200 */
[----:B------:R-:W1:Y:S08]  /*3580*/  LDSM.16.M88.4 R16, [R170+0xc000] ;  /* 0x00c00000aa10783b */ /* 0x000e700000000200 */
[----:B------:R-:W4:Y:S08]  /*3590*/  LDSM.16.M88.4 R60, [R176+0x2000] ;  /* 0x00200000b03c783b */ /* 0x000f300000000200 */
[----:B------:R-:W4:Y:S08]  /*35a0*/  LDSM.16.M88.4 R32, [R170+0xc800] ;  /* 0x00c80000aa20783b */ /* 0x000f300000000200 */
[----:B------:R-:W4:Y:S08]  /*35b0*/  LDSM.16.M88.4 R48, [R170+0xd000] ;  /* 0x00d00000aa30783b */ /* 0x000f300000000200 */
[----:B------:R-:W4:Y:S01]  /*35c0*/  LDSM.16.M88.4 R132, [R170+0xd800] ;  /* 0x00d80000aa84783b */ /* 0x000f220000000200 */
[-C--:B-1----:R-:W-:Y:S07]  /*35d0*/  HMMA.16816.F32 R4, R64, R16.reuse, RZ ;  /* 0x000000104004723c */ /* 0x082fee00000018ff */
[----:B------:R-:W-:Y:S01]  /*35e0*/  LDSM.16.M88.4 R136, [R0] ;  /* 0x000000000088783b */ /* 0x000fe20000000200 */
[C---:B----4-:R-:W-:Y:S07]  /*35f0*/  HMMA.16816.F32 R8, R60.reuse, R16, RZ ;  /* 0x000000103c08723c */ /* 0x050fee00000018ff */
[----:B------:R-:W1:Y:S01]  /*3600*/  LDSM.16.M88.4 R140, [R173+0xc000] ;  /* 0x00c00000ad8c783b */ /* 0x000e620000000200 */
[-C--:B------:R-:W-:Y:S07]  /*3610*/  HMMA.16816.F32 R12, R60, R18.reuse, RZ ;  /* 0x000000123c0c723c */ /* 0x080fee00000018ff */
[----:B------:R-:W4:Y:S01]  /*3620*/  LDSM.16.M88.4 R144, [R0+0x2000] ;  /* 0x002000000090783b */ /* 0x000f220000000200 */
[C---:B------:R-:W-:Y:S07]  /*3630*/  HMMA.16816.F32 R16, R64.reuse, R18, RZ ;  /* 0x000000124010723c */ /* 0x040fee00000018ff */
[----:B------:R-:W1:Y:S01]  /*3640*/  LDSM.16.M88.4 R148, [R173+0xc800] ;  /* 0x00c80000ad94783b */ /* 0x000e620000000200 */
[-C--:B------:R-:W-:Y:S07]  /*3650*/  HMMA.16816.F32 R20, R64, R32.reuse, RZ ;  /* 0x000000204014723c */ /* 0x080fee00000018ff */
[----:B------:R-:W1:Y:S01]  /*3660*/  LDSM.16.M88.4 R152, [R173+0xd000] ;  /* 0x00d00000ad98783b */ /* 0x000e620000000200 */
[C---:B------:R-:W-:Y:S07]  /*3670*/  HMMA.16816.F32 R24, R60.reuse, R32, RZ ;  /* 0x000000203c18723c */ /* 0x040fee00000018ff */
[----:B------:R-:W-:Y:S01]  /*3680*/  LDSM.16.M88.4 R156, [R164] ;  /* 0x00000000a49c783b */ /* 0x000fe20000000200 */
[-C--:B------:R-:W-:Y:S07]  /*3690*/  HMMA.16816.F32 R28, R60, R34.reuse, RZ ;  /* 0x000000223c1c723c */ /* 0x080fee00000018ff */
[----:B------:R-:W-:Y:S01]  /*36a0*/  LDSM.16.M88.4 R160, [R171+0xc000] ;  /* 0x00c00000aba0783b */ /* 0x000fe20000000200 */
[C---:B------:R-:W-:Y:S07]  /*36b0*/  HMMA.16816.F32 R32, R64.reuse, R34, RZ ;  /* 0x000000224020723c */ /* 0x040fee00000018ff */
[----:B------:R-:W-:Y:S01]  /*36c0*/  LDSM.16.M88.4 R164, [R164+0x2000] ;  /* 0x00200000a4a4783b */ /* 0x000fe20000000200 */
[-C--:B------:R-:W-:Y:S08]  /*36d0*/  HMMA.16816.F32 R36, R64, R48.reuse, RZ ;  /* 0x000000304024723c */ /* 0x080ff000000018ff */
[C---:B------:R-:W-:Y:S08]  /*36e0*/  HMMA.16816.F32 R40, R60.reuse, R48, RZ ;  /* 0x000000303c28723c */ /* 0x040ff000000018ff */
[-C--:B------:R-:W-:Y:S08]  /*36f0*/  HMMA.16816.F32 R44, R60, R50.reuse, RZ ;  /* 0x000000323c2c723c */ /* 0x080ff000000018ff */
[C---:B------:R-:W-:Y:S08]  /*3700*/  HMMA.16816.F32 R48, R64.reuse, R50, RZ ;  /* 0x000000324030723c */ /* 0x040ff000000018ff */
[-C--:B------:R-:W-:Y:S08]  /*3710*/  HMMA.16816.F32 R52, R64, R132.reuse, RZ ;  /* 0x000000844034723c */ /* 0x080ff000000018ff */
[C---:B------:R-:W-:Y:S08]  /*3720*/  HMMA.16816.F32 R56, R60.reuse, R132, RZ ;  /* 0x000000843c38723c */ /* 0x040ff000000018ff */
[-C--:B------:R-:W-:Y:S08]  /*3730*/  HMMA.16816.F32 R60, R60, R134.reuse, RZ ;  /* 0x000000863c3c723c */ /* 0x080ff000000018ff */
[----:B------:R-:W-:Y:S01]  /*3740*/  HMMA.16816.F32 R64, R64, R134, RZ ;  /* 0x000000864040723c */ /* 0x000fe200000018ff */
[----:B------:R-:W2:Y:S07]  /*3750*/  LDSM.16.M88.4 R132, [R173+0xd800] ;  /* 0x00d80000ad84783b */ /* 0x000eae0000000200 */
[-C--:B-1----:R-:W-:Y:S08]  /*3760*/  HMMA.16816.F32 R4, R136, R140.reuse, R4 ;  /* 0x0000008c8804723c */ /* 0x082ff00000001804 */
[C---:B----4-:R-:W-:Y:S08]  /*3770*/  HMMA.16816.F32 R8, R144.reuse, R140, R8 ;  /* 0x0000008c9008723c */ /* 0x050ff00000001808 */
[-C--:B------:R-:W-:Y:S08]  /*3780*/  HMMA.16816.F32 R12, R144, R142.reuse, R12 ;  /* 0x0000008e900c723c */ /* 0x080ff0000000180c */
[C---:B------:R-:W-:Y:S01]  /*3790*/  HMMA.16816.F32 R16, R136.reuse, R142, R16 ;  /* 0x0000008e8810723c */ /* 0x040fe20000001810 */
[----:B------:R-:W1:Y:S07]  /*37a0*/  LDSM.16.M88.4 R140, [R171+0xc800] ;  /* 0x00c80000ab8c783b */ /* 0x000e6e0000000200 */
[-C--:B------:R-:W-:Y:S08]  /*37b0*/  HMMA.16816.F32 R20, R136, R148.reuse, R20 ;  /* 0x000000948814723c */ /* 0x080ff00000001814 */
[C---:B------:R-:W-:Y:S08]  /*37c0*/  HMMA.16816.F32 R24, R144.reuse, R148, R24 ;  /* 0x000000949018723c */ /* 0x040ff00000001818 */
[-C--:B------:R-:W-:Y:S08]  /*37d0*/  HMMA.16816.F32 R28, R144, R150.reuse, R28 ;  /* 0x00000096901c723c */ /* 0x080ff0000000181c */
[C---:B------:R-:W-:Y:S01]  /*37e0*/  HMMA.16816.F32 R32, R136.reuse, R150, R32 ;  /* 0x000000968820723c */ /* 0x040fe20000001820 */
[----:B------:R-:W4:Y:S07]  /*37f0*/  LDSM.16.M88.4 R148, [R171+0xd000] ;  /* 0x00d00000ab94783b */ /* 0x000f2e0000000200 */
[-C--:B------:R-:W-:Y:S08]  /*3800*/  HMMA.16816.F32 R36, R136, R152.reuse, R36 ;  /* 0x000000988824723c */ /* 0x080ff00000001824 */
[C---:B------:R-:W-:Y:S08]  /*3810*/  HMMA.16816.F32 R40, R144.reuse, R152, R40 ;  /* 0x000000989028723c */ /* 0x040ff00000001828 */
[-C--:B------:R-:W-:Y:S08]  /*3820*/  HMMA.16816.F32 R44, R144, R154.reuse, R44 ;  /* 0x0000009a902c723c */ /* 0x080ff0000000182c */
[C---:B------:R-:W-:Y:S08]  /*3830*/  HMMA.16816.F32 R48, R136.reuse, R154, R48 ;  /* 0x0000009a8830723c */ /* 0x040ff00000001830 */
[-C--:B--2---:R-:W-:Y:S08]  /*3840*/  HMMA.16816.F32 R52, R136, R132.reuse, R52 ;  /* 0x000000848834723c */ /* 0x084ff00000001834 */
[C---:B------:R-:W-:Y:S08]  /*3850*/  HMMA.16816.F32 R56, R144.reuse, R132, R56 ;  /* 0x000000849038723c */ /* 0x040ff00000001838 */
[-C--:B------:R-:W-:Y:S07]  /*3860*/  HMMA.16816.F32 R60, R144, R134.reuse, R60 ;  /* 0x00000086903c723c */ /* 0x080fee000000183c */
[----:B------:R-:W-:Y:S01]  /*3870*/  IMAD.IADD R144, R0, 0x1, R169 ;  /* 0x0000000100907824 */ /* 0x000fe200078e02a9 */
[----:B------:R-:W-:Y:S01]  /*3880*/  HMMA.16816.F32 R64, R136, R134, R64 ;  /* 0x000000868840723c */ /* 0x000fe20000001840 */
[----:B------:R-:W2:Y:S07]  /*3890*/  LDSM.16.M88.4 R132, [R171+0xd800] ;  /* 0x00d80000ab84783b */ /* 0x000eae0000000200 */
[-C--:B------:R-:W-:Y:S01]  /*38a0*/  HMMA.16816.F32 R4, R156, R160.reuse, R4 ;  /* 0x000000a09c04723c */ /* 0x080fe20000001804 */
[----:B------:R-:W-:Y:S07]  /*38b0*/  LDSM.16.M88.4 R136, [R144] ;  /* 0x000000009088783b */ /* 0x000fee0000000200 */
[C---:B------:R-:W-:Y:S01]  /*38c0*/  HMMA.16816.F32 R8, R164.reuse, R160, R8 ;  /* 0x000000a0a408723c */ /* 0x040fe20000001808 */
[----:B------:R-:W2:Y:S01]  /*38d0*/  @P0 S2R R0, SR_TID.X ;  /* 0x0000000000000919 */ /* 0x000ea20000002100 */
[----:B------:R-:W-:Y:S06]  /*38e0*/  PLOP3.LUT P0, PT, PT, PT, UP0, 0x80, 0x0 ;  /* 0x000000000000781c */ /* 0x000fec0003f0f008 */
[-C--:B------:R-:W-:Y:S01]  /*38f0*/  HMMA.16816.F32 R12, R164, R162.reuse, R12 ;  /* 0x000000a2a40c723c */ /* 0x080fe2000000180c */
[----:B------:R-:W-:Y:S07]  /*3900*/  LDSM.16.M88.4 R144, [R144+0x2000] ;  /* 0x002000009090783b */ /* 0x000fee0000000200 */
[C---:B------:R-:W-:Y:S08]  /*3910*/  HMMA.16816.F32 R16, R156.reuse, R162, R16 ;  /* 0x000000a29c10723c */ /* 0x040ff00000001810 */
[-C--:B-1----:R-:W-:Y:S01]  /*3920*/  HMMA.16816.F32 R20, R156, R140.reuse, R20 ;  /* 0x0000008c9c14723c */ /* 0x082fe20000001814 */
[----:B--2---:R-:W-:Y:S01]  /*3930*/  @P4 IMAD.SHL.U32 R0, R0, 0x2, RZ ;  /* 0x0000000200004824 */ /* 0x004fe200078e00ff */
[----:B------:R-:W-:Y:S04]  /*3940*/  PLOP3.LUT P4, PT, PT, PT, UP0, 0x80, 0x0 ;  /* 0x000000000000781c */ /* 0x000fe80003f8f008 */
[----:B------:R-:W-:Y:S02]  /*3950*/  @P3 LOP3.LUT R0, R0, 0x6, RZ, 0xc0, !PT ;  /* 0x0000000600003812 */ /* 0x000fe400078ec0ff */
[----:B------:R-:W-:Y:S01]  /*3960*/  PLOP3.LUT P3, PT, PT, PT, UP0, 0x80, 0x0 ;  /* 0x000000000000781c */ /* 0x000fe20003f6f008 */
[C---:B------:R-:W-:Y:S03]  /*3970*/  HMMA.16816.F32 R24, R164.reuse, R140, R24 ;  /* 0x0000008ca418723c */ /* 0x040fe60000001818 */
[----:B------:R-:W-:Y:S01]  /*3980*/  @P2 IMAD R0, R182, 0x40, R0 ;  /* 0x00000040b6002824 */ /* 0x000fe200078e0200 */
[----:B------:R-:W-:Y:S04]  /*3990*/  PLOP3.LUT P2, PT, PT, PT, UP0, 0x80, 0x0 ;  /* 0x000000000000781c */ /* 0x000fe80003f4f008 */
[-C--:B------:R-:W-:Y:S08]  /*39a0*/  HMMA.16816.F32 R28, R164, R142.reuse, R28 ;  /* 0x0000008ea41c723c */ /* 0x080ff0000000181c */
[C---:B------:R-:W-:Y:S01]  /*39b0*/  HMMA.16816.F32 R32, R156.reuse, R142, R32 ;  /* 0x0000008e9c20723c */ /* 0x040fe20000001820 */
[----:B------:R-:W1:Y:S07]  /*39c0*/  LDSM.16.M88.4 R140, [R172+0xc000] ;  /* 0x00c00000ac8c783b */ /* 0x000e6e0000000200 */
[-C--:B----4-:R-:W-:Y:S08]  /*39d0*/  HMMA.16816.F32 R36, R156, R148.reuse, R36 ;  /* 0x000000949c24723c */ /* 0x090ff00000001824 */
[C---:B------:R-:W-:Y:S07]  /*39e0*/  HMMA.16816.F32 R40, R164.reuse, R148, R40 ;  /* 0x00000094a428723c */ /* 0x040fee0000001828 */
[----:B------:R-:W-:Y:S01]  /*39f0*/  IMAD.U32 R148, RZ, RZ, UR17 ;  /* 0x00000011ff947e24 */ /* 0x000fe2000f8e00ff */
[-C--:B------:R-:W-:Y:S04]  /*3a00*/  HMMA.16816.F32 R44, R164, R150.reuse, R44 ;  /* 0x00000096a42c723c */ /* 0x080fe8000000182c */
[----:B------:R-:W-:Y:S01]  /*3a10*/  @P0 IMAD R148, R148, 0x80, R0 ;  /* 0x0000008094940824 */ /* 0x000fe200078e0200 */
[----:B------:R-:W-:Y:S03]  /*3a20*/  PLOP3.LUT P0, PT, PT, PT, UP0, 0x80, 0x0 ;  /* 0x000000000000781c */ /* 0x000fe60003f0f008 */
[C---:B------:R-:W-:Y:S01]  /*3a30*/  HMMA.16816.F32 R48, R156.reuse, R150, R48 ;  /* 0x000000969c30723c */ /* 0x040fe20000001830 */
[C---:B------:R-:W-:Y:S07]  /*3a40*/  @P4 ISETP.GE.AND P4, PT, R148.reuse, UR7, PT ;  /* 0x0000000794004c0c */ /* 0x040fee000bf86270 */
[-C--:B------:R-:W-:Y:S04]  /*3a50*/  HMMA.16816.F32 R52, R156, R132.reuse, R52 ;  /* 0x000000849c34723c */ /* 0x080fe80000001834 */
[----:B------:R-:W-:Y:S02]  /*3a60*/  @P0 IADD3 R0, R148, 0x1, RZ ;  /* 0x0000000194000810 */ /* 0x000fe40007ffe0ff */
[----:B------:R-:W-:Y:S02]  /*3a70*/  PLOP3.LUT P0, PT, PT, PT, UP0, 0x80, 0x0 ;  /* 0x000000000000781c */ /* 0x000fe40003f0f008 */
[----:B------:R-:W-:Y:S01]  /*3a80*/  @P5 ISETP.GE.AND P5, PT, R0, UR7, PT ;  /* 0x0000000700005c0c */ /* 0x000fe2000bfa6270 */
[C---:B------:R-:W-:Y:S08]  /*3a90*/  HMMA.16816.F32 R56, R164.reuse, R132, R56 ;  /* 0x00000084a438723c */ /* 0x040ff00000001838 */
[-C--:B------:R-:W-:Y:S08]  /*3aa0*/  HMMA.16816.F32 R60, R164, R134.reuse, R60 ;  /* 0x00000086a43c723c */ /* 0x080ff0000000183c */
[----:B------:R-:W-:Y:S01]  /*3ab0*/  HMMA.16816.F32 R64, R156, R134, R64 ;  /* 0x000000869c40723c */ /* 0x000fe20000001840 */
[----:B------:R-:W2:Y:S07]  /*3ac0*/  LDSM.16.M88.4 R132, [R172+0xc800] ;  /* 0x00c80000ac84783b */ /* 0x000eae0000000200 */
[-C--:B-1----:R-:W-:Y:S08]  /*3ad0*/  HMMA.16816.F32 R4, R136, R140.reuse, R4 ;  /* 0x0000008c8804723c */ /* 0x082ff00000001804 */
[C---:B------:R-:W-:Y:S08]  /*3ae0*/  HMMA.16816.F32 R8, R144.reuse, R140, R8 ;  /* 0x0000008c9008723c */ /* 0x040ff00000001808 */
[-C--:B------:R-:W-:Y:S08]  /*3af0*/  HMMA.16816.F32 R12, R144, R142.reuse, R12 ;  /* 0x0000008e900c723c */ /* 0x080ff0000000180c */
[----:B------:R-:W-:Y:S01]  /*3b00*/  @P3 FSEL R4, R4, -INF , !P4 ;  /* 0xff80000004043808 */ /* 0x000fe20006000000 */
[C---:B------:R-:W-:Y:S01]  /*3b10*/  HMMA.16816.F32 R16, R136.reuse, R142, R16 ;  /* 0x0000008e8810723c */ /* 0x040fe20000001810 */
[----:B------:R-:W-:Y:S01]  /*3b20*/  PLOP3.LUT P3, PT, PT, PT, UP0, 0x80, 0x0 ;  /* 0x000000000000781c */ /* 0x000fe20003f6f008 */
[----:B------:R-:W1:Y:S01]  /*3b30*/  LDSM.16.M88.4 R140, [R172+0xd000] ;  /* 0x00d00000ac8c783b */ /* 0x000e620000000200 */
[----:B------:R-:W-:Y:S02]  /*3b40*/  @P2 FSEL R6, R6, -INF , !P4 ;  /* 0xff80000006062808 */ /* 0x000fe40006000000 */
[----:B------:R-:W-:Y:S02]  /*3b50*/  PLOP3.LUT P2, PT, PT, PT, UP0, 0x80, 0x0 ;  /* 0x000000000000781c */ /* 0x000fe40003f4f008 */
[----:B------:R-:W-:Y:S01]  /*3b60*/  @P6 FSEL R8, R8, -INF , !P4 ;  /* 0xff80000008086808 */ /* 0x000fe20006000000 */
[-C--:B--2---:R-:W-:Y:S01]  /*3b70*/  HMMA.16816.F32 R20, R136, R132.reuse, R20 ;  /* 0x000000848814723c */ /* 0x084fe20000001814 */
[----:B------:R-:W-:Y:S03]  /*3b80*/  PLOP3.LUT P6, PT, PT, PT, UP0, 0x80, 0x0 ;  /* 0x000000000000781c */ /* 0x000fe60003fcf008 */
[----:B------:R-:W-:Y:S02]  /*3b90*/  @P0 FSEL R10, R10, -INF , !P4 ;  /* 0xff8000000a0a0808 */ /* 0x000fe40006000000 */
[----:B------:R-:W-:Y:S02]  /*3ba0*/  PLOP3.LUT P0, PT, PT, PT, UP0, 0x80, 0x0 ;  /* 0x000000000000781c */ /* 0x000fe40003f0f008 */
[----:B------:R-:W-:Y:S01]  /*3bb0*/  PLOP3.LUT P4, PT, PT, PT, UP0, 0x80, 0x0 ;  /* 0x000000000000781c */ /* 0x000fe20003f8f008 */
[C---:B------:R-:W-:Y:S03]  /*3bc0*/  HMMA.16816.F32 R24, R144.reuse, R132, R24 ;  /* 0x000000849018723c */ /* 0x040fe60000001818 */
[----:B------:R-:W-:Y:S02]  /*3bd0*/  @P3 IADD3 R0, R148, 0x8, RZ ;  /* 0x0000000894003810 */ /* 0x000fe40007ffe0ff */
[----:B------:R-:W-:Y:S02]  /*3be0*/  PLOP3.LUT P3, PT, PT, PT, UP0, 0x80, 0x0 ;  /* 0x000000000000781c */ /* 0x000fe40003f6f008 */
[----:B------:R-:W-:Y:S01]  /*3bf0*/  @P2 FSEL R5, R5, -INF , !P5 ;  /* 0xff80000005052808 */ /* 0x000fe20006800000 */
[-C--:B------:R-:W-:Y:S01]  /*3c00*/  HMMA.16816.F32 R28, R144, R134.reuse, R28 ;  /* 0x00000086901c723c */ /* 0x080fe2000000181c */
[----:B------:R-:W-:Y:S02]  /*3c10*/  PLOP3.LUT P2, PT, PT, PT, UP0, 0x80, 0x0 ;  /* 0x000000000000781c */ /* 0x000fe40003f4f008 */
[----:B------:R-:W-:Y:S01]  /*3c20*/  @P6 ISETP.GE.AND P6, PT, R0, UR7, PT ;  /* 0x0000000700006c0c */ /* 0x000fe2000bfc6270 */
[----:B------:R-:W-:Y:S01]  /*3c30*/  FMUL.FTZ R133, R243, 1.4426950216293334961 ;  /* 0x3fb8aa3bf3857820 */ /* 0x000fe20000410000 */
[----:B------:R-:W-:Y:S01]  /*3c40*/  @P0 FSEL R7, R7, -INF , !P5 ;  /* 0xff80000007070808 */ /* 0x000fe20006800000 */
[----:B------:R-:W-:Y:S01]  /*3c50*/  FMUL.FTZ R132, R244, 1.4426950216293334961 ;  /* 0x3fb8aa3bf4847820 */ /* 0x000fe20000410000 */
[----:B------:R-:W-:Y:S01]  /*3c60*/  PLOP3.LUT P0, PT, PT, PT, UP0, 0x80, 0x0 ;  /* 0x000000000000781c */ /* 0x000fe20003f0f008 */
[C---:B------:R-:W-:Y:S01]  /*3c70*/  HMMA.16816.F32 R32, R136.reuse, R134, R32 ;  /* 0x000000868820723c */ /* 0x040fe20000001820 */
[----:B------:R-:W-:Y:S02]  /*3c80*/  @P4 FSEL R9, R9, -INF , !P5 ;  /* 0xff80000009094808 */ /* 0x000fe40006800000 */
[----:B------:R-:W-:Y:S02]  /*3c90*/  PLOP3.LUT P4, PT, PT, PT, UP0, 0x80, 0x0 ;  /* 0x000000000000781c */ /* 0x000fe40003f8f008 */
[----:B------:R-:W-:Y:S02]  /*3ca0*/  @P3 FSEL R11, R11, -INF , !P5 ;  /* 0xff8000000b0b3808 */ /* 0x000fe40006800000 */
[----:B------:R-:W-:Y:S02]  /*3cb0*/  PLOP3.LUT P3, PT, PT, PT, UP0, 0x80, 0x0 ;  /* 0x000000000000781c */ /* 0x000fe40003f6f008 */
[----:B------:R-:W-:Y:S01]  /*3cc0*/  @P2 IADD3 R0, R148, 0x9, RZ ;  /* 0x0000000994002810 */ /* 0x000fe20007ffe0ff */
[-C--:B-1----:R-:W-:Y:S01]  /*3cd0*/  HMMA.16816.F32 R36, R136, R140.reuse, R36 ;  /* 0x0000008c8824723c */ /* 0x082fe20000001824 */
[----:B------:R-:W-:Y:S02]  /*3ce0*/  PLOP3.LUT P5, PT, PT, PT, UP0, 0x80, 0x0 ;  /* 0x000000000000781c */ /* 0x000fe40003faf008 */
[----:B------:R-:W-:Y:S02]  /*3cf0*/  PLOP3.LUT P2, PT, PT, PT, UP0, 0x80, 0x0 ;  /* 0x000000000000781c */ /* 0x000fe40003f4f008 */
[----:B------:R-:W-:Y:S02]  /*3d00*/  @P0 FSEL R12, R12, -INF , !P6 ;  /* 0xff8000000c0c0808 */ /* 0x000fe40007000000 */
[----:B------:R-:W-:Y:S01]  /*3d10*/  PLOP3.LUT P0, PT, PT, PT, UP0, 0x80, 0x0 ;  /* 0x000000000000781c */ /* 0x000fe20003f0f008 */
[C---:B------:R-:W-:Y:S01]  /*3d20*/  HMMA.16816.F32 R40, R144.reuse, R140, R40 ;  /* 0x0000008c9028723c */ /* 0x040fe20000001828 */
[----:B------:R-:W-:Y:S03]  /*3d30*/  @P4 ISETP.GE.AND P4, PT, R0, UR7, PT ;  /* 0x0000000700004c0c */ /* 0x000fe6000bf86270 */
[----:B------:R-:W-:Y:S02]  /*3d40*/  @P3 FSEL R14, R14, -INF , !P6 ;  /* 0xff8000000e0e3808 */ /* 0x000fe40007000000 */
[----:B------:R-:W-:Y:S02]  /*3d50*/  PLOP3.LUT P3, PT, PT, PT, UP0, 0x80, 0x0 ;  /* 0x000000000000781c */ /* 0x000fe40003f6f008 */
[----:B------:R-:W-:Y:S01]  /*3d60*/  @P5 FSEL R16, R16, -INF , !P6 ;  /* 0xff80000010105808 */ /* 0x000fe20007000000 */
[-C--:B------:R-:W-:Y:S01]  /*3d70*/  HMMA.16816.F32 R44, R144, R142.reuse, R44 ;  /* 0x0000008e902c723c */ /* 0x080fe2000000182c */
[----:B------:R-:W-:Y:S02]  /*3d80*/  PLOP3.LUT P5, PT, PT, PT, UP0, 0x80, 0x0 ;  /* 0x000000000000781c */ /* 0x000fe40003faf008 */
[----:B------:R-:W-:Y:S02]  /*3d90*/  @P2 FSEL R18, R18, -INF , !P6 ;  /* 0xff80000012122808 */ /* 0x000fe40007000000 */
[----:B------:R-:W-:Y:S02]  /*3da0*/  PLOP3.LUT P2, PT, PT, PT, UP0, 0x80, 0x0 ;  /* 0x000000000000781c */ /* 0x000fe40003f4f008 */
[----:B------:R-:W-:Y:S01]  /*3db0*/  @P0 IADD3 R0, R148, 0x10, RZ ;  /* 0x0000001094000810 */ /* 0x000fe20007ffe0ff */
[C---:B------:R-:W-:Y:S01]  /*3dc0*/  HMMA.16816.F32 R48, R136.reuse, R142, R48 ;  /* 0x0000008e8830723c */ /* 0x040fe20000001830 */
[----:B------:R-:W-:Y:S02]  /*3dd0*/  PLOP3.LUT P0, PT, PT, PT, UP0, 0x80, 0x0 ;  /* 0x000000000000781c */ /* 0x000fe40003f0f008 */
[----:B------:R-:W-:Y:S02]  /*3de0*/  PLOP3.LUT P6, PT, PT, PT, UP0, 0x80, 0x0 ;  /* 0x000000000000781c */ /* 0x000fe40003fcf008 */
[----:B------:R-:W-:Y:S02]  /*3df0*/  @P3 FSEL R13, R13, -INF , !P4 ;  /* 0xff8000000d0d3808 */ /* 0x000fe40006000000 */
[----:B------:R-:W-:Y:S02]  /*3e00*/  PLOP3.LUT P3, PT, PT, PT, UP0, 0x80, 0x0 ;  /* 0x000000000000781c */ /* 0x000fe40003f6f008 */
[----:B------:R-:W-:Y:S03]  /*3e10*/  @P5 ISETP.GE.AND P5, PT, R0, UR7, PT ;  /* 0x0000000700005c0c */ /* 0x000fe6000bfa6270 */
[----:B------:R-:W-:Y:S02]  /*3e20*/  @P2 FSEL R17, R17, -INF , !P4 ;  /* 0xff80000011112808 */ /* 0x000fe40006000000 */
[----:B------:R-:W-:Y:S02]  /*3e30*/  PLOP3.LUT P2, PT, PT, PT, UP0, 0x80, 0x0 ;  /* 0x000000000000781c */ /* 0x000fe40003f4f008 */
[----:B------:R-:W-:Y:S02]  /*3e40*/  @P0 FSEL R19, R19, -INF , !P4 ;  /* 0xff80000013130808 */ /* 0x000fe40006000000 */
[----:B------:R-:W-:Y:S02]  /*3e50*/  PLOP3.LUT P0, PT, PT, PT, UP0, 0x80, 0x0 ;  /* 0x000000000000781c */ /* 0x000fe40003f0f008 */
[----:B------:R-:W-:Y:S02]  /*3e60*/  @P6 FSEL R15, R15, -INF , !P4 ;  /* 0xff8000000f0f6808 */ /* 0x000fe40006000000 */
[----:B------:R-:W-:Y:S02]  /*3e70*/  PLOP3.LUT P6, PT, PT, PT, UP0, 0x80, 0x0 ;  /* 0x000000000000781c */ /* 0x000fe40003fcf008 */
[----:B------:R-:W-:Y:S02]  /*3e80*/  @P3 IADD3 R0, R148, 0x11, RZ ;  /* 0x0000001194003810 */ /* 0x000fe40007ffe0ff */
[----:B------:R-:W-:Y:S02]  /*3e90*/  PLOP3.LUT P3, PT, PT, PT, UP0, 0x80, 0x0 ;  /* 0x000000000000781c */ /* 0x000fe40003f6f008 */
[----:B------:R-:W-:Y:S02]  /*3ea0*/  PLOP3.LUT P4, PT, PT, PT, UP0, 0x80, 0x0 ;  /* 0x000000000000781c */ /* 0x000fe40003f8f008 */
[----:B------:R-:W-:Y:S02]  /*3eb0*/  @P2 FSEL R20, R20, -INF , !P5 ;  /* 0xff80000014142808 */ /* 0x000fe40006800000 */
[----:B------:R-:W-:Y:S02]  /*3ec0*/  PLOP3.LUT P2, PT, PT, PT, UP0, 0x80, 0x0 ;  /* 0x000000000000781c */ /* 0x000fe40003f4f008 */
[----:B------:R-:W-:Y:S02]  /*3ed0*/  @P0 FSEL R22, R22, -INF , !P5 ;  /* 0xff80000016160808 */ /* 0x000fe40006800000 */
[----:B------:R-:W-:Y:S02]  /*3ee0*/  FSETP.NEU.FTZ.AND P0, PT, R243, -INF , PT ;  /* 0xff800000f300780b */ /* 0x000fe40003f1d000 */
[----:B------:R-:W-:Y:S02]  /*3ef0*/  @P6 ISETP.GE.AND P6, PT, R0, UR7, PT ;  /* 0x0000000700006c0c */ /* 0x000fe4000bfc6270 */
[----:B------:R-:W-:Y:S02]  /*3f00*/  @P3 FSEL R26, R26, -INF , !P5 ;  /* 0xff8000001a1a3808 */ /* 0x000fe40006800000 */
[----:B------:R-:W-:Y:S02]  /*3f10*/  PLOP3.LUT P3, PT, PT, PT, UP0, 0x80, 0x0 ;  /* 0x000000000000781c */ /* 0x000fe40003f6f008 */
[----:B------:R-:W-:Y:S02]  /*3f20*/  @P4 FSEL R24, R24, -INF , !P5 ;  /* 0xff80000018184808 */ /* 0x000fe40006800000 */
[----:B------:R-:W-:Y:S02]  /*3f30*/  PLOP3.LUT P4, PT, PT, PT, UP0, 0x80, 0x0 ;  /* 0x000000000000781c */ /* 0x000fe40003f8f008 */
[----:B------:R-:W-:Y:S02]  /*3f40*/  FSEL R133, R133, RZ, P0 ;  /* 0x000000ff85857208 */ /* 0x000fe40000000000 */
[----:B------:R-:W-:Y:S02]  /*3f50*/  PLOP3.LUT P0, PT, PT, PT, UP0, 0x80, 0x0 ;  /* 0x000000000000781c */ /* 0x000fe40003f0f008 */
[----:B------:R-:W-:Y:S01]  /*3f60*/  PLOP3.LUT P5, PT, PT, PT, UP0, 0x80, 0x0 ;  /* 0x000000000000781c */ /* 0x000fe20003faf008 */
[--C-:B------:R-:W-:Y:S01]  /*3f70*/  FFMA.FTZ R5, R5, c[0x0][0x23c], -R133.reuse ;  /* 0x00008f0005057a23 */ /* 0x100fe20000010885 */
[----:B------:R-:W-:Y:S01]  /*3f80*/  @P2 IADD3 R0, R148, 0x18, RZ ;  /* 0x0000001894002810 */ /* 0x000fe20007ffe0ff */
[--C-:B------:R-:W-:Y:S01]  /*3f90*/  FFMA.FTZ R4, R4, c[0x0][0x23c], -R133.reuse ;  /* 0x00008f0004047a23 */ /* 0x100fe20000010885 */
[----:B------:R-:W-:Y:S01]  /*3fa0*/  PLOP3.LUT P2, PT, PT, PT, UP0, 0x80, 0x0 ;  /* 0x000000000000781c */ /* 0x000fe20003f4f008 */
[--C-:B------:R-:W-:Y:S01]  /*3fb0*/  FFMA.FTZ R16, R16, c[0x0][0x23c], -R133.reuse ;  /* 0x00008f0010107a23 */ /* 0x100fe20000010885 */
[----:B------:R-:W-:Y:S01]  /*3fc0*/  @P3 FSEL R21, R21, -INF , !P6 ;  /* 0xff80000015153808 */ /* 0x000fe20007000000 */
[--C-:B------:R-:W-:Y:S01]  /*3fd0*/  FFMA.FTZ R17, R17, c[0x0][0x23c], -R133.reuse ;  /* 0x00008f0011117a23 */ /* 0x100fe20000010885 */
[----:B------:R-:W-:Y:S01]  /*3fe0*/  PLOP3.LUT P3, PT, PT, PT, UP0, 0x80, 0x0 ;  /* 0x000000000000781c */ /* 0x000fe20003f6f008 */
[--C-:B------:R-:W-:Y:S01]  /*3ff0*/  FFMA.FTZ R20, R20, c[0x0][0x23c], -R133.reuse ;  /* 0x00008f0014147a23 */ /* 0x100fe20000010885 */
[----:B------:R-:W-:Y:S01]  /*4000*/  @P4 ISETP.GE.AND P4, PT, R0, UR7, PT ;  /* 0x0000000700004c0c */ /* 0x000fe2000bf86270 */
[----:B------:R1:W2:Y:S01]  /*4010*/  MUFU.EX2 R204, R5 ;  /* 0x0000000500cc7308 */ /* 0x0002a20000000800 */
[----:B------:R-:W-:Y:S02]  /*4020*/  @P0 FSEL R25, R25, -INF , !P6 ;  /* 0xff80000019190808 */ /* 0x000fe40007000000 */
[----:B------:R-:W-:Y:S02]  /*4030*/  PLOP3.LUT P0, PT, PT, PT, UP0, 0x80, 0x0 ;  /* 0x000000000000781c */ /* 0x000fe40003f0f008 */
[----:B------:R-:W-:Y:S02]  /*4040*/  @P5 FSEL R23, R23, -INF , !P6 ;  /* 0xff80000017175808 */ /* 0x000fe40007000000 */
[----:B------:R-:W-:Y:S02]  /*4050*/  FSETP.NEU.FTZ.AND P5, PT, R244, -INF , PT ;  /* 0xff800000f400780b */ /* 0x000fe40003fbd000 */
[----:B------:R-:W-:Y:S01]  /*4060*/  @P2 FSEL R27, R27, -INF , !P6 ;  /* 0xff8000001b1b2808 */ /* 0x000fe20007000000 */
[----:B------:R4:W1:Y:S01]  /*4070*/  MUFU.EX2 R205, R4 ;  /* 0x0000000400cd7308 */ /* 0x0008620000000800 */
[----:B------:R-:W-:Y:S02]  /*4080*/  FSEL R132, R132, RZ, P5 ;  /* 0x000000ff84847208 */ /* 0x000fe40002800000 */
[----:B------:R-:W-:Y:S02]  /*4090*/  PLOP3.LUT P5, PT, PT, PT, UP0, 0x80, 0x0 ;  /* 0x000000000000781c */ /* 0x000fe40003faf008 */
[----:B------:R-:W-:Y:S01]  /*40a0*/  PLOP3.LUT P6, PT, PT, PT, UP0, 0x80, 0x0 ;  /* 0x000000000000781c */ /* 0x000fe20003fcf008 */
[--C-:B------:R-:W-:Y:S01]  /*40b0*/  FFMA.FTZ R6, R6, c[0x0][0x23c], -R132.reuse ;  /* 0x00008f0006067a23 */ /* 0x100fe20000010884 */
        /* <DEDUP_REMOVED lines=10> */
[----:B------:R-:W-:Y:S01]  /*4160*/  @P5 FSEL R32, R32, -INF , !P4 ;  /* 0xff80000020205808 */ /* 0x000fe20006000000 */
[----:B------:R1:W-:Y:S01]  /*4170*/  MUFU.EX2 R203, R6 ;  /* 0x0000000600cb7308 */ /* 0x0003e20000000800 */
[----:B------:R-:W-:Y:S02]  /*4180*/  PLOP3.LUT P5, PT, PT, PT, UP0, 0x80, 0x0 ;  /* 0x000000000000781c */ /* 0x000fe40003faf008 */
[----:B------:R-:W-:Y:S01]  /*4190*/  @P6 ISETP.GE.AND P6, PT, R0, UR7, PT ;  /* 0x0000000700006c0c */ /* 0x000fe2000bfc6270 */
[--C-:B------:R-:W-:Y:S01]  /*41a0*/  FFMA.FTZ R32, R32, c[0x0][0x23c], -R133.reuse ;  /* 0x00008f0020207a23 */ /* 0x100fe20000010885 */
[----:B------:R-:W-:Y:S02]  /*41b0*/  @P2 FSEL R30, R30, -INF , !P4 ;  /* 0xff8000001e1e2808 */ /* 0x000fe40006000000 */
[----:B------:R-:W-:Y:S02]  /*41c0*/  FSETP.NEU.FTZ.AND P2, PT, R241, -INF , PT ;  /* 0xff800000f100780b */ /* 0x000fe40003f5d000 */
[----:B------:R-:W-:Y:S01]  /*41d0*/  @P3 FSEL R34, R34, -INF , !P4 ;  /* 0xff80000022223808 */ /* 0x000fe20006000000 */
[----:B------:R-:W-:Y:S01]  /*41e0*/  MUFU.EX2 R190, R32 ;  /* 0x0000002000be7308 */ /* 0x000fe20000000800 */
[----:B------:R-:W-:Y:S02]  /*41f0*/  PLOP3.LUT P3, PT, PT, PT, UP0, 0x80, 0x0 ;  /* 0x000000000000781c */ /* 0x000fe40003f6f008 */
[----:B------:R-:W-:Y:S01]  /*4200*/  @P0 IADD3 R0, R148, 0x20, RZ ;  /* 0x0000002094000810 */ /* 0x000fe20007ffe0ff */
[----:B------:R-:W-:Y:S01]  /*4210*/  FFMA.FTZ R34, R34, c[0x0][0x23c], -R132 ;  /* 0x00008f0022227a23 */ /* 0x000fe20000010884 */
[----:B------:R-:W-:Y:S02]  /*4220*/  PLOP3.LUT P0, PT, PT, PT, UP0, 0x80, 0x0 ;  /* 0x000000000000781c */ /* 0x000fe40003f0f008 */
[----:B------:R-:W-:Y:S02]  /*4230*/  PLOP3.LUT P4, PT, PT, PT, UP0, 0x80, 0x0 ;  /* 0x000000000000781c */ /* 0x000fe40003f8f008 */
[----:B------:R-:W-:Y:S01]  /*4240*/  FSEL R2, R2, RZ, P2 ;  /* 0x000000ff02027208 */ /* 0x000fe20001000000 */
[----:B------:R-:W-:Y:S01]  /*4250*/  MUFU.EX2 R191, R34 ;  /* 0x0000002200bf7308 */ /* 0x000fe20000000800 */
[----:B------:R-:W-:Y:S02]  /*4260*/  PLOP3.LUT P2, PT, PT, PT, UP0, 0x80, 0x0 ;  /* 0x000000000000781c */ /* 0x000fe40003f4f008 */
[----:B------:R-:W-:Y:S01]  /*4270*/  @P5 ISETP.GE.AND P5, PT, R0, UR7, PT ;  /* 0x0000000700005c0c */ /* 0x000fe2000bfa6270 */
[----:B------:R-:W-:Y:S01]  /*4280*/  FMUL.FTZ R0, R242, 1.4426950216293334961 ;  /* 0x3fb8aa3bf2007820 */ /* 0x000fe20000410000 */
[----:B------:R-:W-:Y:S01]  /*4290*/  @P3 FSEL R31, R31, -INF , !P6 ;  /* 0xff8000001f1f3808 */ /* 0x000fe20007000000 */
[--C-:B------:R-:W-:Y:S01]  /*42a0*/  FFMA.FTZ R8, R8, c[0x0][0x23c], -R2.reuse ;  /* 0x00008f0008087a23 */ /* 0x100fe20000010802 */
[----:B------:R-:W-:Y:S01]  /*42b0*/  FSETP.NEU.FTZ.AND P3, PT, R242, -INF , PT ;  /* 0xff800000f200780b */ /* 0x000fe20003f7d000 */
[--C-:B------:R-:W-:Y:S01]  /*42c0*/  FFMA.FTZ R9, R9, c[0x0][0x23c], -R2.reuse ;  /* 0x00008f0009097a23 */ /* 0x100fe20000010802 */
[----:B------:R-:W-:Y:S01]  /*42d0*/  @P0 FSEL R33, R33, -INF , !P6 ;  /* 0xff80000021210808 */ /* 0x000fe20007000000 */
        /* <DEDUP_REMOVED lines=8> */
[----:B------:R-:W-:Y:S01]  /*4360*/  MUFU.EX2 R185, R33 ;  /* 0x0000002100b97308 */ /* 0x000fe20000000800 */
[----:B------:R-:W-:Y:S01]  /*4370*/  PLOP3.LUT P2, PT, PT, PT, UP0, 0x80, 0x0 ;  /* 0x000000000000781c */ /* 0x000fe20003f4f008 */
[----:B------:R-:W-:Y:S01]  /*4380*/  FFMA.FTZ R25, R25, c[0x0][0x23c], -R2 ;  /* 0x00008f0019197a23 */ /* 0x000fe20000010802 */
[----:B------:R-:W-:Y:S01]  /*4390*/  FSEL R0, R0, RZ, P3 ;  /* 0x000000ff00007208 */ /* 0x000fe20001800000 */
[----:B------:R-:W-:Y:S01]  /*43a0*/  FFMA.FTZ R35, R35, c[0x0][0x23c], -R132 ;  /* 0x00008f0023237a23 */ /* 0x000fe20000010884 */
[----:B------:R-:W-:Y:S01]  /*43b0*/  PLOP3.LUT P6, PT, PT, PT, UP0, 0x80, 0x0 ;  /* 0x000000000000781c */ /* 0x000fe20003fcf008 */
[----:B------:R-:W-:Y:S01]  /*43c0*/  FFMA.FTZ R28, R28, c[0x0][0x23c], -R2 ;  /* 0x00008f001c1c7a23 */ /* 0x000fe20000010802 */
[----:B------:R-:W-:Y:S01]  /*43d0*/  PLOP3.LUT P3, PT, PT, PT, UP0, 0x80, 0x0 ;  /* 0x000000000000781c */ /* 0x000fe20003f6f008 */
[--C-:B------:R-:W-:Y:S01]  /*43e0*/  FFMA.FTZ R10, R10, c[0x0][0x23c], -R0.reuse ;  /* 0x00008f000a0a7a23 */ /* 0x100fe20000010800 */
[C---:B-1----:R-:W-:Y:S01]  /*43f0*/  @P0 IADD3 R5, R148.reuse, 0x28, RZ ;  /* 0x0000002894050810 */ /* 0x042fe20007ffe0ff */
[----:B------:R-:W1:Y:S01]  /*4400*/  MUFU.EX2 R220, R8 ;  /* 0x0000000800dc7308 */ /* 0x000e620000000800 */
[----:B------:R-:W-:Y:S01]  /*4410*/  PLOP3.LUT P0, PT, PT, PT, UP0, 0x80, 0x0 ;  /* 0x000000000000781c */ /* 0x000fe20003f0f008 */
[--C-:B------:R-:W-:Y:S01]  /*4420*/  FFMA.FTZ R11, R11, c[0x0][0x23c], -R0.reuse ;  /* 0x00008f000b0b7a23 */ /* 0x100fe20000010800 */
[----:B----4-:R-:W-:Y:S01]  /*4430*/  @P4 IADD3 R4, R148, 0x21, RZ ;  /* 0x0000002194044810 */ /* 0x010fe20007ffe0ff */
[--C-:B------:R-:W-:Y:S01]  /*4440*/  FFMA.FTZ R14, R14, c[0x0][0x23c], -R0.reuse ;  /* 0x00008f000e0e7a23 */ /* 0x100fe20000010800 */
[----:B------:R-:W-:Y:S01]  /*4450*/  @P2 FSEL R36, R36, -INF , !P5 ;  /* 0xff80000024242808 */ /* 0x000fe20006800000 */
[--C-:B------:R-:W-:Y:S01]  /*4460*/  FFMA.FTZ R15, R15, c[0x0][0x23c], -R0.reuse ;  /* 0x00008f000f0f7a23 */ /* 0x100fe20000010800 */
[----:B------:R-:W-:Y:S01]  /*4470*/  PLOP3.LUT P2, PT, PT, PT, UP0, 0x80, 0x0 ;  /* 0x000000000000781c */ /* 0x000fe20003f4f008 */
[--C-:B------:R-:W-:Y:S01]  /*4480*/  FFMA.FTZ R26, R26, c[0x0][0x23c], -R0.reuse ;  /* 0x00008f001a1a7a23 */ /* 0x100fe20000010800 */
[----:B------:R-:W-:Y:S01]  /*4490*/  PLOP3.LUT P4, PT, PT, PT, UP0, 0x80, 0x0 ;  /* 0x000000000000781c */ /* 0x000fe20003f8f008 */
[----:B------:R4:W-:Y:S01]  /*44a0*/  MUFU.EX2 R225, R10 ;  /* 0x0000000a00e17308 */ /* 0x0009e20000000800 */
[----:B------:R-:W-:Y:S01]  /*44b0*/  @P6 ISETP.GE.AND P6, PT, R4, UR7, PT ;  /* 0x0000000704006c0c */ /* 0x000fe2000bfc6270 */
[----:B------:R-:W-:Y:S01]  /*44c0*/  IMAD.U32 R4, RZ, RZ, UR17 ;  /* 0x00000011ff047e24 */ /* 0x000fe2000f8e00ff */
[----:B------:R-:W-:Y:S01]  /*44d0*/  @P3 FSEL R38, R38, -INF , !P5 ;  /* 0xff80000026263808 */ /* 0x000fe20006800000 */
[----:B------:R-:W-:Y:S01]  /*44e0*/  FFMA.FTZ R27, R27, c[0x0][0x23c], -R0 ;  /* 0x00008f001b1b7a23 */ /* 0x000fe20000010800 */
[----:B------:R-:W-:Y:S01]  /*44f0*/  PLOP3.LUT P3, PT, PT, PT, UP0, 0x80, 0x0 ;  /* 0x000000000000781c */ /* 0x000fe20003f6f008 */
[----:B------:R-:W-:Y:S01]  /*4500*/  IMAD R4, R4, 0x2, R182 ;  /* 0x0000000204047824 */ /* 0x000fe200078e02b6 */
[----:B------:R-:W-:Y:S01]  /*4510*/  @P0 FSEL R40, R40, -INF , !P5 ;  /* 0xff80000028280808 */ /* 0x000fe20006800000 */
[----:B------:R-:W-:Y:S01]  /*4520*/  FFMA.FTZ R29, R29, c[0x0][0x23c], -R2 ;  /* 0x00008f001d1d7a23 */ /* 0x000fe20000010802 */
[----:B------:R-:W-:Y:S01]  /*4530*/  PLOP3.LUT P0, PT, PT, PT, UP0, 0x80, 0x0 ;  /* 0x000000000000781c */ /* 0x000fe20003f0f008 */
[----:B------:R1:W-:Y:S01]  /*4540*/  MUFU.EX2 R221, R9 ;  /* 0x0000000900dd7308 */ /* 0x0003e20000000800 */
[----:B------:R-:W-:Y:S01]  /*4550*/  @P2 FSEL R42, R42, -INF , !P5 ;  /* 0xff8000002a2a2808 */ /* 0x000fe20006800000 */
[----:B------:R-:W-:Y:S01]  /*4560*/  IMAD.SHL.U32 R4, R4, 0x2, RZ ;  /* 0x0000000204047824 */ /* 0x000fe200078e00ff */
[----:B------:R-:W-:Y:S01]  /*4570*/  PLOP3.LUT P5, PT, PT, PT, UP0, 0x80, 0x0 ;  /* 0x000000000000781c */ /* 0x000fe20003faf008 */
[--C-:B------:R-:W-:Y:S01]  /*4580*/  FFMA.FTZ R30, R30, c[0x0][0x23c], -R0.reuse ;  /* 0x00008f001e1e7a23 */ /* 0x100fe20000010800 */
[----:B------:R-:W-:Y:S01]  /*4590*/  PLOP3.LUT P2, PT, PT, PT, UP0, 0x80, 0x0 ;  /* 0x000000000000781c */ /* 0x000fe20003f4f008 */
[----:B------:R-:W-:Y:S01]  /*45a0*/  FFMA.FTZ R31, R31, c[0x0][0x23c], -R0 ;  /* 0x00008f001f1f7a23 */ /* 0x000fe20000010800 */
[----:B------:R-:W-:Y:S01]  /*45b0*/  @P4 ISETP.GE.AND P4, PT, R5, UR7, PT ;  /* 0x0000000705004c0c */ /* 0x000fe2000bf86270 */
[--C-:B------:R-:W-:Y:S01]  /*45c0*/  FFMA.FTZ R36, R36, c[0x0][0x23c], -R133.reuse ;  /* 0x00008f0024247a23 */ /* 0x100fe20000010885 */
[----:B------:R-:W-:Y:S01]  /*45d0*/  IADD3 R5, R4, 0x1, RZ ;  /* 0x0000000104057810 */ /* 0x000fe20007ffe0ff */
[----:B------:R2:W-:Y:S01]  /*45e0*/  MUFU.EX2 R224, R11 ;  /* 0x0000000b00e07308 */ /* 0x0005e20000000800 */
[----:B------:R-:W-:Y:S01]  /*45f0*/  @P3 FSEL R37, R37, -INF , !P6 ;  /* 0xff80000025253808 */ /* 0x000fe20007000000 */
[----:B------:R-:W-:Y:S01]  /*4600*/  FFMA.FTZ R38, R38, c[0x0][0x23c], -R132 ;  /* 0x00008f0026267a23 */ /* 0x000fe20000010884 */
[----:B------:R-:W-:Y:S01]  /*4610*/  PLOP3.LUT P3, PT, PT, PT, UP0, 0x80, 0x0 ;  /* 0x000000000000781c */ /* 0x000fe20003f6f008 */
[----:B------:R-:W-:Y:S01]  /*4620*/  IMAD.U32 R6, RZ, RZ, UR10 ;  /* 0x0000000aff067e24 */ /* 0x000fe2000f8e00ff */
[----:B----4-:R-:W-:Y:S01]  /*4630*/  LOP3.LUT R10, R247, UR11, R4, 0x96, !PT ;  /* 0x0000000bf70a7c12 */ /* 0x010fe2000f8e9604 */
[----:B------:R-:W-:Y:S01]  /*4640*/  FFMA.FTZ R37, R37, c[0x0][0x23c], -R133 ;  /* 0x00008f0025257a23 */ /* 0x000fe20000010885 */
[----:B------:R-:W-:Y:S01]  /*4650*/  LOP3.LUT R8, R247, UR11, R5, 0x96, !PT ;  /* 0x0000000bf7087c12 */ /* 0x000fe2000f8e9605 */
[----:B------:R-:W-:Y:S01]  /*4660*/  IMAD R6, R6, 0x8, R181 ;  /* 0x0000000806067824 */ /* 0x000fe200078e02b5 */
[----:B------:R-:W-:Y:S01]  /*4670*/  @P0 FSEL R39, R39, -INF , !P6 ;  /* 0xff80000027270808 */ /* 0x000fe20007000000 */
[----:B------:R3:W4:Y:S01]  /*4680*/  MUFU.EX2 R217, R7 ;  /* 0x0000000700d97308 */ /* 0x0007220000000800 */
[----:B------:R-:W-:Y:S01]  /*4690*/  PLOP3.LUT P0, PT, PT, PT, UP0, 0x80, 0x0 ;  /* 0x000000000000781c */ /* 0x000fe20003f0f008 */
[----:B------:R-:W-:Y:S01]  /*46a0*/  IMAD.WIDE.U32 R4, R6, -0x326172a9, RZ ;  /* 0xcd9e8d5706047825 */ /* 0x000fe200078e00ff */
[----:B------:R-:W-:Y:S02]  /*46b0*/  @P5 FSEL R41, R41, -INF , !P6 ;  /* 0xff80000029295808 */ /* 0x000fe40007000000 */
[----:B------:R-:W-:Y:S01]  /*46c0*/  PLOP3.LUT P5, PT, PT, PT, UP0, 0x80, 0x0 ;  /* 0x000000000000781c */ /* 0x000fe20003faf008 */
[----:B-1----:R-:W-:Y:S01]  /*46d0*/  IMAD.WIDE.U32 R8, R8, -0x326172a9, RZ ;  /* 0xcd9e8d5708087825 */ /* 0x002fe200078e00ff */
[----:B------:R-:W-:Y:S02]  /*46e0*/  @P2 FSEL R43, R43, -INF , !P6 ;  /* 0xff8000002b2b2808 */ /* 0x000fe40007000000 */
[----:B------:R-:W-:Y:S01]  /*46f0*/  PLOP3.LUT P6, PT, PT, PT, UP0, 0x80, 0x0 ;  /* 0x000000000000781c */ /* 0x000fe20003fcf008 */
[----:B------:R1:W1:Y:S01]  /*4700*/  MUFU.EX2 R218, R13 ;  /* 0x0000000d00da7308 */ /* 0x0002620000000800 */
[----:B------:R-:W-:Y:S01]  /*4710*/  LOP3.LUT R134, R9, UR4, R4, 0x96, !PT ;  /* 0x0000000409867c12 */ /* 0x000fe2000f8e9604 */
[----:B------:R-:W-:Y:S01]  /*4720*/  FFMA.FTZ R39, R39, c[0x0][0x23c], -R132 ;  /* 0x00008f0027277a23 */ /* 0x000fe20000010884 */
[----:B------:R-:W-:Y:S01]  /*4730*/  PLOP3.LUT P2, PT, PT, PT, UP0, 0x80, 0x0 ;  /* 0x000000000000781c */ /* 0x000fe20003f4f008 */
[----:B--2---:R-:W-:Y:S01]  /*4740*/  IMAD.WIDE.U32 R10, R10, -0x326172a9, RZ ;  /* 0xcd9e8d570a0a7825 */ /* 0x004fe200078e00ff */
[----:B------:R-:W-:Y:S02]  /*4750*/  @P0 FSEL R44, R44, -INF , !P4 ;  /* 0xff8000002c2c0808 */ /* 0x000fe40006000000 */
[----:B------:R-:W-:Y:S01]  /*4760*/  PLOP3.LUT P0, PT, PT, PT, UP0, 0x80, 0x0 ;  /* 0x000000000000781c */ /* 0x000fe20003f0f008 */
[----:B------:R-:W-:Y:S01]  /*4770*/  FFMA.FTZ R41, R41, c[0x0][0x23c], -R2 ;  /* 0x00008f0029297a23 */ /* 0x000fe20000010802 */
[----:B------:R-:W-:Y:S01]  /*4780*/  LOP3.LUT R140, R11, UR4, R4, 0x96, !PT ;  /* 0x000000040b8c7c12 */ /* 0x000fe2000f8e9604 */
[----:B------:R2:W-:Y:S01]  /*4790*/  MUFU.EX2 R219, R12 ;  /* 0x0000000c00db7308 */ /* 0x0005e20000000800 */
[----:B------:R-:W-:Y:S01]  /*47a0*/  IADD3 R4, R6, 0x4, RZ ;  /* 0x0000000406047810 */ /* 0x000fe20007ffe0ff */
[----:B------:R-:W-:Y:S01]  /*47b0*/  FFMA.FTZ R40, R40, c[0x0][0x23c], -R2 ;  /* 0x00008f0028287a23 */ /* 0x000fe20000010802 */
[----:B------:R-:W-:Y:S01]  /*47c0*/  @P3 IADD3 R6, R148, 0x29, RZ ;  /* 0x0000002994063810 */ /* 0x000fe20007ffe0ff */
[----:B------:R-:W-:Y:S01]  /*47d0*/  FFMA.FTZ R42, R42, c[0x0][0x23c], -R0 ;  /* 0x00008f002a2a7a23 */ /* 0x000fe20000010800 */
[----:B------:R-:W-:Y:S01]  /*47e0*/  PLOP3.LUT P3, PT, PT, PT, UP0, 0x80, 0x0 ;  /* 0x000000000000781c */ /* 0x000fe20003f6f008 */
[----:B------:R-:W-:Y:S01]  /*47f0*/  FFMA.FTZ R44, R44, c[0x0][0x23c], -R2 ;  /* 0x00008f002c2c7a23 */ /* 0x000fe20000010802 */
[----:B---3--:R-:W-:Y:S01]  /*4800*/  LOP3.LUT R7, R180, UR12, RZ, 0x3c, !PT ;  /* 0x0000000cb4077c12 */ /* 0x008fe2000f8e3cff */
[--C-:B------:R-:W-:Y:S01]  /*4810*/  FFMA.FTZ R43, R43, c[0x0][0x23c], -R0.reuse ;  /* 0x00008f002b2b7a23 */ /* 0x100fe20000010800 */
[----:B------:R-:W-:Y:S01]  /*4820*/  @P5 FSEL R46, R46, -INF , !P4 ;  /* 0xff8000002e2e5808 */ /* 0x000fe20006000000 */
[----:B------:R-:W-:Y:S01]  /*4830*/  MUFU.EX2 R223, R14 ;  /* 0x0000000e00df7308 */ /* 0x000fe20000000800 */
[----:B------:R-:W-:Y:S02]  /*4840*/  PLOP3.LUT P5, PT, PT, PT, UP0, 0x80, 0x0 ;  /* 0x000000000000781c */ /* 0x000fe40003faf008 */
[----:B------:R-:W-:Y:S01]  /*4850*/  @P6 FSEL R48, R48, -INF , !P4 ;  /* 0xff80000030306808 */ /* 0x000fe20006000000 */
[----:B------:R-:W-:Y:S01]  /*4860*/  FFMA.FTZ R46, R46, c[0x0][0x23c], -R0 ;  /* 0x00008f002e2e7a23 */ /* 0x000fe20000010800 */
[----:B------:R-:W-:Y:S02]  /*4870*/  PLOP3.LUT P6, PT, PT, PT, UP0, 0x80, 0x0 ;  /* 0x000000000000781c */ /* 0x000fe40003fcf008 */
[-C--:B-1----:R-:W-:Y:S01]  /*4880*/  LOP3.LUT R13, R5, R7.reuse, RZ, 0x3c, !PT ;  /* 0x00000007050d7212 */ /* 0x082fe200078e3cff */
[----:B------:R-:W-:Y:S01]  /*4890*/  IMAD.WIDE.U32 R4, R4, -0x326172a9, RZ ;  /* 0xcd9e8d5704047825 */ /* 0x000fe200078e00ff */
[----:B------:R-:W-:Y:S01]  /*48a0*/  @P3 FSEL R50, R50, -INF , !P4 ;  /* 0xff80000032323808 */ /* 0x000fe20006000000 */
[----:B------:R1:W-:Y:S01]  /*48b0*/  MUFU.EX2 R222, R15 ;  /* 0x0000000f00de7308 */ /* 0x0003e20000000800 */
[----:B------:R-:W-:Y:S01]  /*48c0*/  PLOP3.LUT P3, PT, PT, PT, UP0, 0x80, 0x0 ;  /* 0x000000000000781c */ /* 0x000fe20003f6f008 */
[--C-:B------:R-:W-:Y:S01]  /*48d0*/  FFMA.FTZ R48, R48, c[0x0][0x23c], -R133.reuse ;  /* 0x00008f0030307a23 */ /* 0x100fe20000010885 */
[----:B------:R-:W-:Y:S01]  /*48e0*/  LOP3.LUT R11, R11, UR4, R4, 0x96, !PT ;  /* 0x000000040b0b7c12 */ /* 0x000fe2000f8e9604 */
[----:B------:R-:W-:Y:S01]  /*48f0*/  FFMA.FTZ R50, R50, c[0x0][0x23c], -R132 ;  /* 0x00008f0032327a23 */ /* 0x000fe20000010884 */
[----:B--2---:R-:W-:Y:S02]  /*4900*/  LOP3.LUT R12, R5, R7, RZ, 0x3c, !PT ;  /* 0x00000007050c7212 */ /* 0x004fe400078e3cff */
[----:B------:R-:W-:Y:S01]  /*4910*/  LOP3.LUT R135, R9, UR4, R4, 0x96, !PT ;  /* 0x0000000409877c12 */ /* 0x000fe2000f8e9604 */
[----:B------:R-:W-:Y:S01]  /*4920*/  UIADD3 UR4, UR11, -0x4498517b, URZ ;  /* 0xbb67ae850b047890 */ /* 0x000fe2000fffe03f */
[----:B------:R-:W-:Y:S01]  /*4930*/  PLOP3.LUT P4, PT, PT, PT, UP0, 0x80, 0x0 ;  /* 0x000000000000781c */ /* 0x000fe20003f8f008 */
[----:B------:R-:W-:Y:S01]  /*4940*/  MUFU.EX2 R189, R35 ;  /* 0x0000002300bd7308 */ /* 0x000fe20000000800 */
[----:B------:R-:W-:Y:S02]  /*4950*/  @P0 IADD3 R5, R148, 0x30, RZ ;  /* 0x0000003094050810 */ /* 0x000fe40007ffe0ff */
[----:B------:R-:W-:Y:S02]  /*4960*/  PLOP3.LUT P0, PT, PT, PT, UP0, 0x80, 0x0 ;  /* 0x000000000000781c */ /* 0x000fe40003f0f008 */
[----:B------:R-:W-:Y:S02]  /*4970*/  @P2 ISETP.GE.AND P2, PT, R6, UR7, PT ;  /* 0x0000000706002c0c */ /* 0x000fe4000bf46270 */
[----:B------:R-:W-:Y:S02]  /*4980*/  @P5 IADD3 R6, R148, 0x31, RZ ;  /* 0x0000003194065810 */ /* 0x000fe40007ffe0ff */
[----:B------:R-:W-:Y:S01]  /*4990*/  LOP3.LUT R4, R246, UR4, RZ, 0x3c, !PT ;  /* 0x00000004f6047c12 */ /* 0x000fe2000f8e3cff */
[----:B------:R-:W-:Y:S01]  /*49a0*/  MUFU.EX2 R161, R48 ;  /* 0x0000003000a17308 */ /* 0x000fe20000000800 */
[----:B------:R-:W-:Y:S01]  /*49b0*/  @P6 IADD3 R9, R148, 0x38, RZ ;  /* 0x0000003894096810 */ /* 0x000fe20007ffe0ff */
[----:B------:R-:W-:Y:S01]  /*49c0*/  UIADD3 UR4, UR12, 0x3c6ef372, URZ ;  /* 0x3c6ef3720c047890 */ /* 0x000fe2000fffe03f */
[----:B------:R-:W-:Y:S01]  /*49d0*/  PLOP3.LUT P6, PT, PT, PT, UP0, 0x80, 0x0 ;  /* 0x000000000000781c */ /* 0x000fe20003fcf008 */
[----:B-1----:R-:W-:Y:S01]  /*49e0*/  IMAD.WIDE.U32 R14, R13, -0x2daee0ad, RZ ;  /* 0xd2511f530d0e7825 */ /* 0x002fe200078e00ff */
[----:B------:R-:W-:Y:S02]  /*49f0*/  @P3 ISETP.GE.AND P3, PT, R6, UR7, PT ;  /* 0x0000000706003c0c */ /* 0x000fe4000bf66270 */
[----:B------:R-:W-:Y:S01]  /*4a00*/  @P4 ISETP.GE.AND P4, PT, R5, UR7, PT ;  /* 0x0000000705004c0c */ /* 0x000fe2000bf86270 */
[----:B------:R-:W-:Y:S01]  /*4a10*/  IMAD.WIDE.U32 R12, R12, -0x2daee0ad, RZ ;  /* 0xd2511f530c0c7825 */ /* 0x000fe200078e00ff */
[----:B------:R-:W-:Y:S01]  /*4a20*/  LOP3.LUT R6, R4, R15, RZ, 0x3c, !PT ;  /* 0x0000000f04067212 */ /* 0x000fe200078e3cff */
[----:B------:R-:W1:Y:S01]  /*4a30*/  MUFU.EX2 R211, R16 ;  /* 0x0000001000d37308 */ /* 0x000e620000000800 */
[----:B------:R-:W-:Y:S02]  /*4a40*/  @P0 IADD3 R148, R148, 0x39, RZ ;  /* 0x0000003994940810 */ /* 0x000fe40007ffe0ff */
[----:B------:R-:W-:Y:S01]  /*4a50*/  LOP3.LUT R4, R4, R13, RZ, 0x3c, !PT ;  /* 0x0000000d04047212 */ /* 0x000fe200078e3cff */
[----:B------:R-:W-:Y:S01]  /*4a60*/  IMAD.WIDE.U32 R6, R6, -0x326172a9, RZ ;  /* 0xcd9e8d5706067825 */ /* 0x000fe200078e00ff */
[----:B------:R-:W-:Y:S02]  /*4a70*/  PLOP3.LUT P5, PT, PT, PT, UP0, 0x80, 0x0 ;  /* 0x000000000000781c */ /* 0x000fe40003faf008 */
[----:B------:R-:W-:Y:S01]  /*4a80*/  @P6 ISETP.GE.AND P6, PT, R148, UR7, PT ;  /* 0x0000000794006c0c */ /* 0x000fe2000bfc6270 */
[----:B------:R-:W-:Y:S01]  /*4a90*/  IMAD.WIDE.U32 R4, R4, -0x326172a9, RZ ;  /* 0xcd9e8d5704047825 */ /* 0x000fe200078e00ff */
[C---:B------:R-:W-:Y:S01]  /*4aa0*/  LOP3.LUT R142, R7.reuse, UR4, R10, 0x96, !PT ;  /* 0x00000004078e7c12 */ /* 0x040fe2000f8e960a */
[----:B------:R2:W3:Y:S01]  /*4ab0*/  MUFU.EX2 R210, R17 ;  /* 0x0000001100d27308 */ /* 0x0004e20000000800 */
[----:B------:R-:W-:Y:S02]  /*4ac0*/  LOP3.LUT R152, R7, UR4, R8, 0x96, !PT ;  /* 0x0000000407987c12 */ /* 0x000fe4000f8e9608 */
[C---:B------:R-:W-:Y:S01]  /*4ad0*/  LOP3.LUT R13, R5.reuse, UR4, R10, 0x96, !PT ;  /* 0x00000004050d7c12 */ /* 0x040fe2000f8e960a */
[----:B------:R-:W-:Y:S01]  /*4ae0*/  IMAD.WIDE.U32 R142, R142, -0x2daee0ad, RZ ;  /* 0xd2511f538e8e7825 */ /* 0x000fe200078e00ff */
[----:B------:R-:W-:Y:S01]  /*4af0*/  LOP3.LUT R148, R5, UR4, R8, 0x96, !PT ;  /* 0x0000000405947c12 */ /* 0x000fe2000f8e9608 */
[----:B------:R-:W-:Y:S01]  /*4b00*/  UIADD3 UR4, UR11, 0x32370b8f, URZ ;  /* 0x32370b8f0b047890 */ /* 0x000fe2000fffe03f */
[----:B------:R-:W-:Y:S01]  /*4b10*/  PLOP3.LUT P0, PT, PT, PT, UP0, 0x80, 0x0 ;  /* 0x000000000000781c */ /* 0x000fe20003f0f008 */
[--C-:B------:R-:W-:Y:S01]  /*4b20*/  FFMA.FTZ R5, R21, c[0x0][0x23c], -R133.reuse ;  /* 0x00008f0015057a23 */ /* 0x100fe20000010885 */
[----:B------:R-:W-:Y:S01]  /*4b30*/  @P5 ISETP.GE.AND P5, PT, R9, UR7, PT ;  /* 0x0000000709005c0c */ /* 0x000fe2000bfa6270 */
[----:B------:R-:W-:Y:S01]  /*4b40*/  MUFU.EX2 R214, R18 ;  /* 0x0000001200d67308 */ /* 0x000fe20000000800 */
[----:B------:R-:W-:Y:S04]  /*4b50*/  IMAD.WIDE.U32 R8, R135, -0x2daee0ad, RZ ;  /* 0xd2511f5387087825 */ /* 0x000fe800078e00ff */
[----:B------:R-:W-:Y:S04]  /*4b60*/  IMAD.WIDE.U32 R10, R11, -0x2daee0ad, RZ ;  /* 0xd2511f530b0a7825 */ /* 0x000fe800078e00ff */
[----:B------:R-:W-:Y:S01]  /*4b70*/  IMAD.WIDE.U32 R152, R152, -0x2daee0ad, RZ ;  /* 0xd2511f5398987825 */ /* 0x000fe200078e00ff */
[----:B------:R-:W-:Y:S01]  /*4b80*/  @P0 FSEL R45, R45, -INF , !P2 ;  /* 0xff8000002d2d0808 */ /* 0x000fe20005000000 */
[----:B------:R1:W1:Y:S01]  /*4b90*/  MUFU.EX2 R213, R19 ;  /* 0x0000001300d57308 */ /* 0x0002620000000800 */
[----:B------:R-:W-:Y:S01]  /*4ba0*/  PLOP3.LUT P0, PT, PT, PT, UP0, 0x80, 0x0 ;  /* 0x000000000000781c */ /* 0x000fe20003f0f008 */
[----:B------:R-:W-:Y:S04]  /*4bb0*/  IMAD.WIDE.U32 R148, R148, -0x2daee0ad, RZ ;  /* 0xd2511f5394947825 */ /* 0x000fe800078e00ff */
[----:B--2---:R-:W-:Y:S01]  /*4bc0*/  IMAD.WIDE.U32 R16, R134, -0x2daee0ad, RZ ;  /* 0xd2511f5386107825 */ /* 0x004fe200078e00ff */
[----:B------:R-:W-:Y:S03]  /*4bd0*/  LOP3.LUT R134, R9, UR5, R12, 0x96, !PT ;  /* 0x0000000509867c12 */ /* 0x000fe6000f8e960c */
[----:B------:R2:W2:Y:S01]  /*4be0*/  MUFU.EX2 R202, R20 ;  /* 0x0000001400ca7308 */ /* 0x0004a20000000800 */
[----:B------:R-:W-:Y:S01]  /*4bf0*/  LOP3.LUT R150, R153, UR4, R16, 0x96, !PT ;  /* 0x0000000499967c12 */ /* 0x000fe2000f8e9610 */
[----:B------:R-:W-:Y:S02]  /*4c00*/  IMAD.WIDE.U32 R134, R134, -0x326172a9, RZ ;  /* 0xcd9e8d5786867825 */ /* 0x000fe400078e00ff */
[----:B------:R-:W-:Y:S02]  /*4c10*/  @P0 FSEL R47, R47, -INF , !P2 ;  /* 0xff8000002f2f0808 */ /* 0x000fe40005000000 */
[----:B------:R-:W-:Y:S01]  /*4c20*/  PLOP3.LUT P0, PT, PT, PT, UP0, 0x80, 0x0 ;  /* 0x000000000000781c */ /* 0x000fe20003f0f008 */
[----:B------:R-:W-:Y:S03]  /*4c30*/  IMAD.WIDE.U32 R150, R150, -0x326172a9, RZ ;  /* 0xcd9e8d5796967825 */ /* 0x000fe600078e00ff */
[----:B------:R3:W-:Y:S01]  /*4c40*/  MUFU.EX2 R199, R5 ;  /* 0x0000000500c77308 */ /* 0x0007e20000000800 */
[----:B------:R-:W-:Y:S02]  /*4c50*/  FFMA.FTZ R45, R45, c[0x0][0x23c], -R2 ;  /* 0x00008f002d2d7a23 */ /* 0x000fe40000010802 */
[----:B------:R-:W-:Y:S02]  /*4c60*/  FFMA.FTZ R47, R47, c[0x0][0x23c], -R0 ;  /* 0x00008f002f2f7a23 */ /* 0x000fe40000010800 */
[----:B-1----:R-:W-:Y:S04]  /*4c70*/  IMAD.WIDE.U32 R18, R140, -0x2daee0ad, RZ ;  /* 0xd2511f538c127825 */ /* 0x002fe800078e00ff */
[----:B------:R-:W-:Y:S01]  /*4c80*/  @P0 FSEL R49, R49, -INF , !P2 ;  /* 0xff80000031310808 */ /* 0x000fe20005000000 */
[----:B------:R-:W-:Y:S01]  /*4c90*/  MUFU.EX2 R165, R50 ;  /* 0x0000003200a57308 */ /* 0x000fe20000000800 */
[--C-:B------:R-:W-:Y:S02]  /*4ca0*/  LOP3.LUT R7, R19, UR5, R14.reuse, 0x96, !PT ;  /* 0x0000000513077c12 */ /* 0x100fe4000f8e960e */
[----:B------:R-:W-:Y:S01]  /*4cb0*/  LOP3.LUT R14, R17, UR5, R14, 0x96, !PT ;  /* 0x00000005110e7c12 */ /* 0x000fe2000f8e960e */
[--C-:B------:R-:W-:Y:S01]  /*4cc0*/  FFMA.FTZ R49, R49, c[0x0][0x23c], -R133.reuse ;  /* 0x00008f0031317a23 */ /* 0x100fe20000010885 */
[----:B------:R-:W-:Y:S01]  /*4cd0*/  LOP3.LUT R17, R11, UR5, R12, 0x96, !PT ;  /* 0x000000050b117c12 */ /* 0x000fe2000f8e960c */
[----:B--2---:R-:W-:Y:S01]  /*4ce0*/  IMAD.WIDE.U32 R20, R13, -0x2daee0ad, RZ ;  /* 0xd2511f530d147825 */ /* 0x004fe200078e00ff */
[----:B------:R-:W-:Y:S01]  /*4cf0*/  LOP3.LUT R140, R143, UR4, R18, 0x96, !PT ;  /* 0x000000048f8c7c12 */ /* 0x000fe2000f8e9612 */
[----:B------:R-:W-:Y:S01]  /*4d00*/  UIADD3 UR5, UR12, -0x255992d5, URZ ;  /* 0xdaa66d2b0c057890 */ /* 0x000fe2000fffe03f */
[----:B------:R-:W-:Y:S01]  /*4d10*/  PLOP3.LUT P0, PT, PT, PT, UP0, 0x80, 0x0 ;  /* 0x000000000000781c */ /* 0x000fe20003f0f008 */
[----:B------:R-:W-:Y:S01]  /*4d20*/  MUFU.EX2 R160, R49 ;  /* 0x0000003100a07308 */ /* 0x000fe20000000800 */
[----:B------:R-:W-:Y:S01]  /*4d30*/  LOP3.LUT R19, R21, UR4, R10, 0x96, !PT ;  /* 0x0000000415137c12 */ /* 0x000fe2000f8e960a */
[----:B------:R-:W-:Y:S01]  /*4d40*/  IMAD.WIDE.U32 R16, R17, -0x326172a9, RZ ;  /* 0xcd9e8d5711107825 */ /* 0x000fe200078e00ff */
[----:B------:R-:W-:Y:S01]  /*4d50*/  LOP3.LUT R21, R149, UR4, R8, 0x96, !PT ;  /* 0x0000000495157c12 */ /* 0x000fe2000f8e9608 */
[----:B------:R-:W-:Y:S01]  /*4d60*/  UIADD3 UR4, UR12, 0x78dde6e4, URZ ;  /* 0x78dde6e40c047890 */ /* 0x000fe2000fffe03f */
[--C-:B------:R-:W-:Y:S01]  /*4d70*/  LOP3.LUT R18, R135, UR5, R4.reuse, 0x96, !PT ;  /* 0x0000000587127c12 */ /* 0x100fe2000f8e9604 */
[----:B------:R-:W-:Y:S01]  /*4d80*/  IMAD.WIDE.U32 R8, R7, -0x326172a9, RZ ;  /* 0xcd9e8d5707087825 */ /* 0x000fe200078e00ff */
[----:B------:R-:W-:Y:S03]  /*4d90*/  LOP3.LUT R12, R17, UR5, R4, 0x96, !PT ;  /* 0x00000005110c7c12 */ /* 0x000fe6000f8e9604 */
[----:B------:R-:W-:Y:S01]  /*4da0*/  IMAD.WIDE.U32 R10, R14, -0x326172a9, RZ ;  /* 0xcd9e8d570e0a7825 */ /* 0x000fe200078e00ff */
[--C-:B------:R-:W-:Y:S01]  /*4db0*/  LOP3.LUT R14, R9, UR5, R6.reuse, 0x96, !PT ;  /* 0x00000005090e7c12 */ /* 0x100fe2000f8e9606 */
[----:B------:R-:W-:Y:S01]  /*4dc0*/  MUFU.EX2 R200, R28 ;  /* 0x0000001c00c87308 */ /* 0x000fe20000000800 */
[----:B------:R-:W-:Y:S01]  /*4dd0*/  @P0 FSEL R51, R51, -INF , !P2 ;  /* 0xff80000033330808 */ /* 0x000fe20005000000 */
[----:B------:R-:W-:Y:S01]  /*4de0*/  IMAD.WIDE.U32 R140, R140, -0x326172a9, RZ ;  /* 0xcd9e8d578c8c7825 */ /* 0x000fe200078e00ff */
[----:B------:R-:W-:Y:S01]  /*4df0*/  LOP3.LUT R11, R11, UR5, R6, 0x96, !PT ;  /* 0x000000050b0b7c12 */ /* 0x000fe2000f8e9606 */
[----:B------:R-:W-:Y:S01]  /*4e00*/  UIADD3 UR5, UR11, -0x126145ec, URZ ;  /* 0xed9eba140b057890 */ /* 0x000fe2000fffe03f */
[----:B------:R-:W-:Y:S01]  /*4e10*/  PLOP3.LUT P0, PT, PT, PT, UP0, 0x80, 0x0 ;  /* 0x000000000000781c */ /* 0x000fe20003f0f008 */
[----:B---3--:R-:W1:Y:S01]  /*4e20*/  LDSM.16.M88.4 R4, [R172+0xd800] ;  /* 0x00d80000ac04783b */ /* 0x008e620000000200 */
[----:B------:R-:W-:Y:S01]  /*4e30*/  PLOP3.LUT P2, PT, PT, PT, UP0, 0x80, 0x0 ;  /* 0x000000000000781c */ /* 0x000fe20003f4f008 */
[----:B------:R-:W-:Y:S01]  /*4e40*/  IMAD.WIDE.U32 R12, R12, -0x2daee0ad, RZ ;  /* 0xd2511f530c0c7825 */ /* 0x000fe200078e00ff */
[----:B------:R-:W-:Y:S01]  /*4e50*/  LOP3.LUT R135, R141, UR4, R8, 0x96, !PT ;  /* 0x000000048d877c12 */ /* 0x000fe2000f8e9608 */
[----:B------:R2:W-:Y:S01]  /*4e60*/  MUFU.EX2 R206, R22 ;  /* 0x0000001600ce7308 */ /* 0x0005e20000000800 */
[----:B------:R-:W-:Y:S01]  /*4e70*/  LOP3.LUT R149, R151, UR4, R10, 0x96, !PT ;  /* 0x0000000497957c12 */ /* 0x000fe2000f8e960a */
[----:B------:R-:W-:Y:S04]  /*4e80*/  IMAD.WIDE.U32 R14, R14, -0x2daee0ad, RZ ;  /* 0xd2511f530e0e7825 */ /* 0x000fe800078e00ff */
[----:B------:R-:W-:Y:S01]  /*4e90*/  IMAD.WIDE.U32 R8, R19, -0x326172a9, RZ ;  /* 0xcd9e8d5713087825 */ /* 0x000fe200078e00ff */
[----:B------:R-:W-:Y:S02]  /*4ea0*/  LOP3.LUT R17, R15, UR5, R142, 0x96, !PT ;  /* 0x000000050f117c12 */ /* 0x000fe4000f8e968e */
[----:B------:R-:W-:Y:S01]  /*4eb0*/  LOP3.LUT R142, R13, UR5, R20, 0x96, !PT ;  /* 0x000000050d8e7c12 */ /* 0x000fe2000f8e9614 */
[----:B------:R3:W-:Y:S01]  /*4ec0*/  MUFU.EX2 R212, R24 ;  /* 0x0000001800d47308 */ /* 0x0007e20000000800 */
[----:B------:R-:W-:Y:S04]  /*4ed0*/  IMAD.WIDE.U32 R18, R18, -0x2daee0ad, RZ ;  /* 0xd2511f5312127825 */ /* 0x000fe800078e00ff */
[----:B------:R-:W-:Y:S04]  /*4ee0*/  IMAD.WIDE.U32 R10, R11, -0x2daee0ad, RZ ;  /* 0xd2511f530b0a7825 */ /* 0x000fe800078e00ff */
[----:B------:R-:W-:Y:S01]  /*4ef0*/  IMAD.WIDE.U32 R20, R21, -0x326172a9, RZ ;  /* 0xcd9e8d5715147825 */ /* 0x000fe200078e00ff */
[----:B------:R4:W4:Y:S03]  /*4f00*/  MUFU.EX2 R201, R23 ;  /* 0x0000001700c97308 */ /* 0x0009260000000800 */
[----:B------:R-:W-:Y:S01]  /*4f10*/  IMAD.WIDE.U32 R142, R142, -0x326172a9, RZ ;  /* 0xcd9e8d578e8e7825 */ /* 0x000fe200078e00ff */
[----:B--2---:R-:W-:Y:S02]  /*4f20*/  LOP3.LUT R22, R11, UR5, R152, 0x96, !PT ;  /* 0x000000050b167c12 */ /* 0x004fe4000f8e9698 */
[----:B------:R-:W-:Y:S01]  /*4f30*/  LOP3.LUT R11, R19, UR5, R148, 0x96, !PT ;  /* 0x00000005130b7c12 */ /* 0x000fe2000f8e9694 */
[----:B------:R-:W-:Y:S01]  /*4f40*/  UIADD3 UR5, UR12, 0x1715609d, URZ ;  /* 0x1715609d0c057890 */ /* 0x000fe2000fffe03f */
[----:B------:R-:W-:Y:S01]  /*4f50*/  LOP3.LUT R141, R21, UR4, R134, 0x96, !PT ;  /* 0x00000004158d7c12 */ /* 0x000fe2000f8e9686 */
[----:B------:R-:W-:Y:S01]  /*4f60*/  IMAD.WIDE.U32 R134, R135, -0x2daee0ad, RZ ;  /* 0xd2511f5387867825 */ /* 0x000fe200078e00ff */
[----:B------:R-:W-:Y:S03]  /*4f70*/  MUFU.EX2 R216, R26 ;  /* 0x0000001a00d87308 */ /* 0x000fe60000000800 */
[----:B------:R-:W-:Y:S01]  /*4f80*/  LOP3.LUT R13, R143, UR5, R8, 0x96, !PT ;  /* 0x000000058f0d7c12 */ /* 0x000fe2000f8e9608 */
[----:B------:R-:W-:Y:S01]  /*4f90*/  FFMA.FTZ R51, R51, c[0x0][0x23c], -R132 ;  /* 0x00008f0033337a23 */ /* 0x000fe20000010884 */
[----:B---3--:R-:W-:Y:S01]  /*4fa0*/  LOP3.LUT R24, R9, UR4, R16, 0x96, !PT ;  /* 0x0000000409187c12 */ /* 0x008fe2000f8e9610 */
[-C--:B-1----:R-:W-:Y:S01]  /*4fb0*/  HMMA.16816.F32 R52, R136, R4.reuse, R52 ;  /* 0x000000048834723c */ /* 0x082fe20000001834 */
[----:B------:R-:W-:Y:S01]  /*4fc0*/  IMAD.WIDE.U32 R148, R149, -0x2daee0ad, RZ ;  /* 0xd2511f5395947825 */ /* 0x000fe200078e00ff */
[----:B------:R-:W-:Y:S02]  /*4fd0*/  UIADD3 UR4, UR11, -0x56f99767, URZ ;  /* 0xa90668990b047890 */ /* 0x000fe4000fffe03f */
[----:B------:R-:W-:Y:S01]  /*4fe0*/  MUFU.EX2 R164, R51 ;  /* 0x0000003300a47308 */ /* 0x000fe20000000800 */
[----:B------:R-:W-:Y:S03]  /*4ff0*/  IMAD.WIDE.U32 R16, R17, -0x326172a9, RZ ;  /* 0xcd9e8d5711107825 */ /* 0x000fe600078e00ff */
[----:B------:R-:W-:Y:S01]  /*5000*/  LOP3.LUT R9, R135, UR4, R14, 0x96, !PT ;  /* 0x0000000487097c12 */ /* 0x000fe2000f8e960e */
[C---:B------:R-:W-:Y:S03]  /*5010*/  HMMA.16816.F32 R56, R144.reuse, R4, R56 ;  /* 0x000000049038723c */ /* 0x040fe60000001838 */
[----:B------:R-:W-:Y:S01]  /*5020*/  LOP3.LUT R15, R17, UR5, R140, 0x96, !PT ;  /* 0x00000005110f7c12 */ /* 0x000fe2000f8e968c */
[----:B------:R-:W-:Y:S01]  /*5030*/  IMAD.WIDE.U32 R140, R141, -0x2daee0ad, RZ ;  /* 0xd2511f538d8c7825 */ /* 0x000fe200078e00ff */
[----:B------:R-:W-:Y:S01]  /*5040*/  LOP3.LUT R17, R149, UR4, R10, 0x96, !PT ;  /* 0x0000000495117c12 */ /* 0x000fe2000f8e960a */
[----:B------:R-:W-:Y:S02]  /*5050*/  MUFU.EX2 R198, R29 ;  /* 0x0000001d00c67308 */ /* 0x000fe40000000800 */
[-C--:B------:R-:W-:Y:S01]  /*5060*/  HMMA.16816.F32 R60, R144, R6.reuse, R60 ;  /* 0x00000006903c723c */ /* 0x080fe2000000183c */
[----:B------:R-:W-:Y:S03]  /*5070*/  LOP3.LUT R135, R141, UR4, R18, 0x96, !PT ;  /* 0x000000048d877c12 */ /* 0x000fe6000f8e9612 */
[----:B------:R-:W-:Y:S03]  /*5080*/  IMAD.WIDE.U32 R4, R13, -0x2daee0ad, RZ ;  /* 0xd2511f530d047825 */ /* 0x000fe600078e00ff */
[----:B------:R-:W-:Y:S01]  /*5090*/  @P0 FSEL R52, R52, -INF , !P4 ;  /* 0xff80000034340808 */ /* 0x000fe20006000000 */
[----:B------:R-:W-:Y:S01]  /*50a0*/  HMMA.16816.F32 R64, R136, R6, R64 ;  /* 0x000000068840723c */ /* 0x000fe20000001840 */
[----:B------:R-:W-:Y:S01]  /*50b0*/  SHF.R.U32.HI R28, RZ, 0x10, R4 ;  /* 0x00000010ff1c7819 */ /* 0x000fe20000011604 */
[----:B------:R1:W2:Y:S01]  /*50c0*/  MUFU.EX2 R215, R27 ;  /* 0x0000001b00d77308 */ /* 0x0002a20000000800 */
[----:B------:R-:W-:Y:S01]  /*50d0*/  PLOP3.LUT P0, PT, PT, PT, UP0, 0x80, 0x0 ;  /* 0x000000000000781c */ /* 0x000fe20003f0f008 */
[--C-:B------:R-:W-:Y:S01]  /*50e0*/  FFMA.FTZ R52, R52, c[0x0][0x23c], -R133.reuse ;  /* 0x00008f0034347a23 */ /* 0x100fe20000010885 */
[----:B------:R-:W-:Y:S01]  /*50f0*/  @P2 FSEL R54, R54, -INF , !P4 ;  /* 0xff80000036362808 */ /* 0x000fe20006000000 */
[----:B----4-:R-:W-:Y:S01]  /*5100*/  IMAD.WIDE.U32 R22, R22, -0x326172a9, RZ ;  /* 0xcd9e8d5716167825 */ /* 0x010fe200078e00ff */
[----:B------:R-:W-:Y:S02]  /*5110*/  PLOP3.LUT P2, PT, PT, PT, UP0, 0x80, 0x0 ;  /* 0x000000000000781c */ /* 0x000fe40003f4f008 */
[----:B------:R-:W-:Y:S03]  /*5120*/  LOP3.LUT R18, R4, 0xff, RZ, 0xc0, !PT ;  /* 0x000000ff04127812 */ /* 0x000fe600078ec0ff */
[----:B------:R-:W-:Y:S01]  /*5130*/  LOP3.LUT R150, R23, UR5, R150, 0x96, !PT ;  /* 0x0000000517967c12 */ /* 0x000fe2000f8e9696 */
[----:B------:R-:W-:Y:S01]  /*5140*/  MUFU.EX2 R157, R52 ;  /* 0x00000034009d7308 */ /* 0x000fe20000000800 */
[----:B------:R-:W-:Y:S01]  /*5150*/  SHF.R.U32.HI R19, RZ, 0x18, R4 ;  /* 0x00000018ff137819 */ /* 0x000fe20000011604 */
[----:B------:R-:W-:Y:S01]  /*5160*/  FFMA.FTZ R54, R54, c[0x0][0x23c], -R132 ;  /* 0x00008f0036367a23 */ /* 0x000fe20000010884 */
[----:B------:R-:W-:Y:S01]  /*5170*/  @P0 FSEL R56, R56, -INF , !P4 ;  /* 0xff80000038380808 */ /* 0x000fe20006000000 */
[----:B------:R-:W-:Y:S01]  /*5180*/  IMAD.WIDE.U32 R8, R9, -0x326172a9, RZ ;  /* 0xcd9e8d5709087825 */ /* 0x000fe200078e00ff */
[----:B------:R-:W-:Y:S02]  /*5190*/  PLOP3.LUT P0, PT, PT, PT, UP0, 0x80, 0x0 ;  /* 0x000000000000781c */ /* 0x000fe40003f0f008 */
[----:B------:R-:W-:Y:S01]  /*51a0*/  @P2 FSEL R58, R58, -INF , !P4 ;  /* 0xff8000003a3a2808 */ /* 0x000fe20006000000 */
[----:B------:R-:W-:Y:S01]  /*51b0*/  FFMA.FTZ R56, R56, c[0x0][0x23c], -R2 ;  /* 0x00008f0038387a23 */ /* 0x000fe20000010802 */
[----:B------:R-:W-:Y:S01]  /*51c0*/  PLOP3.LUT P2, PT, PT, PT, UP0, 0x80, 0x0 ;  /* 0x000000000000781c */ /* 0x000fe20003f4f008 */
[----:B------:R3:W-:Y:S01]  /*51d0*/  MUFU.EX2 R209, R25 ;  /* 0x0000001900d17308 */ /* 0x0007e20000000800 */
[----:B------:R-:W-:Y:S01]  /*51e0*/  PLOP3.LUT P4, PT, PT, PT, UP0, 0x80, 0x0 ;  /* 0x000000000000781c */ /* 0x000fe20003f8f008 */
[----:B------:R-:W-:Y:S01]  /*51f0*/  FFMA.FTZ R58, R58, c[0x0][0x23c], -R0 ;  /* 0x00008f003a3a7a23 */ /* 0x000fe20000010800 */
[----:B------:R-:W-:Y:S01]  /*5200*/  LOP3.LUT R14, R9, UR6, R16, 0x96, !PT ;  /* 0x00000006090e7c12 */ /* 0x000fe2000f8e9610 */
[----:B-1----:R-:W-:Y:S01]  /*5210*/  IMAD.WIDE.U32 R26, R11, -0x326172a9, RZ ;  /* 0xcd9e8d570b1a7825 */ /* 0x002fe200078e00ff */
[----:B------:R-:W-:Y:S02]  /*5220*/  LOP3.LUT R16, R8, 0xff, RZ, 0xc0, !PT ;  /* 0x000000ff08107812 */ /* 0x000fe400078ec0ff */
[----:B------:R-:W-:Y:S01]  /*5230*/  SHF.R.U32.HI R23, RZ, 0x18, R8 ;  /* 0x00000018ff177819 */ /* 0x000fe20000011608 */
[----:B------:R-:W-:Y:S01]  /*5240*/  IMAD.WIDE.U32 R10, R15, -0x2daee0ad, RZ ;  /* 0xd2511f530f0a7825 */ /* 0x000fe200078e00ff */
[----:B------:R-:W-:Y:S01]  /*5250*/  @P0 FSEL R53, R53, -INF , !P3 ;  /* 0xff80000035350808 */ /* 0x000fe20005800000 */
[----:B------:R-:W-:Y:S01]  /*5260*/  MUFU.EX2 R162, R54 ;  /* 0x0000003600a27308 */ /* 0x000fe20000000800 */
[----:B------:R-:W-:Y:S02]  /*5270*/  PLOP3.LUT P0, PT, PT, PT, UP0, 0x80, 0x0 ;  /* 0x000000000000781c */ /* 0x000fe40003f0f008 */
[----:B------:R-:W-:Y:S01]  /*5280*/  LOP3.LUT R29, R10, 0xffff, RZ, 0xc0, !PT ;  /* 0x0000ffff0a1d7812 */ /* 0x000fe200078ec0ff */
[--C-:B------:R-:W-:Y:S01]  /*5290*/  FFMA.FTZ R53, R53, c[0x0][0x23c], -R133.reuse ;  /* 0x00008f0035357a23 */ /* 0x100fe20000010885 */
[----:B------:R-:W-:Y:S02]  /*52a0*/  @P2 FSEL R55, R55, -INF , !P3 ;  /* 0xff80000037372808 */ /* 0x000fe40005800000 */
[----:B------:R-:W-:Y:S02]  /*52b0*/  PLOP3.LUT P2, PT, PT, PT, UP0, 0x80, 0x0 ;  /* 0x000000000000781c */ /* 0x000fe40003f4f008 */
[----:B------:R-:W-:Y:S01]  /*52c0*/  LOP3.LUT R141, R27, UR5, R20, 0x96, !PT ;  /* 0x000000051b8d7c12 */ /* 0x000fe2000f8e9614 */
[----:B------:R1:W-:Y:S01]  /*52d0*/  MUFU.EX2 R208, R30 ;  /* 0x0000001e00d07308 */ /* 0x0003e20000000800 */
[----:B------:R-:W-:Y:S01]  /*52e0*/  LOP3.LUT R27, R4, 0xffff, RZ, 0xc0, !PT ;  /* 0x0000ffff041b7812 */ /* 0x000fe200078ec0ff */
[----:B------:R-:W-:Y:S01]  /*52f0*/  UIADD3 UR5, UR11, 0x646e171e, URZ ;  /* 0x646e171e0b057890 */ /* 0x000fe2000fffe03f */
[----:B------:R-:W-:Y:S01]  /*5300*/  LOP3.LUT R20, R8, 0xffff, RZ, 0xc0, !PT ;  /* 0x0000ffff08147812 */ /* 0x000fe200078ec0ff */
[----:B---3--:R-:W-:Y:S01]  /*5310*/  IMAD.WIDE.U32 R24, R24, -0x2daee0ad, RZ ;  /* 0xd2511f5318187825 */ /* 0x008fe200078e00ff */
[----:B------:R-:W-:Y:S02]  /*5320*/  @P0 FSEL R59, R59, -INF , !P3 ;  /* 0xff8000003b3b0808 */ /* 0x000fe40005800000 */
[----:B------:R-:W-:Y:S01]  /*5330*/  PLOP3.LUT P0, PT, PT, PT, UP0, 0x80, 0x0 ;  /* 0x000000000000781c */ /* 0x000fe20003f0f008 */
[----:B------:R-:W-:Y:S01]  /*5340*/  FFMA.FTZ R55, R55, c[0x0][0x23c], -R132 ;  /* 0x00008f0037377a23 */ /* 0x000fe20000010884 */
[----:B------:R-:W-:Y:S01]  /*5350*/  LOP3.LUT R21, R25, UR4, R12, 0x96, !PT ;  /* 0x0000000419157c12 */ /* 0x000fe2000f8e960c */
[----:B------:R3:W4:Y:S01]  /*5360*/  MUFU.EX2 R207, R31 ;  /* 0x0000001f00cf7308 */ /* 0x0007220000000800 */
[----:B------:R-:W-:Y:S01]  /*5370*/  SHF.R.U32.HI R25, RZ, 0x10, R8 ;  /* 0x00000010ff197819 */ /* 0x000fe20000011608 */
[----:B------:R-:W-:Y:S01]  /*5380*/  IMAD.WIDE.U32 R8, R17, -0x326172a9, RZ ;  /* 0xcd9e8d5711087825 */ /* 0x000fe200078e00ff */
[----:B------:R-:W-:Y:S01]  /*5390*/  @P2 FSEL R60, R60, -INF , !P5 ;  /* 0xff8000003c3c2808 */ /* 0x000fe20006800000 */
[----:B------:R-:W-:Y:S01]  /*53a0*/  ULDC.U8 UR4, c[0x0][0x2d8] ;  /* 0x0000b60000047ab9 */ /* 0x000fe20000000000 */
[----:B------:R-:W-:Y:S01]  /*53b0*/  PLOP3.LUT P2, PT, PT, PT, UP0, 0x80, 0x0 ;  /* 0x000000000000781c */ /* 0x000fe20003f4f008 */
[----:B------:R-:W-:Y:S01]  /*53c0*/  FFMA.FTZ R59, R59, c[0x0][0x23c], -R0 ;  /* 0x00008f003b3b7a23 */ /* 0x000fe20000010800 */
[----:B------:R-:W-:Y:S01]  /*53d0*/  LOP3.LUT R12, R5, UR5, R24, 0x96, !PT ;  /* 0x00000005050c7c12 */ /* 0x000fe2000f8e9618 */
[----:B------:R-:W-:Y:S01]  /*53e0*/  FFMA.FTZ R60, R60, c[0x0][0x23c], -R2 ;  /* 0x00008f003c3c7a23 */ /* 0x000fe20000010802 */
[--C-:B------:R-:W-:Y:S01]  /*53f0*/  SHF.R.U32.HI R24, RZ, 0x18, R10.reuse ;  /* 0x00000018ff187819 */ /* 0x100fe2000001160a */
[----:B------:R-:W-:Y:S01]  /*5400*/  MUFU.EX2 R156, R53 ;  /* 0x00000035009c7308 */ /* 0x000fe20000000800 */
[----:B------:R-:W-:Y:S01]  /*5410*/  @P4 FSEL R57, R57, -INF , !P3 ;  /* 0xff80000039394808 */ /* 0x000fe20005800000 */
[----:B------:R-:W-:Y:S01]  /*5420*/  IMAD.WIDE.U32 R4, R21, -0x326172a9, RZ ;  /* 0xcd9e8d5715047825 */ /* 0x000fe200078e00ff */
[----:B------:R-:W-:Y:S02]  /*5430*/  PLOP3.LUT P3, PT, PT, PT, UP0, 0x80, 0x0 ;  /* 0x000000000000781c */ /* 0x000fe40003f6f008 */
[----:B-1----:R-:W-:Y:S01]  /*5440*/  SHF.R.U32.HI R30, RZ, 0x10, R10 ;  /* 0x00000010ff1e7819 */ /* 0x002fe2000001160a */
[----:B------:R-:W-:Y:S01]  /*5450*/  FFMA.FTZ R57, R57, c[0x0][0x23c], -R2 ;  /* 0x00008f0039397a23 */ /* 0x000fe20000010802 */
[----:B------:R-:W-:Y:S02]  /*5460*/  @P0 FSEL R66, R66, -INF , !P5 ;  /* 0xff80000042420808 */ /* 0x000fe40006800000 */
[----:B------:R-:W-:Y:S01]  /*5470*/  PLOP3.LUT P0, PT, PT, PT, UP0, 0x80, 0x0 ;  /* 0x000000000000781c */ /* 0x000fe20003f0f008 */
[----:B------:R-:W-:Y:S01]  /*5480*/  MUFU.EX2 R155, R60 ;  /* 0x0000003c009b7308 */ /* 0x000fe20000000800 */
[----:B------:R-:W-:Y:S01]  /*5490*/  LOP3.LUT R13, R11, UR5, R134, 0x96, !PT ;  /* 0x000000050b0d7c12 */ /* 0x000fe2000f8e9686 */
[----:B------:R-:W-:Y:S01]  /*54a0*/  FFMA.FTZ R66, R66, c[0x0][0x23c], -R132 ;  /* 0x00008f0042427a23 */ /* 0x000fe20000010884 */
[----:B------:R-:W-:Y:S02]  /*54b0*/  LOP3.LUT R11, R9, UR6, R22, 0x96, !PT ;  /* 0x00000006090b7c12 */ /* 0x000fe4000f8e9616 */
[----:B------:R-:W-:Y:S02]  /*54c0*/  LOP3.LUT R17, R10, 0xff, RZ, 0xc0, !PT ;  /* 0x000000ff0a117812 */ /* 0x000fe400078ec0ff */
[C---:B---3--:R-:W-:Y:S02]  /*54d0*/  LOP3.LUT R31, R8.reuse, 0xffff, RZ, 0xc0, !PT ;  /* 0x0000ffff081f7812 */ /* 0x048fe400078ec0ff */
[----:B------:R-:W-:Y:S01]  /*54e0*/  LOP3.LUT R21, R8, 0xff, RZ, 0xc0, !PT ;  /* 0x000000ff08157812 */ /* 0x000fe200078ec0ff */
[----:B------:R-:W-:Y:S01]  /*54f0*/  MUFU.EX2 R151, R66 ;  /* 0x0000004200977308 */ /* 0x000fe20000000800 */
[----:B------:R-:W-:Y:S02]  /*5500*/  SHF.R.U32.HI R9, RZ, 0x10, R4 ;  /* 0x00000010ff097819 */ /* 0x000fe40000011604 */
[--C-:B------:R-:W-:Y:S02]  /*5510*/  SHF.R.U32.HI R22, RZ, 0x18, R8.reuse ;  /* 0x00000018ff167819 */ /* 0x100fe40000011608 */
[----:B------:R-:W-:Y:S02]  /*5520*/  SHF.R.U32.HI R32, RZ, 0x10, R8 ;  /* 0x00000010ff207819 */ /* 0x000fe40000011608 */
[C---:B------:R-:W-:Y:S02]  /*5530*/  LOP3.LUT R8, R4.reuse, 0xffff, RZ, 0xc0, !PT ;  /* 0x0000ffff04087812 */ /* 0x040fe400078ec0ff */
[----:B------:R-:W-:Y:S01]  /*5540*/  LOP3.LUT R10, R4, 0xff, RZ, 0xc0, !PT ;  /* 0x000000ff040a7812 */ /* 0x000fe200078ec0ff */
[----:B------:R-:W-:Y:S01]  /*5550*/  MUFU.EX2 R166, R57 ;  /* 0x0000003900a67308 */ /* 0x000fe20000000800 */
[----:B------:R-:W-:Y:S02]  /*5560*/  SHF.R.U32.HI R15, RZ, 0x18, R4 ;  /* 0x00000018ff0f7819 */ /* 0x000fe40000011604 */
[----:B------:R-:W-:Y:S02]  /*5570*/  LOP3.LUT R4, R14, 0xffff, RZ, 0xc0, !PT ;  /* 0x0000ffff0e047812 */ /* 0x000fe400078ec0ff */
[----:B------:R-:W-:Y:S02]  /*5580*/  PLOP3.LUT P4, PT, PT, PT, UP0, 0x80, 0x0 ;  /* 0x000000000000781c */ /* 0x000fe40003f8f008 */
[----:B------:R-:W-:Y:S02]  /*5590*/  SHF.R.U32.HI R4, RZ, 0x8, R4 ;  /* 0x00000008ff047819 */ /* 0x000fe40000011604 */
[----:B------:R-:W-:Y:S01]  /*55a0*/  @P2 FSEL R61, R61, -INF , !P6 ;  /* 0xff8000003d3d2808 */ /* 0x000fe20007000000 */
[----:B------:R-:W-:Y:S01]  /*55b0*/  MUFU.EX2 R181, R58 ;  /* 0x0000003a00b57308 */ /* 0x000fe20000000800 */
[----:B------:R-:W-:Y:S02]  /*55c0*/  PLOP3.LUT P2, PT, PT, PT, UP0, 0x80, 0x0 ;  /* 0x000000000000781c */ /* 0x000fe40003f4f008 */
[----:B------:R-:W-:Y:S01]  /*55d0*/  @P3 FSEL R64, R64, -INF , !P5 ;  /* 0xff80000040403808 */ /* 0x000fe20006800000 */
[----:B------:R-:W-:Y:S01]  /*55e0*/  FFMA.FTZ R2, R61, c[0x0][0x23c], -R2 ;  /* 0x00008f003d027a23 */ /* 0x000fe20000010802 */
[----:B------:R-:W-:Y:S02]  /*55f0*/  PLOP3.LUT P3, PT, PT, PT, UP0, 0x80, 0x0 ;  /* 0x000000000000781c */ /* 0x000fe40003f6f008 */
[----:B------:R-:W-:Y:S01]  /*5600*/  LOP3.LUT R4, R4, 0xffff, RZ, 0xc0, !PT ;  /* 0x0000ffff04047812 */ /* 0x000fe200078ec0ff */
[--C-:B------:R-:W-:Y:S01]  /*5610*/  FFMA.FTZ R64, R64, c[0x0][0x23c], -R133.reuse ;  /* 0x00008f0040407a23 */ /* 0x100fe20000010885 */
[----:B------:R-:W-:Y:S01]  /*5620*/  LOP3.LUT R6, R5, UR6, R142, 0x96, !PT ;  /* 0x0000000605067c12 */ /* 0x000fe2000f8e968e */
[----:B------:R-:W-:Y:S01]  /*5630*/  MUFU.EX2 R180, R59 ;  /* 0x0000003b00b47308 */ /* 0x000fe20000000800 */
[----:B------:R-:W-:Y:S02]  /*5640*/  LOP3.LUT R5, R14, 0xff, RZ, 0xc0, !PT ;  /* 0x000000ff0e057812 */ /* 0x000fe400078ec0ff */
[----:B------:R-:W-:Y:S02]  /*5650*/  @P0 FSEL R65, R65, -INF , !P6 ;  /* 0xff80000041410808 */ /* 0x000fe40007000000 */
[----:B------:R-:W-:Y:S02]  /*5660*/  ISETP.LE.U32.AND P0, PT, R4, UR4, PT ;  /* 0x0000000404007c0c */ /* 0x000fe4000bf03070 */
[----:B------:R-:W-:Y:S01]  /*5670*/  LOP3.LUT R4, R6, 0xffff, RZ, 0xc0, !PT ;  /* 0x0000ffff06047812 */ /* 0x000fe200078ec0ff */
[----:B------:R-:W-:Y:S01]  /*5680*/  FFMA.FTZ R133, R65, c[0x0][0x23c], -R133 ;  /* 0x00008f0041857a23 */ /* 0x000fe20000010885 */
[----:B------:R-:W-:Y:S01]  /*5690*/  @P4 FSEL R62, R62, -INF , !P5 ;  /* 0xff8000003e3e4808 */ /* 0x000fe20006800000 */
[----:B------:R-:W-:Y:S01]  /*56a0*/  MUFU.EX2 R153, R64 ;  /* 0x0000004000997308 */ /* 0x000fe20000000800 */
[----:B------:R-:W-:Y:S02]  /*56b0*/  ISETP.LE.U32.AND P5, PT, R5, UR4, PT ;  /* 0x0000000405007c0c */ /* 0x000fe4000bfa3070 */
[----:B------:R-:W-:Y:S01]  /*56c0*/  SHF.R.U32.HI R5, RZ, 0x18, R14 ;  /* 0x00000018ff057819 */ /* 0x000fe2000001160e */
[----:B------:R-:W-:Y:S01]  /*56d0*/  FFMA.FTZ R62, R62, c[0x0][0x23c], -R0 ;  /* 0x00008f003e3e7a23 */ /* 0x000fe20000010800 */
[----:B------:R-:W-:Y:S02]  /*56e0*/  SHF.R.U32.HI R14, RZ, 0x10, R14 ;  /* 0x00000010ff0e7819 */ /* 0x000fe4000001160e */
[----:B------:R-:W-:Y:S01]  /*56f0*/  LOP3.LUT R7, R6, 0xff, RZ, 0xc0, !PT ;  /* 0x000000ff06077812 */ /* 0x000fe200078ec0ff */
[----:B------:R-:W-:Y:S01]  /*5700*/  @!P0 FADD.FTZ R204, -R204, -RZ ;  /* 0x800000ffcccc8221 */ /* 0x000fe20000010100 */
[----:B------:R-:W-:Y:S01]  /*5710*/  SHF.R.U32.HI R4, RZ, 0x8, R4 ;  /* 0x00000008ff047819 */ /* 0x000fe20000011604 */
[----:B------:R-:W-:Y:S01]  /*5720*/  MUFU.EX2 R152, R133 ;  /* 0x0000008500987308 */ /* 0x000fe20000000800 */
[----:B------:R-:W-:Y:S02]  /*5730*/  LOP3.LUT R14, R14, 0xff, RZ, 0xc0, !PT ;  /* 0x000000ff0e0e7812 */ /* 0x000fe400078ec0ff */
[----:B------:R-:W-:Y:S01]  /*5740*/  @P2 FSEL R67, R67, -INF , !P6 ;  /* 0xff80000043432808 */ /* 0x000fe20007000000 */
[----:B------:R-:W-:Y:S01]  /*5750*/  @!P5 FADD.FTZ R205, -R205, -RZ ;  /* 0x800000ffcdcdd221 */ /* 0x000fe20000010100 */
[----:B------:R-:W-:Y:S02]  /*5760*/  ISETP.LE.U32.AND P2, PT, R7, UR4, PT ;  /* 0x0000000407007c0c */ /* 0x000fe4000bf43070 */
[----:B------:R-:W-:Y:S01]  /*5770*/  @P3 FSEL R63, R63, -INF , !P6 ;  /* 0xff8000003f3f3808 */ /* 0x000fe20007000000 */
[----:B------:R-:W-:Y:S01]  /*5780*/  FFMA.FTZ R132, R67, c[0x0][0x23c], -R132 ;  /* 0x00008f0043847a23 */ /* 0x000fe20000010884 */
[----:B------:R-:W-:Y:S01]  /*5790*/  ISETP.LE.U32.AND P3, PT, R5, UR4, PT ;  /* 0x0000000405007c0c */ /* 0x000fe2000bf63070 */
[----:B------:R-:W-:Y:S01]  /*57a0*/  MUFU.EX2 R163, R62 ;  /* 0x0000003e00a37308 */ /* 0x000fe20000000800 */
[----:B------:R-:W-:Y:S01]  /*57b0*/  LOP3.LUT R4, R4, 0xffff, RZ, 0xc0, !PT ;  /* 0x0000ffff04047812 */ /* 0x000fe200078ec0ff */
[----:B------:R-:W-:Y:S01]  /*57c0*/  FFMA.FTZ R0, R63, c[0x0][0x23c], -R0 ;  /* 0x00008f003f007a23 */ /* 0x000fe20000010800 */
[----:B------:R-:W-:Y:S02]  /*57d0*/  SHF.R.U32.HI R5, RZ, 0x10, R6 ;  /* 0x00000010ff057819 */ /* 0x000fe40000011606 */
[----:B------:R-:W-:Y:S02]  /*57e0*/  ISETP.LE.U32.AND P0, PT, R4, UR4, PT ;  /* 0x0000000404007c0c */ /* 0x000fe4000bf03070 */
[----:B------:R-:W-:Y:S01]  /*57f0*/  ISETP.LE.U32.AND P6, PT, R14, UR4, PT ;  /* 0x000000040e007c0c */ /* 0x000fe2000bfc3070 */
[----:B------:R-:W-:Y:S01]  /*5800*/  @!P2 FADD.FTZ R220, -R220, -RZ ;  /* 0x800000ffdcdca221 */ /* 0x000fe20000010100 */
[----:B------:R-:W-:Y:S01]  /*5810*/  SHF.R.U32.HI R4, RZ, 0x8, R8 ;  /* 0x00000008ff047819 */ /* 0x000fe20000011608 */
[----:B------:R-:W-:Y:S01]  /*5820*/  MUFU.EX2 R154, R2 ;  /* 0x00000002009a7308 */ /* 0x000fe20000000800 */
[----:B------:R-:W-:Y:S01]  /*5830*/  LOP3.LUT R5, R5, 0xff, RZ, 0xc0, !PT ;  /* 0x000000ff05057812 */ /* 0x000fe200078ec0ff */
[----:B------:R-:W-:Y:S01]  /*5840*/  @!P3 FADD.FTZ R217, -R217, -RZ ;  /* 0x800000ffd9d9b221 */ /* 0x000fe20000010100 */
[----:B------:R-:W-:Y:S02]  /*5850*/  LOP3.LUT R4, R4, 0xffff, RZ, 0xc0, !PT ;  /* 0x0000ffff04047812 */ /* 0x000fe400078ec0ff */
[----:B------:R-:W-:Y:S02]  /*5860*/  ISETP.LE.U32.AND P5, PT, R5, UR4, PT ;  /* 0x0000000405007c0c */ /* 0x000fe4000bfa3070 */
[----:B------:R-:W-:Y:S01]  /*5870*/  SHF.R.U32.HI R6, RZ, 0x18, R6 ;  /* 0x00000018ff067819 */ /* 0x000fe20000011606 */
[----:B------:R-:W-:Y:S01]  /*5880*/  @!P0 FADD.FTZ R221, -R221, -RZ ;  /* 0x800000ffdddd8221 */ /* 0x000fe20000010100 */
[----:B------:R-:W-:Y:S01]  /*5890*/  LOP3.LUT R5, R9, 0xff, RZ, 0xc0, !PT ;  /* 0x000000ff09057812 */ /* 0x000fe200078ec0ff */
[----:B------:R-:W-:Y:S01]  /*58a0*/  @!P6 FADD.FTZ R203, -R203, -RZ ;  /* 0x800000ffcbcbe221 */ /* 0x000fe20000010100 */
[----:B------:R-:W-:Y:S01]  /*58b0*/  ISETP.LE.U32.AND P2, PT, R4, UR4, PT ;  /* 0x0000000404007c0c */ /* 0x000fe2000bf43070 */
[----:B------:R-:W-:Y:S01]  /*58c0*/  MUFU.EX2 R158, R0 ;  /* 0x00000000009e7308 */ /* 0x000fe20000000800 */
[----:B------:R-:W-:Y:S02]  /*58d0*/  ISETP.LE.U32.AND P6, PT, R6, UR4, PT ;  /* 0x0000000406007c0c */ /* 0x000fe4000bfc3070 */
[----:B------:R-:W-:Y:S02]  /*58e0*/  SHF.R.U32.HI R4, RZ, 0x8, R20 ;  /* 0x00000008ff047819 */ /* 0x000fe40000011614 */
[----:B------:R-:W-:Y:S01]  /*58f0*/  ISETP.LE.U32.AND P4, PT, R16, UR4, PT ;  /* 0x0000000410007c0c */ /* 0x000fe2000bf83070 */
[----:B------:R-:W-:Y:S01]  /*5900*/  @!P5 FADD.FTZ R225, -R225, -RZ ;  /* 0x800000ffe1e1d221 */ /* 0x000fe20000010100 */
[----:B------:R-:W-:Y:S02]  /*5910*/  LOP3.LUT R4, R4, 0xffff, RZ, 0xc0, !PT ;  /* 0x0000ffff04047812 */ /* 0x000fe400078ec0ff */
[----:B------:R-:W-:Y:S01]  /*5920*/  ISETP.LE.U32.AND P5, PT, R15, UR4, PT ;  /* 0x000000040f007c0c */ /* 0x000fe2000bfa3070 */
[----:B------:R-:W-:Y:S01]  /*5930*/  MUFU.EX2 R159, R55 ;  /* 0x00000037009f7308 */ /* 0x000fe20000000800 */
[----:B------:R-:W-:Y:S01]  /*5940*/  ISETP.LE.U32.AND P0, PT, R5, UR4, PT ;  /* 0x0000000405007c0c */ /* 0x000fe2000bf03070 */
[----:B------:R-:W-:Y:S01]  /*5950*/  @!P2 FADD.FTZ R218, -R218, -RZ ;  /* 0x800000ffdadaa221 */ /* 0x000fe20000010100 */
[----:B------:R-:W-:Y:S01]  /*5960*/  ISETP.LE.U32.AND P2, PT, R4, UR4, PT ;  /* 0x0000000404007c0c */ /* 0x000fe2000bf43070 */
[----:B------:R-:W-:Y:S01]  /*5970*/  @!P6 FADD.FTZ R224, -R224, -RZ ;  /* 0x800000ffe0e0e221 */ /* 0x000fe20000010100 */
[----:B------:R-:W-:Y:S02]  /*5980*/  ISETP.LE.U32.AND P6, PT, R23, UR4, PT ;  /* 0x0000000417007c0c */ /* 0x000fe4000bfc3070 */
[----:B------:R-:W-:Y:S01]  /*5990*/  LOP3.LUT R5, R13, 0xff, RZ, 0xc0, !PT ;  /* 0x000000ff0d057812 */ /* 0x000fe200078ec0ff */
[----:B------:R-:W-:Y:S01]  /*59a0*/  @!P4 FADD.FTZ R211, -R211, -RZ ;  /* 0x800000ffd3d3c221 */ /* 0x000fe20000010100 */
[----:B------:R-:W-:Y:S01]  /*59b0*/  SHF.R.U32.HI R6, RZ, 0x10, R12 ;  /* 0x00000010ff067819 */ /* 0x000fe2000001160c */
[----:B------:R-:W-:Y:S01]  /*59c0*/  MUFU.EX2 R167, R56 ;  /* 0x0000003800a77308 */ /* 0x000fe20000000800 */
[----:B------:R-:W-:Y:S01]  /*59d0*/  LOP3.LUT R4, R25, 0xff, RZ, 0xc0, !PT ;  /* 0x000000ff19047812 */ /* 0x000fe200078ec0ff */
[----:B------:R-:W-:Y:S01]  /*59e0*/  @!P5 FADD.FTZ R222, -R222, -RZ ;  /* 0x800000ffdeded221 */ /* 0x000fe20000010100 */
[----:B------:R-:W-:Y:S01]  /*59f0*/  ISETP.LE.U32.AND P4, PT, R5, UR4, PT ;  /* 0x0000000405007c0c */ /* 0x000fe2000bf83070 */
[----:B------:R-:W-:Y:S01]  /*5a00*/  @!P0 FADD.FTZ R223, -R223, -RZ ;  /* 0x800000ffdfdf8221 */ /* 0x000fe20000010100 */
[----:B------:R-:W-:Y:S01]  /*5a10*/  ISETP.LE.U32.AND P5, PT, R4, UR4, PT ;  /* 0x0000000404007c0c */ /* 0x000fe2000bfa3070 */
[----:B------:R-:W-:Y:S01]  /*5a20*/  @!P2 FADD.FTZ R210, -R210, -RZ ;  /* 0x800000ffd2d2a221 */ /* 0x000fe20000010100 */
[----:B------:R-:W-:Y:S01]  /*5a30*/  LOP3.LUT R4, R13, 0xffff, RZ, 0xc0, !PT ;  /* 0x0000ffff0d047812 */ /* 0x000fe200078ec0ff */
[----:B------:R-:W-:Y:S01]  /*5a40*/  @!P6 FADD.FTZ R213, -R213, -RZ ;  /* 0x800000ffd5d5e221 */ /* 0x000fe20000010100 */
[--C-:B------:R-:W-:Y:S01]  /*5a50*/  SHF.R.U32.HI R5, RZ, 0x18, R13.reuse ;  /* 0x00000018ff057819 */ /* 0x100fe2000001160d */
[----:B------:R-:W-:Y:S01]  /*5a60*/  MUFU.EX2 R192, R41 ;  /* 0x0000002900c07308 */ /* 0x000fe20000000800 */
[----:B------:R-:W-:Y:S02]  /*5a70*/  SHF.R.U32.HI R13, RZ, 0x10, R13 ;  /* 0x00000010ff0d7819 */ /* 0x000fe4000001160d */
[----:B------:R-:W-:Y:S02]  /*5a80*/  ISETP.LE.U32.AND P2, PT, R5, UR4, PT ;  /* 0x0000000405007c0c */ /* 0x000fe4000bf43070 */
[----:B------:R-:W-:Y:S01]  /*5a90*/  LOP3.LUT R5, R13, 0xff, RZ, 0xc0, !PT ;  /* 0x000000ff0d057812 */ /* 0x000fe200078ec0ff */
[----:B------:R-:W-:Y:S01]  /*5aa0*/  @!P4 FADD.FTZ R202, -R202, -RZ ;  /* 0x800000ffcacac221 */ /* 0x000fe20000010100 */
[----:B------:R-:W-:Y:S01]  /*5ab0*/  SHF.R.U32.HI R4, RZ, 0x8, R4 ;  /* 0x00000008ff047819 */ /* 0x000fe20000011604 */
[----:B------:R-:W-:Y:S01]  /*5ac0*/  @!P5 FADD.FTZ R214, -R214, -RZ ;  /* 0x800000ffd6d6d221 */ /* 0x000fe20000010100 */
[----:B------:R-:W-:Y:S01]  /*5ad0*/  LOP3.LUT R13, R30, 0xff, RZ, 0xc0, !PT ;  /* 0x000000ff1e0d7812 */ /* 0x000fe200078ec0ff */
[----:B------:R-:W1:Y:S01]  /*5ae0*/  MUFU.EX2 R183, R36 ;  /* 0x0000002400b77308 */ /* 0x000e620000000800 */
[----:B------:R-:W-:Y:S02]  /*5af0*/  ISETP.LE.U32.AND P6, PT, R5, UR4, PT ;  /* 0x0000000405007c0c */ /* 0x000fe4000bfc3070 */
[----:B------:R-:W-:Y:S02]  /*5b00*/  LOP3.LUT R5, R12, 0xff, RZ, 0xc0, !PT ;  /* 0x000000ff0c057812 */ /* 0x000fe400078ec0ff */
[----:B------:R-:W-:Y:S01]  /*5b10*/  LOP3.LUT R4, R4, 0xffff, RZ, 0xc0, !PT ;  /* 0x0000ffff04047812 */ /* 0x000fe200078ec0ff */
[----:B------:R-:W-:Y:S01]  /*5b20*/  @!P2 FADD.FTZ R201, -R201, -RZ ;  /* 0x800000ffc9c9a221 */ /* 0x000fe20000010100 */
[----:B------:R-:W-:Y:S02]  /*5b30*/  ISETP.LE.U32.AND P4, PT, R5, UR4, PT ;  /* 0x0000000405007c0c */ /* 0x000fe4000bf83070 */
[----:B------:R-:W-:Y:S01]  /*5b40*/  ISETP.LE.U32.AND P5, PT, R4, UR4, PT ;  /* 0x0000000404007c0c */ /* 0x000fe2000bfa3070 */
[----:B------:R-:W-:Y:S01]  /*5b50*/  MUFU.EX2 R193, R40 ;  /* 0x0000002800c17308 */ /* 0x000fe20000000800 */
[----:B------:R-:W-:Y:S02]  /*5b60*/  LOP3.LUT R4, R12, 0xffff, RZ, 0xc0, !PT ;  /* 0x0000ffff0c047812 */ /* 0x000fe400078ec0ff */
[----:B------:R-:W-:Y:S01]  /*5b70*/  SHF.R.U32.HI R12, RZ, 0x18, R12 ;  /* 0x00000018ff0c7819 */ /* 0x000fe2000001160c */
[----:B------:R-:W-:Y:S01]  /*5b80*/  @!P6 FADD.FTZ R206, -R206, -RZ ;  /* 0x800000ffcecee221 */ /* 0x000fe20000010100 */
[----:B------:R-:W-:Y:S02]  /*5b90*/  ISETP.LE.U32.AND P3, PT, R10, UR4, PT ;  /* 0x000000040a007c0c */ /* 0x000fe4000bf63070 */
[----:B------:R-:W-:Y:S02]  /*5ba0*/  SHF.R.U32.HI R4, RZ, 0x8, R4 ;  /* 0x00000008ff047819 */ /* 0x000fe40000011604 */
[----:B------:R-:W-:Y:S01]  /*5bb0*/  LOP3.LUT R5, R6, 0xff, RZ, 0xc0, !PT ;  /* 0x000000ff06057812 */ /* 0x000fe200078ec0ff */
[----:B------:R-:W-:Y:S01]  /*5bc0*/  @!P4 FADD.FTZ R212, -R212, -RZ ;  /* 0x800000ffd4d4c221 */ /* 0x000fe20000010100 */
[----:B------:R-:W-:Y:S01]  /*5bd0*/  SHF.R.U32.HI R6, RZ, 0x8, R27 ;  /* 0x00000008ff067819 */ /* 0x000fe2000001161b */
[----:B------:R-:W-:Y:S01]  /*5be0*/  @!P5 FADD.FTZ R199, -R199, -RZ ;  /* 0x800000ffc7c7d221 */ /* 0x000fe20000010100 */
[----:B------:R-:W-:Y:S01]  /*5bf0*/  ISETP.LE.U32.AND P4, PT, R12, UR4, PT ;  /* 0x000000040c007c0c */ /* 0x000fe2000bf83070 */
[----:B------:R-:W3:Y:S01]  /*5c00*/  MUFU.EX2 R184, R39 ;  /* 0x0000002700b87308 */ /* 0x000ee20000000800 */
[----:B------:R-:W-:Y:S02]  /*5c10*/  SHF.R.U32.HI R12, RZ, 0x8, R29 ;  /* 0x00000008ff0c7819 */ /* 0x000fe4000001161d */
[----:B------:R-:W-:Y:S01]  /*5c20*/  LOP3.LUT R4, R4, 0xffff, RZ, 0xc0, !PT ;  /* 0x0000ffff04047812 */ /* 0x000fe200078ec0ff */
[----:B------:R-:W-:Y:S01]  /*5c30*/  @!P3 FADD.FTZ R219, -R219, -RZ ;  /* 0x800000ffdbdbb221 */ /* 0x000fe20000010100 */
[----:B------:R-:W-:Y:S02]  /*5c40*/  LOP3.LUT R8, R28, 0xff, RZ, 0xc0, !PT ;  /* 0x000000ff1c087812 */ /* 0x000fe400078ec0ff */
[----:B------:R-:W-:Y:S02]  /*5c50*/  ISETP.LE.U32.AND P0, PT, R19, UR4, PT ;  /* 0x0000000413007c0c */ /* 0x000fe4000bf03070 */
[----:B------:R-:W-:Y:S01]  /*5c60*/  ISETP.LE.U32.AND P5, PT, R4, UR4, PT ;  /* 0x0000000404007c0c */ /* 0x000fe2000bfa3070 */
[----:B------:R-:W-:Y:S01]  /*5c70*/  MUFU.EX2 R182, R37 ;  /* 0x0000002500b67308 */ /* 0x000fe20000000800 */
[----:B------:R-:W-:Y:S01]  /*5c80*/  ISETP.LE.U32.AND P6, PT, R5, UR4, PT ;  /* 0x0000000405007c0c */ /* 0x000fe2000bfc3070 */
[----:B--2---:R-:W-:Y:S01]  /*5c90*/  @!P4 FADD.FTZ R215, -R215, -RZ ;  /* 0x800000ffd7d7c221 */ /* 0x004fe20000010100 */
[----:B------:R-:W-:Y:S01]  /*5ca0*/  ISETP.LE.U32.AND P4, PT, R8, UR4, PT ;  /* 0x0000000408007c0c */ /* 0x000fe2000bf83070 */
[----:B------:R-:W-:Y:S01]  /*5cb0*/  IMAD.WIDE.U32 R4, R135, -0x326172a9, RZ ;  /* 0xcd9e8d5787047825 */ /* 0x000fe200078e00ff */
[----:B------:R-:W-:Y:S02]  /*5cc0*/  ISETP.LE.U32.AND P2, PT, R17, UR4, PT ;  /* 0x0000000411007c0c */ /* 0x000fe4000bf43070 */
[----:B------:R-:W-:Y:S02]  /*5cd0*/  ISETP.LE.U32.AND P3, PT, R18, UR4, PT ;  /* 0x0000000412007c0c */ /* 0x000fe4000bf63070 */
[----:B------:R-:W-:Y:S01]  /*5ce0*/  LOP3.LUT R12, R12, 0xffff, RZ, 0xc0, !PT ;  /* 0x0000ffff0c0c7812 */ /* 0x000fe200078ec0ff */
[----:B----4-:R-:W-:Y:S01]  /*5cf0*/  @!P0 FADD.FTZ R207, -R207, -RZ ;  /* 0x800000ffcfcf8221 */ /* 0x010fe20000010100 */
[----:B------:R-:W-:Y:S01]  /*5d00*/  LOP3.LUT R6, R6, 0xffff, RZ, 0xc0, !PT ;  /* 0x0000ffff06067812 */ /* 0x000fe200078ec0ff */
[----:B------:R-:W-:Y:S01]  /*5d10*/  @!P5 FADD.FTZ R209, -R209, -RZ ;  /* 0x800000ffd1d1d221 */ /* 0x000fe20000010100 */
[----:B------:R-:W-:Y:S01]  /*5d20*/  ISETP.LE.U32.AND P0, PT, R12, UR4, PT ;  /* 0x000000040c007c0c */ /* 0x000fe2000bf03070 */
[----:B------:R-:W-:Y:S01]  /*5d30*/  @!P6 FADD.FTZ R216, -R216, -RZ ;  /* 0x800000ffd8d8e221 */ /* 0x000fe20000010100 */
[----:B------:R-:W-:Y:S01]  /*5d40*/  ISETP.LE.U32.AND P5, PT, R24, UR4, PT ;  /* 0x0000000418007c0c */ /* 0x000fe2000bfa3070 */
[----:B------:R-:W-:Y:S01]  /*5d50*/  @!P4 FADD.FTZ R208, -R208, -RZ ;  /* 0x800000ffd0d0c221 */ /* 0x000fe20000010100 */
[----:B------:R-:W-:Y:S01]  /*5d60*/  ISETP.LE.U32.AND P6, PT, R6, UR4, PT ;  /* 0x0000000406007c0c */ /* 0x000fe2000bfc3070 */
[----:B------:R-:W-:Y:S01]  /*5d70*/  IMAD.WIDE.U32 R6, R150, -0x2daee0ad, RZ ;  /* 0xd2511f5396067825 */ /* 0x000fe200078e00ff */
[----:B------:R-:W-:Y:S01]  /*5d80*/  ISETP.LE.U32.AND P4, PT, R13, UR4, PT ;  /* 0x000000040d007c0c */ /* 0x000fe2000bf83070 */
[----:B------:R-:W2:Y:S01]  /*5d90*/  MUFU.EX2 R188, R38 ;  /* 0x0000002600bc7308 */ /* 0x000ea20000000800 */
[C---:B------:R-:W-:Y:S01]  /*5da0*/  LOP3.LUT R13, R11.reuse, 0xff, RZ, 0xc0, !PT ;  /* 0x000000ff0b0d7812 */ /* 0x040fe200078ec0ff */
[----:B------:R-:W-:Y:S01]  /*5db0*/  @!P2 FADD.FTZ R190, -R190, -RZ ;  /* 0x800000ffbebea221 */ /* 0x000fe20000010100 */
[----:B------:R-:W-:Y:S01]  /*5dc0*/  LOP3.LUT R12, R11, 0xffff, RZ, 0xc0, !PT ;  /* 0x0000ffff0b0c7812 */ /* 0x000fe200078ec0ff */
[----:B------:R-:W-:Y:S01]  /*5dd0*/  @!P3 FADD.FTZ R200, -R200, -RZ ;  /* 0x800000ffc8c8b221 */ /* 0x000fe20000010100 */
[----:B------:R-:W-:Y:S01]  /*5de0*/  ISETP.LE.U32.AND P2, PT, R13, UR4, PT ;  /* 0x000000040d007c0c */ /* 0x000fe2000bf43070 */
[----:B------:R-:W-:Y:S01]  /*5df0*/  @!P0 FADD.FTZ R185, -R185, -RZ ;  /* 0x800000ffb9b98221 */ /* 0x000fe20000010100 */
[C---:B------:R-:W-:Y:S01]  /*5e00*/  LOP3.LUT R19, R6.reuse, 0xffff, RZ, 0xc0, !PT ;  /* 0x0000ffff06137812 */ /* 0x040fe200078ec0ff */
[----:B------:R-:W-:Y:S01]  /*5e10*/  @!P5 FADD.FTZ R189, -R189, -RZ ;  /* 0x800000ffbdbdd221 */ /* 0x000fe20000010100 */
[--C-:B------:R-:W-:Y:S01]  /*5e20*/  SHF.R.U32.HI R18, RZ, 0x10, R6.reuse ;  /* 0x00000010ff127819 */ /* 0x100fe20000011606 */
[----:B------:R-:W-:Y:S01]  /*5e30*/  MUFU.EX2 R197, R42 ;  /* 0x0000002a00c57308 */ /* 0x000fe20000000800 */
[----:B------:R-:W-:Y:S01]  /*5e40*/  ISETP.LE.U32.AND P3, PT, R21, UR4, PT ;  /* 0x0000000415007c0c */ /* 0x000fe2000bf63070 */
[----:B------:R-:W-:Y:S01]  /*5e50*/  @!P4 FADD.FTZ R191, -R191, -RZ ;  /* 0x800000ffbfbfc221 */ /* 0x000fe20000010100 */
[----:B------:R-:W-:Y:S01]  /*5e60*/  LOP3.LUT R20, R6, 0xff, RZ, 0xc0, !PT ;  /* 0x000000ff06147812 */ /* 0x000fe200078ec0ff */
[----:B------:R-:W-:Y:S01]  /*5e70*/  @!P6 FADD.FTZ R198, -R198, -RZ ;  /* 0x800000ffc6c6e221 */ /* 0x000fe20000010100 */
[----:B------:R-:W-:Y:S02]  /*5e80*/  SHF.R.U32.HI R21, RZ, 0x18, R6 ;  /* 0x00000018ff157819 */ /* 0x000fe40000011606 */
[--C-:B------:R-:W-:Y:S01]  /*5e90*/  SHF.R.U32.HI R6, RZ, 0x10, R11.reuse ;  /* 0x00000010ff067819 */ /* 0x100fe2000001160b */
[----:B-1----:R-:W-:Y:S01]  /*5ea0*/  @!P2 FADD.FTZ R183, -R183, -RZ ;  /* 0x800000ffb7b7a221 */ /* 0x002fe20000010100 */
[----:B------:R-:W-:Y:S01]  /*5eb0*/  LOP3.LUT R9, R7, UR5, R148, 0x96, !PT ;  /* 0x0000000507097c12 */ /* 0x000fe2000f8e9694 */
[----:B------:R-:W-:Y:S01]  /*5ec0*/  MUFU.EX2 R187, R45 ;  /* 0x0000002d00bb7308 */ /* 0x000fe20000000800 */
[----:B------:R-:W-:Y:S02]  /*5ed0*/  SHF.R.U32.HI R7, RZ, 0x8, R12 ;  /* 0x00000008ff077819 */ /* 0x000fe4000001160c */
[----:B------:R-:W-:Y:S01]  /*5ee0*/  SHF.R.U32.HI R12, RZ, 0x18, R11 ;  /* 0x00000018ff0c7819 */ /* 0x000fe2000001160b */
[----:B------:R-:W-:Y:S01]  /*5ef0*/  @!P3 FADD.FTZ R161, -R161, -RZ ;  /* 0x800000ffa1a1b221 */ /* 0x000fe20000010100 */
[----:B------:R-:W-:Y:S02]  /*5f00*/  LOP3.LUT R10, R5, UR6, R26, 0x96, !PT ;  /* 0x00000006050a7c12 */ /* 0x000fe4000f8e961a */
[----:B------:R-:W-:Y:S02]  /*5f10*/  LOP3.LUT R6, R6, 0xff, RZ, 0xc0, !PT ;  /* 0x000000ff06067812 */ /* 0x000fe400078ec0ff */
[----:B------:R-:W-:Y:S01]  /*5f20*/  ISETP.LE.U32.AND P0, PT, R12, UR4, PT ;  /* 0x000000040c007c0c */ /* 0x000fe2000bf03070 */
[----:B------:R-:W-:Y:S01]  /*5f30*/  MUFU.EX2 R186, R44 ;  /* 0x0000002c00ba7308 */ /* 0x000fe20000000800 */
[----:B------:R-:W-:Y:S02]  /*5f40*/  ISETP.LE.U32.AND P5, PT, R6, UR4, PT ;  /* 0x0000000406007c0c */ /* 0x000fe4000bfa3070 */
[C---:B------:R-:W-:Y:S02]  /*5f50*/  LOP3.LUT R6, R10.reuse, 0xff, RZ, 0xc0, !PT ;  /* 0x000000ff0a067812 */ /* 0x040fe400078ec0ff */
[----:B------:R-:W-:Y:S02]  /*5f60*/  LOP3.LUT R11, R10, 0xffff, RZ, 0xc0, !PT ;  /* 0x0000ffff0a0b7812 */ /* 0x000fe400078ec0ff */
[----:B------:R-:W-:Y:S02]  /*5f70*/  LOP3.LUT R7, R7, 0xffff, RZ, 0xc0, !PT ;  /* 0x0000ffff07077812 */ /* 0x000fe400078ec0ff */
[----:B------:R-:W-:Y:S01]  /*5f80*/  ISETP.LE.U32.AND P2, PT, R6, UR4, PT ;  /* 0x0000000406007c0c */ /* 0x000fe2000bf43070 */
[----:B------:R-:W1:Y:S01]  /*5f90*/  MUFU.EX2 R196, R43 ;  /* 0x0000002b00c47308 */ /* 0x000e620000000800 */
[----:B------:R-:W-:Y:S01]  /*5fa0*/  ISETP.LE.U32.AND P4, PT, R7, UR4, PT ;  /* 0x0000000407007c0c */ /* 0x000fe2000bf83070 */
[----:B---3--:R-:W-:Y:S01]  /*5fb0*/  @!P0 FADD.FTZ R184, -R184, -RZ ;  /* 0x800000ffb8b88221 */ /* 0x008fe20000010100 */
[----:B------:R-:W-:Y:S01]  /*5fc0*/  SHF.R.U32.HI R6, RZ, 0x8, R11 ;  /* 0x00000008ff067819 */ /* 0x000fe2000001160b */
[----:B--2---:R-:W-:Y:S01]  /*5fd0*/  @!P5 FADD.FTZ R188, -R188, -RZ ;  /* 0x800000ffbcbcd221 */ /* 0x004fe20000010100 */
[----:B------:R-:W-:Y:S02]  /*5fe0*/  SHF.R.U32.HI R7, RZ, 0x10, R10 ;  /* 0x00000010ff077819 */ /* 0x000fe4000001160a */
[----:B------:R-:W-:Y:S02]  /*5ff0*/  LOP3.LUT R6, R6, 0xffff, RZ, 0xc0, !PT ;  /* 0x0000ffff06067812 */ /* 0x000fe400078ec0ff */
[--C-:B------:R-:W-:Y:S01]  /*6000*/  SHF.R.U32.HI R17, RZ, 0x10, R4.reuse ;  /* 0x00000010ff117819 */ /* 0x100fe20000011604 */
[----:B------:R-:W2:Y:S01]  /*6010*/  MUFU.EX2 R194, R46 ;  /* 0x0000002e00c27308 */ /* 0x000ea20000000800 */
[----:B------:R-:W-:Y:S01]  /*6020*/  SHF.R.U32.HI R16, RZ, 0x18, R4 ;  /* 0x00000018ff107819 */ /* 0x000fe20000011604 */
[----:B------:R-:W-:Y:S01]  /*6030*/  @!P2 FADD.FTZ R193, -R193, -RZ ;  /* 0x800000ffc1c1a221 */ /* 0x000fe20000010100 */
[----:B------:R-:W-:Y:S01]  /*6040*/  LOP3.LUT R14, R4, 0xffff, RZ, 0xc0, !PT ;  /* 0x0000ffff040e7812 */ /* 0x000fe200078ec0ff */
[----:B------:R-:W-:Y:S01]  /*6050*/  @!P4 FADD.FTZ R182, -R182, -RZ ;  /* 0x800000ffb6b6c221 */ /* 0x000fe20000010100 */
[----:B------:R-:W-:Y:S01]  /*6060*/  LOP3.LUT R15, R4, 0xff, RZ, 0xc0, !PT ;  /* 0x000000ff040f7812 */ /* 0x000fe200078ec0ff */
[----:B------:R-:W-:Y:S01]  /*6070*/  IMAD.WIDE.U32 R4, R141, -0x2daee0ad, RZ ;  /* 0xd2511f538d047825 */ /* 0x000fe200078e00ff */
[----:B------:R-:W-:Y:S02]  /*6080*/  ISETP.LE.U32.AND P0, PT, R6, UR4, PT ;  /* 0x0000000406007c0c */ /* 0x000fe4000bf03070 */
[----:B------:R-:W-:Y:S01]  /*6090*/  SHF.R.U32.HI R12, RZ, 0x18, R10 ;  /* 0x00000018ff0c7819 */ /* 0x000fe2000001160a */
[----:B------:R-:W3:Y:S01]  /*60a0*/  MUFU.EX2 R195, R47 ;  /* 0x0000002f00c37308 */ /* 0x000ee20000000800 */
[----:B------:R-:W-:Y:S02]  /*60b0*/  LOP3.LUT R7, R7, 0xff, RZ, 0xc0, !PT ;  /* 0x000000ff07077812 */ /* 0x000fe400078ec0ff */
[----:B------:R-:W-:Y:S02]  /*60c0*/  LOP3.LUT R8, R5, UR5, R140, 0x96, !PT ;  /* 0x0000000505087c12 */ /* 0x000fe4000f8e968c */
[----:B------:R-:W-:Y:S02]  /*60d0*/  ISETP.LE.U32.AND P4, PT, R12, UR4, PT ;  /* 0x000000040c007c0c */ /* 0x000fe4000bf83070 */
[----:B------:R-:W-:Y:S02]  /*60e0*/  LOP3.LUT R12, R4, 0xffff, RZ, 0xc0, !PT ;  /* 0x0000ffff040c7812 */ /* 0x000fe400078ec0ff */
[----:B------:R-:W-:Y:S01]  /*60f0*/  SHF.R.U32.HI R5, RZ, 0x8, R14 ;  /* 0x00000008ff057819 */ /* 0x000fe2000001160e */
[----:B------:R-:W-:Y:S01]  /*6100*/  @!P0 FADD.FTZ R192, -R192, -RZ ;  /* 0x800000ffc0c08221 */ /* 0x000fe20000010100 */
[----:B------:R-:W-:Y:S01]  /*6110*/  ISETP.LE.U32.AND P5, PT, R7, UR4, PT ;  /* 0x0000000407007c0c */ /* 0x000fe2000bfa3070 */
[----:B------:R-:W4:Y:S01]  /*6120*/  MUFU.EX2 R150, R132 ;  /* 0x0000008400967308 */ /* 0x000f220000000800 */
[----:B------:R-:W-:Y:S02]  /*6130*/  LOP3.LUT R5, R5, 0xffff, RZ, 0xc0, !PT ;  /* 0x0000ffff05057812 */ /* 0x000fe400078ec0ff */
[----:B------:R-:W-:Y:S02]  /*6140*/  LOP3.LUT R11, R4, 0xff, RZ, 0xc0, !PT ;  /* 0x000000ff040b7812 */ /* 0x000fe400078ec0ff */
[----:B------:R-:W-:Y:S01]  /*6150*/  ISETP.LE.U32.AND P0, PT, R5, UR4, PT ;  /* 0x0000000405007c0c */ /* 0x000fe2000bf03070 */
[----:B-1----:R-:W-:Y:S01]  /*6160*/  @!P4 FADD.FTZ R196, -R196, -RZ ;  /* 0x800000ffc4c4c221 */ /* 0x002fe20000010100 */
[--C-:B------:R-:W-:Y:S02]  /*6170*/  SHF.R.U32.HI R7, RZ, 0x18, R4.reuse ;  /* 0x00000018ff077819 */ /* 0x100fe40000011604 */
[----:B------:R-:W-:Y:S02]  /*6180*/  SHF.R.U32.HI R10, RZ, 0x10, R4 ;  /* 0x00000010ff0a7819 */ /* 0x000fe40000011604 */
[----:B------:R-:W-:Y:S01]  /*6190*/  LOP3.LUT R4, R17, 0xff, RZ, 0xc0, !PT ;  /* 0x000000ff11047812 */ /* 0x000fe200078ec0ff */
[----:B------:R-:W-:Y:S01]  /*61a0*/  @!P5 FADD.FTZ R197, -R197, -RZ ;  /* 0x800000ffc5c5d221 */ /* 0x000fe20000010100 */
[----:B------:R-:W-:Y:S02]  /*61b0*/  ISETP.LE.U32.AND P2, PT, R15, UR4, PT ;  /* 0x000000040f007c0c */ /* 0x000fe4000bf43070 */
[----:B------:R-:W-:Y:S02]  /*61c0*/  ISETP.LE.U32.AND P5, PT, R4, UR4, PT ;  /* 0x0000000404007c0c */ /* 0x000fe4000bfa3070 */
[----:B------:R-:W-:Y:S01]  /*61d0*/  SHF.R.U32.HI R4, RZ, 0x8, R31 ;  /* 0x00000008ff047819 */ /* 0x000fe2000001161f */
[----:B------:R-:W-:Y:S01]  /*61e0*/  @!P0 FADD.FTZ R187, -R187, -RZ ;  /* 0x800000ffbbbb8221 */ /* 0x000fe20000010100 */
[----:B------:R-:W-:Y:S02]  /*61f0*/  LOP3.LUT R5, R32, 0xff, RZ, 0xc0, !PT ;  /* 0x000000ff20057812 */ /* 0x000fe400078ec0ff */
[----:B------:R-:W-:Y:S02]  /*6200*/  LOP3.LUT R4, R4, 0xffff, RZ, 0xc0, !PT ;  /* 0x0000ffff04047812 */ /* 0x000fe400078ec0ff */
[----:B------:R-:W-:Y:S02]  /*6210*/  ISETP.LE.U32.AND P4, PT, R16, UR4, PT ;  /* 0x0000000410007c0c */ /* 0x000fe4000bf83070 */
[----:B------:R-:W-:Y:S01]  /*6220*/  ISETP.LE.U32.AND P0, PT, R4, UR4, PT ;  /* 0x0000000404007c0c */ /* 0x000fe2000bf03070 */
[----:B------:R-:W-:Y:S01]  /*6230*/  @!P2 FADD.FTZ R186, -R186, -RZ ;  /* 0x800000ffbabaa221 */ /* 0x000fe20000010100 */
[----:B------:R-:W-:Y:S01]  /*6240*/  LOP3.LUT R4, R9, 0xffff, RZ, 0xc0, !PT ;  /* 0x0000ffff09047812 */ /* 0x000fe200078ec0ff */
[----:B--2---:R-:W-:Y:S01]  /*6250*/  @!P5 FADD.FTZ R194, -R194, -RZ ;  /* 0x800000ffc2c2d221 */ /* 0x004fe20000010100 */
[----:B------:R-:W-:Y:S02]  /*6260*/  ISETP.LE.U32.AND P2, PT, R5, UR4, PT ;  /* 0x0000000405007c0c */ /* 0x000fe4000bf43070 */
[----:B------:R-:W-:Y:S02]  /*6270*/  LOP3.LUT R5, R9, 0xff, RZ, 0xc0, !PT ;  /* 0x000000ff09057812 */ /* 0x000fe400078ec0ff */
[----:B------:R-:W-:Y:S02]  /*6280*/  SHF.R.U32.HI R4, RZ, 0x8, R4 ;  /* 0x00000008ff047819 */ /* 0x000fe40000011604 */
[----:B------:R-:W-:Y:S01]  /*6290*/  ISETP.LE.U32.AND P5, PT, R5, UR4, PT ;  /* 0x0000000405007c0c */ /* 0x000fe2000bfa3070 */
[----:B---3--:R-:W-:Y:S01]  /*62a0*/  @!P4 FADD.FTZ R195, -R195, -RZ ;  /* 0x800000ffc3c3c221 */ /* 0x008fe20000010100 */
[--C-:B------:R-:W-:Y:S01]  /*62b0*/  SHF.R.U32.HI R5, RZ, 0x18, R9.reuse ;  /* 0x00000018ff057819 */ /* 0x100fe20000011609 */
[----:B------:R-:W-:Y:S01]  /*62c0*/  @!P0 FADD.FTZ R160, -R160, -RZ ;  /* 0x800000ffa0a08221 */ /* 0x000fe20000010100 */
[----:B------:R-:W-:Y:S02]  /*62d0*/  SHF.R.U32.HI R9, RZ, 0x10, R9 ;  /* 0x00000010ff097819 */ /* 0x000fe40000011609 */
[----:B------:R-:W-:Y:S01]  /*62e0*/  LOP3.LUT R4, R4, 0xffff, RZ, 0xc0, !PT ;  /* 0x0000ffff04047812 */ /* 0x000fe200078ec0ff */
[----:B------:R-:W-:Y:S01]  /*62f0*/  @!P2 FADD.FTZ R165, -R165, -RZ ;  /* 0x800000ffa5a5a221 */ /* 0x000fe20000010100 */
[----:B------:R-:W-:Y:S02]  /*6300*/  LOP3.LUT R9, R9, 0xff, RZ, 0xc0, !PT ;  /* 0x000000ff09097812 */ /* 0x000fe400078ec0ff */
[----:B------:R-:W-:Y:S02]  /*6310*/  ISETP.LE.U32.AND P0, PT, R4, UR4, PT ;  /* 0x0000000404007c0c */ /* 0x000fe4000bf03070 */
[----:B------:R-:W-:Y:S01]  /*6320*/  LOP3.LUT R4, R8, 0xffff, RZ, 0xc0, !PT ;  /* 0x0000ffff08047812 */ /* 0x000fe200078ec0ff */
[----:B------:R-:W-:Y:S01]  /*6330*/  @!P5 FADD.FTZ R157, -R157, -RZ ;  /* 0x800000ff9d9dd221 */ /* 0x000fe20000010100 */
[----:B------:R-:W-:Y:S02]  /*6340*/  ISETP.LE.U32.AND P6, PT, R22, UR4, PT ;  /* 0x0000000416007c0c */ /* 0x000fe4000bfc3070 */
[----:B------:R-:W-:Y:S02]  /*6350*/  ISETP.LE.U32.AND P3, PT, R9, UR4, PT ;  /* 0x0000000409007c0c */ /* 0x000fe4000bf63070 */
[----:B------:R-:W-:Y:S02]  /*6360*/  SHF.R.U32.HI R4, RZ, 0x8, R4 ;  /* 0x00000008ff047819 */ /* 0x000fe40000011604 */
[----:B------:R-:W-:Y:S02]  /*6370*/  ISETP.LE.U32.AND P4, PT, R5, UR4, PT ;  /* 0x0000000405007c0c */ /* 0x000fe4000bf83070 */
[----:B------:R-:W-:Y:S01]  /*6380*/  LOP3.LUT R4, R4, 0xffff, RZ, 0xc0, !PT ;  /* 0x0000ffff04047812 */ /* 0x000fe200078ec0ff */
[----:B------:R-:W-:Y:S01]  /*6390*/  @!P0 FADD.FTZ R156, -R156, -RZ ;  /* 0x800000ff9c9c8221 */ /* 0x000fe20000010100 */
[--C-:B------:R-:W-:Y:S02]  /*63a0*/  SHF.R.U32.HI R5, RZ, 0x10, R8.reuse ;  /* 0x00000010ff057819 */ /* 0x100fe40000011608 */
[----:B------:R-:W-:Y:S01]  /*63b0*/  ISETP.LE.U32.AND P5, PT, R4, UR4, PT ;  /* 0x0000000404007c0c */ /* 0x000fe2000bfa3070 */
[----:B------:R-:W-:Y:S01]  /*63c0*/  @!P6 FADD.FTZ R164, -R164, -RZ ;  /* 0x800000ffa4a4e221 */ /* 0x000fe20000010100 */
[----:B------:R-:W-:Y:S01]  /*63d0*/  LOP3.LUT R6, R8, 0xff, RZ, 0xc0, !PT ;  /* 0x000000ff08067812 */ /* 0x000fe200078ec0ff */
[----:B------:R-:W-:Y:S01]  /*63e0*/  @!P3 FADD.FTZ R162, -R162, -RZ ;  /* 0x800000ffa2a2b221 */ /* 0x000fe20000010100 */
[----:B------:R-:W-:Y:S02]  /*63f0*/  LOP3.LUT R5, R5, 0xff, RZ, 0xc0, !PT ;  /* 0x000000ff05057812 */ /* 0x000fe400078ec0ff */
[----:B------:R-:W-:Y:S01]  /*6400*/  SHF.R.U32.HI R8, RZ, 0x18, R8 ;  /* 0x00000018ff087819 */ /* 0x000fe20000011608 */
[----:B------:R-:W-:Y:S01]  /*6410*/  @!P4 FADD.FTZ R159, -R159, -RZ ;  /* 0x800000ff9f9fc221 */ /* 0x000fe20000010100 */
[----:B------:R-:W-:Y:S02]  /*6420*/  ISETP.LE.U32.AND P6, PT, R5, UR4, PT ;  /* 0x0000000405007c0c */ /* 0x000fe4000bfc3070 */
[----:B------:R-:W-:Y:S02]  /*6430*/  ISETP.LE.U32.AND P3, PT, R8, UR4, PT ;  /* 0x0000000408007c0c */ /* 0x000fe4000bf63070 */
[----:B------:R-:W-:Y:S01]  /*6440*/  SHF.R.U32.HI R4, RZ, 0x8, R19 ;  /* 0x00000008ff047819 */ /* 0x000fe20000011613 */
[----:B------:R-:W-:Y:S01]  /*6450*/  @!P5 FADD.FTZ R166, -R166, -RZ ;  /* 0x800000ffa6a6d221 */ /* 0x000fe20000010100 */
[----:B------:R-:W-:Y:S02]  /*6460*/  ISETP.LE.U32.AND P0, PT, R20, UR4, PT ;  /* 0x0000000414007c0c */ /* 0x000fe4000bf03070 */
[----:B------:R-:W-:Y:S02]  /*6470*/  LOP3.LUT R4, R4, 0xffff, RZ, 0xc0, !PT ;  /* 0x0000ffff04047812 */ /* 0x000fe400078ec0ff */
[----:B------:R-:W-:Y:S02]  /*6480*/  ISETP.LE.U32.AND P2, PT, R6, UR4, PT ;  /* 0x0000000406007c0c */ /* 0x000fe4000bf43070 */
[----:B------:R-:W-:Y:S01]  /*6490*/  ISETP.LE.U32.AND P5, PT, R4, UR4, PT ;  /* 0x0000000404007c0c */ /* 0x000fe2000bfa3070 */
[----:B------:R-:W-:Y:S01]  /*64a0*/  @!P6 FADD.FTZ R181, -R181, -RZ ;  /* 0x800000ffb5b5e221 */ /* 0x000fe20000010100 */
[----:B------:R-:W-:Y:S01]  /*64b0*/  LOP3.LUT R4, R18, 0xff, RZ, 0xc0, !PT ;  /* 0x000000ff12047812 */ /* 0x000fe200078ec0ff */
[----:B------:R-:W-:Y:S01]  /*64c0*/  @!P3 FADD.FTZ R180, -R180, -RZ ;  /* 0x800000ffb4b4b221 */ /* 0x000fe20000010100 */
[----:B------:R-:W-:Y:S02]  /*64d0*/  SHF.R.U32.HI R6, RZ, 0x8, R12 ;  /* 0x00000008ff067819 */ /* 0x000fe4000001160c */
[----:B------:R-:W-:Y:S01]  /*64e0*/  ISETP.LE.U32.AND P6, PT, R7, UR4, PT ;  /* 0x0000000407007c0c */ /* 0x000fe2000bfc3070 */
[----:B------:R-:W-:Y:S01]  /*64f0*/  @!P0 FADD.FTZ R153, -R153, -RZ ;  /* 0x800000ff99998221 */ /* 0x000fe20000010100 */
[----:B------:R-:W-:Y:S02]  /*6500*/  F2FP.RELU.PACK_AB R7, R204, R205 ;  /* 0x000000cdcc07723e */ /* 0x000fe400000008ff */
[----:B------:R-:W-:Y:S01]  /*6510*/  LOP3.LUT R5, R10, 0xff, RZ, 0xc0, !PT ;  /* 0x000000ff0a057812 */ /* 0x000fe200078ec0ff */
[----:B------:R-:W-:Y:S01]  /*6520*/  @!P2 FADD.FTZ R167, -R167, -RZ ;  /* 0x800000ffa7a7a221 */ /* 0x000fe20000010100 */
[----:B------:R-:W-:Y:S01]  /*6530*/  ISETP.LE.U32.AND P3, PT, R4, UR4, PT ;  /* 0x0000000404007c0c */ /* 0x000fe2000bf63070 */
[----:B------:R-:W-:Y:S01]  /*6540*/  STS [R229+0x1c000], R7 ;  /* 0x01c00007e5007388 */ /* 0x000fe20000000800 */
[----:B------:R-:W-:Y:S01]  /*6550*/  LOP3.LUT R4, R6, 0xffff, RZ, 0xc0, !PT ;  /* 0x0000ffff06047812 */ /* 0x000fe200078ec0ff */
[----:B------:R-:W-:Y:S01]  /*6560*/  @!P5 FADD.FTZ R152, -R152, -RZ ;  /* 0x800000ff9898d221 */ /* 0x000fe20000010100 */
[----:B------:R-:W-:Y:S02]  /*6570*/  F2FP.RELU.PACK_AB R6, R217, R203 ;  /* 0x000000cbd906723e */ /* 0x000fe400000008ff */
[----:B------:R-:W-:Y:S01]  /*6580*/  ISETP.LE.U32.AND P0, PT, R5, UR4, PT ;  /* 0x0000000405007c0c */ /* 0x000fe2000bf03070 */
[----:B------:R-:W-:Y:S01]  /*6590*/  @!P6 FADD.FTZ R158, -R158, -RZ ;  /* 0x800000ff9e9ee221 */ /* 0x000fe20000010100 */
[----:B------:R-:W-:Y:S01]  /*65a0*/  F2FP.RELU.PACK_AB R5, R210, R211 ;  /* 0x000000d3d205723e */ /* 0x000fe200000008ff */
[----:B------:R1:W-:Y:S01]  /*65b0*/  STS [R229+0x1c400], R6 ;  /* 0x01c40006e5007388 */ /* 0x0003e20000000800 */
[----:B------:R-:W-:Y:S02]  /*65c0*/  ISETP.LE.U32.AND P5, PT, R4, UR4, PT ;  /* 0x0000000404007c0c */ /* 0x000fe4000bfa3070 */
[----:B------:R-:W-:Y:S01]  /*65d0*/  F2FP.RELU.PACK_AB R4, R213, R214 ;  /* 0x000000d6d504723e */ /* 0x000fe200000008ff */
[----:B------:R2:W-:Y:S01]  /*65e0*/  STS [R232+0x1c000], R5 ;  /* 0x01c00005e8007388 */ /* 0x0005e20000000800 */
[----:B------:R-:W-:Y:S01]  /*65f0*/  F2FP.RELU.PACK_AB R2, R222, R223 ;  /* 0x000000dfde02723e */ /* 0x000fe200000008ff */
[----:B------:R-:W-:Y:S01]  /*6600*/  @!P3 FADD.FTZ R151, -R151, -RZ ;  /* 0x800000ff9797b221 */ /* 0x000fe20000010100 */
[----:B------:R-:W-:Y:S01]  /*6610*/  F2FP.RELU.PACK_AB R0, R164, R165 ;  /* 0x000000a5a400723e */ /* 0x000fe200000008ff */
[----:B------:R3:W-:Y:S01]  /*6620*/  STS [R232+0x1c400], R4 ;  /* 0x01c40004e8007388 */ /* 0x0007e20000000800 */
[----:B------:R-:W-:Y:S01]  /*6630*/  ISETP.LE.U32.AND P4, PT, R21, UR4, PT ;  /* 0x0000000415007c0c */ /* 0x000fe2000bf83070 */
[----:B------:R-:W-:Y:S01]  /*6640*/  @!P0 FADD.FTZ R163, -R163, -RZ ;  /* 0x800000ffa3a38221 */ /* 0x000fe20000010100 */
[----:B------:R-:W-:Y:S02]  /*6650*/  ISETP.LE.U32.AND P2, PT, R11, UR4, PT ;  /* 0x000000040b007c0c */ /* 0x000fe4000bf43070 */
[----:B------:R-:W-:Y:S01]  /*6660*/  FSETP.GE.FTZ.AND P3, PT, R205, RZ, PT ;  /* 0x000000ffcd00720b */ /* 0x000fe20003f76000 */
[----:B------:R-:W-:Y:S01]  /*6670*/  @!P5 FADD.FTZ R154, -R154, -RZ ;  /* 0x800000ff9a9ad221 */ /* 0x000fe20000010100 */
[----:B------:R-:W-:Y:S07]  /*6680*/  FSETP.GE.FTZ.AND P5, PT, R190, RZ, PT ;  /* 0x000000ffbe00720b */ /* 0x000fee0003fb6000 */
[----:B----4-:R-:W-:Y:S01]  /*6690*/  @!P4 FADD.FTZ R150, -R150, -RZ ;  /* 0x800000ff9696c221 */ /* 0x010fe20000010100 */
[----:B------:R-:W-:Y:S01]  /*66a0*/  FSETP.GE.FTZ.AND P4, PT, R211, RZ, PT ;  /* 0x000000ffd300720b */ /* 0x000fe20003f96000 */
[----:B------:R-:W-:Y:S01]  /*66b0*/  @!P2 FADD.FTZ R155, -R155, -RZ ;  /* 0x800000ff9b9ba221 */ /* 0x000fe20000010100 */
[----:B-1----:R-:W-:Y:S02]  /*66c0*/  F2FP.RELU.PACK_AB R6, R221, R220 ;  /* 0x000000dcdd06723e */ /* 0x002fe400000008ff */
[----:B------:R-:W-:Y:S02]  /*66d0*/  FSETP.GE.FTZ.AND P2, PT, R204, RZ, PT ;  /* 0x000000ffcc00720b */ /* 0x000fe40003f56000 */
[----:B--2---:R-:W-:Y:S01]  /*66e0*/  F2FP.RELU.PACK_AB R5, R224, R225 ;  /* 0x000000e1e005723e */ /* 0x004fe200000008ff */
[----:B------:R1:W-:Y:S01]  /*66f0*/  STS [R229+0x1e000], R6 ;  /* 0x01e00006e5007388 */ /* 0x0003e20000000800 */
[----:B---3--:R-:W-:Y:S03]  /*6700*/  F2FP.RELU.PACK_AB R4, R218, R219 ;  /* 0x000000dbda04723e */ /* 0x008fe600000008ff */
[----:B------:R2:W-:Y:S04]  /*6710*/  STS [R229+0x1e400], R5 ;  /* 0x01e40005e5007388 */ /* 0x0005e80000000800 */
[----:B------:R3:W-:Y:S04]  /*6720*/  STS [R232+0x1e400], R2 ;  /* 0x01e40002e8007388 */ /* 0x0007e80000000800 */
[----:B------:R4:W-:Y:S01]  /*6730*/  STS [R232+0x1e000], R4 ;  /* 0x01e00004e8007388 */ /* 0x0009e20000000800 */
[----:B-1----:R-:W-:Y:S02]  /*6740*/  F2FP.RELU.PACK_AB R6, R199, R202 ;  /* 0x000000cac706723e */ /* 0x002fe400000008ff */
[----:B--2---:R-:W-:Y:S03]  /*6750*/  F2FP.RELU.PACK_AB R5, R201, R206 ;  /* 0x000000cec905723e */ /* 0x004fe600000008ff */
[----:B------:R1:W-:Y:S01]  /*6760*/  STS [R236+0x1c000], R6 ;  /* 0x01c00006ec007388 */ /* 0x0003e20000000800 */
[----:B---3--:R-:W-:Y:S03]  /*6770*/  F2FP.RELU.PACK_AB R2, R189, R191 ;  /* 0x000000bfbd02723e */ /* 0x008fe600000008ff */
[----:B------:R2:W-:Y:S01]  /*6780*/  STS [R236+0x1c400], R5 ;  /* 0x01c40005ec007388 */ /* 0x0005e20000000800 */
[----:B----4-:R-:W-:Y:S03]  /*6790*/  F2FP.RELU.PACK_AB R4, R185, R190 ;  /* 0x000000beb904723e */ /* 0x010fe600000008ff */
[----:B------:R3:W-:Y:S04]  /*67a0*/  STS [R235+0x1c400], R2 ;  /* 0x01c40002eb007388 */ /* 0x0007e80000000800 */
[----:B------:R4:W-:Y:S01]  /*67b0*/  STS [R235+0x1c000], R4 ;  /* 0x01c00004eb007388 */ /* 0x0009e20000000800 */
[----:B-1----:R-:W-:Y:S02]  /*67c0*/  F2FP.RELU.PACK_AB R6, R215, R216 ;  /* 0x000000d8d706723e */ /* 0x002fe400000008ff */
[----:B--2---:R-:W-:Y:S03]  /*67d0*/  F2FP.RELU.PACK_AB R5, R198, R200 ;  /* 0x000000c8c605723e */ /* 0x004fe600000008ff */
[----:B------:R1:W-:Y:S01]  /*67e0*/  STS [R236+0x1e400], R6 ;  /* 0x01e40006ec007388 */ /* 0x0003e20000000800 */
[----:B---3--:R-:W-:Y:S02]  /*67f0*/  F2FP.RELU.PACK_AB R2, R209, R212 ;  /* 0x000000d4d102723e */ /* 0x008fe400000008ff */
[----:B----4-:R-:W-:Y:S03]  /*6800*/  F2FP.RELU.PACK_AB R4, R207, R208 ;  /* 0x000000d0cf04723e */ /* 0x010fe600000008ff */
[----:B------:R2:W-:Y:S04]  /*6810*/  STS [R236+0x1e000], R2 ;  /* 0x01e00002ec007388 */ /* 0x0005e80000000800 */
[----:B------:R3:W-:Y:S04]  /*6820*/  STS [R235+0x1e000], R5 ;  /* 0x01e00005eb007388 */ /* 0x0007e80000000800 */
[----:B------:R4:W-:Y:S01]  /*6830*/  STS [R235+0x1e400], R4 ;  /* 0x01e40004eb007388 */ /* 0x0009e20000000800 */
[----:B-1----:R-:W-:Y:S05]  /*6840*/  F2FP.RELU.PACK_AB R6, R184, R188 ;  /* 0x000000bcb806723e */ /* 0x002fea00000008ff */
[----:B------:R1:W-:Y:S01]  /*6850*/  STS [R230+0x1c400], R6 ;  /* 0x01c40006e6007388 */ /* 0x0003e20000000800 */
[----:B--2---:R-:W-:Y:S02]  /*6860*/  F2FP.RELU.PACK_AB R2, R182, R183 ;  /* 0x000000b7b602723e */ /* 0x004fe400000008ff */
[----:B---3--:R-:W-:Y:S03]  /*6870*/  F2FP.RELU.PACK_AB R5, R192, R193 ;  /* 0x000000c1c005723e */ /* 0x008fe600000008ff */
[----:B------:R2:W-:Y:S01]  /*6880*/  STS [R230+0x1c000], R2 ;  /* 0x01c00002e6007388 */ /* 0x0005e20000000800 */
[----:B----4-:R-:W-:Y:S03]  /*6890*/  F2FP.RELU.PACK_AB R4, R196, R197 ;  /* 0x000000c5c404723e */ /* 0x010fe600000008ff */
[----:B------:R3:W-:Y:S01]  /*68a0*/  STS [R231+0x1c400], R0 ;  /* 0x01c40000e7007388 */ /* 0x0007e20000000800 */
[----:B-1----:R-:W-:Y:S02]  /*68b0*/  F2FP.RELU.PACK_AB R6, R187, R186 ;  /* 0x000000babb06723e */ /* 0x002fe400000008ff */
[----:B--2---:R-:W-:Y:S02]  /*68c0*/  F2FP.RELU.PACK_AB R2, R160, R161 ;  /* 0x000000a1a002723e */ /* 0x004fe400000008ff */
[----:B---3--:R-:W-:Y:S03]  /*68d0*/  F2FP.RELU.PACK_AB R0, R152, R153 ;  /* 0x000000999800723e */ /* 0x008fe600000008ff */
[----:B------:R1:W-:Y:S04]  /*68e0*/  STS [R231+0x1c000], R2 ;  /* 0x01c00002e7007388 */ /* 0x0003e80000000800 */
[----:B------:R2:W-:Y:S04]  /*68f0*/  STS [R230+0x1e000], R5 ;  /* 0x01e00005e6007388 */ /* 0x0005e80000000800 */
[----:B------:R3:W-:Y:S04]  /*6900*/  STS [R230+0x1e400], R4 ;  /* 0x01e40004e6007388 */ /* 0x0007e80000000800 */
        /* <DEDUP_REMOVED lines=17> */
[----:B------:R-:W-:Y:S04]  /*6a20*/  STS [R233+0x1e400], R0 ;  /* 0x01e40000e9007388 */ /* 0x000fe80000000800 */
[----:B------:R-:W-:Y:S08]  /*6a30*/  LDSM.16.M88.4 R64, [R174+0x8000] ;  /* 0x00800000ae40783b */ /* 0x000ff00000000200 */
        /* <DEDUP_REMOVED lines=41> */
[-C--:B------:R-:W-:Y:S07]  /*6cd0*/  HMMA.16816.F32 R60, R144, R134.reuse, R60 ;  /* 0x00000086903c723c */ /* 0x080fee000000183c */
[----:B------:R-:W-:Y:S01]  /*6ce0*/  IMAD.U32 R146, RZ, RZ, UR16 ;  /* 0x00000010ff927e24 */ /* 0x000fe2000f8e00ff */
[----:B------:R-:W-:Y:S01]  /*6cf0*/  HMMA.16816.F32 R64, R136, R134, R64 ;  /* 0x000000868840723c */ /* 0x000fe20000001840 */
[----:B------:R-:W-:Y:S01]  /*6d00*/  IMAD.IADD R145, R174, 0x1, R169 ;  /* 0x00000001ae917824 */ /* 0x000fe200078e02a9 */
[----:B------:R-:W-:Y:S02]  /*6d10*/  LDSM.16.M88.4 R132, [R171+0x10000] ;  /* 0x01000000ab84783b */ /* 0x000fe40000000200 */
[----:B------:R-:W-:Y:S01]  /*6d20*/  IMAD.U32 R147, RZ, RZ, UR13 ;  /* 0x0000000dff937e24 */ /* 0x000fe2000f8e00ff */
[----:B------:R-:W-:Y:S01]  /*6d30*/  LEA R148, P0, R245, R146, 0x2 ;  /* 0x00000092f5947211 */ /* 0x000fe200078010ff */
[----:B------:R-:W-:Y:S03]  /*6d40*/  IMAD.IADD R0, R177, 0x1, R145 ;  /* 0x00000001b1007824 */ /* 0x000fe600078e0291 */
[----:B------:R-:W-:Y:S01]  /*6d50*/  LEA.HI.X.SX32 R149, R245, R147, 0x2, P0 ;  /* 0x00000093f5957211 */ /* 0x000fe200000f16ff */
[----:B------:R-:W1:Y:S01]  /*6d60*/  LDSM.16.M88.4 R140, [R145+0x8000] ;  /* 0x00800000918c783b */ /* 0x000e620000000200 */
[----:B------:R-:W-:Y:S07]  /*6d70*/  FSETP.GE.FTZ.AND P0, PT, R203, RZ, PT ;  /* 0x000000ffcb00720b */ /* 0x000fee0003f16000 */
[----:B------:R-:W2:Y:S08]  /*6d80*/  LDSM.16.M88.4 R136, [R145+0xa000] ;  /* 0x00a000009188783b */ /* 0x000eb00000000200 */
[----:B------:R-:W3:Y:S04]  /*6d90*/  LDG.E R144, [R148.64+0x20] ;  /* 0x0000200894907981 */ /* 0x000ee8000c1e1900 */
[----:B------:R-:W4:Y:S01]  /*6da0*/  LDG.E R146, [R148.64] ;  /* 0x0000000894927981 */ /* 0x000f22000c1e1900 */
[-C--:B-1----:R-:W-:Y:S08]  /*6db0*/  HMMA.16816.F32 R4, R140, R132.reuse, R4 ;  /* 0x000000848c04723c */ /* 0x082ff00000001804 */
[C---:B--2---:R-:W-:Y:S08]  /*6dc0*/  HMMA.16816.F32 R8, R136.reuse, R132, R8 ;  /* 0x000000848808723c */ /* 0x044ff00000001808 */
        /* <DEDUP_REMOVED lines=18> */
[----:B------:R-:W1:Y:S07]  /*6ef0*/  LDSM.16.M88.4 R132, [R0+0x8000] ;  /* 0x008000000084783b */ /* 0x000e6e0000000200 */
[-C--:B-1----:R-:W-:Y:S11]  /*6f00*/  HMMA.16816.F32 R4, R132, R136.reuse, R4 ;  /* 0x000000888404723c */ /* 0x082ff60000001804 */
[----:B------:R-:W-:Y:S11]  /*6f10*/  @!UPT UIADD3 URZ, URZ, URZ, URZ ;  /* 0x0000003f3f3ff290 */ /* 0x000ff6000fffe03f */
[----:B------:R-:W-:Y:S02]  /*6f20*/  @!UPT UIADD3 URZ, URZ, URZ, URZ ;  /* 0x0000003f3f3ff290 */ /* 0x000fe4000fffe03f */
[----:B----4-:R-:W-:Y:S02]  /*6f30*/  FADD.FTZ R140, -R146, R4 ;  /* 0x00000004928c7221 */ /* 0x010fe40000010100 */
[----:B---3--:R-:W-:Y:S02]  /*6f40*/  FADD.FTZ R2, -R144, R6 ;  /* 0x0000000690027221 */ /* 0x008fe40000010100 */
[----:B------:R-:W-:Y:S01]  /*6f50*/  FADD.FTZ R4, -R146, R5 ;  /* 0x0000000592047221 */ /* 0x000fe20000010100 */
[----:B------:R-:W-:Y:S01]  /*6f60*/  FSEL R5, R140, R146, P3 ;  /* 0x000000928c057208 */ /* 0x000fe20001800000 */
[----:B------:R-:W-:Y:S01]  /*6f70*/  FADD.FTZ R7, -R144, R7 ;  /* 0x0000000790077221 */ /* 0x000fe20000010100 */
[----:B------:R-:W-:Y:S01]  /*6f80*/  FSEL R2, R2, R144, P0 ;  /* 0x0000009002027208 */ /* 0x000fe20000000000 */
[----:B------:R1:W2:Y:S01]  /*6f90*/  LDSM.16.M88.4 R140, [R0+0xa000] ;  /* 0x00a00000008c783b */ /* 0x0002a20000000200 */
[----:B------:R-:W-:Y:S01]  /*6fa0*/  FSEL R4, R4, R146, P2 ;  /* 0x0000009204047208 */ /* 0x000fe20001000000 */
[----:B------:R-:W-:Y:S01]  /*6fb0*/  FMUL.FTZ R205, R205, R5 ;  /* 0x00000005cdcd7220 */ /* 0x000fe20000410000 */
[----:B------:R-:W-:Y:S01]  /*6fc0*/  FSETP.GE.FTZ.AND P0, PT, R199, RZ, PT ;  /* 0x000000ffc700720b */ /* 0x000fe20003f16000 */
[----:B------:R-:W-:Y:S01]  /*6fd0*/  FMUL.FTZ R203, R203, R2 ;  /* 0x00000002cbcb7220 */ /* 0x000fe20000410000 */
[----:B------:R-:W-:Y:S01]  /*6fe0*/  FSETP.GE.FTZ.AND P3, PT, R210, RZ, PT ;  /* 0x000000ffd200720b */ /* 0x000fe20003f76000 */
[----:B------:R-:W-:Y:S01]  /*6ff0*/  FMUL.FTZ R204, R204, R4 ;  /* 0x00000004cccc7220 */ /* 0x000fe20000410000 */
[----:B------:R-:W-:Y:S01]  /*7000*/  FSETP.GE.FTZ.AND P2, PT, R202, RZ, PT ;  /* 0x000000ffca00720b */ /* 0x000fe20003f56000 */
[----:B------:R3:W4:Y:S04]  /*7010*/  LDG.E R2, [R148.64+0x100] ;  /* 0x0001000894027981 */ /* 0x000728000c1e1900 */
[----:B-1----:R3:W4:Y:S01]  /*7020*/  LDG.E R0, [R148.64+0x120] ;  /* 0x0001200894007981 */ /* 0x002722000c1e1900 */
[C---:B--2---:R-:W-:Y:S01]  /*7030*/  HMMA.16816.F32 R8, R140.reuse, R136, R8 ;  /* 0x000000888c08723c */ /* 0x044fe20000001808 */
[----:B---3--:R-:W-:Y:S07]  /*7040*/  IMAD.MOV.U32 R148, RZ, RZ, R227 ;  /* 0x000000ffff947224 */ /* 0x008fee00078e00e3 */
[-C--:B------:R-:W-:Y:S01]  /*7050*/  HMMA.16816.F32 R12, R140, R138.reuse, R12 ;  /* 0x0000008a8c0c723c */ /* 0x080fe2000000180c */
[----:B------:R-:W-:Y:S07]  /*7060*/  IMAD.MOV.U32 R149, RZ, RZ, R226 ;  /* 0x000000ffff957224 */ /* 0x000fee00078e00e2 */
[C---:B------:R-:W-:Y:S01]  /*7070*/  HMMA.16816.F32 R16, R132.reuse, R138, R16 ;  /* 0x0000008a8410723c */ /* 0x040fe20000001810 */
[----:B------:R-:W1:Y:S11]  /*7080*/  LDSM.16.M88.4 R136, [R172+0x10800] ;  /* 0x01080000ac88783b */ /* 0x000e760000000200 */
[----:B------:R-:W-:Y:S11]  /*7090*/  @!UPT UIADD3 URZ, URZ, URZ, URZ ;  /* 0x0000003f3f3ff290 */ /* 0x000ff6000fffe03f */
[----:B------:R-:W-:Y:S01]  /*70a0*/  @!UPT UIADD3 URZ, URZ, URZ, URZ ;  /* 0x0000003f3f3ff290 */ /* 0x000fe2000fffe03f */
[C---:B------:R-:W-:Y:S02]  /*70b0*/  FADD.FTZ R16, -R146.reuse, R16 ;  /* 0x0000001092107221 */ /* 0x040fe40000010100 */
[----:B------:R-:W-:Y:S02]  /*70c0*/  FADD.FTZ R17, -R146, R17 ;  /* 0x0000001192117221 */ /* 0x000fe40000010100 */
[----:B------:R-:W-:Y:S01]  /*70d0*/  FADD.FTZ R19, -R144, R19 ;  /* 0x0000001390137221 */ /* 0x000fe20000010100 */
[-C--:B------:R-:W-:Y:S01]  /*70e0*/  FSEL R16, R16, R146.reuse, P4 ;  /* 0x0000009210107208 */ /* 0x080fe20002000000 */
[----:B------:R-:W-:Y:S01]  /*70f0*/  FADD.FTZ R18, -R144, R18 ;  /* 0x0000001290127221 */ /* 0x000fe20000010100 */
[----:B------:R-:W-:Y:S02]  /*7100*/  FSEL R17, R17, R146, P3 ;  /* 0x0000009211117208 */ /* 0x000fe40001800000 */
[----:B------:R-:W-:Y:S01]  /*7110*/  FSETP.GE.FTZ.AND P3, PT, R183, RZ, PT ;  /* 0x000000ffb700720b */ /* 0x000fe20003f76000 */
[----:B------:R-:W-:Y:S01]  /*7120*/  FMUL.FTZ R211, R211, R16 ;  /* 0x00000010d3d37220 */ /* 0x000fe20000410000 */
[----:B------:R-:W-:Y:S01]  /*7130*/  FSETP.GE.FTZ.AND P4, PT, R185, RZ, PT ;  /* 0x000000ffb900720b */ /* 0x000fe20003f96000 */
[----:B------:R-:W-:Y:S01]  /*7140*/  FMUL.FTZ R210, R210, R17 ;  /* 0x00000011d2d27220 */ /* 0x000fe20000410000 */
[-C--:B-1----:R-:W-:Y:S08]  /*7150*/  HMMA.16816.F32 R20, R132, R136.reuse, R20 ;  /* 0x000000888414723c */ /* 0x082ff00000001814 */
[C---:B------:R-:W-:Y:S08]  /*7160*/  HMMA.16816.F32 R24, R140.reuse, R136, R24 ;  /* 0x000000888c18723c */ /* 0x040ff00000001818 */
[-C--:B------:R-:W-:Y:S08]  /*7170*/  HMMA.16816.F32 R28, R140, R138.reuse, R28 ;  /* 0x0000008a8c1c723c */ /* 0x080ff0000000181c */
[C---:B------:R-:W-:Y:S01]  /*7180*/  FADD.FTZ R21, -R146.reuse, R21 ;  /* 0x0000001592157221 */ /* 0x040fe20000010100 */
[C---:B------:R-:W-:Y:S01]  /*7190*/  HMMA.16816.F32 R32, R132.reuse, R138, R32 ;  /* 0x0000008a8420723c */ /* 0x040fe20000001820 */
[----:B------:R-:W1:Y:S02]  /*71a0*/  LDSM.16.M88.4 R136, [R172+0x11000] ;  /* 0x01100000ac88783b */ /* 0x000e640000000200 */
[----:B------:R-:W-:Y:S01]  /*71b0*/  FADD.FTZ R20, -R146, R20 ;  /* 0x0000001492147221 */ /* 0x000fe20000010100 */
[-C--:B------:R-:W-:Y:S01]  /*71c0*/  FSEL R21, R21, R146.reuse, P0 ;  /* 0x0000009215157208 */ /* 0x080fe20000000000 */
[C---:B------:R-:W-:Y:S01]  /*71d0*/  FADD.FTZ R23, -R144.reuse, R23 ;  /* 0x0000001790177221 */ /* 0x040fe20000010100 */
[----:B------:R-:W-:Y:S01]  /*71e0*/  FSETP.GE.FTZ.AND P0, PT, R161, RZ, PT ;  /* 0x000000ffa100720b */ /* 0x000fe20003f16000 */
[----:B------:R-:W-:Y:S01]  /*71f0*/  FADD.FTZ R22, -R144, R22 ;  /* 0x0000001690167221 */ /* 0x000fe20000010100 */
[----:B------:R-:W-:Y:S01]  /*7200*/  FSEL R20, R20, R146, P2 ;  /* 0x0000009214147208 */ /* 0x000fe20001000000 */
[----:B------:R-:W-:Y:S01]  /*7210*/  FMUL.FTZ R199, R199, R21 ;  /* 0x00000015c7c77220 */ /* 0x000fe20000410000 */
[----:B------:R-:W-:Y:S03]  /*7220*/  FSETP.GE.FTZ.AND P2, PT, R182, RZ, PT ;  /* 0x000000ffb600720b */ /* 0x000fe60003f56000 */
[----:B------:R-:W-:Y:S11]  /*7230*/  FMUL.FTZ R202, R202, R20 ;  /* 0x00000014caca7220 */ /* 0x000ff60000410000 */
[C---:B------:R-:W-:Y:S02]  /*7240*/  FADD.FTZ R16, -R146.reuse, R33 ;  /* 0x0000002192107221 */ /* 0x040fe40000010100 */
[----:B------:R-:W-:Y:S02]  /*7250*/  FADD.FTZ R17, -R146, R32 ;  /* 0x0000002092117221 */ /* 0x000fe40000010100 */
[----:B------:R-:W-:Y:S01]  /*7260*/  FADD.FTZ R35, -R144, R35 ;  /* 0x0000002390237221 */ /* 0x000fe20000010100 */
[-C--:B------:R-:W-:Y:S01]  /*7270*/  FSEL R16, R16, R146.reuse, P4 ;  /* 0x0000009210107208 */ /* 0x080fe20002000000 */
[----:B------:R-:W-:Y:S01]  /*7280*/  FADD.FTZ R34, -R144, R34 ;  /* 0x0000002290227221 */ /* 0x000fe20000010100 */
[----:B------:R-:W-:Y:S02]  /*7290*/  FSETP.GE.FTZ.AND P4, PT, R160, RZ, PT ;  /* 0x000000ffa000720b */ /* 0x000fe40003f96000 */
[----:B------:R-:W-:Y:S01]  /*72a0*/  FSEL R17, R17, R146, P5 ;  /* 0x0000009211117208 */ /* 0x000fe20002800000 */
[----:B------:R-:W-:Y:S01]  /*72b0*/  FMUL.FTZ R185, R185, R16 ;  /* 0x00000010b9b97220 */ /* 0x000fe20000410000 */
[----:B------:R-:W-:Y:S03]  /*72c0*/  FSETP.GE.FTZ.AND P5, PT, R162, RZ, PT ;  /* 0x000000ffa200720b */ /* 0x000fe60003fb6000 */
        /* <DEDUP_REMOVED lines=29> */
[----:B------:R-:W-:Y:S01]  /*74a0*/  HMMA.16816.F32 R64, R132, R138, R64 ;  /* 0x0000008a8440723c */ /* 0x000fe20000001840 */
[C---:B------:R-:W-:Y:S03]  /*74b0*/  FADD.FTZ R52, -R146.reuse, R52 ;  /* 0x0000003492347221 */ /* 0x040fe60000010100 */
[----:B------:R-:W-:Y:S02]  /*74c0*/  FADD.FTZ R53, -R146, R53 ;  /* 0x0000003592357221 */ /* 0x000fe40000010100 */
[-C--:B------:R-:W-:Y:S01]  /*74d0*/  FSEL R52, R52, R146.reuse, P3 ;  /* 0x0000009234347208 */ /* 0x080fe20001800000 */
[----:B------:R-:W-:Y:S01]  /*74e0*/  FADD.FTZ R6, -R144, R55 ;  /* 0x0000003790067221 */ /* 0x000fe20000010100 */
[----:B------:R-:W-:Y:S04]  /*74f0*/  FSETP.GE.FTZ.AND P3, PT, R153, RZ, PT ;  /* 0x000000ff9900720b */ /* 0x000fe80003f76000 */
[----:B------:R-:W-:Y:S01]  /*7500*/  FSEL R53, R53, R146, P2 ;  /* 0x0000009235357208 */ /* 0x000fe20001000000 */
[----:B------:R-:W-:Y:S01]  /*7510*/  FMUL.FTZ R157, R157, R52 ;  /* 0x000000349d9d7220 */ /* 0x000fe20000410000 */
[----:B------:R-:W-:Y:S02]  /*7520*/  FSETP.GE.FTZ.AND P2, PT, R217, RZ, PT ;  /* 0x000000ffd900720b */ /* 0x000fe40003f56000 */
[-C--:B------:R-:W-:Y:S01]  /*7530*/  FSEL R6, R6, R144.reuse, P4 ;  /* 0x0000009006067208 */ /* 0x080fe20002000000 */
[----:B------:R-:W-:Y:S01]  /*7540*/  FMUL.FTZ R156, R156, R53 ;  /* 0x000000359c9c7220 */ /* 0x000fe20000410000 */
[----:B------:R-:W-:Y:S02]  /*7550*/  FSEL R7, R7, R144, P2 ;  /* 0x0000009007077208 */ /* 0x000fe40001000000 */
[----:B------:R-:W-:Y:S01]  /*7560*/  FSETP.GE.FTZ.AND P2, PT, R214, RZ, PT ;  /* 0x000000ffd600720b */ /* 0x000fe20003f56000 */
[----:B------:R-:W-:Y:S01]  /*7570*/  FMUL.FTZ R159, R159, R6 ;  /* 0x000000069f9f7220 */ /* 0x000fe20000410000 */
[----:B------:R-:W-:Y:S02]  /*7580*/  FSETP.GE.FTZ.AND P4, PT, R219, RZ, PT ;  /* 0x000000ffdb00720b */ /* 0x000fe40003f96000 */
[----:B------:R-:W-:Y:S01]  /*7590*/  FSEL R18, R18, R144, P2 ;  /* 0x0000009012127208 */ /* 0x000fe20001000000 */
[----:B------:R-:W-:Y:S01]  /*75a0*/  FADD.FTZ R64, -R146, R64 ;  /* 0x0000004092407221 */ /* 0x000fe20000010100 */
[----:B------:R-:W-:Y:S01]  /*75b0*/  FSETP.GE.FTZ.AND P2, PT, R206, RZ, PT ;  /* 0x000000ffce00720b */ /* 0x000fe20003f56000 */
[----:B------:R-:W-:Y:S03]  /*75c0*/  FADD.FTZ R5, -R144, R66 ;  /* 0x0000004290057221 */ /* 0x000fe60000010100 */
[----:B------:R-:W-:Y:S01]  /*75d0*/  FSEL R64, R64, R146, P3 ;  /* 0x0000009240407208 */ /* 0x000fe20001800000 */
[----:B------:R-:W-:Y:S01]  /*75e0*/  @P0 FADD.FTZ R146, -R146, R65 ;  /* 0x0000004192920221 */ /* 0x000fe20000010100 */
        /* <DEDUP_REMOVED lines=16> */
[----:B------:R-:W-:Y:S02]  /*76f0*/  FSEL R35, R35, R144, P0 ;  /* 0x0000009023237208 */ /* 0x000fe40000000000 */
[----:B------:R-:W-:Y:S01]  /*7700*/  FSETP.GE.FTZ.AND P0, PT, R184, RZ, PT ;  /* 0x000000ffb800720b */ /* 0x000fe20003f16000 */
[----:B------:R-:W-:Y:S01]  /*7710*/  FMUL.FTZ R191, R191, R34 ;  /* 0x00000022bfbf7220 */ /* 0x000fe20000410000 */
[----:B------:R-:W-:Y:S01]  /*7720*/  FSETP.GE.FTZ.AND P2, PT, R188, RZ, PT ;  /* 0x000000ffbc00720b */ /* 0x000fe20003f56000 */
[----:B------:R-:W-:Y:S01]  /*7730*/  FMUL.FTZ R189, R189, R35 ;  /* 0x00000023bdbd7220 */ /* 0x000fe20000410000 */
[-C--:B------:R-:W-:Y:S01]  /*7740*/  FSEL R39, R39, R144.reuse, P0 ;  /* 0x0000009027277208 */ /* 0x080fe20000000000 */
[----:B----4-:R-:W-:Y:S01]  /*7750*/  FADD.FTZ R4, -R2, R8 ;  /* 0x0000000802047221 */ /* 0x010fe20000010100 */
[----:B------:R-:W-:Y:S01]  /*7760*/  FSETP.GE.FTZ.AND P0, PT, R164, RZ, PT ;  /* 0x000000ffa400720b */ /* 0x000fe20003f16000 */
[----:B------:R-:W-:Y:S01]  /*7770*/  FADD.FTZ R6, -R2, R13 ;  /* 0x0000000d02067221 */ /* 0x000fe20000010100 */
[-C--:B------:R-:W-:Y:S01]  /*7780*/  FSEL R38, R38, R144.reuse, P2 ;  /* 0x0000009026267208 */ /* 0x080fe20001000000 */
[C---:B------:R-:W-:Y:S01]  /*7790*/  FADD.FTZ R8, -R2.reuse, R9 ;  /* 0x0000000902087221 */ /* 0x040fe20000010100 */
[----:B------:R-:W-:Y:S01]  /*77a0*/  FSETP.GE.FTZ.AND P2, PT, R165, RZ, PT ;  /* 0x000000ffa500720b */ /* 0x000fe20003f56000 */
[C---:B------:R-:W-:Y:S01]  /*77b0*/  FADD.FTZ R56, -R2.reuse, R56 ;  /* 0x0000003802387221 */ /* 0x040fe20000010100 */
[-C--:B------:R-:W-:Y:S01]  /*77c0*/  FSEL R51, R51, R144.reuse, P0 ;  /* 0x0000009033337208 */ /* 0x080fe20000000000 */
        /* <DEDUP_REMOVED lines=8> */
[C---:B------:R-:W-:Y:S01]  /*7850*/  FADD.FTZ R26, -R0.reuse, R26 ;  /* 0x0000001a001a7221 */ /* 0x040fe20000010100 */
[----:B------:R-:W-:Y:S01]  /*7860*/  FSETP.GE.FTZ.AND P3, PT, R151, RZ, PT ;  /* 0x000000ff9700720b */ /* 0x000fe20003f76000 */
[----:B------:R-:W-:Y:S01]  /*7870*/  FADD.FTZ R42, -R0, R42 ;  /* 0x0000002a002a7221 */ /* 0x000fe20000010100 */
        /* <DEDUP_REMOVED lines=8> */
[-C--:B------:R-:W-:Y:S01]  /*7900*/  FSEL R4, R4, R2.reuse, P0 ;  /* 0x0000000204047208 */ /* 0x080fe20000000000 */
[----:B------:R-:W-:Y:S01]  /*7910*/  FADD.FTZ R5, -R2, R24 ;  /* 0x0000001802057221 */ /* 0x000fe20000010100 */
[-C--:B------:R-:W-:Y:S01]  /*7920*/  FSEL R6, R6, R2.reuse, P3 ;  /* 0x0000000206067208 */ /* 0x080fe20001800000 */
[----:B------:R-:W-:Y:S01]  /*7930*/  @P2 FADD.FTZ R144, -R144, R67 ;  /* 0x0000004390902221 */ /* 0x000fe20000010100 */
[----:B------:R-:W-:Y:S01]  /*7940*/  FSETP.GE.FTZ.AND P2, PT, R212, RZ, PT ;  /* 0x000000ffd400720b */ /* 0x000fe20003f56000 */
[----:B------:R-:W-:Y:S01]  /*7950*/  FMUL.FTZ R162, R162, R7 ;  /* 0x00000007a2a27220 */ /* 0x000fe20000410000 */
[----:B------:R-:W-:Y:S01]  /*7960*/  FSETP.GE.FTZ.AND P0, PT, R186, RZ, PT ;  /* 0x000000ffba00720b */ /* 0x000fe20003f16000 */
[C---:B------:R-:W-:Y:S01]  /*7970*/  FADD.FTZ R7, -R2.reuse, R12 ;  /* 0x0000000c02077221 */ /* 0x040fe20000010100 */
        /* <DEDUP_REMOVED lines=8> */
[-C--:B------:R-:W-:Y:S01]  /*7a00*/  FSEL R4, R4, R2.reuse, P0 ;  /* 0x0000000204047208 */ /* 0x080fe20000000000 */
[----:B------:R-:W-:Y:S01]  /*7a10*/  FMUL.FTZ R49, R212, R5 ;  /* 0x00000005d4317220 */ /* 0x000fe20000410000 */
        /* <DEDUP_REMOVED lines=64> */
[----:B------:R-:W-:Y:S01]  /*7e20*/  FSEL R5, R5, R0, P0 ;  /* 0x0000000005057208 */ /* 0x000fe20000000000 */
[----:B------:R-:W-:Y:S01]  /*7e30*/  FADD.FTZ R4, -R0, R43 ;  /* 0x0000002b00047221 */ /* 0x000fe20000010100 */
        /* <DEDUP_REMOVED lines=8> */
[----:B------:R-:W-:Y:S02]  /*7ec0*/  FSETP.GE.FTZ.AND P0, PT, R195, RZ, PT ;  /* 0x000000ffc300720b */ /* 0x000fe40003f16000 */
[----:B------:R-:W-:Y:S01]  /*7ed0*/  FSEL R4, R4, R0, P2 ;  /* 0x0000000004047208 */ /* 0x000fe20001000000 */
[----:B------:R-:W-:Y:S01]  /*7ee0*/  FMUL.FTZ R35, R194, R2 ;  /* 0x00000002c2237220 */ /* 0x000fe20000410000 */
[----:B------:R-:W-:Y:S01]  /*7ef0*/  FSETP.GE.FTZ.AND P2, PT, R158, RZ, PT ;  /* 0x000000ff9e00720b */ /* 0x000fe20003f56000 */
[----:B------:R-:W-:Y:S01]  /*7f00*/  FADD.FTZ R2, -R0, R62 ;  /* 0x0000003e00027221 */ /* 0x000fe20000010100 */
[----:B------:R-:W-:Y:S01]  /*7f10*/  FSEL R5, R42, R0, P3 ;  /* 0x000000002a057208 */ /* 0x000fe20001800000 */
[----:B------:R-:W-:Y:S01]  /*7f20*/  FMUL.FTZ R31, R196, R4 ;  /* 0x00000004c41f7220 */ /* 0x000fe20000410000 */
[----:B------:R-:W-:Y:S01]  /*7f30*/  FSEL R6, R6, R0, P0 ;  /* 0x0000000006067208 */ /* 0x000fe20000000000 */
[C---:B------:R-:W-:Y:S01]  /*7f40*/  FADD.FTZ R4, -R0.reuse, R59 ;  /* 0x0000003b00047221 */ /* 0x040fe20000010100 */
[----:B------:R-:W-:Y:S01]  /*7f50*/  PLOP3.LUT P0, PT, PT, PT, UP5, 0x80, 0x0 ;  /* 0x000000000000781c */ /* 0x000fe20003f0f058 */
[----:B------:R-:W-:Y:S01]  /*7f60*/  FMUL.FTZ R36, R197, R5 ;  /* 0x00000005c5247220 */ /* 0x000fe20000410000 */
[----:B------:R-:W-:Y:S01]  /*7f70*/  FSETP.GE.FTZ.AND P5, PT, R181, RZ, PT ;  /* 0x000000ffb500720b */ /* 0x000fe20003fb6000 */
[----:B------:R-:W-:Y:S01]  /*7f80*/  FADD.FTZ R5, -R0, R58 ;  /* 0x0000003a00057221 */ /* 0x000fe20000010100 */
[----:B------:R-:W-:Y:S01]  /*7f90*/  FSETP.GE.FTZ.AND P4, PT, R180, RZ, PT ;  /* 0x000000ffb400720b */ /* 0x000fe20003f96000 */
[----:B------:R-:W-:Y:S01]  /*7fa0*/  FMUL.FTZ R29, R195, R6 ;  /* 0x00000006c31d7220 */ /* 0x000fe20000410000 */
[----:B------:R-:W-:Y:S02]  /*7fb0*/  FSETP.GE.FTZ.AND P3, PT, R163, RZ, PT ;  /* 0x000000ffa300720b */ /* 0x000fe40003f76000 */
        /* <DEDUP_REMOVED lines=21> */
[----:B------:R-:W-:Y:S02]  /*8110*/  IADD3 R6, P2, R8, R10, RZ ;  /* 0x0000000a08067210 */ /* 0x000fe40007f5e0ff */
[----:B------:R-:W-:Y:S01]  /*8120*/  SHF.L.U64.HI R0, R2, R4, c[0x0][0x194] ;  /* 0x0000650002007619 */ /* 0x000fe20000010204 */
        /* <DEDUP_REMOVED lines=16> */
.L_x_1612:
        /* <DEDUP_REMOVED lines=192> */
.L_x_1613:
[----:B------:R-:W-:Y:S01]  /*8e30*/  LDSM.16.M88.4 R32, [R174+0x14000] ;  /* 0x01400000ae20783b */ /* 0x000fe20000000200 */
[----:B------:R-:W-:Y:S01]  /*8e40*/  IMAD.IADD R144, R169, 0x1, R175 ;  /* 0x00000001a9907824 */ /* 0x000fe200078e02af */
[----:B------:R-:W-:Y:S01]  /*8e50*/  ULOP3.LUT UR4, UR10, 0x1, URZ, 0xc0, !UPT ;  /* 0x000000010a047892 */ /* 0x000fe2000f8ec03f */
[----:B------:R-:W-:Y:S01]  /*8e60*/  IMAD.MOV.U32 R150, RZ, RZ, 0x4 ;  /* 0x00000004ff967424 */ /* 0x000fe200078e00ff */
[----:B------:R-:W-:Y:S01]  /*8e70*/  @UP5 UIADD3 UR5, UP4, UR14, -0x200, URZ ;  /* 0xfffffe000e055890 */ /* 0x000fe2000ff9e03f */
[----:B------:R-:W2:Y:S01]  /*8e80*/  LDSM.16.MT88.4 R16, [R0+0xc000] ;  /* 0x00c000000010783b */ /* 0x000ea20000004200 */
[----:B------:R-:W-:Y:S01]  /*8e90*/  IMAD.MOV.U32 R151, RZ, RZ, c[0x0][0x22c] ;  /* 0x00008b00ff977624 */ /* 0x000fe200078e00ff */
[----:B------:R-:W-:Y:S01]  /*8ea0*/  UISETP.NE.U32.AND UP1, UPT, UR4, 0x1, UPT ;  /* 0x000000010400788c */ /* 0x000fe2000bf25070 */
[----:B------:R-:W-:Y:S01]  /*8eb0*/  IMAD.MOV.U32 R153, RZ, RZ, c[0x0][0x22c] ;  /* 0x00008b00ff997624 */ /* 0x000fe200078e00ff */
[----:B------:R-:W-:Y:S01]  /*8ec0*/  UIADD3 UR6, UR10, -0x1, URZ ;  /* 0xffffffff0a067890 */ /* 0x000fe2000fffe03f */
[----:B------:R-:W3:Y:S01]  /*8ed0*/  LDSM.16.M88.4 R28, [R174+0x16000] ;  /* 0x01600000ae1c783b */ /* 0x000ee20000000200 */
[----:B------:R-:W-:Y:S01]  /*8ee0*/  IMAD R151, R151, c[0x0][0x1c0], RZ ;  /* 0x0000700097977a24 */ /* 0x000fe200078e02ff */
[----:B------:R-:W-:Y:S01]  /*8ef0*/  @UP5 UIADD3.X UR4, UR15, -0x1, URZ, UP4, !UPT ;  /* 0xffffffff0f045890 */ /* 0x000fe2000a7fe43f */
[----:B------:R-:W-:Y:S02]  /*8f00*/  IMAD R153, R153, c[0x0][0x1c0], RZ ;  /* 0x0000700099997a24 */ /* 0x000fe400078e02ff */
[----:B------:R-:W4:Y:S01]  /*8f10*/  LDSM.16.MT88.4 R36, [R2+0xc000] ;  /* 0x00c000000224783b */ /* 0x000f220000004200 */
[----:B------:R-:W-:Y:S02]  /*8f20*/  IMAD.SHL.U32 R151, R151, 0x10, RZ ;  /* 0x0000001097977824 */ /* 0x000fe400078e00ff */
[----:B------:R-:W-:Y:S02]  /*8f30*/  IMAD R153, R153, 0x18, RZ ;  /* 0x0000001899997824 */ /* 0x000fe400078e02ff */
[----:B------:R-:W-:Y:S01]  /*8f40*/  LDSM.16.M88.4 R40, [R175+0x14000] ;  /* 0x01400000af28783b */ /* 0x000fe20000000200 */
[----:B------:R-:W-:Y:S02]  /*8f50*/  IMAD.MOV.U32 R152, RZ, RZ, c[0x0][0x22c] ;  /* 0x00008b00ff987624 */ /* 0x000fe400078e00ff */
[----:B------:R-:W-:Y:S02]  /*8f60*/  IMAD.MOV.U32 R147, RZ, RZ, c[0x0][0x22c] ;  /* 0x00008b00ff937624 */ /* 0x000fe400078e00ff */
[----:B------:R-:W1:Y:S01]  /*8f70*/  LDSM.16.MT88.4 R44, [R0+0xc800] ;  /* 0x00c80000002c783b */ /* 0x000e620000004200 */
[----:B------:R-:W-:Y:S02]  /*8f80*/  IMAD R152, R152, c[0x0][0x1c0], RZ ;  /* 0x0000700098987a24 */ /* 0x000fe400078e02ff */
[----:B------:R-:W-:Y:S02]  /*8f90*/  IMAD R147, R147, c[0x0][0x1c0], RZ ;  /* 0x0000700093937a24 */ /* 0x000fe400078e02ff */
[----:B------:R-:W1:Y:S01]  /*8fa0*/  LDSM.16.M88.4 R48, [R175+0x16000] ;  /* 0x01600000af30783b */ /* 0x000e620000000200 */
[----:B------:R-:W-:Y:S02]  /*8fb0*/  IMAD.SHL.U32 R152, R152, 0x20, RZ ;  /* 0x0000002098987824 */ /* 0x000fe400078e00ff */
[----:B------:R-:W-:Y:S02]  /*8fc0*/  IMAD.U32 R147, R147, -0x80, RZ ;  /* 0xffffff8093937824 */ /* 0x000fe400078e00ff */
[----:B------:R-:W1:Y:S03]  /*8fd0*/  LDSM.16.MT88.4 R52, [R2+0xc800] ;  /* 0x00c800000234783b */ /* 0x000e660000004200 */
[C---:B------:R-:W-:Y:S02]  /*8fe0*/  LEA R227, P2, R147.reuse, R148, 0x2 ;  /* 0x0000009493e37211 */ /* 0x040fe400078410ff */
[----:B------:R-:W-:Y:S02]  /*8ff0*/  LDSM.16.M88.4 R56, [R145+0x14000] ;  /* 0x014000009138783b */ /* 0x000fe40000000200 */
[----:B------:R-:W-:Y:S01]  /*9000*/  LEA.HI.X.SX32 R226, R147, R149, 0x2, P2 ;  /* 0x0000009593e27211 */ /* 0x000fe200010f16ff */
[----:B------:R-:W-:Y:S01]  /*9010*/  IMAD.MOV.U32 R147, RZ, RZ, c[0x0][0x22c] ;  /* 0x00008b00ff937624 */ /* 0x000fe200078e00ff */
[-C--:B-12---:R-:W-:Y:S01]  /*9020*/  HMMA.16816.F32 R4, R32, R16.reuse, RZ ;  /* 0x000000102004723c */ /* 0x086fe200000018ff */
[----:B------:R-:W1:Y:S02]  /*9030*/  LDSM.16.MT88.4 R60, [R0+0xd000] ;  /* 0x00d00000003c783b */ /* 0x000e640000004200 */
[----:B------:R-:W-:Y:S03]  /*9040*/  IMAD R147, R147, c[0x0][0x1c0], RZ ;  /* 0x0000700093937a24 */ /* 0x000fe600078e02ff */
[----:B------:R-:W2:Y:S01]  /*9050*/  LDSM.16.M88.4 R64, [R145+0x16000] ;  /* 0x016000009140783b */ /* 0x000ea20000000200 */
[----:B------:R-:W-:Y:S01]  /*9060*/  IMAD.SHL.U32 R147, R147, 0x8, RZ ;  /* 0x0000000893937824 */ /* 0x000fe200078e00ff */
[C---:B---3--:R-:W-:Y:S03]  /*9070*/  HMMA.16816.F32 R8, R28.reuse, R16, RZ ;  /* 0x000000101c08723c */ /* 0x048fe600000018ff */
[----:B------:R-:W3:Y:S05]  /*9080*/  LDSM.16.MT88.4 R132, [R2+0xd000] ;  /* 0x00d000000284783b */ /* 0x000eea0000004200 */
        /* <DEDUP_REMOVED lines=71> */
[----:B------:R-:W-:Y:S07]  /*9500*/  HMMA.16816.F32 R32, R44, R134, R32 ;  /* 0x000000862c20723c */ /* 0x000fee0000001820 */
[----:B------:R-:W-:Y:S01]  /*9510*/  IMAD.MOV.U32 R47, RZ, RZ, c[0x0][0x22c] ;  /* 0x00008b00ff2f7624 */ /* 0x000fe200078e00ff */
[-C--:B------:R-:W-:Y:S01]  /*9520*/  HMMA.16816.F32 R4, R36, R48.reuse, R4 ;  /* 0x000000302404723c */ /* 0x080fe20000001804 */
[----:B------:R-:W-:Y:S04]  /*9530*/  IMAD.MOV.U32 R46, RZ, RZ, c[0x0][0x22c] ;  /* 0x00008b00ff2e7624 */ /* 0x000fe800078e00ff */
[----:B------:R-:W-:Y:S02]  /*9540*/  IMAD R47, R47, c[0x0][0x1c0], RZ ;  /* 0x000070002f2f7a24 */ /* 0x000fe400078e02ff */
[----:B------:R-:W-:Y:S01]  /*9550*/  IMAD R46, R46, c[0x0][0x1c0], RZ ;  /* 0x000070002e2e7a24 */ /* 0x000fe200078e02ff */
        /* <DEDUP_REMOVED lines=9> */
[C---:B------:R-:W-:Y:S08]  /*95f0*/  HMMA.16816.F32 R24, R136.reuse, R140, R24 ;  /* 0x0000008c8818723c */ /* 0x040ff00000001818 */
[-C--:B------:R-:W-:Y:S08]  /*9600*/  HMMA.16816.F32 R28, R136, R142.reuse, R28 ;  /* 0x0000008e881c723c */ /* 0x080ff0000000181c */
[----:B------:R-:W-:Y:S07]  /*9610*/  HMMA.16816.F32 R32, R36, R142, R32 ;  /* 0x0000008e2420723c */ /* 0x000fee0000001820 */
[----:B------:R-:W-:Y:S01]  /*9620*/  IMAD.MOV.U32 R36, RZ, RZ, R227 ;  /* 0x000000ffff247224 */ /* 0x000fe200078e00e3 */
[-C--:B----4-:R-:W-:Y:S05]  /*9630*/  HMMA.16816.F32 R4, R40, R52.reuse, R4 ;  /* 0x000000342804723c */ /* 0x090fea0000001804 */
[----:B------:R-:W-:Y:S01]  /*9640*/  IMAD.MOV.U32 R37, RZ, RZ, R226 ;  /* 0x000000ffff257224 */ /* 0x000fe200078e00e2 */
[----:B------:R-:W-:Y:S02]  /*9650*/  LEA R44, P2, R147, R36, 0x2 ;  /* 0x00000024932c7211 */ /* 0x000fe400078410ff */
[C---:B-1----:R-:W-:Y:S01]  /*9660*/  HMMA.16816.F32 R8, R56.reuse, R52, R8 ;  /* 0x000000343808723c */ /* 0x042fe20000001808 */
[----:B------:R-:W2:Y:S03]  /*9670*/  LDL R53, [R1+0xc] ;  /* 0x00000c0001357983 */ /* 0x000ea60000100800 */
[----:B------:R-:W-:Y:S02]  /*9680*/  @P0 IADD3 R38, R245, -0x80, RZ ;  /* 0xffffff80f5260810 */ /* 0x000fe40007ffe0ff */
[----:B------:R-:W3:Y:S01]  /*9690*/  LDL R52, [R1+0x4] ;  /* 0x0000040001347983 */ /* 0x000ee20000100800 */
[-C--:B------:R-:W-:Y:S01]  /*96a0*/  LEA.HI.X.SX32 R45, R147, R37.reuse, 0x2, P2 ;  /* 0x00000025932d7211 */ /* 0x080fe200010f16ff */
[-C--:B------:R-:W-:Y:S04]  /*96b0*/  HMMA.16816.F32 R12, R56, R54.reuse, R12 ;  /* 0x00000036380c723c */ /* 0x080fe8000000180c */
[----:B------:R-:W-:Y:S01]  /*96c0*/  @P0 IMAD.WIDE R38, R38, R150, UR14 ;  /* 0x0000000e26260e25 */ /* 0x000fe2000f8e0296 */
[----:B------:R-:W-:Y:S02]  /*96d0*/  @UP5 UMOV UR14, UR5 ;  /* 0x00000005000e5c82 */ /* 0x000fe40008000000 */
[----:B------:R-:W-:Y:S01]  /*96e0*/  @UP5 UMOV UR15, UR4 ;  /* 0x00000004000f5c82 */ /* 0x000fe20008000000 */
[C---:B------:R-:W-:Y:S01]  /*96f0*/  HMMA.16816.F32 R16, R40.reuse, R54, R16 ;  /* 0x000000362810723c */ /* 0x040fe20000001810 */
[----:B------:R1:W5:Y:S03]  /*9700*/  @P0 LDG.E R243, [R38.64] ;  /* 0x0000000826f30981 */ /* 0x000366000c1e1900 */
[----:B------:R-:W-:Y:S02]  /*9710*/  IMAD.MOV.U32 R150, RZ, RZ, c[0x0][0x22c] ;  /* 0x00008b00ff967624 */ /* 0x000fe400078e00ff */
[----:B------:R1:W5:Y:S01]  /*9720*/  @P0 LDG.E R244, [R38.64+0x20] ;  /* 0x0000200826f40981 */ /* 0x000362000c1e1900 */
[C---:B------:R-:W-:Y:S01]  /*9730*/  IADD3 R55, R151.reuse, 0x20, RZ ;  /* 0x0000002097377810 */ /* 0x040fe20007ffe0ff */
[-C--:B------:R-:W-:Y:S03]  /*9740*/  HMMA.16816.F32 R20, R40, R60.reuse, R20 ;  /* 0x0000003c2814723c */ /* 0x080fe60000001814 */
[----:B------:R1:W5:Y:S01]  /*9750*/  @P0 LDG.E R241, [R38.64+0x100] ;  /* 0x0001000826f10981 */ /* 0x000362000c1e1900 */
[----:B------:R-:W-:Y:S01]  /*9760*/  IMAD R150, R150, c[0x0][0x1c0], RZ ;  /* 0x0000700096967a24 */ /* 0x000fe200078e02ff */
[C---:B------:R-:W-:Y:S03]  /*9770*/  IADD3 R54, R151.reuse, 0x20, RZ ;  /* 0x0000002097367810 */ /* 0x040fe60007ffe0ff */
[C---:B------:R-:W-:Y:S01]  /*9780*/  HMMA.16816.F32 R24, R56.reuse, R60, R24 ;  /* 0x0000003c3818723c */ /* 0x040fe20000001818 */
[----:B------:R1:W5:Y:S03]  /*9790*/  @P0 LDG.E R242, [R38.64+0x120] ;  /* 0x0001200826f20981 */ /* 0x000366000c1e1900 */
[----:B------:R-:W-:Y:S02]  /*97a0*/  IMAD R150, R150, 0x28, RZ ;  /* 0x0000002896967824 */ /* 0x000fe400078e02ff */
[----:B------:R4:W-:Y:S02]  /*97b0*/  RED.E.ADD.F32.FTZ.RN.STRONG.GPU [R36.64], R4 ;  /* 0x000000042400798e */ /* 0x0009e4000c10e788 */
[-C--:B------:R-:W-:Y:S03]  /*97c0*/  HMMA.16816.F32 R28, R56, R62.reuse, R28 ;  /* 0x0000003e381c723c */ /* 0x080fe6000000181c */
[----:B------:R4:W-:Y:S04]  /*97d0*/  RED.E.ADD.F32.FTZ.RN.STRONG.GPU [R44.64], R5 ;  /* 0x000000052c00798e */ /* 0x0009e8000c10e788 */
[C---:B------:R-:W-:Y:S01]  /*97e0*/  IADD3 R57, R151.reuse, 0x20, RZ ;  /* 0x0000002097397810 */ /* 0x040fe20007ffe0ff */
[----:B------:R-:W-:Y:S04]  /*97f0*/  HMMA.16816.F32 R32, R40, R62, R32 ;  /* 0x0000003e2820723c */ /* 0x000fe80000001820 */
[----:B------:R-:W-:Y:S03]  /*9800*/  IADD3 R56, R151, 0x20, RZ ;  /* 0x0000002097387810 */ /* 0x000fe60007ffe0ff */
[-C--:B------:R-:W-:Y:S01]  /*9810*/  LEA R40, P2, R153, R36.reuse, 0x2 ;  /* 0x0000002499287211 */ /* 0x080fe200078410ff */
[----:B------:R-:W-:Y:S01]  /*9820*/  IMAD.MOV.U32 R43, RZ, RZ, c[0x0][0x22c] ;  /* 0x00008b00ff2b7624 */ /* 0x000fe200078e00ff */
[-C--:B-1----:R-:W-:Y:S03]  /*9830*/  LEA R38, P0, R151, R36.reuse, 0x2 ;  /* 0x0000002497267211 */ /* 0x082fe600078010ff */
[----:B------:R-:W-:Y:S01]  /*9840*/  IMAD R43, R43, c[0x0][0x1c0], RZ ;  /* 0x000070002b2b7a24 */ /* 0x000fe200078e02ff */
[-C--:B------:R-:W-:Y:S01]  /*9850*/  LEA.HI.X.SX32 R41, R153, R37.reuse, 0x2, P2 ;  /* 0x0000002599297211 */ /* 0x080fe200010f16ff */
[----:B------:R-:W-:Y:S01]  /*9860*/  IMAD.MOV.U32 R42, RZ, RZ, c[0x0][0x22c] ;  /* 0x00008b00ff2a7624 */ /* 0x000fe200078e00ff */
[-C--:B------:R-:W-:Y:S01]  /*9870*/  LEA.HI.X.SX32 R39, R151, R37.reuse, 0x2, P0 ;  /* 0x0000002597277211 */ /* 0x080fe200000f16ff */
[----:B------:R-:W-:Y:S01]  /*9880*/  IMAD R43, R43, 0x70, RZ ;  /* 0x000000702b2b7824 */ /* 0x000fe200078e02ff */
[-C--:B----4-:R-:W-:Y:S01]  /*9890*/  LEA R4, P0, R152, R36.reuse, 0x2 ;  /* 0x0000002498047211 */ /* 0x090fe200078010ff */
[----:B------:R-:W-:Y:S02]  /*98a0*/  IMAD R42, R42, c[0x0][0x1c0], RZ ;  /* 0x000070002a2a7a24 */ /* 0x000fe400078e02ff */
[----:B------:R1:W-:Y:S01]  /*98b0*/  RED.E.ADD.F32.FTZ.RN.STRONG.GPU [R38.64], R6 ;  /* 0x000000062600798e */ /* 0x0003e2000c10e788 */
[-C--:B------:R-:W-:Y:S01]  /*98c0*/  LEA.HI.X.SX32 R5, R152, R37.reuse, 0x2, P0 ;  /* 0x0000002598057211 */ /* 0x080fe200000f16ff */
[----:B------:R-:W-:Y:S03]  /*98d0*/  IMAD R42, R42, 0x78, RZ ;  /* 0x000000782a2a7824 */ /* 0x000fe600078e02ff */
[----:B------:R4:W-:Y:S05]  /*98e0*/  RED.E.ADD.F32.FTZ.RN.STRONG.GPU [R40.64], R7 ;  /* 0x000000072800798e */ /* 0x0009ea000c10e788 */
[----:B------:R4:W-:Y:S01]  /*98f0*/  RED.E.ADD.F32.FTZ.RN.STRONG.GPU [R4.64], R8 ;  /* 0x000000080400798e */ /* 0x0009e2000c10e788 */
[-C--:B-1----:R-:W-:Y:S02]  /*9900*/  LEA R38, P2, R150, R36.reuse, 0x2 ;  /* 0x0000002496267211 */ /* 0x082fe400078410ff */
[-C--:B------:R-:W-:Y:S02]  /*9910*/  LEA R6, P0, R0, R36.reuse, 0x2 ;  /* 0x0000002400067211 */ /* 0x080fe400078010ff */
[-C--:B------:R-:W-:Y:S01]  /*9920*/  LEA.HI.X.SX32 R39, R150, R37.reuse, 0x2, P2 ;  /* 0x0000002596277211 */ /* 0x080fe200010f16ff */
[----:B------:R-:W-:Y:S01]  /*9930*/  IMAD.MOV.U32 R150, RZ, RZ, c[0x0][0x22c] ;  /* 0x00008b00ff967624 */ /* 0x000fe200078e00ff */
[-C--:B----4-:R-:W-:Y:S01]  /*9940*/  LEA.HI.X.SX32 R7, R0, R37.reuse, 0x2, P0 ;  /* 0x0000002500077211 */ /* 0x090fe200000f16ff */
[----:B------:R-:W-:Y:S02]  /*9950*/  IMAD.MOV.U32 R0, RZ, RZ, c[0x0][0x22c] ;  /* 0x00008b00ff007624 */ /* 0x000fe400078e00ff */
[----:B------:R1:W-:Y:S01]  /*9960*/  RED.E.ADD.F32.FTZ.RN.STRONG.GPU [R38.64], R9 ;  /* 0x000000092600798e */ /* 0x0003e2000c10e788 */
[-C--:B------:R-:W-:Y:S01]  /*9970*/  LEA R4, P2, R2, R36.reuse, 0x2 ;  /* 0x0000002402047211 */ /* 0x080fe200078410ff */
[----:B------:R-:W-:Y:S02]  /*9980*/  IMAD R0, R0, c[0x0][0x1c0], RZ ;  /* 0x0000700000007a24 */ /* 0x000fe400078e02ff */
[----:B------:R-:W-:Y:S01]  /*9990*/  IMAD R150, R150, c[0x0][0x1c0], RZ ;  /* 0x0000700096967a24 */ /* 0x000fe200078e02ff */
[-C--:B------:R-:W-:Y:S01]  /*99a0*/  LEA.HI.X.SX32 R5, R2, R37.reuse, 0x2, P2 ;  /* 0x0000002502057211 */ /* 0x080fe200010f16ff */
[----:B------:R-:W-:Y:S01]  /*99b0*/  IMAD.SHL.U32 R0, R0, 0x40, RZ ;  /* 0x0000004000007824 */ /* 0x000fe200078e00ff */
[----:B------:R-:W4:Y:S01]  /*99c0*/  LDL R2, [R1] ;  /* 0x0000000001027983 */ /* 0x000f220000100800 */
[----:B------:R-:W-:Y:S03]  /*99d0*/  IMAD.SHL.U32 R150, R150, 0x8, RZ ;  /* 0x0000000896967824 */ /* 0x000fe600078e00ff */
[-C--:B------:R-:W-:Y:S01]  /*99e0*/  LEA R8, P0, R0, R36.reuse, 0x2 ;  /* 0x0000002400087211 */ /* 0x080fe200078010ff */
[----:B------:R1:W-:Y:S01]  /*99f0*/  RED.E.ADD.F32.FTZ.RN.STRONG.GPU [R6.64], R10 ;  /* 0x0000000a0600798e */ /* 0x0003e2000c10e788 */
[C---:B------:R-:W-:Y:S02]  /*9a00*/  IMAD.IADD R56, R150.reuse, 0x1, R56 ;  /* 0x0000000196387824 */ /* 0x040fe400078e0238 */
[C---:B------:R-:W-:Y:S02]  /*9a10*/  IMAD.IADD R55, R150.reuse, 0x1, R55 ;  /* 0x0000000196377824 */ /* 0x040fe400078e0237 */
[----:B------:R1:W-:Y:S01]  /*9a20*/  RED.E.ADD.F32.FTZ.RN.STRONG.GPU [R4.64], R11 ;  /* 0x0000000b0400798e */ /* 0x0003e2000c10e788 */
[C---:B------:R-:W-:Y:S02]  /*9a30*/  IMAD.IADD R54, R150.reuse, 0x1, R54 ;  /* 0x0000000196367824 */ /* 0x040fe400078e0236 */
[C---:B------:R-:W-:Y:S02]  /*9a40*/  IMAD.IADD R55, R150.reuse, 0x1, R55 ;  /* 0x0000000196377824 */ /* 0x040fe400078e0237 */
[C---:B------:R-:W-:Y:S04]  /*9a50*/  IMAD.IADD R54, R150.reuse, 0x1, R54 ;  /* 0x0000000196367824 */ /* 0x040fe800078e0236 */
[----:B------:R-:W-:Y:S01]  /*9a60*/  IMAD.IADD R54, R150, 0x1, R54 ;  /* 0x0000000196367824 */ /* 0x000fe200078e0236 */
[-C--:B-1----:R-:W-:Y:S02]  /*9a70*/  LEA.HI.X.SX32 R9, R0, R37.reuse, 0x2, P0 ;  /* 0x0000002500097211 */ /* 0x082fe400000f16ff */
[----:B------:R-:W4:Y:S05]  /*9a80*/  LDL R0, [R1+0x8] ;  /* 0x0000080001007983 */ /* 0x000f2a0000100800 */
[----:B------:R1:W-:Y:S01]  /*9a90*/  RED.E.ADD.F32.FTZ.RN.STRONG.GPU [R8.64], R16 ;  /* 0x000000100800798e */ /* 0x0003e2000c10e788 */
[CC--:B------:R-:W-:Y:S04]  /*9aa0*/  LEA R6, P2, R47.reuse, R36.reuse, 0x2 ;  /* 0x000000242f067211 */ /* 0x0c0fe800078410ff */
[-C--:B------:R-:W-:Y:S01]  /*9ab0*/  LEA.HI.X.SX32 R7, R47, R37.reuse, 0x2, P2 ;  /* 0x000000252f077211 */ /* 0x080fe200010f16ff */
[----:B------:R-:W-:Y:S01]  /*9ac0*/  IMAD.MOV.U32 R47, RZ, RZ, c[0x0][0x22c] ;  /* 0x00008b00ff2f7624 */ /* 0x000fe200078e00ff */
[CC--:B------:R-:W-:Y:S03]  /*9ad0*/  LEA R4, P0, R46.reuse, R36.reuse, 0x2 ;  /* 0x000000242e047211 */ /* 0x0c0fe600078010ff */
[----:B------:R1:W-:Y:S01]  /*9ae0*/  RED.E.ADD.F32.FTZ.RN.STRONG.GPU [R6.64], R17 ;  /* 0x000000110600798e */ /* 0x0003e2000c10e788 */
[-C--:B------:R-:W-:Y:S01]  /*9af0*/  LEA.HI.X.SX32 R5, R46, R37.reuse, 0x2, P0 ;  /* 0x000000252e057211 */ /* 0x080fe200000f16ff */
[----:B------:R-:W-:Y:S02]  /*9b00*/  IMAD R47, R47, c[0x0][0x1c0], RZ ;  /* 0x000070002f2f7a24 */ /* 0x000fe400078e02ff */
[----:B------:R-:W-:Y:S02]  /*9b10*/  IMAD.MOV.U32 R46, RZ, RZ, c[0x0][0x22c] ;  /* 0x00008b00ff2e7624 */ /* 0x000fe400078e00ff */
[----:B------:R1:W-:Y:S01]  /*9b20*/  RED.E.ADD.F32.FTZ.RN.STRONG.GPU [R4.64], R18 ;  /* 0x000000120400798e */ /* 0x0003e2000c10e788 */
[----:B------:R-:W-:Y:S02]  /*9b30*/  IMAD R47, R47, 0x60, RZ ;  /* 0x000000602f2f7824 */ /* 0x000fe400078e02ff */
[----:B------:R-:W-:Y:S03]  /*9b40*/  IMAD R46, R46, c[0x0][0x1c0], RZ ;  /* 0x000070002e2e7a24 */ /* 0x000fe600078e02ff */
[CC--:B------:R-:W-:Y:S01]  /*9b50*/  LEA R10, P0, R47.reuse, R36.reuse, 0x2 ;  /* 0x000000242f0a7211 */ /* 0x0c0fe200078010ff */
[----:B------:R-:W-:Y:S01]  /*9b60*/  IMAD R46, R46, 0x68, RZ ;  /* 0x000000682e2e7824 */ /* 0x000fe200078e02ff */
[-C--:B-1----:R-:W-:Y:S02]  /*9b70*/  LEA R16, P2, R48, R36.reuse, 0x2 ;  /* 0x0000002430107211 */ /* 0x082fe400078410ff */
[-C--:B------:R-:W-:Y:S02]  /*9b80*/  LEA.HI.X.SX32 R11, R47, R37.reuse, 0x2, P0 ;  /* 0x000000252f0b7211 */ /* 0x080fe400000f16ff */
[CC--:B------:R-:W-:Y:S04]  /*9b90*/  LEA R8, P3, R46.reuse, R36.reuse, 0x2 ;  /* 0x000000242e087211 */ /* 0x0c0fe800078610ff */
[-C--:B------:R-:W-:Y:S02]  /*9ba0*/  LEA.HI.X.SX32 R9, R46, R37.reuse, 0x2, P3 ;  /* 0x000000252e097211 */ /* 0x080fe400018f16ff */
[-C--:B------:R-:W-:Y:S02]  /*9bb0*/  LEA R46, P6, R55, R36.reuse, 0x2 ;  /* 0x00000024372e7211 */ /* 0x080fe400078c10ff */
[-C--:B------:R-:W-:Y:S02]  /*9bc0*/  LEA.HI.X.SX32 R17, R48, R37.reuse, 0x2, P2 ;  /* 0x0000002530117211 */ /* 0x080fe400010f16ff */
[-C--:B------:R-:W-:Y:S02]  /*9bd0*/  LEA R6, P2, R43, R36.reuse, 0x2 ;  /* 0x000000242b067211 */ /* 0x080fe400078410ff */
[-C--:B------:R-:W-:Y:S01]  /*9be0*/  LEA.HI.X.SX32 R47, R55, R37.reuse, 0x2, P6 ;  /* 0x00000025372f7211 */ /* 0x080fe200030f16ff */
[----:B------:R-:W-:Y:S01]  /*9bf0*/  RED.E.ADD.F32.FTZ.RN.STRONG.GPU [R16.64], R19 ;  /* 0x000000131000798e */ /* 0x000fe2000c10e788 */
[-C--:B------:R-:W-:Y:S02]  /*9c00*/  LEA.HI.X.SX32 R7, R43, R37.reuse, 0x2, P2 ;  /* 0x000000252b077211 */ /* 0x080fe400010f16ff */
[CC--:B------:R-:W-:Y:S02]  /*9c10*/  LEA R4, P0, R42.reuse, R36.reuse, 0x2 ;  /* 0x000000242a047211 */ /* 0x0c0fe400078010ff */
[----:B------:R1:W-:Y:S01]  /*9c20*/  RED.E.ADD.F32.FTZ.RN.STRONG.GPU [R10.64], R12 ;  /* 0x0000000c0a00798e */ /* 0x0003e2000c10e788 */
[CC--:B------:R-:W-:Y:S02]  /*9c30*/  LEA R50, P2, R57.reuse, R36.reuse, 0x2 ;  /* 0x0000002439327211 */ /* 0x0c0fe400078410ff */
[-C--:B------:R-:W-:Y:S02]  /*9c40*/  LEA.HI.X.SX32 R5, R42, R37.reuse, 0x2, P0 ;  /* 0x000000252a057211 */ /* 0x080fe400000f16ff */
[----:B------:R1:W-:Y:S01]  /*9c50*/  RED.E.ADD.F32.FTZ.RN.STRONG.GPU [R8.64], R13 ;  /* 0x0000000d0800798e */ /* 0x0003e2000c10e788 */
[-C--:B------:R-:W-:Y:S02]  /*9c60*/  LEA.HI.X.SX32 R51, R57, R37.reuse, 0x2, P2 ;  /* 0x0000002539337211 */ /* 0x080fe400010f16ff */
[-C--:B------:R-:W-:Y:S02]  /*9c70*/  LEA R48, P0, R56, R36.reuse, 0x2 ;  /* 0x0000002438307211 */ /* 0x080fe400078010ff */
[----:B------:R1:W-:Y:S01]  /*9c80*/  RED.E.ADD.F32.FTZ.RN.STRONG.GPU [R6.64], R14 ;  /* 0x0000000e0600798e */ /* 0x0003e2000c10e788 */
[-C--:B------:R-:W-:Y:S02]  /*9c90*/  LEA R42, P5, R54, R36.reuse, 0x2 ;  /* 0x00000024362a7211 */ /* 0x080fe400078a10ff */
[-C--:B------:R-:W-:Y:S02]  /*9ca0*/  LEA.HI.X.SX32 R49, R56, R37.reuse, 0x2, P0 ;  /* 0x0000002538317211 */ /* 0x080fe400000f16ff */
[----:B------:R1:W-:Y:S01]  /*9cb0*/  RED.E.ADD.F32.FTZ.RN.STRONG.GPU [R4.64], R15 ;  /* 0x0000000f0400798e */ /* 0x0003e2000c10e788 */
[-C--:B------:R-:W-:Y:S04]  /*9cc0*/  LEA.HI.X.SX32 R43, R54, R37.reuse, 0x2, P5 ;  /* 0x00000025362b7211 */ /* 0x080fe800028f16ff */
[----:B------:R-:W-:Y:S05]  /*9cd0*/  RED.E.ADD.F32.FTZ.RN.STRONG.GPU [R36.64+0x80], R20 ;  /* 0x000080142400798e */ /* 0x000fea000c10e788 */
[----:B------:R-:W-:Y:S01]  /*9ce0*/  RED.E.ADD.F32.FTZ.RN.STRONG.GPU [R44.64+0x80], R21 ;  /* 0x000080152c00798e */ /* 0x000fe2000c10e788 */
[CC--:B-1----:R-:W-:Y:S04]  /*9cf0*/  LEA R12, P5, R251.reuse, R36.reuse, 0x2 ;  /* 0x00000024fb0c7211 */ /* 0x0c2fe800078a10ff */
[----:B------:R-:W-:Y:S01]  /*9d00*/  RED.E.ADD.F32.FTZ.RN.STRONG.GPU [R50.64], R22 ;  /* 0x000000163200798e */ /* 0x000fe2000c10e788 */
[-C--:B------:R-:W-:Y:S04]  /*9d10*/  LEA.HI.X.SX32 R13, R251, R37.reuse, 0x2, P5 ;  /* 0x00000025fb0d7211 */ /* 0x080fe800028f16ff */
        /* <DEDUP_REMOVED lines=8> */
[-C--:B---3--:R-:W-:Y:S02]  /*9da0*/  LEA R18, P2, R52, R36.reuse, 0x2 ;  /* 0x0000002434127211 */ /* 0x088fe400078410ff */
        /* <DEDUP_REMOVED lines=8> */
[CC--:B----4-:R-:W-:Y:S04]  /*9e30*/  LEA R16, P0, R2.reuse, R36.reuse, 0x2 ;  /* 0x0000002402107211 */ /* 0x0d0fe800078010ff */
[-C--:B------:R-:W-:Y:S02]  /*9e40*/  LEA.HI.X.SX32 R17, R2, R37.reuse, 0x2, P0 ;  /* 0x0000002502117211 */ /* 0x080fe400000f16ff */
[CC--:B------:R-:W-:Y:S04]  /*9e50*/  LEA R38, P3, R0.reuse, R36.reuse, 0x2 ;  /* 0x0000002400267211 */ /* 0x0c0fe800078610ff */
[-C--:B------:R-:W-:Y:S01]  /*9e60*/  LEA.HI.X.SX32 R39, R0, R37.reuse, 0x2, P3 ;  /* 0x0000002500277211 */ /* 0x080fe200018f16ff */
[----:B------:R-:W-:Y:S01]  /*9e70*/  IMAD.IADD R0, R147, 0x1, R248 ;  /* 0x0000000193007824 */ /* 0x000fe200078e02f8 */
[CC--:B------:R-:W-:Y:S03]  /*9e80*/  LEA R8, P3, R249.reuse, R36.reuse, 0x2 ;  /* 0x00000024f9087211 */ /* 0x0c0fe600078610ff */
[----:B------:R-:W-:Y:S01]  /*9e90*/  RED.E.ADD.F32.FTZ.RN.STRONG.GPU [R38.64], R27 ;  /* 0x0000001b2600798e */ /* 0x000fe2000c10e788 */
[-C--:B------:R-:W-:Y:S02]  /*9ea0*/  LEA.HI.X.SX32 R9, R249, R37.reuse, 0x2, P3 ;  /* 0x00000025f9097211 */ /* 0x080fe400018f16ff */
[C---:B------:R-:W-:Y:S02]  /*9eb0*/  LEA R4, P0, R0.reuse, R36, 0x2 ;  /* 0x0000002400047211 */ /* 0x040fe400078010ff */
[----:B------:R-:W-:Y:S02]  /*9ec0*/  RED.E.ADD.F32.FTZ.RN.STRONG.GPU [R18.64], R32 ;  /* 0x000000201200798e */ /* 0x000fe4000c10e788 */
[----:B------:R-:W-:Y:S01]  /*9ed0*/  LEA.HI.X.SX32 R5, R0, R37, 0x2, P0 ;  /* 0x0000002500057211 */ /* 0x000fe200000f16ff */
        /* <DEDUP_REMOVED lines=112> */
[----:B------:R-:W2:Y:S01]  /*a5e0*/  LDL R147, [R1+0x18] ;  /* 0x0000180001937983 */ /* 0x000ea20000100800 */
[----:B------:R-:W-:-:S02]  /*a5f0*/  FMUL.FTZ R100, R100, c[0x0][0x2e0] ;  /* 0x0000b80064647a20 */ /* 0x000fc40000410000 */
[----:B------:R-:W-:Y:S01]  /*a600*/  FMUL.FTZ R28, R101, c[0x0][0x2e0] ;  /* 0x0000b800651c7a20 */ /* 0x000fe20000410000 */
[----:B------:R-:W3:Y:S01]  /*a610*/  LDL R42, [R1+0x48] ;  /* 0x00004800012a7983 */ /* 0x000ee20000100800 */
[----:B------:R-:W-:Y:S02]  /*a620*/  FMUL.FTZ R102, R102, c[0x0][0x2e0] ;  /* 0x0000b80066667a20 */ /* 0x000fe40000410000 */
[----:B------:R-:W-:Y:S01]  /*a630*/  FMUL.FTZ R27, R103, c[0x0][0x2e0] ;  /* 0x0000b800671b7a20 */ /* 0x000fe20000410000 */
[----:B------:R-:W4:Y:S01]  /*a640*/  LDL R41, [R1+0x34] ;  /* 0x0000340001297983 */ /* 0x000f220000100800 */
[----:B------:R-:W-:Y:S01]  /*a650*/  FMUL.FTZ R112, R112, c[0x0][0x2e0] ;  /* 0x0000b80070707a20 */ /* 0x000fe20000410000 */
[----:B------:R-:W-:Y:S01]  /*a660*/  F2FP.PACK_AB R28, R28, R100 ;  /* 0x000000641c1c723e */ /* 0x000fe200000000ff */
[----:B------:R-:W-:Y:S01]  /*a670*/  FMUL.FTZ R24, R113, c[0x0][0x2e0] ;  /* 0x0000b80071187a20 */ /* 0x000fe20000410000 */
[----:B------:R-:W3:Y:S01]  /*a680*/  LDL R40, [R1+0x1c] ;  /* 0x00001c0001287983 */ /* 0x000ee20000100800 */
        /* <DEDUP_REMOVED lines=11> */
[----:B------:R-:W4:Y:S01]  /*a740*/  LDL R37, [R1+0x20] ;  /* 0x0000200001257983 */ /* 0x000f220000100800 */
        /* <DEDUP_REMOVED lines=27> */
[----:B------:R-:W1:Y:S01]  /*a900*/  S2R R29, SR_TID.X ;  /* 0x00000000001d7919 */ /* 0x000e620000002100 */
        /* <DEDUP_REMOVED lines=20> */
[----:B-1----:R-:W-:Y:S01]  /*aa50*/  SHF.R.S32.HI R30, RZ, 0x1f, R29 ;  /* 0x0000001fff1e7819 */ /* 0x002fe2000001141d */
[----:B------:R-:W-:Y:S01]  /*aa60*/  FMUL.FTZ R82, R82, c[0x0][0x2dc] ;  /* 0x0000b70052527a20 */ /* 0x000fe20000410000 */
[----:B------:R-:W-:Y:S01]  /*aa70*/  F2FP.PACK_AB R17, R17, R70 ;  /* 0x000000461111723e */ /* 0x000fe200000000ff */
[----:B------:R-:W-:Y:S01]  /*aa80*/  FMUL.FTZ R13, R83, c[0x0][0x2dc] ;  /* 0x0000b700530d7a20 */ /* 0x000fe20000410000 */
[----:B------:R-:W-:Y:S01]  /*aa90*/  LEA.HI R2, R30, R29, RZ, 0x2 ;  /* 0x0000001d1e027211 */ /* 0x000fe200078f10ff */
[----:B------:R-:W-:Y:S01]  /*aaa0*/  FMUL.FTZ R72, R72, c[0x0][0x2dc] ;  /* 0x0000b70048487a20 */ /* 0x000fe20000410000 */
[----:B------:R-:W-:Y:S01]  /*aab0*/  SHF.R.S32.HI R150, RZ, 0x1f, R150 ;  /* 0x0000001fff967819 */ /* 0x000fe20000011496 */
[----:B------:R-:W-:Y:S01]  /*aac0*/  FMUL.FTZ R16, R73, c[0x0][0x2dc] ;  /* 0x0000b70049107a20 */ /* 0x000fe20000410000 */
[--C-:B------:R-:W-:Y:S01]  /*aad0*/  SHF.R.S32.HI R4, RZ, 0x2, R2.reuse ;  /* 0x00000002ff047819 */ /* 0x100fe20000011402 */
[----:B------:R-:W-:Y:S01]  /*aae0*/  FMUL.FTZ R74, R74, c[0x0][0x2dc] ;  /* 0x0000b7004a4a7a20 */ /* 0x000fe20000410000 */
[----:B------:R-:W-:Y:S01]  /*aaf0*/  SHF.R.S32.HI R0, RZ, 0x1f, R2 ;  /* 0x0000001fff007819 */ /* 0x000fe20000011402 */
[----:B------:R-:W-:Y:S01]  /*ab00*/  FMUL.FTZ R15, R75, c[0x0][0x2dc] ;  /* 0x0000b7004b0f7a20 */ /* 0x000fe20000410000 */
[----:B------:R-:W-:Y:S01]  /*ab10*/  LEA.HI R150, R150, R151, RZ, 0x7 ;  /* 0x0000009796967211 */ /* 0x000fe200078f38ff */
[----:B------:R-:W-:Y:S01]  /*ab20*/  FMUL.FTZ R76, R76, c[0x0][0x2dc] ;  /* 0x0000b7004c4c7a20 */ /* 0x000fe20000410000 */
[----:B------:R-:W-:Y:S01]  /*ab30*/  LEA.HI R0, R0, R4, RZ, 0x3 ;  /* 0x0000000400007211 */ /* 0x000fe200078f18ff */
[----:B------:R-:W-:Y:S01]  /*ab40*/  FMUL.FTZ R12, R77, c[0x0][0x2dc] ;  /* 0x0000b7004d0c7a20 */ /* 0x000fe20000410000 */
[----:B------:R-:W-:Y:S01]  /*ab50*/  SHF.R.S32.HI R150, RZ, 0x7, R150 ;  /* 0x00000007ff967819 */ /* 0x000fe20000011496 */
[----:B------:R-:W-:Y:S01]  /*ab60*/  FMUL.FTZ R78, R78, c[0x0][0x2dc] ;  /* 0x0000b7004e4e7a20 */ /* 0x000fe20000410000 */
[----:B------:R-:W-:Y:S01]  /*ab70*/  LOP3.LUT R0, R0, 0xfffffff8, RZ, 0xc0, !PT ;  /* 0xfffffff800007812 */ /* 0x000fe200078ec0ff */
[----:B------:R-:W-:Y:S01]  /*ab80*/  FMUL.FTZ R11, R79, c[0x0][0x2dc] ;  /* 0x0000b7004f0b7a20 */ /* 0x000fe20000410000 */
[----:B------:R-:W-:Y:S01]  /*ab90*/  LOP3.LUT R2, R2, 0x7ffffffc, RZ, 0xc0, !PT ;  /* 0x7ffffffc02027812 */ /* 0x000fe200078ec0ff */
[----:B------:R-:W-:Y:S01]  /*aba0*/  FMUL.FTZ R84, R84, c[0x0][0x2dc] ;  /* 0x0000b70054547a20 */ /* 0x000fe20000410000 */
[----:B------:R-:W-:Y:S01]  /*abb0*/  IADD3 R0, R4, -R0, RZ ;  /* 0x8000000004007210 */ /* 0x000fe20007ffe0ff */
[----:B------:R-:W-:Y:S01]  /*abc0*/  FMUL.FTZ R10, R85, c[0x0][0x2dc] ;  /* 0x0000b700550a7a20 */ /* 0x000fe20000410000 */
[----:B------:R-:W-:Y:S01]  /*abd0*/  SHF.L.U32 R4, R150, 0x3, RZ ;  /* 0x0000000396047819 */ /* 0x000fe200000006ff */
[----:B------:R-:W-:Y:S01]  /*abe0*/  FMUL.FTZ R86, R86, c[0x0][0x2dc] ;  /* 0x0000b70056567a20 */ /* 0x000fe20000410000 */
[----:B------:R-:W-:Y:S01]  /*abf0*/  SHF.L.U32 R0, R0, 0x6, RZ ;  /* 0x0000000600007819 */ /* 0x000fe200000006ff */
[----:B------:R-:W-:Y:S01]  /*ac00*/  FMUL.FTZ R9, R87, c[0x0][0x2dc] ;  /* 0x0000b70057097a20 */ /* 0x000fe20000410000 */
[----:B------:R-:W-:Y:S01]  /*ac10*/  IADD3 R2, -R2, R29, RZ ;  /* 0x0000001d02027210 */ /* 0x000fe20007ffe1ff */
[----:B------:R-:W-:Y:S01]  /*ac20*/  FMUL.FTZ R96, R96, c[0x0][0x2dc] ;  /* 0x0000b70060607a20 */ /* 0x000fe20000410000 */
[----:B------:R-:W-:Y:S01]  /*ac30*/  LOP3.LUT R0, R0, 0x1c0, RZ, 0xc0, !PT ;  /* 0x000001c000007812 */ /* 0x000fe200078ec0ff */
[----:B------:R-:W-:Y:S01]  /*ac40*/  FMUL.FTZ R6, R97, c[0x0][0x2dc] ;  /* 0x0000b70061067a20 */ /* 0x000fe20000410000 */
[----:B------:R-:W-:Y:S01]  /*ac50*/  LOP3.LUT R4, R4, 0x8, RZ, 0xc0, !PT ;  /* 0x0000000804047812 */ /* 0x000fe200078ec0ff */
[----:B------:R-:W-:Y:S01]  /*ac60*/  FMUL.FTZ R98, R98, c[0x0][0x2dc] ;  /* 0x0000b70062627a20 */ /* 0x000fe20000410000 */
[----:B------:R-:W-:Y:S01]  /*ac70*/  SHF.R.U32.HI R5, RZ, 0x3, R0 ;  /* 0x00000003ff057819 */ /* 0x000fe20000011600 */
[----:B------:R-:W-:Y:S01]  /*ac80*/  FMUL.FTZ R99, R99, c[0x0][0x2dc] ;  /* 0x0000b70063637a20 */ /* 0x000fe20000410000 */
[----:B------:R-:W-:Y:S01]  /*ac90*/  SHF.L.U32 R2, R2, 0x1, RZ ;  /* 0x0000000102027819 */ /* 0x000fe200000006ff */
[----:B------:R-:W-:Y:S01]  /*aca0*/  FMUL.FTZ R88, R88, c[0x0][0x2dc] ;  /* 0x0000b70058587a20 */ /* 0x000fe20000410000 */
[----:B------:R-:W-:Y:S01]  /*acb0*/  LOP3.LUT R4, R5, R0, R4, 0x1e, !PT ;  /* 0x0000000005047212 */ /* 0x000fe200078e1e04 */
        /* <DEDUP_REMOVED lines=19> */
[----:B------:R-:W-:Y:S02]  /*adf0*/  F2FP.PACK_AB R8, R8, R88 ;  /* 0x000000580808723e */ /* 0x000fe400000000ff */
[----:B------:R-:W-:Y:S01]  /*ae00*/  F2FP.PACK_AB R7, R7, R90 ;  /* 0x0000005a0707723e */ /* 0x000fe200000000ff */
[----:B------:R-:W-:Y:S01]  /*ae10*/  BAR.SYNC.DEFER_BLOCKING 0x0 ;  /* 0x0000000000007b1d */ /* 0x000fe20000010000 */
[----:B------:R-:W-:Y:S01]  /*ae20*/  PLOP3.LUT P0, PT, PT, PT, UP0, 0x80, 0x0 ;  /* 0x000000000000781c */ /* 0x000fe20003f0f008 */
[----:B------:R-:W-:-:S04]  /*ae30*/  @UP0 UIADD3 UR6, UR18, UR22, URZ ;  /* 0x0000001612060290 */ /* 0x000fc8000fffe03f */
[----:B------:R-:W-:-:S04]  /*ae40*/  @UP0 UIMAD.WIDE.U32 UR4, UR6, UR10, URZ ;  /* 0x0000000a060402a5 */ /* 0x000fc8000f8e003f */
[----:B------:R-:W-:-:S03]  /*ae50*/  @UP0 UIMAD UR16, UR6, UR11, UR5 ;  /* 0x0000000b061002a4 */ /* 0x000fc6000f8e0205 */
[----:B------:R-:W-:Y:S01]  /*ae60*/  @UP0 UMOV UR15, UR4 ;  /* 0x00000004000f0c82 */ /* 0x000fe20008000000 */
[----:B--2---:R-:W-:-:S04]  /*ae70*/  LEA R0, R147, R2, 0xa ;  /* 0x0000000293007211 */ /* 0x004fc800078e50ff */
[----:B------:R-:W-:-:S04]  /*ae80*/  IADD3 R0, R0, R4, RZ ;  /* 0x0000000400007210 */ /* 0x000fc80007ffe0ff */
[----:B------:R-:W-:-:S05]  /*ae90*/  LEA R0, R0, 0xc000, 0x1 ;  /* 0x0000c00000007811 */ /* 0x000fca00078e08ff */
[----:B------:R1:W-:Y:S04]  /*aea0*/  STS [R0], R28 ;  /* 0x0000001c00007388 */ /* 0x0003e80000000800 */
        /* <DEDUP_REMOVED lines=20> */
[----:B------:R1:W-:Y:S01]  /*aff0*/  STS [R0+0x6400], R15 ;  /* 0x0064000f00007388 */ /* 0x0003e20000000800 */
[----:B------:R-:W-:-:S03]  /*b000*/  F2FP.PACK_AB R4, R93, R92 ;  /* 0x0000005c5d04723e */ /* 0x000fc600000000ff */
[----:B------:R1:W-:Y:S01]  /*b010*/  STS [R40+0x4000], R12 ;  /* 0x0040000c28007388 */ /* 0x0003e20000000800 */
[----:B------:R-:W-:-:S03]  /*b020*/  F2FP.PACK_AB R2, R95, R94 ;  /* 0x0000005e5f02723e */ /* 0x000fc600000000ff */
        /* <DEDUP_REMOVED lines=15> */
[----:B------:R-:W-:Y:S02]  /*b120*/  ULDC.64 UR12, c[0x0][0x388] ;  /* 0x0000e200000c7ab9 */ /* 0x000fe40000000a00 */
[----:B------:R-:W-:Y:S02]  /*b130*/  UIADD3 UR5, UR5, UR11, URZ ;  /* 0x0000000b05057290 */ /* 0x000fe4000fffe03f */
[----:B------:R-:W-:-:S02]  /*b140*/  UIMAD UR6, UR60, UR12, URZ ;  /* 0x0000000c3c0672a4 */ /* 0x000fc4000f8e023f */
[----:B------:R-:W-:Y:S02]  /*b150*/  UIMAD.WIDE.U32 UR4, UR29, UR12, UR4 ;  /* 0x0000000c1d0472a5 */ /* 0x000fe4000f8e0004 */
[----:B------:R-:W-:-:S04]  /*b160*/  UIMAD UR6, UR29, UR13, UR6 ;  /* 0x0000000d1d0672a4 */ /* 0x000fc8000f8e0206 */
[----:B------:R-:W-:Y:S02]  /*b170*/  UIADD3 UR16, UR5, UR6, URZ ;  /* 0x0000000605107290 */ /* 0x000fe4000fffe03f */
[----:B------:R-:W-:Y:S02]  /*b180*/  UMOV UR15, UR4 ;  /* 0x00000004000f7c82 */ /* 0x000fe40008000000 */
.L_x_1615:
        /* <DEDUP_REMOVED lines=18> */
.L_x_1616:
[----:B------:R-:W-:Y:S01]  /*b2b0*/  BAR.SYNC.DEFER_BLOCKING 0x0 ;  /* 0x0000000000007b1d */ /* 0x000fe20000010000 */
[----:B-1----:R-:W-:Y:S01]  /*b2c0*/  LEA.HI R2, R30, R29, RZ, 0x3 ;  /* 0x0000001d1e027211 */ /* 0x002fe200078f18ff */
[----:B------:R-:W-:Y:S02]  /*b2d0*/  USHF.L.U32 UR4, UR17, 0x7, URZ ;  /* 0x0000000711047899 */ /* 0x000fe4000800063f */
[----:B------:R-:W-:Y:S01]  /*b2e0*/  UIMAD UR7, UR17, -0x80, UR7 ;  /* 0xffffff80110778a4 */ /* 0x000fe2000f8e0207 */
[----:B------:R-:W-:Y:S01]  /*b2f0*/  LOP3.LUT R0, R2, 0xfffffff8, RZ, 0xc0, !PT ;  /* 0xfffffff802007812 */ /* 0x000fe200078ec0ff */
[----:B------:R-:W-:Y:S01]  /*b300*/  USHF.R.S32.HI UR12, URZ, 0x1f, UR4 ;  /* 0x0000001f3f0c7899 */ /* 0x000fe20008011404 */
[----:B------:R-:W-:Y:S01]  /*b310*/  BSSY B0, `(.L_x_1617) ;  /* 0x0000027000007945 */ /* 0x000fe20003800000 */
[----:B------:R-:W-:Y:S01]  /*b320*/  ULDC.64 UR10, c[0x0][0x3a0] ;  /* 0x0000e800000a7ab9 */ /* 0x000fe20000000a00 */
[----:B------:R-:W-:Y:S01]  /*b330*/  IMAD.U32 R13, RZ, RZ, UR4 ;  /* 0x00000004ff0d7e24 */ /* 0x000fe2000f8e00ff */
[----:B------:R-:W-:Y:S01]  /*b340*/  UIMAD UR5, UR12, UR10, URZ ;  /* 0x0000000a0c0572a4 */ /* 0x000fe2000f8e023f */
[----:B------:R-:W-:-:S03]  /*b350*/  IMAD.IADD R0, R29, 0x1, -R0 ;  /* 0x000000011d007824 */ /* 0x000fc600078e0a00 */
[----:B------:R-:W-:Y:S01]  /*b360*/  UIMAD UR5, UR4, UR11, UR5 ;  /* 0x0000000b040572a4 */ /* 0x000fe2000f8e0205 */
[----:B------:R-:W-:Y:S02]  /*b370*/  IMAD.SHL.U32 R6, R0, 0x8, RZ ;  /* 0x0000000800067824 */ /* 0x000fe400078e00ff */
[----:B------:R-:W-:-:S03]  /*b380*/  ULDC.64 UR10, c[0x0][0x3b8] ;  /* 0x0000ee00000a7ab9 */ /* 0x000fc60000000a00 */
[--C-:B------:R-:W-:Y:S01]  /*b390*/  SHF.R.S32.HI R7, RZ, 0x1f, R6.reuse ;  /* 0x0000001fff077819 */ /* 0x100fe20000011406 */
[----:B------:R-:W-:Y:S01]  /*b3a0*/  IMAD.U32 R0, RZ, RZ, UR5 ;  /* 0x00000005ff007e24 */ /* 0x000fe2000f8e00ff */
[----:B------:R-:W-:Y:S01]  /*b3b0*/  UIMAD UR5, UR59, UR10, URZ ;  /* 0x0000000a3b0572a4 */ /* 0x000fe2000f8e023f */
[----:B------:R1:W2:Y:S02]  /*b3c0*/  LDS.128 R20, [R146+0xd000] ;  /* 0x00d0000092147984 */ /* 0x0002a40000000c00 */
[----:B------:R-:W-:Y:S01]  /*b3d0*/  IMAD.WIDE.U32 R4, R13, c[0x0][0x3a0], R6 ;  /* 0x0000e8000d047a25 */ /* 0x000fe200078e0006 */
[----:B------:R-:W-:Y:S01]  /*b3e0*/  UIMAD UR5, UR36, UR11, UR5 ;  /* 0x0000000b240572a4 */ /* 0x000fe2000f8e0205 */
[----:B------:R1:W3:Y:S03]  /*b3f0*/  LDS.128 R24, [R146+0xe000] ;  /* 0x00e0000092187984 */ /* 0x0002e60000000c00 */
[----:B------:R-:W-:Y:S01]  /*b400*/  IADD3 R4, P0, R4, UR15, RZ ;  /* 0x0000000f04047c10 */ /* 0x000fe2000ff1e0ff */
[----:B------:R1:W4:Y:S03]  /*b410*/  LDS.128 R28, [R146+0xf000] ;  /* 0x00f00000921c7984 */ /* 0x0003260000000c00 */
[----:B------:R-:W-:Y:S01]  /*b420*/  IADD3.X R5, R5, UR16, R0, P0, !PT ;  /* 0x0000001005057c10 */ /* 0x000fe200087fe400 */
[----:B------:R1:W1:Y:S01]  /*b430*/  LDS.128 R32, [R146+0x10000] ;  /* 0x0100000092207984 */ /* 0x0002620000000c00 */
[----:B------:R-:W-:Y:S01]  /*b440*/  SHF.R.S32.HI R0, RZ, 0x3, R2 ;  /* 0x00000003ff007819 */ /* 0x000fe20000011402 */
[----:B------:R-:W-:-:S02]  /*b450*/  IMAD.U32 R2, RZ, RZ, UR36 ;  /* 0x00000024ff027e24 */ /* 0x000fc4000f8e00ff */
[----:B------:R1:W1:Y:S01]  /*b460*/  LDS.128 R36, [R146+0x11000] ;  /* 0x0110000092247984 */ /* 0x0002620000000c00 */
[----:B------:R-:W-:Y:S01]  /*b470*/  ISETP.GE.AND P4, PT, R0, UR7, PT ;  /* 0x0000000700007c0c */ /* 0x000fe2000bf86270 */
[----:B------:R-:W-:Y:S01]  /*b480*/  IMAD.WIDE.U32 R4, R2, c[0x0][0x3b8], R4 ;  /* 0x0000ee0002047a25 */ /* 0x000fe200078e0004 */
[----:B------:R-:W-:Y:S01]  /*b490*/  SHF.R.S32.HI R14, RZ, 0x1f, R0 ;  /* 0x0000001fff0e7819 */ /* 0x000fe20000011400 */
[----:B------:R1:W1:Y:S03]  /*b4a0*/  LDS.128 R40, [R146+0x12000] ;  /* 0x0120000092287984 */ /* 0x0002660000000c00 */
[----:B------:R-:W-:Y:S01]  /*b4b0*/  IADD3 R12, R5, UR5, RZ ;  /* 0x00000005050c7c10 */ /* 0x000fe2000fffe0ff */
[----:B------:R1:W1:Y:S06]  /*b4c0*/  LDS.128 R44, [R146+0x13000] ;  /* 0x01300000922c7984 */ /* 0x00026c0000000c00 */
        /* <DEDUP_REMOVED lines=11> */
.L_x_1618:
[----:B------:R-:W-:Y:S05]  /*b580*/  BSYNC B0 ;  /* 0x0000000000007941 */ /* 0x000fea0003800000 */
.L_x_1617:
        /* <DEDUP_REMOVED lines=15> */
.L_x_1620:
[----:B------:R-:W-:Y:S05]  /*b680*/  BSYNC B0 ;  /* 0x0000000000007941 */ /* 0x000fea0003800000 */
.L_x_1619:
        /* <DEDUP_REMOVED lines=15> */
.L_x_1622:
[----:B------:R-:W-:Y:S05]  /*b780*/  BSYNC B0 ;  /* 0x0000000000007941 */ /* 0x000fea0003800000 */
.L_x_1621:
        /* <DEDUP_REMOVED lines=8> */
[----:B--2-4-:R-:W-:-:S04]  /*b810*/  IMAD.WIDE.U32 R10, R2, c[0x0][0x3a0], R4 ;  /* 0x0000e800020a7a25 */ /* 0x014fc800078e0004 */
[----:B------:R-:W-:Y:S01]  /*b820*/  IMAD R2, R2, c[0x0][0x3a4], R8 ;  /* 0x0000e90002027a24 */ /* 0x000fe200078e0208 */
[----:B------:R-:W-:-:S04]  /*b830*/  LEA R4, P0, R10, c[0x0][0x340], 0x1 ;  /* 0x0000d0000a047a11 */ /* 0x000fc800078008ff */
[----:B------:R-:W-:-:S04]  /*b840*/  IADD3 R2, R11, R2, RZ ;  /* 0x000000020b027210 */ /* 0x000fc80007ffe0ff */
[----:B------:R-:W-:-:S05]  /*b850*/  LEA.HI.X R5, R10, c[0x0][0x344], R2, 0x1, P0 ;  /* 0x0000d1000a057a11 */ /* 0x000fca00000f0c02 */
[----:B------:R2:W-:Y:S02]  /*b860*/  STG.E.128 [R4.64], R28 ;  /* 0x0000001c04007986 */ /* 0x0005e4000c101d08 */
.L_x_1624:
[----:B------:R-:W-:Y:S05]  /*b870*/  BSYNC B0 ;  /* 0x0000000000007941 */ /* 0x000fea0003800000 */
.L_x_1623:
[----:B------:R-:W-:Y:S01]  /*b880*/  ULDC.64 UR6, c[0x0][0x3a8] ;  /* 0x0000ea0000067ab9 */ /* 0x000fe20000000a00 */
[----:B------:R-:W-:Y:S01]  /*b890*/  IMAD.WIDE.U32 R6, R13, c[0x0][0x3a8], R6 ;  /* 0x0000ea000d067a25 */ /* 0x000fe200078e0006 */
[----:B------:R-:W-:Y:S01]  /*b8a0*/  UIMAD UR5, UR12, UR6, URZ ;  /* 0x000000060c0572a4 */ /* 0x000fe2000f8e023f */
[----:B------:R-:W-:Y:S03]  /*b8b0*/  BSSY B0, `(.L_x_1625) ;  /* 0x0000015000007945 */ /* 0x000fe60003800000 */
        /* <DEDUP_REMOVED lines=20> */
.L_x_1626:
[----:B------:R-:W-:Y:S05]  /*ba00*/  BSYNC B0 ;  /* 0x0000000000007941 */ /* 0x000fea0003800000 */
.L_x_1625:
        /* <DEDUP_REMOVED lines=13> */
.L_x_1628:
[----:B------:R-:W-:Y:S05]  /*bae0*/  BSYNC B0 ;  /* 0x0000000000007941 */ /* 0x000fea0003800000 */
.L_x_1627:
        /* <DEDUP_REMOVED lines=13> */
.L_x_1630:
[----:B------:R-:W-:Y:S05]  /*bbc0*/  BSYNC B0 ;  /* 0x0000000000007941 */ /* 0x000fea0003800000 */
.L_x_1629:
        /* <DEDUP_REMOVED lines=12> */
.L_x_1611:
        /* <DEDUP_REMOVED lines=20> */
.L_x_1632:
        /* <DEDUP_REMOVED lines=18> */
.L_x_1633:
        /* <DEDUP_REMOVED lines=10> */
[----:B------:R-:W-:Y:S01]  /*bf90*/  IADD3 R6, P0, R6, UR15, RZ ;  /* 0x0000000f06067c10 */ /* 0x000fe2000ff1e0ff */
[----:B------:R-:W-:-:S03]  /*bfa0*/  ULDC.64 UR10, c[0x0][0x3b8] ;  /* 0x0000ee00000a7ab9 */ /* 0x000fc60000000a00 */
[----:B------:R-:W-:Y:S01]  /*bfb0*/  IMAD.U32 R2, RZ, RZ, UR5 ;  /* 0x00000005ff027e24 */ /* 0x000fe2000f8e00ff */
[----:B------:R-:W-:Y:S01]  /*bfc0*/  UIMAD UR5, UR57, UR10, URZ ;  /* 0x0000000a390572a4 */ /* 0x000fe2000f8e023f */
[----:B-1----:R-:W-:-:S03]  /*bfd0*/  SHF.R.S32.HI R0, RZ, 0x1f, R8 ;  /* 0x0000001fff007819 */ /* 0x002fc60000011408 */
[----:B------:R-:W-:Y:S01]  /*bfe0*/  UIMAD UR5, UR36, UR11, UR5 ;  /* 0x0000000b240572a4 */ /* 0x000fe2000f8e0205 */
[----:B------:R-:W-:Y:S01]  /*bff0*/  IADD3.X R7, R7, UR16, R2, P0, !PT ;  /* 0x0000001007077c10 */ /* 0x000fe200087fe402 */
[----:B------:R-:W-:Y:S01]  /*c000*/  IMAD.U32 R2, RZ, RZ, UR36 ;  /* 0x00000024ff027e24 */ /* 0x000fe2000f8e00ff */
[----:B------:R-:W-:-:S03]  /*c010*/  LEA.HI R0, R0, R8, RZ, 0x3 ;  /* 0x0000000800007211 */ /* 0x000fc600078f18ff */
        /* <DEDUP_REMOVED lines=15> */
.L_x_1635:
[----:B------:R-:W-:Y:S05]  /*c110*/  BSYNC B0 ;  /* 0x0000000000007941 */ /* 0x000fea0003800000 */
.L_x_1634:
        /* <DEDUP_REMOVED lines=15> */
.L_x_1637:
[----:B------:R-:W-:Y:S05]  /*c210*/  BSYNC B0 ;  /* 0x0000000000007941 */ /* 0x000fea0003800000 */
.L_x_1636:
        /* <DEDUP_REMOVED lines=15> */
.L_x_1639:
[----:B------:R-:W-:Y:S05]  /*c310*/  BSYNC B0 ;  /* 0x0000000000007941 */ /* 0x000fea0003800000 */
.L_x_1638:
        /* <DEDUP_REMOVED lines=14> */
.L_x_1641:
[----:B------:R-:W-:Y:S05]  /*c400*/  BSYNC B0 ;  /* 0x0000000000007941 */ /* 0x000fea0003800000 */
.L_x_1640:
        /* <DEDUP_REMOVED lines=24> */
.L_x_1643:
[----:B------:R-:W-:Y:S05]  /*c590*/  BSYNC B0 ;  /* 0x0000000000007941 */ /* 0x000fea0003800000 */
.L_x_1642:
        /* <DEDUP_REMOVED lines=13> */
.L_x_1645:
[----:B------:R-:W-:Y:S05]  /*c670*/  BSYNC B0 ;  /* 0x0000000000007941 */ /* 0x000fea0003800000 */
.L_x_1644:
        /* <DEDUP_REMOVED lines=13> */
.L_x_1647:
[----:B------:R-:W-:Y:S05]  /*c750*/  BSYNC B0 ;  /* 0x0000000000007941 */ /* 0x000fea0003800000 */
.L_x_1646:
        /* <DEDUP_REMOVED lines=11> */
.L_x_1631:
[----:B------:R-:W-:Y:S05]  /*c810*/  BSYNC B1 ;  /* 0x0000000000017941 */ /* 0x000fea0003800000 */
.L_x_1606:
        /* <DEDUP_REMOVED lines=11> */
.L_x_1648:
[----:B------:R-:W-:Y:S05]  /*c8d0*/  EXIT ;  /* 0x000000000000794d */ /* 0x000fea0003800000 */
.L_x_1650:
        /* <DEDUP_REMOVED lines=10> */
.L_x_2483:


//--------------------- .text._ZN5flash44flash_bwd_dq_dk_dv_loop_seqk_parallel_kernelI23Flash_bwd_kernel_traitsILi64ELi128ELi128ELi8ELi4ELi4ELi4ELb0ELb0EN7cutlass6half_tE19Flash_kernel_traitsILi64ELi128ELi128ELi8ES3_EELb0ELb0ELb0ELb0ELb0ELb1ELb1EEEvNS_16Flash_bwd_paramsE --------------------------
	.section	.text._ZN5flash44flash_bwd_dq_dk_dv_loop_seqk_parallel_kernelI23Flash_bwd_kernel_traitsILi64ELi128ELi128ELi8ELi4ELi4ELi4ELb0ELb0EN7cutlass6half_tE19Flash_kernel_traitsILi64ELi128ELi128ELi8ES3_EELb0ELb0ELb0ELb0ELb0ELb1ELb1EEEvNS_16Flash_bwd_paramsE,"ax",@progbits
	.sectioninfo	@"SHI_REGISTERS=255"
	.align	128
        .global         _ZN5flash44flash_bwd_dq_dk_dv_loop_seqk_parallel_kernelI23Flash_bwd_kernel_traitsILi64ELi128ELi128ELi8ELi4ELi4ELi4ELb0ELb0EN7cutlass6half_tE19Flash_kernel_traitsILi64ELi128ELi128ELi8ES3_EELb0ELb0ELb0ELb0ELb0ELb1ELb1EEEvNS_16Flash_bwd_paramsE
        .type           _ZN5flash44flash_bwd_dq_dk_dv_loop_seqk_parallel_kernelI23Flash_bwd_kernel_traitsILi64ELi128ELi128ELi8ELi4ELi4ELi4ELb0ELb0EN7cutlass6half_tE19Flash_kernel_traitsILi64ELi128ELi128ELi8ES3_EELb0ELb0ELb0ELb0ELb0ELb1ELb1EEEvNS_16Flash_bwd_paramsE,@function
        .size           _ZN5flash44flash_bwd_dq_dk_dv_loop_seqk_parallel_kernelI23Flash_bwd_kernel_traitsILi64ELi128ELi128ELi8ELi4ELi4ELi4ELb0ELb0EN7cutlass6half_tE19Flash_kernel_traitsILi64ELi128ELi128ELi8ES3_EELb0ELb0ELb0ELb0ELb0ELb1ELb1EEEvNS_16Flash_bwd_paramsE,(.L_x_2484 - _ZN5flash44flash_bwd_dq_dk_dv_loop_seqk_parallel_kernelI23Flash_bwd_kernel_traitsILi64ELi128ELi128ELi8ELi4ELi4ELi4ELb0ELb0EN7cutlass6half_tE19Flash_kernel_traitsILi64ELi128ELi128ELi8ES3_EELb0ELb0ELb0ELb0ELb0ELb1ELb1EEEvNS_16Flash_bwd_paramsE)
        .other          _ZN5flash44flash_bwd_dq_dk_dv_loop_seqk_parallel_kernelI23Flash_bwd_kernel_traitsILi64ELi128ELi128ELi8ELi4ELi4ELi4ELb0ELb0EN7cutlass6half_tE19Flash_kernel_traitsILi64ELi128ELi128ELi8ES3_EELb0ELb0ELb0ELb0ELb0ELb1ELb1EEEvNS_16Flash_bwd_paramsE,@"STO_CUDA_ENTRY STV_DEFAULT"
_ZN5flash44flash_bwd_dq_dk_dv_loop_seqk_parallel_kernelI23Flash_bwd_kernel_traitsILi64ELi128ELi128ELi8ELi4ELi4ELi4ELb0ELb0EN7cutlass6half_tE19Flash_kernel_traitsILi64ELi128ELi128ELi8ES3_EELb0ELb0ELb0ELb0ELb0ELb1ELb1EEEvNS_16Flash_bwd_paramsE:
.text._ZN5flash44flash_bwd_dq_dk_dv_loop_seqk_parallel_kernelI23Flash_bwd_kernel_traitsILi64ELi128ELi128ELi8ELi4ELi4ELi4ELb0ELb0EN7cutlass6half_tE19Flash_kernel_traitsILi64ELi128ELi128ELi8ES3_EELb0ELb0ELb0ELb0ELb0ELb1ELb1EEEvNS_16Flash_bwd_paramsE:
        /* <DEDUP_REMOVED lines=18> */
[----:B------:R-:W-:Y:S01]  /*0120*/  ULDC UR47, c[0x0][0x22c] ;  /* 0x00008b00002f7ab9 */ /* 0x000fe20000000800 */
[----:B------:R-:W3:Y:S01]  /*0130*/  S2UR UR32, SR_CTAID.Y ;  /* 0x00000000002079c3 */ /* 0x000ee20000002600 */
[----:B------:R-:W-:-:S02]  /*0140*/  ULDC UR38, c[0x0][0x1c0] ;  /* 0x0000700000267ab9 */ /* 0x000fc40000000800 */
[----:B------:R-:W-:Y:S02]  /*0150*/  ULDC UR12, c[0x0][0x1c0] ;  /* 0x00007000000c7ab9 */ /* 0x000fe40000000800 */
[----:B------:R-:W-:Y:S02]  /*0160*/  UIMAD.WIDE UR38, UR47, UR38, URZ ;  /* 0x000000262f2672a5 */ /* 0x000fe4000f8e023f */
[----:B------:R-:W-:Y:S02]  /*0170*/  UMOV UR8, 0x80 ;  /* 0x0000008000087882 */ /* 0x000fe40000000000 */
[----:B------:R-:W-:Y:S02]  /*0180*/  ULDC UR6, c[0x0][0x210] ;  /* 0x0000840000067ab9 */ /* 0x000fe40000000800 */
[----:B------:R-:W-:Y:S02]  /*0190*/  ULDC UR56, c[0x0][0x234] ;  /* 0x00008d0000387ab9 */ /* 0x000fe40000000800 */
[----:B------:R-:W-:Y:S01]  /*01a0*/  ULDC UR13, c[0x0][0x1c0] ;  /* 0x00007000000d7ab9 */ /* 0x000fe20000000800 */
[----:B-1----:R-:W-:Y:S01]  /*01b0*/  SHF.R.S32.HI R11, RZ, 0x1f, R13 ;  /* 0x0000001fff0b7819 */ /* 0x002fe2000001140d */
[----:B--2---:R-:W-:-:S02]  /*01c0*/  USHF.R.S32.HI UR7, URZ, 0x1f, UR37 ;  /* 0x0000001f3f077899 */ /* 0x004fc40008011425 */
[----:B------:R-:W-:Y:S01]  /*01d0*/  UIMAD UR48, UR37, UR47, URZ ;  /* 0x0000002f253072a4 */ /* 0x000fe2000f8e023f */
[CC--:B------:R-:W-:Y:S01]  /*01e0*/  LEA.HI R10, R11.reuse, R13.reuse, RZ, 0x4 ;  /* 0x0000000d0b0a7211 */ /* 0x0c0fe200078f20ff */
[----:B------:R-:W-:Y:S01]  /*01f0*/  UIMAD UR47, UR47, UR12, URZ ;  /* 0x0000000c2f2f72a4 */ /* 0x000fe2000f8e023f */
[CC--:B------:R-:W-:Y:S01]  /*0200*/  LEA.HI R4, R11.reuse, R13.reuse, RZ, 0x5 ;  /* 0x0000000d0b047211 */ /* 0x0c0fe200078f28ff */
[----:B------:R-:W-:Y:S01]  /*0210*/  ULDC UR11, c[0x0][0x1c0] ;  /* 0x00007000000b7ab9 */ /* 0x000fe20000000800 */
[----:B------:R-:W-:Y:S01]  /*0220*/  SHF.R.S32.HI R2, RZ, 0x4, R10 ;  /* 0x00000004ff027819 */ /* 0x000fe2000001140a */
[----:B---3--:R-:W-:Y:S01]  /*0230*/  UIMAD.WIDE.U32 UR44, UR32, UR14, URZ ;  /* 0x0000000e202c72a5 */ /* 0x008fe2000f8e003f */
[CC--:B------:R-:W-:Y:S01]  /*0240*/  LEA.HI R15, R11.reuse, R13.reuse, RZ, 0x2 ;  /* 0x0000000d0b0f7211 */ /* 0x0c0fe200078f10ff */
[----:B------:R-:W-:Y:S01]  /*0250*/  UIMAD UR56, UR8, UR6, UR56 ;  /* 0x00000006083872a4 */ /* 0x000fe2000f8e0238 */
[----:B------:R-:W-:Y:S01]  /*0260*/  LEA.HI R0, R10, R2, RZ, 0x1 ;  /* 0x000000020a007211 */ /* 0x000fe200078f08ff */
[----:B------:R-:W-:Y:S01]  /*0270*/  UIMAD UR6, UR32, UR11, UR37 ;  /* 0x0000000b200672a4 */ /* 0x000fe2000f8e0225 */
[----:B------:R-:W-:Y:S01]  /*0280*/  SHF.R.S32.HI R6, RZ, 0x5, R4 ;  /* 0x00000005ff067819 */ /* 0x000fe20000011404 */
[----:B------:R-:W-:Y:S01]  /*0290*/  USHF.L.U32 UR46, UR47, 0x7, URZ ;  /* 0x000000072f2e7899 */ /* 0x000fe2000800063f */
[----:B------:R-:W-:Y:S01]  /*02a0*/  LOP3.LUT R0, R0, 0xfffffffe, RZ, 0xc0, !PT ;  /* 0xfffffffe00007812 */ /* 0x000fe200078ec0ff */
[----:B------:R-:W-:Y:S01]  /*02b0*/  ULDC UR50, c[0x0][0x214] ;  /* 0x0000850000327ab9 */ /* 0x000fe20000000800 */
[--C-:B------:R-:W-:Y:S01]  /*02c0*/  SHF.R.S32.HI R5, RZ, 0x2, R15.reuse ;  /* 0x00000002ff057819 */ /* 0x100fe2000001140f */
[----:B------:R-:W-:Y:S01]  /*02d0*/  ULDC UR57, c[0x0][0x1c8] ;  /* 0x0000720000397ab9 */ /* 0x000fe20000000800 */
[----:B------:R-:W-:Y:S01]  /*02e0*/  SHF.R.S32.HI R3, RZ, 0x1f, R15 ;  /* 0x0000001fff037819 */ /* 0x000fe2000001140f */
[----:B------:R-:W-:Y:S01]  /*02f0*/  IMAD.IADD R193, R2, 0x1, -R0 ;  /* 0x0000000102c17824 */ /* 0x000fe200078e0a00 */
[----:B------:R-:W-:Y:S01]  /*0300*/  SHF.R.S32.HI R0, RZ, 0x1f, R4 ;  /* 0x0000001fff007819 */ /* 0x000fe20000011404 */
[----:B------:R-:W-:Y:S01]  /*0310*/  ULDC.U8 UR10, c[0x0][0x3d0] ;  /* 0x0000f400000a7ab9 */ /* 0x000fe20000000000 */
[----:B------:R-:W-:Y:S01]  /*0320*/  LEA.HI R14, R11, R13, RZ, 0x3 ;  /* 0x0000000d0b0e7211 */ /* 0x000fe200078f18ff */
[----:B------:R-:W-:Y:S01]  /*0330*/  ULDC UR51, c[0x0][0x224] ;  /* 0x0000890000337ab9 */ /* 0x000fe20000000800 */
[----:B------:R-:W-:Y:S01]  /*0340*/  LEA.HI R2, R0, R6, RZ, 0x2 ;  /* 0x0000000600027211 */ /* 0x000fe200078f10ff */
[----:B------:R-:W-:Y:S01]  /*0350*/  @UP2 UIMAD UR55, UR32, UR50, URZ ;  /* 0x00000032203722a4 */ /* 0x000fe2000f8e023f */
[----:B------:R-:W-:Y:S01]  /*0360*/  LEA.HI R0, R3, R5, RZ, 0x3 ;  /* 0x0000000503007211 */ /* 0x000fe200078f18ff */
[----:B------:R-:W-:Y:S01]  /*0370*/  ULDC.64 UR4, c[0x0][0x118] ;  /* 0x0000460000047ab9 */ /* 0x000fe20000000a00 */
[----:B------:R-:W-:Y:S01]  /*0380*/  LOP3.LUT R2, R2, 0xfffffffc, RZ, 0xc0, !PT ;  /* 0xfffffffc02027812 */ /* 0x000fe200078ec0ff */
[----:B------:R-:W-:Y:S01]  /*0390*/  ULOP3.LUT UR57, UR37, UR57, URZ, 0x3c, !UPT ;  /* 0x0000003925397292 */ /* 0x000fe2000f8e3c3f */
[----:B------:R-:W-:Y:S01]  /*03a0*/  LOP3.LUT R0, R0, 0xfffffff8, RZ, 0xc0, !PT ;  /* 0xfffffff800007812 */ /* 0x000fe200078ec0ff */
[----:B------:R-:W-:Y:S01]  /*03b0*/  UISETP.NE.AND UP3, UPT, UR10, URZ, UPT ;  /* 0x0000003f0a00728c */ /* 0x000fe2000bf65270 */
        /* <DEDUP_REMOVED lines=8> */
[----:B------:R-:W-:Y:S01]  /*0440*/  USHF.R.S32.HI UR61, URZ, 0x1f, UR32 ;  /* 0x0000001f3f3d7899 */ /* 0x000fe20008011420 */
[----:B------:R-:W-:Y:S01]  /*0450*/  IMAD.IADD R0, R13, 0x1, -R0 ;  /* 0x000000010d007824 */ /* 0x000fe200078e0a00 */
[----:B------:R-:W-:Y:S01]  /*0460*/  SHF.R.S32.HI R6, RZ, 0x7, R6 ;  /* 0x00000007ff067819 */ /* 0x000fe20000011406 */
[C---:B------:R-:W-:Y:S01]  /*0470*/  IMAD.SHL.U32 R5, R3.reuse, 0x8, RZ ;  /* 0x0000000803057824 */ /* 0x040fe200078e00ff */
[----:B------:R-:W-:Y:S01]  /*0480*/  LOP3.LUT R2, R2, 0x1c0, RZ, 0xc0, !PT ;  /* 0x000001c002027812 */ /* 0x000fe200078ec0ff */
[----:B------:R-:W-:Y:S01]  /*0490*/  USHF.R.S32.HI UR60, URZ, 0x1f, UR37 ;  /* 0x0000001f3f3c7899 */ /* 0x000fe20008011425 */
[----:B------:R-:W-:Y:S01]  /*04a0*/  SHF.R.S32.HI R4, RZ, 0x1f, R0 ;  /* 0x0000001fff047819 */ /* 0x000fe20000011400 */
[----:B------:R-:W-:Y:S01]  /*04b0*/  USHF.R.S32.HI UR59, URZ, 0x1f, UR32 ;  /* 0x0000001f3f3b7899 */ /* 0x000fe20008011420 */
[----:B------:R-:W-:Y:S01]  /*04c0*/  LOP3.LUT R5, R2, 0x38, R5, 0xf8, !PT ;  /* 0x0000003802057812 */ /* 0x000fe200078ef805 */
[----:B------:R-:W-:Y:S01]  /*04d0*/  USHF.R.S32.HI UR58, URZ, 0x1f, UR37 ;  /* 0x0000001f3f3a7899 */ /* 0x000fe20008011425 */
[----:B------:R-:W-:Y:S01]  /*04e0*/  LEA.HI R8, R4, R0, RZ, 0x2 ;  /* 0x0000000004087211 */ /* 0x000fe200078f10ff */
[----:B------:R-:W-:Y:S01]  /*04f0*/  UIMAD.WIDE.U32 UR42, UR38, UR44, URZ ;  /* 0x0000002c262a72a5 */ /* 0x000fe2000f8e003f */
[----:B------:R-:W-:Y:S01]  /*0500*/  LOP3.LUT R0, R10, 0xfffffff0, RZ, 0xc0, !PT ;  /* 0xfffffff00a007812 */ /* 0x000fe200078ec0ff */
[----:B------:R-:W-:Y:S01]  /*0510*/  UIMAD UR52, UR39, UR44, URZ ;  /* 0x0000002c273472a4 */ /* 0x000fe2000f8e023f */
[----:B------:R-:W-:Y:S01]  /*0520*/  SHF.R.U32.HI R4, RZ, 0x3, R2 ;  /* 0x00000003ff047819 */ /* 0x000fe20000011602 */
[----:B------:R-:W-:Y:S01]  /*0530*/  USHF.R.S32.HI UR54, URZ, 0x1f, UR48 ;  /* 0x0000001f3f367899 */ /* 0x000fe20008011430 */
[----:B------:R-:W-:Y:S01]  /*0540*/  LOP3.LUT P4, RZ, R3, 0x2, RZ, 0xc0, !PT ;  /* 0x0000000203ff7812 */ /* 0x000fe2000788c0ff */
[----:B------:R-:W-:Y:S01]  /*0550*/  IMAD.IADD R0, R13, 0x1, -R0 ;  /* 0x000000010d007824 */ /* 0x000fe200078e0a00 */
[----:B------:R-:W-:Y:S01]  /*0560*/  LOP3.LUT R4, R5, R4, RZ, 0x3c, !PT ;  /* 0x0000000405047212 */ /* 0x000fe200078e3cff */
[----:B------:R-:W-:Y:S01]  /*0570*/  UIMAD UR51, UR6, UR51, URZ ;  /* 0x00000033063372a4 */ /* 0x000fe2000f8e023f */
[----:B------:R-:W-:Y:S01]  /*0580*/  LEA.HI R5, R11, R13, RZ, 0x6 ;  /* 0x0000000d0b057211 */ /* 0x000fe200078f30ff */
[----:B------:R-:W-:Y:S01]  /*0590*/  USHF.R.S32.HI UR49, URZ, 0x1f, UR46 ;  /* 0x0000001f3f317899 */ /* 0x000fe2000801142e */
[----:B------:R-:W-:Y:S01]  /*05a0*/  SHF.R.S32.HI R2, RZ, 0x1f, R0 ;  /* 0x0000001fff027819 */ /* 0x000fe20000011400 */
[----:B------:R-:W-:Y:S01]  /*05b0*/  UMOV UR41, 0xffffc000 ;  /* 0xffffc00000297882 */ /* 0x000fe20000000000 */
[----:B------:R-:W-:Y:S01]  /*05c0*/  LOP3.LUT P3, RZ, R3, 0x4, RZ, 0xc0, !PT ;  /* 0x0000000403ff7812 */ /* 0x000fe2000786c0ff */
[----:B------:R-:W-:Y:S01]  /*05d0*/  IMAD.SHL.U32 R5, R5, 0x8, RZ ;  /* 0x0000000805057824 */ /* 0x000fe200078e00ff */
[----:B------:R-:W-:-:S02]  /*05e0*/  LEA.HI R10, R2, R0, RZ, 0x3 ;  /* 0x00000000020a7211 */ /* 0x000fc400078f18ff */
[----:B------:R-:W-:Y:S02]  /*05f0*/  SEL R184, R201, 0xffffffe0, !P4 ;  /* 0xffffffe0c9b87807 */ /* 0x000fe40006000000 */
        /* <DEDUP_REMOVED lines=38> */
[C---:B------:R-:W-:Y:S01]  /*0860*/  IMAD.SHL.U32 R7, R193.reuse, 0x10, RZ ;  /* 0x00000010c1077824 */ /* 0x040fe200078e00ff */
        /* <DEDUP_REMOVED lines=14> */
[----:B------:R-:W-:Y:S02]  /*0950*/  IMAD.SHL.U32 R2, R12, 0x40, RZ ;  /* 0x000000400c027824 */ /* 0x000fe400078e00ff */
[----:B------:R-:W-:Y:S01]  /*0960*/  IMAD.IADD R8, R0, 0x1, R6 ;  /* 0x0000000100087824 */ /* 0x000fe200078e0206 */
[----:B------:R-:W-:Y:S01]  /*0970*/  SHF.R.S32.HI R6, RZ, 0x1f, R5 ;  /* 0x0000001fff067819 */ /* 0x000fe20000011405 */
[----:B------:R-:W-:Y:S01]  /*0980*/  IMAD.SHL.U32 R0, R10, 0x40, RZ ;  /* 0x000000400a007824 */ /* 0x000fe200078e00ff */
[----:B------:R-:W-:Y:S01]  /*0990*/  LOP3.LUT R2, R2, 0x1c0, RZ, 0xc0, !PT ;  /* 0x000001c002027812 */ /* 0x000fe200078ec0ff */
[----:B------:R-:W-:Y:S01]  /*09a0*/  IMAD.SHL.U32 R197, R197, 0x2, RZ ;  /* 0x00000002c5c57824 */ /* 0x000fe200078e00ff */
[----:B------:R-:W-:Y:S01]  /*09b0*/  SHF.L.U64.HI R6, R5, 0x2, R6 ;  /* 0x0000000205067819 */ /* 0x000fe20000010206 */
[----:B------:R-:W-:Y:S01]  /*09c0*/  IMAD.IADD R185, R182, 0x1, R184 ;  /* 0x00000001b6b97824 */ /* 0x000fe200078e02b8 */
[--C-:B------:R-:W-:Y:S01]  /*09d0*/  SHF.R.U32.HI R4, RZ, 0x3, R2.reuse ;  /* 0x00000003ff047819 */ /* 0x100fe20000011602 */
[C---:B------:R-:W-:Y:S01]  /*09e0*/  IMAD.IADD R200, R197.reuse, 0x1, R199 ;  /* 0x00000001c5c87824 */ /* 0x040fe200078e02c7 */
[----:B------:R-:W-:Y:S01]  /*09f0*/  LOP3.LUT R0, R0, 0xfffffe00, RZ, 0xc0, !PT ;  /* 0xfffffe0000007812 */ /* 0x000fe200078ec0ff */
[----:B------:R2:W-:Y:S01]  /*0a00*/  STL [R1+0x58], R6 ;  /* 0x0000580601007387 */ /* 0x0005e20000100800 */
[----:B------:R-:W-:Y:S01]  /*0a10*/  LOP3.LUT R193, R2, 0x8, R193, 0xf8, !PT ;  /* 0x0000000802c17812 */ /* 0x000fe200078ef8c1 */
[--C-:B------:R-:W-:Y:S01]  /*0a20*/  IMAD.IADD R204, R197, 0x1, R201.reuse ;  /* 0x00000001c5cc7824 */ /* 0x100fe200078e02c9 */
        /* <DEDUP_REMOVED lines=27> */
[C---:B------:R-:W-:Y:S01]  /*0be0*/  @P1 IADD3 R12, R8.reuse, 0x23e0, RZ ;  /* 0x000023e0080c1810 */ /* 0x040fe20007ffe0ff */
[----:B------:R-:W-:Y:S01]  /*0bf0*/  IMAD.IADD R202, R201, 0x1, R198 ;  /* 0x00000001c9ca7824 */ /* 0x000fe200078e02c6 */
[----:B------:R-:W-:Y:S01]  /*0c00*/  @P2 IADD3 R6, R8, 0x1fc0, RZ ;  /* 0x00001fc008062810 */ /* 0x000fe20007ffe0ff */
[----:B------:R-:W-:Y:S01]  /*0c10*/  STL [R1+0x74], R4 ;  /* 0x0000740401007387 */ /* 0x000fe20000100800 */
[----:B------:R-:W-:-:S02]  /*0c20*/  IMAD.SHL.U32 R3, R3, 0x2, RZ ;  /* 0x0000000203037824 */ /* 0x000fc400078e00ff */
[----:B------:R-:W-:Y:S01]  /*0c30*/  IMAD.IADD R184, R184, 0x1, R183 ;  /* 0x00000001b8b87824 */ /* 0x000fe200078e02b7 */
        /* <DEDUP_REMOVED lines=16> */
.L_x_1695:
[----:B------:R-:W-:Y:S02]  /*0d40*/  ULDC.64 UR6, c[0x0][0x240] ;  /* 0x0000900000067ab9 */ /* 0x000fe40000000a00 */
[----:B------:R-:W-:Y:S02]  /*0d50*/  UISETP.NE.U32.AND UP6, UPT, URZ, UR6, UPT ;  /* 0x000000063f00728c */ /* 0x000fe4000bfc5070 */
[----:B------:R-:W-:Y:S02]  /*0d60*/  USHF.L.U32 UR13, UR32, 0x2, URZ ;  /* 0x00000002200d7899 */ /* 0x000fe4000800063f */
[----:B------:R-:W-:-:S02]  /*0d70*/  USHF.R.S32.HI UR23, URZ, 0x1f, UR32 ;  /* 0x0000001f3f177899 */ /* 0x000fc40008011420 */
        /* <DEDUP_REMOVED lines=9> */
[----:B------:R-:W-:Y:S01]  /*0e10*/  ULDC.U8 UR14, c[0x0][0x312] ;  /* 0x0000c480000e7ab9 */ /* 0x000fe20000000000 */
[----:B------:R-:W-:Y:S01]  /*0e20*/  PLOP3.LUT P0, PT, PT, PT, UP4, 0x80, 0x0 ;  /* 0x000000000000781c */ /* 0x000fe20003f0f048 */
[----:B------:R-:W-:Y:S01]  /*0e30*/  ULDC.64 UR8, c[0x0][0x248] ;  /* 0x0000920000087ab9 */ /* 0x000fe20000000a00 */
[----:B------:R-:W-:Y:S01]  /*0e40*/  IMAD.U32 R5, RZ, RZ, UR7 ;  /* 0x00000007ff057e24 */ /* 0x000fe2000f8e00ff */
[----:B------:R-:W-:Y:S02]  /*0e50*/  UISETP.NE.AND UP5, UPT, UR14, URZ, UPT ;  /* 0x0000003f0e00728c */ /* 0x000fe4000bfa5270 */
[----:B------:R-:W-:Y:S02]  /*0e60*/  @UP4 UIADD3 UR6, UP0, UR13, UR10, URZ ;  /* 0x0000000a0d064290 */ /* 0x000fe4000ff1e03f */
[----:B------:R1:W2:Y:S01]  /*0e70*/  @P2 LDG.E R8, [R4.64] ;  /* 0x0000000404082981 */ /* 0x0002a2000c1e1900 */
[----:B------:R-:W-:-:S02]  /*0e80*/  UISETP.EQ.U32.AND UP1, UPT, URZ, UR8, UPT ;  /* 0x000000083f00728c */ /* 0x000fc4000bf22070 */
[----:B------:R-:W-:Y:S01]  /*0e90*/  @UP4 UIADD3.X UR7, UR12, UR11, URZ, UP0, !UPT ;  /* 0x0000000b0c074290 */ /* 0x000fe200087fe43f */
[----:B------:R1:W3:Y:S01]  /*0ea0*/  @P2 LDG.E R2, [R4.64+0x4] ;  /* 0x0000040404022981 */ /* 0x0002e2000c1e1900 */
        /* <DEDUP_REMOVED lines=30> */
.L_x_1651:
        /* <DEDUP_REMOVED lines=24> */
[----:B------:R-:W-:Y:S02]  /*1210*/  UIMAD UR13, UR32, UR11, UR7 ;  /* 0x0000000b200d72a4 */ /* 0x000fe4000f8e0207 */
[----:B------:R-:W-:Y:S02]  /*1220*/  UIADD3 UR7, UR28, 0x7f, URZ ;  /* 0x0000007f1c077890 */ /* 0x000fe4000fffe03f */
[----:B------:R-:W-:Y:S01]  /*1230*/  ULDC.64 UR14, c[0x0][0x190] ;  /* 0x00006400000e7ab9 */ /* 0x000fe20000000a00 */
[----:B------:R-:W-:Y:S01]  /*1240*/  PLOP3.LUT P0, PT, PT, PT, UP0, 0x80, 0x0 ;  /* 0x000000000000781c */ /* 0x000fe20003f0f008 */
[----:B------:R-:W-:-:S02]  /*1250*/  USHF.R.S32.HI UR12, URZ, 0x1f, UR7 ;  /* 0x0000001f3f0c7899 */ /* 0x000fc40008011407 */
[----:B------:R-:W-:Y:S02]  /*1260*/  UIMAD.WIDE.U32 UR8, UR32, UR10, URZ ;  /* 0x0000000a200872a5 */ /* 0x000fe4000f8e003f */
[----:B------:R-:W-:Y:S02]  /*1270*/  UISETP.NE.AND UP1, UPT, UR17, -0x1, UPT ;  /* 0xffffffff1100788c */ /* 0x000fe4000bf25270 */
[----:B------:R-:W-:Y:S02]  /*1280*/  UIMAD.WIDE.U32 UR10, UR17, UR14, URZ ;  /* 0x0000000e110a72a5 */ /* 0x000fe4000f8e003f */
[----:B------:R-:W-:Y:S02]  /*1290*/  ULEA.HI UR33, UR12, UR7, URZ, 0x7 ;  /* 0x000000070c217291 */ /* 0x000fe4000f8f383f */
[----:B------:R-:W-:Y:S02]  /*12a0*/  @UP0 UIADD3 UR7, UR16, UR19, URZ ;  /* 0x0000001310070290 */ /* 0x000fe4000fffe03f */
[----:B------:R-:W-:-:S02]  /*12b0*/  ULDC.64 UR20, c[0x0][0x198] ;  /* 0x0000660000147ab9 */ /* 0x000fc40000000a00 */
[----:B------:R-:W-:Y:S02]  /*12c0*/  USEL UR40, UR8, UR10, !UP1 ;  /* 0x0000000a08287287 */ /* 0x000fe4000c800000 */
[----:B------:R-:W-:Y:S02]  /*12d0*/  UIADD3 UR35, UR9, UR13, URZ ;  /* 0x0000000d09237290 */ /* 0x000fe4000fffe03f */
[----:B------:R-:W-:Y:S02]  /*12e0*/  ULOP3.LUT UR12, UR33, 0xffffff80, URZ, 0xc0, !UPT ;  /* 0xffffff80210c7892 */ /* 0x000fe4000f8ec03f */
[----:B------:R-:W-:Y:S02]  /*12f0*/  @UP0 UIMAD.WIDE.U32 UR8, UR7, UR20, URZ ;  /* 0x00000014070802a5 */ /* 0x000fe4000f8e003f */
[----:B------:R-:W-:Y:S02]  /*1300*/  UIMAD UR10, UR17, UR15, URZ ;  /* 0x0000000f110a72a4 */ /* 0x000fe4000f8e023f */
[----:B------:R-:W-:-:S02]  /*1310*/  UIADD3 UR14, UR12, -0x80, URZ ;  /* 0xffffff800c0e7890 */ /* 0x000fc4000fffe03f */
[----:B------:R-:W-:Y:S02]  /*1320*/  @UP0 UIMAD UR36, UR7, UR21, UR9 ;  /* 0x00000015072402a4 */ /* 0x000fe4000f8e0209 */
[----:B------:R-:W-:Y:S02]  /*1330*/  @UP1 UIADD3 UR35, UR11, UR10, URZ ;  /* 0x0000000a0b231290 */ /* 0x000fe4000fffe03f */
[----:B------:R-:W-:Y:S02]  /*1340*/  USHF.R.S32.HI UR29, URZ, 0x1f, UR14 ;  /* 0x0000001f3f1d7899 */ /* 0x000fe4000801140e */
[----:B------:R-:W-:Y:S01]  /*1350*/  @UP0 UMOV UR34, UR8 ;  /* 0x0000000800220c82 */ /* 0x000fe20008000000 */
[----:B------:R-:W-:Y:S05]  /*1360*/  @P0 BRA `(.L_x_1653) ;  /* 0x000000c000000947 */ /* 0x000fea0003800000 */
[----:B------:R-:W-:Y:S02]  /*1370*/  USHF.R.S32.HI UR7, URZ, 0x1f, UR16 ;  /* 0x0000001f3f077899 */ /* 0x000fe40008011410 */
[----:B------:R-:W-:Y:S02]  /*1380*/  ULDC.64 UR10, c[0x0][0x198] ;  /* 0x00006600000a7ab9 */ /* 0x000fe40000000a00 */
[----:B------:R-:W-:-:S02]  /*1390*/  UIMAD UR7, UR7, UR10, URZ ;  /* 0x0000000a070772a4 */ /* 0x000fc4000f8e023f */
[----:B------:R-:W-:Y:S02]  /*13a0*/  UIMAD.WIDE.U32 UR8, UR16, UR10, URZ ;  /* 0x0000000a100872a5 */ /* 0x000fe4000f8e003f */
[----:B------:R-:W-:Y:S02]  /*13b0*/  UIMAD UR11, UR16, UR11, UR7 ;  /* 0x0000000b100b72a4 */ /* 0x000fe4000f8e0207 */
[----:B------:R-:W-:Y:S02]  /*13c0*/  ULDC.64 UR12, c[0x0][0x180] ;  /* 0x00006000000c7ab9 */ /* 0x000fe40000000a00 */
[----:B------:R-:W-:Y:S02]  /*13d0*/  UIADD3 UR9, UR9, UR11, URZ ;  /* 0x0000000b09097290 */ /* 0x000fe4000fffe03f */
[----:B------:R-:W-:Y:S02]  /*13e0*/  UIMAD UR7, UR23, UR12, URZ ;  /* 0x0000000c170772a4 */ /* 0x000fe4000f8e023f */
[----:B------:R-:W-:-:S02]  /*13f0*/  UIMAD.WIDE.U32 UR8, UR32, UR12, UR8 ;  /* 0x0000000c200872a5 */ /* 0x000fc4000f8e0008 */
[----:B------:R-:W-:-:S04]  /*1400*/  UIMAD UR7, UR32, UR13, UR7 ;  /* 0x0000000d200772a4 */ /* 0x000fc8000f8e0207 */
[----:B------:R-:W-:Y:S02]  /*1410*/  UIADD3 UR36, UR9, UR7, URZ ;  /* 0x0000000709247290 */ /* 0x000fe4000fffe03f */
[----:B------:R-:W-:Y:S02]  /*1420*/  UMOV UR34, UR8 ;  /* 0x0000000800227c82 */ /* 0x000fe40008000000 */
.L_x_1653:
        /* <DEDUP_REMOVED lines=18> */
.L_x_1654:
        /* <DEDUP_REMOVED lines=71> */
.L_x_1655:
[----:B------:R-:W-:Y:S02]  /*19c0*/  UMOV UR11, UR51 ;  /* 0x00000033000b7c82 */ /* 0x000fe40008000000 */
.L_x_1656:
[----:B------:R-:W1:Y:S01]  /*19d0*/  S2R R23, SR_TID.X ;  /* 0x0000000000177919 */ /* 0x000e620000002100 */
[----:B------:R-:W-:Y:S01]  /*19e0*/  UIADD3 UR8, UP5, UP4, UR8, UR46, UR48 ;  /* 0x0000002e08087290 */ /* 0x000fe2000fcbe030 */
[----:B------:R-:W-:Y:S01]  /*19f0*/  IMAD.U32 R11, RZ, RZ, UR37 ;  /* 0x00000025ff0b7e24 */ /* 0x000fe2000f8e00ff */
[----:B------:R-:W-:Y:S01]  /*1a00*/  USHF.R.S32.HI UR10, URZ, 0x1f, UR37 ;  /* 0x0000001f3f0a7899 */ /* 0x000fe20008011425 */
[----:B------:R-:W-:Y:S01]  /*1a10*/  BSSY B1, `(.L_x_1652) ;  /* 0x0000ad2000017945 */ /* 0x000fe20003800000 */
[----:B------:R-:W-:Y:S02]  /*1a20*/  UIADD3 UR20, UP1, UP0, UR13, UR8, UR15 ;  /* 0x000000080d147290 */ /* 0x000fe4000f83e00f */
[----:B------:R-:W-:Y:S02]  /*1a30*/  UIADD3 UR11, UR14, UR11, URZ ;  /* 0x0000000b0e0b7290 */ /* 0x000fe4000fffe03f */
[----:B------:R-:W-:-:S02]  /*1a40*/  ULDC.64 UR8, c[0x0][0x1a8] ;  /* 0x00006a0000087ab9 */ /* 0x000fc40000000a00 */
[----:B------:R-:W-:Y:S02]  /*1a50*/  UIMAD UR7, UR10, UR8, URZ ;  /* 0x000000080a0772a4 */ /* 0x000fe4000f8e023f */
[----:B------:R-:W-:Y:S02]  /*1a60*/  UMOV UR15, 0x4 ;  /* 0x00000004000f7882 */ /* 0x000fe40000000000 */
[----:B------:R-:W-:-:S03]  /*1a70*/  UIMAD UR17, UR37, UR9, UR7 ;  /* 0x00000009251172a4 */ /* 0x000fc6000f8e0207 */
[----:B------:R-:W-:Y:S02]  /*1a80*/  ULDC.64 UR8, c[0x0][0x378] ;  /* 0x0000de0000087ab9 */ /* 0x000fe40000000a00 */
[----:B------:R-:W-:Y:S01]  /*1a90*/  UIMAD UR7, UR10, UR8, URZ ;  /* 0x000000080a0772a4 */ /* 0x000fe2000f8e023f */
[----:B-1----:R-:W-:-:S03]  /*1aa0*/  SHF.R.S32.HI R28, RZ, 0x1f, R23 ;  /* 0x0000001fff1c7819 */ /* 0x002fc60000011417 */
[----:B------:R-:W-:Y:S01]  /*1ab0*/  UIMAD UR10, UR37, UR9, UR7 ;  /* 0x00000009250a72a4 */ /* 0x000fe2000f8e0207 */
[----:B------:R-:W-:Y:S02]  /*1ac0*/  LEA.HI R4, R28, R23, RZ, 0x3 ;  /* 0x000000171c047211 */ /* 0x000fe400078f18ff */
[----:B------:R-:W-:Y:S02]  /*1ad0*/  ULDC.64 UR8, c[0x0][0x370] ;  /* 0x0000dc0000087ab9 */ /* 0x000fe40000000a00 */
[----:B------:R-:W-:Y:S01]  /*1ae0*/  UIMAD UR7, UR29, UR8, URZ ;  /* 0x000000081d0772a4 */ /* 0x000fe2000f8e023f */
[----:B------:R-:W-:Y:S01]  /*1af0*/  SHF.R.S32.HI R2, RZ, 0x3, R4 ;  /* 0x00000003ff027819 */ /* 0x000fe20000011404 */
[----:B------:R-:W-:Y:S01]  /*1b00*/  ULEA.HI.SX32 UR8, UR33, 0xffffffff, 0x19 ;  /* 0xffffffff21087891 */ /* 0x000fe2000f8fca3f */
[----:B------:R-:W-:Y:S01]  /*1b10*/  LOP3.LUT R4, R4, 0xfffffff8, RZ, 0xc0, !PT ;  /* 0xfffffff804047812 */ /* 0x000fe200078ec0ff */
[----:B------:R-:W-:Y:S01]  /*1b20*/  UIMAD UR7, UR14, UR9, UR7 ;  /* 0x000000090e0772a4 */ /* 0x000fe2000f8e0207 */
[----:B------:R-:W-:Y:S01]  /*1b30*/  SHF.R.S32.HI R22, RZ, 0x1f, R2 ;  /* 0x0000001fff167819 */ /* 0x000fe20000011402 */
[----:B------:R-:W-:Y:S01]  /*1b40*/  UIADD3 UR9, UR14, UR12, URZ ;  /* 0x0000000c0e097290 */ /* 0x000fe2000fffe03f */
[----:B------:R-:W-:Y:S01]  /*1b50*/  IADD3 R0, P0, R2, UR14, RZ ;  /* 0x0000000e02007c10 */ /* 0x000fe2000ff1e0ff */
[----:B------:R-:W-:Y:S01]  /*1b60*/  IMAD.IADD R4, R23, 0x1, -R4 ;  /* 0x0000000117047824 */ /* 0x000fe200078e0a04 */
[----:B------:R-:W-:-:S02]  /*1b70*/  ULDC.64 UR12, c[0x0][0x200] ;  /* 0x00008000000c7ab9 */ /* 0x000fc40000000a00 */
[----:B------:R-:W-:Y:S01]  /*1b80*/  IADD3.X R7, R22, UR29, RZ, P0, !PT ;  /* 0x0000001d16077c10 */ /* 0x000fe200087fe4ff */
[----:B------:R-:W-:Y:S01]  /*1b90*/  IMAD.SHL.U32 R4, R4, 0x8, RZ ;  /* 0x0000000804047824 */ /* 0x000fe200078e00ff */
[----:B------:R-:W-:-:S03]  /*1ba0*/  UIMAD.WIDE UR12, UR9, UR15, UR12 ;  /* 0x0000000f090c72a5 */ /* 0x000fc6000f8e020c */
[----:B------:R-:W-:Y:S01]  /*1bb0*/  IMAD R7, R7, c[0x0][0x190], RZ ;  /* 0x0000640007077a24 */ /* 0x000fe200078e02ff */
[----:B------:R-:W-:Y:S02]  /*1bc0*/  SHF.R.S32.HI R5, RZ, 0x1f, R4 ;  /* 0x0000001fff057819 */ /* 0x000fe40000011404 */
[----:B------:R-:W-:-:S03]  /*1bd0*/  IADD3 R6, P0, R4, UR25, RZ ;  /* 0x0000001904067c10 */ /* 0x000fc6000ff1e0ff */
[----:B------:R-:W-:-:S04]  /*1be0*/  IMAD.WIDE.U32 R8, R0, c[0x0][0x190], R4 ;  /* 0x0000640000087a25 */ /* 0x000fc800078e0004 */
[----:B------:R-:W-:Y:S01]  /*1bf0*/  IMAD R0, R0, c[0x0][0x194], R7 ;  /* 0x0000650000007a24 */ /* 0x000fe200078e0207 */
[----:B------:R-:W-:Y:S02]  /*1c00*/  IADD3 R8, P1, R8, UR40, RZ ;  /* 0x0000002808087c10 */ /* 0x000fe4000ff3e0ff */
[----:B------:R-:W-:Y:S02]  /*1c10*/  IADD3.X R7, R5, UR27, RZ, P0, !PT ;  /* 0x0000001b05077c10 */ /* 0x000fe400087fe4ff */
[----:B------:R-:W-:Y:S01]  /*1c20*/  IADD3.X R9, R9, UR35, R0, P1, !PT ;  /* 0x0000002309097c10 */ /* 0x000fe20008ffe400 */
[----:B------:R-:W-:-:S04]  /*1c30*/  IMAD.U32 R0, RZ, RZ, UR14 ;  /* 0x0000000eff007e24 */ /* 0x000fc8000f8e00ff */
[----:B------:R-:W-:-:S04]  /*1c40*/  IMAD.WIDE.U32 R6, R0, c[0x0][0x370], R6 ;  /* 0x0000dc0000067a25 */ /* 0x000fc800078e0006 */
[----:B------:R-:W-:Y:S01]  /*1c50*/  IMAD.U32 R0, RZ, RZ, UR37 ;  /* 0x00000025ff007e24 */ /* 0x000fe2000f8e00ff */
[----:B------:R-:W-:Y:S01]  /*1c60*/  IADD3 R7, R7, UR7, RZ ;  /* 0x0000000707077c10 */ /* 0x000fe2000fffe0ff */
[----:B------:R-:W-:Y:S01]  /*1c70*/  UIADD3.X UR7, UR21, UR49, UR54, UP5, UP4 ;  /* 0x0000003115077290 */ /* 0x000fe2000afe8436 */
[----:B------:R-:W-:Y:S01]  /*1c80*/  IMAD.WIDE.U32 R8, R11, c[0x0][0x1a8], R8 ;  /* 0x00006a000b087a25 */ /* 0x000fe200078e0008 */
[----:B------:R-:W-:Y:S02]  /*1c90*/  UISETP.GE.AND UP4, UPT, UR28, 0x1, UPT ;  /* 0x000000011c00788c */ /* 0x000fe4000bf86270 */
[----:B------:R-:W-:Y:S01]  /*1ca0*/  UIADD3.X UR7, UR26, UR7, UR22, UP1, UP0 ;  /* 0x000000071a077290 */ /* 0x000fe20008fe0416 */
[----:B------:R-:W-:Y:S01]  /*1cb0*/  IMAD.WIDE.U32 R6, R0, c[0x0][0x378], R6 ;  /* 0x0000de0000067a25 */ /* 0x000fe200078e0006 */
[----:B------:R-:W-:Y:S01]  /*1cc0*/  LEA.HI R0, R28, R23, RZ, 0x5 ;  /* 0x000000171c007211 */ /* 0x000fe200078f28ff */
[----:B------:R-:W-:Y:S01]  /*1cd0*/  ULDC.64 UR26, c[0x0][0x3c8] ;  /* 0x0000f200001a7ab9 */ /* 0x000fe20000000a00 */
[----:B------:R-:W-:Y:S01]  /*1ce0*/  PLOP3.LUT P0, PT, PT, PT, UP4, 0x80, 0x0 ;  /* 0x000000000000781c */ /* 0x000fe20003f0f048 */
[----:B------:R-:W-:Y:S01]  /*1cf0*/  IMAD R11, R22, c[0x0][0x370], RZ ;  /* 0x0000dc00160b7a24 */ /* 0x000fe200078e02ff */
[----:B------:R-:W-:Y:S01]  /*1d00*/  LOP3.LUT R10, R0, 0xffffffe0, RZ, 0xc0, !PT ;  /* 0xffffffe0000a7812 */ /* 0x000fe200078ec0ff */
[----:B------:R-:W-:Y:S01]  /*1d10*/  UIMAD.WIDE UR14, UR11, UR15, UR26 ;  /* 0x0000000f0b0e72a5 */ /* 0x000fe2000f8e021a */
[----:B------:R-:W-:Y:S01]  /*1d20*/  SHF.R.S32.HI R0, RZ, 0x5, R0 ;  /* 0x00000005ff007819 */ /* 0x000fe20000011400 */
[----:B------:R-:W-:Y:S01]  /*1d30*/  IMAD R11, R2, c[0x0][0x374], R11 ;  /* 0x0000dd00020b7a24 */ /* 0x000fe200078e020b */
[----:B------:R-:W-:Y:S01]  /*1d40*/  IADD3 R7, R7, UR10, RZ ;  /* 0x0000000a07077c10 */ /* 0x000fe2000fffe0ff */
[----:B------:R-:W-:Y:S01]  /*1d50*/  IMAD.IADD R10, R23, 0x1, -R10 ;  /* 0x00000001170a7824 */ /* 0x000fe200078e0a0a */
[----:B------:R-:W-:-:S02]  /*1d60*/  LEA R17, P3, R8, c[0x0][0x160], 0x1 ;  /* 0x0000580008117a11 */ /* 0x000fc400078608ff */
[----:B------:R-:W-:Y:S01]  /*1d70*/  IADD3 R9, R9, UR17, RZ ;  /* 0x0000001109097c10 */ /* 0x000fe2000fffe0ff */
[----:B------:R-:W-:Y:S02]  /*1d80*/  IMAD R10, R0, UR47, R10 ;  /* 0x0000002f000a7c24 */ /* 0x000fe4000f8e020a */
[----:B------:R-:W-:Y:S01]  /*1d90*/  IMAD.WIDE.U32 R6, R2, c[0x0][0x370], R6 ;  /* 0x0000dc0002067a25 */ /* 0x000fe200078e0006 */
[----:B------:R-:W-:Y:S02]  /*1da0*/  LEA.HI.X R16, R8, c[0x0][0x164], R9, 0x1, P3 ;  /* 0x0000590008107a11 */ /* 0x000fe400018f0c09 */
[----:B------:R-:W-:Y:S01]  /*1db0*/  IADD3 R0, P1, R10, UR20, RZ ;  /* 0x000000140a007c10 */ /* 0x000fe2000ff3e0ff */
[----:B------:R-:W-:Y:S01]  /*1dc0*/  IMAD.IADD R7, R7, 0x1, R11 ;  /* 0x0000000107077824 */ /* 0x000fe200078e020b */
[----:B------:R-:W-:Y:S02]  /*1dd0*/  LEA R12, P2, R6, c[0x0][0x330], 0x1 ;  /* 0x0000cc00060c7a11 */ /* 0x000fe400078408ff */
[----:B------:R-:W-:-:S02]  /*1de0*/  LEA.HI.X.SX32 R10, R10, UR7, 0x1, P1 ;  /* 0x000000070a0a7c11 */ /* 0x000fc400088f0eff */
[----:B------:R-:W-:Y:S02]  /*1df0*/  LEA R195, P1, R0, c[0x0][0x350], 0x2 ;  /* 0x0000d40000c37a11 */ /* 0x000fe400078210ff */
[----:B------:R-:W-:Y:S02]  /*1e00*/  LEA.HI.X R6, R6, c[0x0][0x334], R7, 0x1, P2 ;  /* 0x0000cd0006067a11 */ /* 0x000fe400010f0c07 */
[----:B------:R-:W-:Y:S01]  /*1e10*/  LEA.HI.X R194, R0, c[0x0][0x354], R10, 0x2, P1 ;  /* 0x0000d50000c27a11 */ /* 0x000fe200008f140a */
[----:B------:R-:W-:Y:S05]  /*1e20*/  @!P0 BRA `(.L_x_1657) ;  /* 0x00009d8000008947 */ /* 0x000fea0003800000 */
[----:B------:R-:W2:Y:S01]  /*1e30*/  LDL R26, [R1+0x54] ;  /* 0x00005400011a7983 */ /* 0x000ea20000100800 */
[----:B------:R-:W-:Y:S01]  /*1e40*/  PLOP3.LUT P2, PT, PT, PT, UP3, 0x80, 0x0 ;  /* 0x000000000000781c */ /* 0x000fe20003f4f038 */
[----:B------:R-:W-:Y:S01]  /*1e50*/  UMOV UR7, UR8 ;  /* 0x0000000800077c82 */ /* 0x000fe20008000000 */
[C---:B------:R-:W-:Y:S01]  /*1e60*/  IADD3 R0, R2.reuse, 0x20, RZ ;  /* 0x0000002002007810 */ /* 0x040fe20007ffe0ff */
[----:B------:R-:W-:Y:S01]  /*1e70*/  UIMAD UR8, UR7, -0x80, UR28 ;  /* 0xffffff80070878a4 */ /* 0x000fe2000f8e021c */
[C---:B------:R-:W-:Y:S01]  /*1e80*/  IADD3 R18, R2.reuse, 0x40, RZ ;  /* 0x0000004002127810 */ /* 0x040fe20007ffe0ff */
[----:B------:R-:W-:Y:S01]  /*1e90*/  IMAD.MOV.U32 R7, RZ, RZ, R12 ;  /* 0x000000ffff077224 */ /* 0x000fe200078e000c */
[----:B------:R-:W-:Y:S01]  /*1ea0*/  IADD3 R20, R2, 0x60, RZ ;  /* 0x0000006002147810 */ /* 0x000fe20007ffe0ff */
[----:B------:R-:W-:Y:S01]  /*1eb0*/  UIMAD UR9, UR18, -0x80, UR6 ;  /* 0xffffff80120978a4 */ /* 0x000fe2000f8e0206 */
[----:B------:R-:W-:Y:S01]  /*1ec0*/  MOV R21, c[0x0][0x370] ;  /* 0x0000dc0000157a02 */ /* 0x000fe20000000f00 */
[----:B------:R-:W-:Y:S01]  /*1ed0*/  IMAD.MOV.U32 R27, RZ, RZ, R6 ;  /* 0x000000ffff1b7224 */ /* 0x000fe200078e0006 */
[----:B------:R-:W-:Y:S01]  /*1ee0*/  ISETP.GE.AND P0, PT, R0, UR8, PT ;  /* 0x0000000800007c0c */ /* 0x000fe2000bf06270 */
[----:B------:R-:W-:Y:S01]  /*1ef0*/  IMAD.MOV.U32 R24, RZ, RZ, 0x5 ;  /* 0x00000005ff187424 */ /* 0x000fe200078e00ff */
[----:B------:R-:W-:Y:S01]  /*1f00*/  ISETP.GE.AND P3, PT, R2, UR8, PT ;  /* 0x0000000802007c0c */ /* 0x000fe2000bf66270 */
[C---:B------:R-:W-:Y:S01]  /*1f10*/  IMAD.SHL.U32 R25, R21.reuse, 0x20, RZ ;  /* 0x0000002015197824 */ /* 0x040fe200078e00ff */
[----:B------:R-:W-:Y:S01]  /*1f20*/  ISETP.GE.AND P1, PT, R18, UR8, PT ;  /* 0x0000000812007c0c */ /* 0x000fe2000bf26270 */
[----:B------:R-:W-:Y:S01]  /*1f30*/  @P2 BAR.SYNC.DEFER_BLOCKING 0x0 ;  /* 0x0000000000002b1d */ /* 0x000fe20000010000 */
[----:B------:R-:W-:Y:S01]  /*1f40*/  ISETP.GE.AND P6, PT, R20, UR8, PT ;  /* 0x0000000814007c0c */ /* 0x000fe2000bfc6270 */
[----:B------:R-:W-:Y:S01]  /*1f50*/  ULEA.HI UR10, UR7, UR7, URZ, 0x1 ;  /* 0x00000007070a7291 */ /* 0x000fe2000f8f083f */
[----:B------:R-:W-:Y:S01]  /*1f60*/  ISETP.GE.AND P4, PT, R0, UR9, PT ;  /* 0x0000000900007c0c */ /* 0x000fe2000bf86270 */
[----:B------:R-:W-:Y:S01]  /*1f70*/  IMAD.MOV.U32 R29, RZ, RZ, c[0x0][0x190] ;  /* 0x00006400ff1d7624 */ /* 0x000fe200078e00ff */
[----:B------:R-:W-:Y:S01]  /*1f80*/  SHF.L.U64.HI R11, R21, R24, c[0x0][0x374] ;  /* 0x0000dd00150b7619 */ /* 0x000fe20000010218 */
[----:B------:R1:W-:Y:S01]  /*1f90*/  STL [R1+0xc], R7 ;  /* 0x00000c0701007387 */ /* 0x0003e20000100800 */
[----:B------:R-:W-:Y:S01]  /*1fa0*/  ULOP3.LUT UR10, UR10, 0xfffffffe, URZ, 0xc0, !UPT ;  /* 0xfffffffe0a0a7892 */ /* 0x000fe2000f8ec03f */
[-C--:B------:R-:W-:Y:S01]  /*1fb0*/  @!P0 LEA R10, P5, R25, R7.reuse, 0x1 ;  /* 0x00000007190a8211 */ /* 0x080fe200078a08ff */
[----:B------:R-:W-:Y:S01]  /*1fc0*/  IMAD.MOV.U32 R30, RZ, RZ, R17 ;  /* 0x000000ffff1e7224 */ /* 0x000fe200078e0011 */
[----:B------:R-:W-:Y:S01]  /*1fd0*/  MOV R17, UR24 ;  /* 0x0000001800117c02 */ /* 0x000fe20008000f00 */
[--C-:B------:R-:W-:Y:S01]  /*1fe0*/  @!P3 IMAD.MOV.U32 R12, RZ, RZ, R7.reuse ;  /* 0x000000ffff0cb224 */ /* 0x100fe200078e0007 */
[----:B------:R-:W-:Y:S01]  /*1ff0*/  @!P1 LEA R8, P2, R21, R7, 0x7 ;  /* 0x0000000715089211 */ /* 0x000fe200078438ff */
[----:B------:R-:W-:Y:S01]  /*2000*/  @!P1 IMAD.MOV.U32 R9, RZ, RZ, c[0x0][0x374] ;  /* 0x0000dd00ff099624 */ /* 0x000fe200078e00ff */
[----:B------:R-:W-:Y:S01]  /*2010*/  @!P6 MOV R14, c[0x0][0x374] ;  /* 0x0000dd00000eea02 */ /* 0x000fe20000000f00 */
[----:B------:R-:W-:Y:S01]  /*2020*/  @!P6 IMAD.MOV.U32 R6, RZ, RZ, R7 ;  /* 0x000000ffff06e224 */ /* 0x000fe200078e0007 */
[-C--:B------:R-:W-:Y:S01]  /*2030*/  @!P0 LEA.HI.X R11, R25, R27.reuse, R11, 0x1, P5 ;  /* 0x0000001b190b8211 */ /* 0x080fe200028f0c0b */
[----:B------:R-:W-:Y:S01]  /*2040*/  @!P3 IMAD.MOV.U32 R13, RZ, RZ, R27 ;  /* 0x000000ffff0db224 */ /* 0x000fe200078e001b */
[----:B------:R-:W-:Y:S01]  /*2050*/  UIADD3 UR10, UR7, -UR10, URZ ;  /* 0x8000000a070a7290 */ /* 0x000fe2000fffe03f */
[----:B------:R-:W-:Y:S01]  /*2060*/  @!P6 IMAD R14, R14, 0xc0, RZ ;  /* 0x000000c00e0ee824 */ /* 0x000fe200078e02ff */
[----:B------:R-:W-:Y:S01]  /*2070*/  @!P1 LEA.HI.X R9, R21, R27, R9, 0x7, P2 ;  /* 0x0000001b15099211 */ /* 0x000fe200010f3c09 */
[----:B------:R-:W-:Y:S01]  /*2080*/  IMAD.MOV.U32 R31, RZ, RZ, R16 ;  /* 0x000000ffff1f7224 */ /* 0x000fe200078e0010 */
[----:B------:R-:W-:Y:S01]  /*2090*/  UISETP.NE.AND UP0, UPT, UR10, 0x1, UPT ;  /* 0x000000010a00788c */ /* 0x000fe2000bf05270 */
[----:B------:R3:W-:Y:S02]  /*20a0*/  STL [R1+0x8], R27 ;  /* 0x0000081b01007387 */ /* 0x0007e40000100800 */
[----:B------:R-:W-:-:S02]  /*20b0*/  ULDC.64 UR10, c[0x0][0x198] ;  /* 0x00006600000a7ab9 */ /* 0x000fc40000000a00 */
[----:B------:R-:W-:Y:S01]  /*20c0*/  UIMAD UR10, UR23, UR10, URZ ;  /* 0x0000000a170a72a4 */ /* 0x000fe2000f8e023f */
[----:B------:R-:W-:Y:S01]  /*20d0*/  PLOP3.LUT P2, PT, PT, PT, UP0, 0x80, 0x0 ;  /* 0x000000000000781c */ /* 0x000fe20003f4f008 */
[----:B------:R4:W-:Y:S01]  /*20e0*/  STL [R1+0x4], R30 ;  /* 0x0000041e01007387 */ /* 0x0009e20000100800 */
[----:B-1----:R-:W-:Y:S01]  /*20f0*/  @!P6 MOV R7, R27 ;  /* 0x0000001b0007e202 */ /* 0x002fe20000000f00 */
[----:B------:R-:W-:Y:S02]  /*2100*/  UIMAD UR10, UR24, UR11, UR10 ;  /* 0x0000000b180a72a4 */ /* 0x000fe4000f8e020a */
[----:B------:R1:W-:Y:S02]  /*2110*/  STL [R1], R31 ;  /* 0x0000001f01007387 */ /* 0x0003e40000100800 */
[----:B------:R-:W-:-:S04]  /*2120*/  @!P6 IMAD.WIDE.U32 R6, R21, 0xc0, R6 ;  /* 0x000000c01506e825 */ /* 0x000fc800078e0006 */
[----:B------:R-:W-:Y:S02]  /*2130*/  @!P6 IMAD.IADD R7, R7, 0x1, R14 ;  /* 0x000000010707e824 */ /* 0x000fe400078e020e */
        /* <DEDUP_REMOVED lines=21> */
[C---:B--2---:R-:W-:Y:S01]  /*2290*/  IMAD.SHL.U32 R12, R29.reuse, 0x20, RZ ;  /* 0x000000201d0c7824 */ /* 0x044fe200078e00ff */
[----:B-----5:R-:W-:Y:S01]  /*22a0*/  @!P3 MOV R10, R30 ;  /* 0x0000001e000ab202 */ /* 0x020fe20000000f00 */
[----:B------:R-:W-:Y:S01]  /*22b0*/  @!P3 IMAD.MOV.U32 R11, RZ, RZ, R31 ;  /* 0x000000ffff0bb224 */ /* 0x000fe200078e001f */
[----:B-1----:R-:W-:-:S02]  /*22c0*/  SHF.L.U64.HI R9, R29, R24, c[0x0][0x194] ;  /* 0x000065001d097619 */ /* 0x002fc40000010218 */
[----:B------:R-:W-:-:S04]  /*22d0*/  @!P0 LEA R8, P5, R12, R30, 0x1 ;  /* 0x0000001e0c088211 */ /* 0x000fc800078a08ff */
[----:B------:R-:W-:Y:S02]  /*22e0*/  @!P0 LEA.HI.X R9, R12, R31, R9, 0x1, P5 ;  /* 0x0000001f0c098211 */ /* 0x000fe400028f0c09 */
[----:B---3--:R-:W-:Y:S02]  /*22f0*/  IADD3 R6, R26, 0x2000, RZ ;  /* 0x000020001a067810 */ /* 0x008fe40007ffe0ff */
[----:B------:R-:W-:Y:S02]  /*2300*/  ISETP.GE.AND P5, PT, R2, UR9, PT ;  /* 0x0000000902007c0c */ /* 0x000fe4000bfa6270 */
[----:B------:R-:W-:-:S05]  /*2310*/  SEL R6, R6, R26, !P2 ;  /* 0x0000001a06067207 */ /* 0x000fca0005000000 */
[----:B------:R-:W-:Y:S02]  /*2320*/  IMAD.SHL.U32 R196, R6, 0x2, RZ ;  /* 0x0000000206c47824 */ /* 0x000fe400078e00ff */
[----:B------:R-:W-:-:S03]  /*2330*/  IMAD.WIDE.U32 R6, R17, c[0x0][0x198], R4 ;  /* 0x0000660011067a25 */ /* 0x000fc600078e0004 */
        /* <DEDUP_REMOVED lines=20> */
[----:B-1----:R-:W-:Y:S01]  /*2480*/  IMAD.U32 R10, RZ, RZ, UR10 ;  /* 0x0000000aff0a7e24 */ /* 0x002fe2000f8e00ff */
[----:B------:R-:W-:Y:S02]  /*2490*/  @!P1 MOV R11, c[0x0][0x194] ;  /* 0x00006500000b9a02 */ /* 0x000fe40000000f00 */
[----:B------:R-:W-:Y:S01]  /*24a0*/  @P1 STS [R196+0x2004], RZ ;  /* 0x002004ffc4001388 */ /* 0x000fe20000000800 */
[----:B------:R-:W-:Y:S01]  /*24b0*/  ULDC.64 UR10, c[0x0][0x1a0] ;  /* 0x00006800000a7ab9 */ /* 0x000fe20000000a00 */
[----:B------:R-:W-:Y:S01]  /*24c0*/  IADD3.X R7, R7, UR36, R10, P3, !PT ;  /* 0x0000002407077c10 */ /* 0x000fe20009ffe40a */
[----:B------:R-:W-:Y:S01]  /*24d0*/  IMAD R10, R19, c[0x0][0x1b0], RZ ;  /* 0x00006c00130a7a24 */ /* 0x000fe200078e02ff */
[----:B------:R-:W-:Y:S01]  /*24e0*/  @!P4 IADD3 R14, P3, R2, 0x20, RZ ;  /* 0x00000020020ec810 */ /* 0x000fe20007f7e0ff */
[----:B------:R-:W-:Y:S01]  /*24f0*/  @P1 STS [R196+0x2008], RZ ;  /* 0x002008ffc4001388 */ /* 0x000fe20000000800 */
[----:B------:R-:W-:Y:S01]  /*2500*/  @!P1 LEA.HI.X R13, R29, R31, R11, 0x7, P0 ;  /* 0x0000001f1d0d9211 */ /* 0x000fe200000f3c0b */
[----:B------:R-:W-:-:S02]  /*2510*/  IMAD R10, R15, c[0x0][0x1b4], R10 ;  /* 0x00006d000f0a7a24 */ /* 0x000fc400078e020a */
[----:B------:R-:W-:Y:S01]  /*2520*/  IMAD.WIDE.U32 R6, R15, c[0x0][0x1b0], R6 ;  /* 0x00006c000f067a25 */ /* 0x000fe200078e0006 */
[----:B------:R-:W-:Y:S03]  /*2530*/  @P1 STS [R196+0x200c], RZ ;  /* 0x00200cffc4001388 */ /* 0x000fe60000000800 */
[----:B------:R-:W-:Y:S01]  /*2540*/  IMAD.IADD R7, R7, 0x1, R10 ;  /* 0x0000000107077824 */ /* 0x000fe200078e020a */
[----:B------:R-:W-:Y:S01]  /*2550*/  @!PT LDS RZ, [RZ] ;  /* 0x00000000fffff984 */ /* 0x000fe20000000800 */
[----:B------:R-:W-:Y:S01]  /*2560*/  @!PT LDS RZ, [RZ] ;  /* 0x00000000fffff984 */ /* 0x000fe20000000800 */
[----:B------:R-:W-:Y:S01]  /*2570*/  @!PT LDS RZ, [RZ] ;  /* 0x00000000fffff984 */ /* 0x000fe20000000800 */
[----:B------:R1:W-:Y:S01]  /*2580*/  @!P1 LDGSTS.E.BYPASS.LTC128B.128 [R196+0x2000], [R12.64] ;  /* 0x020000000cc49fae */ /* 0x0003e2000b901d44 */
[----:B------:R-:W-:Y:S01]  /*2590*/  ISETP.GE.AND P1, PT, R20, UR9, PT ;  /* 0x0000000914007c0c */ /* 0x000fe2000bf26270 */
[----:B--2---:R-:W-:Y:S02]  /*25a0*/  @!P5 IMAD R8, R22, c[0x0][0x198], RZ ;  /* 0x000066001608da24 */ /* 0x004fe400078e02ff */
[----:B------:R-:W-:Y:S01]  /*25b0*/  @!P4 IMAD.X R9, RZ, RZ, R22, P3 ;  /* 0x000000ffff09c224 */ /* 0x000fe200018e0616 */
[----:B------:R-:W-:Y:S01]  /*25c0*/  ISETP.GE.AND P3, PT, R18, UR9, PT ;  /* 0x0000000912007c0c */ /* 0x000fe2000bf66270 */
[----:B------:R-:W-:Y:S01]  /*25d0*/  @!P5 IMAD R18, R2, c[0x0][0x19c], R8 ;  /* 0x000067000212da24 */ /* 0x000fe200078e0208 */
[----:B------:R-:W-:Y:S01]  /*25e0*/  UIMAD UR9, UR23, UR10, URZ ;  /* 0x0000000a170972a4 */ /* 0x000fe2000f8e023f */
[----:B------:R-:W-:-:S02]  /*25f0*/  @!P4 IMAD R8, R9, c[0x0][0x198], RZ ;  /* 0x000066000908ca24 */ /* 0x000fc400078e02ff */
[----:B------:R-:W-:Y:S01]  /*2600*/  @!P5 IMAD.WIDE.U32 R10, R2, c[0x0][0x198], R6 ;  /* 0x00006600020ada25 */ /* 0x000fe200078e0006 */
[----:B------:R-:W-:-:S03]  /*2610*/  UIMAD UR9, UR24, UR11, UR9 ;  /* 0x0000000b180972a4 */ /* 0x000fc6000f8e0209 */
[----:B------:R-:W-:Y:S01]  /*2620*/  @!P4 IMAD R16, R14, c[0x0][0x19c], R8 ;  /* 0x000067000e10ca24 */ /* 0x000fe200078e0208 */
[----:B------:R-:W-:Y:S01]  /*2630*/  @!P5 IADD3 R11, R11, R18, RZ ;  /* 0x000000120b0bd210 */ /* 0x000fe20007ffe0ff */
[----:B------:R-:W-:Y:S01]  /*2640*/  @!P4 IMAD.MOV.U32 R8, RZ, RZ, R6 ;  /* 0x000000ffff08c224 */ /* 0x000fe200078e0006 */
[----:B------:R-:W-:Y:S01]  /*2650*/  @!P5 LEA R26, P0, R10, c[0x0][0x168], 0x1 ;  /* 0x00005a000a1ada11 */ /* 0x000fe200078008ff */
[----:B------:R-:W-:-:S03]  /*2660*/  @!P4 IMAD.MOV.U32 R9, RZ, RZ, R7 ;  /* 0x000000ffff09c224 */ /* 0x000fc600078e0007 */
[----:B------:R-:W-:Y:S01]  /*2670*/  @!P5 LEA.HI.X R27, R10, c[0x0][0x16c], R11, 0x1, P0 ;  /* 0x00005b000a1bda11 */ /* 0x000fe200000f0c0b */
[----:B------:R-:W-:Y:S01]  /*2680*/  @!P4 IMAD.WIDE.U32 R8, R14, c[0x0][0x198], R8 ;  /* 0x000066000e08ca25 */ /* 0x000fe200078e0008 */
[----:B------:R-:W-:-:S03]  /*2690*/  MOV R10, UR9 ;  /* 0x00000009000a7c02 */ /* 0x000fc60008000f00 */
[----:B------:R-:W-:Y:S01]  /*26a0*/  @!P4 IMAD.IADD R9, R9, 0x1, R16 ;  /* 0x000000010909c824 */ /* 0x000fe200078e0210 */
[C---:B------:R-:W-:Y:S01]  /*26b0*/  @!P4 LEA R24, P0, R8.reuse, c[0x0][0x168], 0x1 ;  /* 0x00005a000818ca11 */ /* 0x040fe200078008ff */
[----:B-1----:R-:W-:Y:S02]  /*26c0*/  IMAD R12, R19, c[0x0][0x1b8], RZ ;  /* 0x00006e00130c7a24 */ /* 0x002fe400078e02ff */
[----:B------:R-:W-:Y:S01]  /*26d0*/  @!P3 IMAD.MOV.U32 R11, RZ, RZ, R7 ;  /* 0x000000ffff0bb224 */ /* 0x000fe200078e0007 */
        /* <DEDUP_REMOVED lines=14> */
[----:B------:R-:W-:-:S03]  /*27c0*/  @!P3 LEA R20, P0, R10, c[0x0][0x168], 0x1 ;  /* 0x00005a000a14ba11 */ /* 0x000fc600078008ff */
[----:B------:R-:W-:Y:S01]  /*27d0*/  @!P1 IMAD R8, R16, c[0x0][0x198], RZ ;  /* 0x0000660010089a24 */ /* 0x000fe200078e02ff */
[----:B------:R-:W-:Y:S01]  /*27e0*/  IADD3 R5, R5, R9, RZ ;  /* 0x0000000905057210 */ /* 0x000fe20007ffe0ff */
[----:B------:R-:W-:Y:S02]  /*27f0*/  @!P3 IMAD.IADD R11, R11, 0x1, R14 ;  /* 0x000000010b0bb824 */ /* 0x000fe400078e020e */
[C---:B------:R-:W-:Y:S02]  /*2800*/  @!P1 IMAD R14, R13.reuse, c[0x0][0x19c], R8 ;  /* 0x000067000d0e9a24 */ /* 0x040fe400078e0208 */
[----:B------:R-:W-:Y:S01]  /*2810*/  @!P1 IMAD.WIDE.U32 R8, R13, c[0x0][0x198], R6 ;  /* 0x000066000d089a25 */ /* 0x000fe200078e0006 */
[----:B------:R-:W-:-:S03]  /*2820*/  @!P3 LEA.HI.X R21, R10, c[0x0][0x16c], R11, 0x1, P0 ;  /* 0x00005b000a15ba11 */ /* 0x000fc600000f0c0b */
[----:B------:R-:W-:Y:S01]  /*2830*/  @!P1 IMAD.IADD R9, R9, 0x1, R14 ;  /* 0x0000000109099824 */ /* 0x000fe200078e020e */
[----:B------:R-:W-:Y:S01]  /*2840*/  @!P1 LEA R16, P0, R8, c[0x0][0x168], 0x1 ;  /* 0x00005a0008109a11 */ /* 0x000fe200078008ff */
[C---:B------:R-:W-:Y:S02]  /*2850*/  @!P5 IMAD R10, R2.reuse, c[0x0][0x1a4], R12 ;  /* 0x00006900020ada24 */ /* 0x040fe400078e020c */
[----:B------:R-:W-:Y:S01]  /*2860*/  @!P5 IMAD.WIDE.U32 R6, R2, c[0x0][0x1a0], R4 ;  /* 0x000068000206da25 */ /* 0x000fe200078e0004 */
[----:B------:R-:W-:-:S03]  /*2870*/  @!P1 LEA.HI.X R17, R8, c[0x0][0x16c], R9, 0x1, P0 ;  /* 0x00005b0008119a11 */ /* 0x000fc600000f0c09 */
[----:B------:R-:W-:Y:S01]  /*2880*/  @!P5 IMAD.IADD R10, R7, 0x1, R10 ;  /* 0x00000001070ad824 */ /* 0x000fe200078e020a */
[C---:B------:R-:W-:Y:S01]  /*2890*/  @!P5 LEA R14, P0, R6.reuse, c[0x0][0x170], 0x1 ;  /* 0x00005c00060eda11 */ /* 0x040fe200078008ff */
[----:B------:R-:W-:Y:S02]  /*28a0*/  @!P6 IMAD.MOV.U32 R7, RZ, RZ, R31 ;  /* 0x000000ffff07e224 */ /* 0x000fe400078e001f */
[----:B------:R-:W-:Y:S01]  /*28b0*/  @!P6 IMAD.MOV.U32 R8, RZ, RZ, c[0x0][0x194] ;  /* 0x00006500ff08e624 */ /* 0x000fe200078e00ff */
[----:B------:R-:W-:Y:S02]  /*28c0*/  @!P5 LEA.HI.X R15, R6, c[0x0][0x174], R10, 0x1, P0 ;  /* 0x00005d00060fda11 */ /* 0x000fe400000f0c0a */
[----:B------:R-:W-:Y:S02]  /*28d0*/  @!P6 MOV R6, R30 ;  /* 0x0000001e0006e202 */ /* 0x000fe40000000f00 */
[----:B----4-:R-:W2:Y:S01]  /*28e0*/  LDL R30, [R1+0x60] ;  /* 0x00006000011e7983 */ /* 0x010ea20000100800 */
[----:B------:R-:W-:-:S02]  /*28f0*/  @!P4 IADD3 R12, P0, R2, 0x20, RZ ;  /* 0x00000020020cc810 */ /* 0x000fc40007f1e0ff */
[----:B------:R-:W-:-:S04]  /*2900*/  @!P6 IMAD.WIDE.U32 R10, R29, 0xc0, R6 ;  /* 0x000000c01d0ae825 */ /* 0x000fc800078e0006 */
[----:B------:R-:W-:Y:S01]  /*2910*/  @!P4 IMAD.X R7, RZ, RZ, R22, P0 ;  /* 0x000000ffff07c224 */ /* 0x000fe200000e0616 */
[----:B------:R-:W-:Y:S01]  /*2920*/  @!P3 IADD3 R13, P0, R2, 0x40, RZ ;  /* 0x00000040020db810 */ /* 0x000fe20007f1e0ff */
[----:B------:R-:W-:-:S03]  /*2930*/  @!P6 IMAD R6, R8, 0xc0, RZ ;  /* 0x000000c00806e824 */ /* 0x000fc600078e02ff */
[----:B------:R-:W-:Y:S01]  /*2940*/  @!P3 IADD3.X R18, RZ, R22, RZ, P0, !PT ;  /* 0x00000016ff12b210 */ /* 0x000fe200007fe4ff */
[----:B------:R-:W-:Y:S01]  /*2950*/  @!P6 IMAD.IADD R11, R11, 0x1, R6 ;  /* 0x000000010b0be824 */ /* 0x000fe200078e0206 */
[----:B------:R-:W-:Y:S01]  /*2960*/  @!P1 IADD3 R2, P0, R2, 0x60, RZ ;  /* 0x0000006002029810 */ /* 0x000fe20007f1e0ff */
[----:B------:R-:W-:Y:S02]  /*2970*/  @!P4 IMAD R6, R7, c[0x0][0x1a0], RZ ;  /* 0x000068000706ca24 */ /* 0x000fe400078e02ff */
[----:B------:R-:W-:Y:S02]  /*2980*/  @!P4 IMAD.MOV.U32 R8, RZ, RZ, R4 ;  /* 0x000000ffff08c224 */ /* 0x000fe400078e0004 */
[----:B------:R-:W-:Y:S01]  /*2990*/  @!P4 IMAD.MOV.U32 R9, RZ, RZ, R5 ;  /* 0x000000ffff09c224 */ /* 0x000fe200078e0005 */
[----:B------:R-:W-:Y:S01]  /*29a0*/  @P6 STS [R196+0x3000], RZ ;  /* 0x003000ffc4006388 */ /* 0x000fe20000000800 */
[----:B------:R-:W-:Y:S02]  /*29b0*/  @!P1 IMAD.X R19, RZ, RZ, R22, P0 ;  /* 0x000000ffff139224 */ /* 0x000fe400000e0616 */
[C---:B------:R-:W-:Y:S01]  /*29c0*/  @!P4 IMAD R22, R12.reuse, c[0x0][0x1a4], R6 ;  /* 0x000069000c16ca24 */ /* 0x040fe200078e0206 */
[----:B------:R-:W-:Y:S01]  /*29d0*/  @P6 STS [R196+0x3004], RZ ;  /* 0x003004ffc4006388 */ /* 0x000fe20000000800 */
[----:B------:R-:W-:Y:S01]  /*29e0*/  @!P4 IMAD.WIDE.U32 R8, R12, c[0x0][0x1a0], R8 ;  /* 0x000068000c08ca25 */ /* 0x000fe200078e0008 */
[----:B------:R-:W-:-:S02]  /*29f0*/  @!P3 MOV R6, R4 ;  /* 0x000000040006b202 */ /* 0x000fc40000000f00 */
[----:B------:R-:W-:Y:S01]  /*2a00*/  @P6 STS [R196+0x3008], RZ ;  /* 0x003008ffc4006388 */ /* 0x000fe20000000800 */
[----:B------:R-:W-:-:S03]  /*2a10*/  @!P3 IMAD R12, R18, c[0x0][0x1a0], RZ ;  /* 0x00006800120cba24 */ /* 0x000fc600078e02ff */
[----:B------:R-:W-:Y:S01]  /*2a20*/  @P6 STS [R196+0x300c], RZ ;  /* 0x00300cffc4006388 */ /* 0x000fe20000000800 */
[----:B------:R-:W-:-:S03]  /*2a30*/  @!P3 IMAD.MOV.U32 R7, RZ, RZ, R5 ;  /* 0x000000ffff07b224 */ /* 0x000fc600078e0005 */
[----:B------:R-:W-:Y:S01]  /*2a40*/  @!PT LDS RZ, [RZ] ;  /* 0x00000000fffff984 */ /* 0x000fe20000000800 */
[----:B------:R-:W-:Y:S01]  /*2a50*/  @!PT LDS RZ, [RZ] ;  /* 0x00000000fffff984 */ /* 0x000fe20000000800 */
[----:B------:R-:W-:Y:S01]  /*2a60*/  @!PT LDS RZ, [RZ] ;  /* 0x00000000fffff984 */ /* 0x000fe20000000800 */
[----:B------:R1:W-:Y:S04]  /*2a70*/  @!P6 LDGSTS.E.BYPASS.LTC128B.128 [R196+0x3000], [R10.64] ;  /* 0x030000000ac4efae */ /* 0x0003e8000b901d44 */
[----:B------:R-:W-:Y:S01]  /*2a80*/  @P5 STS.128 [R0+0xc000], RZ ;  /* 0x00c000ff00005388 */ /* 0x000fe20000000c00 */
[----:B------:R-:W-:-:S03]  /*2a90*/  @!P1 IMAD R18, R19, c[0x0][0x1a0], RZ ;  /* 0x0000680013129a24 */ /* 0x000fc600078e02ff */
[----:B------:R-:W-:Y:S01]  /*2aa0*/  @!PT LDS RZ, [RZ] ;  /* 0x00000000fffff984 */ /* 0x000fe20000000800 */
[----:B------:R-:W-:Y:S01]  /*2ab0*/  @!PT LDS RZ, [RZ] ;  /* 0x00000000fffff984 */ /* 0x000fe20000000800 */
[----:B------:R-:W-:Y:S01]  /*2ac0*/  @!PT LDS RZ, [RZ] ;  /* 0x00000000fffff984 */ /* 0x000fe20000000800 */
[----:B------:R3:W-:Y:S01]  /*2ad0*/  @!P5 LDGSTS.E.BYPASS.LTC128B.128 [R0+0xc000], [R26.64] ;  /* 0x0c0000001a00dfae */ /* 0x0007e2000b901d44 */
[----:B------:R-:W-:-:S03]  /*2ae0*/  @!P3 IMAD R19, R13, c[0x0][0x1a4], R12 ;  /* 0x000069000d13ba24 */ /* 0x000fc600078e020c */
[----:B------:R-:W-:Y:S01]  /*2af0*/  @P4 STS.128 [R0+0xd000], RZ ;  /* 0x00d000ff00004388 */ /* 0x000fe20000000c00 */
[----:B------:R-:W-:-:S03]  /*2b00*/  @!P3 IMAD.WIDE.U32 R6, R13, c[0x0][0x1a0], R6 ;  /* 0x000068000d06ba25 */ /* 0x000fc600078e0006 */
[----:B------:R-:W-:Y:S01]  /*2b10*/  @!PT LDS RZ, [RZ] ;  /* 0x00000000fffff984 */ /* 0x000fe20000000800 */
[----:B------:R-:W-:Y:S01]  /*2b20*/  @!PT LDS RZ, [RZ] ;  /* 0x00000000fffff984 */ /* 0x000fe20000000800 */
[----:B------:R-:W-:Y:S01]  /*2b30*/  @!PT LDS RZ, [RZ] ;  /* 0x00000000fffff984 */ /* 0x000fe20000000800 */
[----:B------:R3:W-:Y:S04]  /*2b40*/  @!P4 LDGSTS.E.BYPASS.LTC128B.128 [R0+0xd000], [R24.64] ;  /* 0x0d0000001800cfae */ /* 0x0007e8000b901d44 */
[----:B------:R-:W-:Y:S01]  /*2b50*/  @P3 STS.128 [R0+0xe000], RZ ;  /* 0x00e000ff00003388 */ /* 0x000fe20000000c00 */
[----:B------:R-:W-:-:S03]  /*2b60*/  @!P4 IMAD.IADD R9, R9, 0x1, R22 ;  /* 0x000000010909c824 */ /* 0x000fc600078e0216 */
[----:B------:R-:W-:Y:S01]  /*2b70*/  @!PT LDS RZ, [RZ] ;  /* 0x00000000fffff984 */ /* 0x000fe20000000800 */
[----:B------:R-:W-:Y:S01]  /*2b80*/  @!PT LDS RZ, [RZ] ;  /* 0x00000000fffff984 */ /* 0x000fe20000000800 */
[----:B------:R-:W-:Y:S01]  /*2b90*/  @!PT LDS RZ, [RZ] ;  /* 0x00000000fffff984 */ /* 0x000fe20000000800 */
[----:B------:R3:W-:Y:S01]  /*2ba0*/  @!P3 LDGSTS.E.BYPASS.LTC128B.128 [R0+0xe000], [R20.64] ;  /* 0x0e0000001400bfae */ /* 0x0007e2000b901d44 */
[----:B------:R-:W-:-:S03]  /*2bb0*/  @!P4 LEA R12, P0, R8, c[0x0][0x170], 0x1 ;  /* 0x00005c00080cca11 */ /* 0x000fc600078008ff */
[----:B------:R-:W-:Y:S01]  /*2bc0*/  @P1 STS.128 [R0+0xf000], RZ ;  /* 0x00f000ff00001388 */ /* 0x000fe20000000c00 */
[----:B------:R-:W-:-:S03]  /*2bd0*/  @!P3 IMAD.IADD R7, R7, 0x1, R19 ;  /* 0x000000010707b824 */ /* 0x000fc600078e0213 */
        /* <DEDUP_REMOVED lines=10> */
[----:B------:R3:W-:Y:S01]  /*2c80*/  @!P5 LDGSTS.E.BYPASS.LTC128B.128 [R0+0x10000], [R14.64] ;  /* 0x100000000e00dfae */ /* 0x0007e2000b901d44 */
[----:B-1----:R-:W-:Y:S02]  /*2c90*/  @!P3 LEA R10, P5, R6, c[0x0][0x170], 0x1 ;  /* 0x00005c00060aba11 */ /* 0x002fe400078a08ff */
[----:B------:R-:W-:Y:S02]  /*2ca0*/  @!P4 LEA.HI.X R13, R8, c[0x0][0x174], R9, 0x1, P0 ;  /* 0x00005d00080dca11 */ /* 0x000fe400000f0c09 */
[----:B------:R-:W-:Y:S02]  /*2cb0*/  @!P3 LEA.HI.X R11, R6, c[0x0][0x174], R7, 0x1, P5 ;  /* 0x00005d00060bba11 */ /* 0x000fe400028f0c07 */
[----:B------:R-:W-:Y:S02]  /*2cc0*/  @!P1 IADD3 R5, R5, R18, RZ ;  /* 0x0000001205059210 */ /* 0x000fe40007ffe0ff */
[----:B------:R-:W-:Y:S01]  /*2cd0*/  @!P1 LEA R8, P0, R4, c[0x0][0x170], 0x1 ;  /* 0x00005c0004089a11 */ /* 0x000fe200078008ff */
        /* <DEDUP_REMOVED lines=10> */
[----:B------:R3:W-:Y:S01]  /*2d80*/  @P1 STS.128 [R0+0x13000], RZ ;  /* 0x013000ff00001388 */ /* 0x0007e20000000c00 */
[----:B------:R-:W-:Y:S01]  /*2d90*/  UMOV UR9, UR12 ;  /* 0x0000000c00097c82 */ /* 0x000fe20008000000 */
[----:B------:R-:W-:Y:S01]  /*2da0*/  IMAD.MOV.U32 R34, RZ, RZ, 0x7f800000 ;  /* 0x7f800000ff227424 */ /* 0x000fe200078e00ff */
[----:B------:R-:W-:Y:S01]  /*2db0*/  MOV R32, 0x7f800000 ;  /* 0x7f80000000207802 */ /* 0x000fe20000000f00 */
[----:B------:R-:W-:-:S02]  /*2dc0*/  IMAD.MOV.U32 R33, RZ, RZ, 0x7f800000 ;  /* 0x7f800000ff217424 */ /* 0x000fc400078e00ff */
[----:B------:R-:W-:Y:S01]  /*2dd0*/  IMAD.MOV.U32 R31, RZ, RZ, 0x7f800000 ;  /* 0x7f800000ff1f7424 */ /* 0x000fe200078e00ff */
[C---:B--2---:R-:W-:Y:S02]  /*2de0*/  IADD3 R2, R30.reuse, 0x40, RZ ;  /* 0x000000401e027810 */ /* 0x044fe40007ffe0ff */
[----:B------:R-:W-:Y:S02]  /*2df0*/  IADD3 R9, R30, 0x8, RZ ;  /* 0x000000081e097810 */ /* 0x000fe40007ffe0ff */
[----:B------:R-:W-:Y:S02]  /*2e00*/  ISETP.GE.AND P5, PT, R2, UR8, PT ;  /* 0x0000000802007c0c */ /* 0x000fe4000bfa6270 */
[----:B------:R-:W-:Y:S02]  /*2e10*/  IADD3 R2, R30, 0x48, RZ ;  /* 0x000000481e027810 */ /* 0x000fe40007ffe0ff */
[----:B------:R-:W-:Y:S02]  /*2e20*/  ISETP.GE.AND P6, PT, R9, UR8, PT ;  /* 0x0000000809007c0c */ /* 0x000fe4000bfc6270 */
[----:B------:R-:W-:-:S02]  /*2e30*/  @!P1 LEA.HI.X R9, R4, c[0x0][0x174], R5, 0x1, P0 ;  /* 0x00005d0004099a11 */ /* 0x000fc400000f0c05 */
[----:B------:R-:W-:Y:S01]  /*2e40*/  ISETP.GE.AND P0, PT, R2, UR8, PT ;  /* 0x0000000802007c0c */ /* 0x000fe2000bf06270 */
[C---:B------:R-:W-:Y:S01]  /*2e50*/  IMAD.SHL.U32 R4, R30.reuse, 0x4, RZ ;  /* 0x000000041e047824 */ /* 0x040fe200078e00ff */
[----:B------:R-:W-:Y:S01]  /*2e60*/  ISETP.GE.AND P4, PT, R30, UR8, PT ;  /* 0x000000081e007c0c */ /* 0x000fe2000bf86270 */
[----:B------:R-:W-:Y:S01]  /*2e70*/  @!PT LDS RZ, [RZ] ;  /* 0x00000000fffff984 */ /* 0x000fe20000000800 */
[----:B------:R-:W-:Y:S01]  /*2e80*/  @!PT LDS RZ, [RZ] ;  /* 0x00000000fffff984 */ /* 0x000fe20000000800 */
[----:B------:R-:W-:Y:S01]  /*2e90*/  @!PT LDS RZ, [RZ] ;  /* 0x00000000fffff984 */ /* 0x000fe20000000800 */
[----:B------:R1:W-:Y:S01]  /*2ea0*/  @!P1 LDGSTS.E.BYPASS.LTC128B.128 [R0+0x13000], [R8.64] ;  /* 0x1300000008009fae */ /* 0x0003e2000b901d44 */
[----:B------:R-:W-:Y:S02]  /*2eb0*/  UMOV UR8, UR13 ;  /* 0x0000000d00087c82 */ /* 0x000fe40008000000 */
[----:B------:R-:W-:Y:S01]  /*2ec0*/  IADD3 R4, P3, R4, UR9, RZ ;  /* 0x0000000904047c10 */ /* 0x000fe2000ff7e0ff */
[----:B------:R-:W0:Y:S06]  /*2ed0*/  LDGDEPBAR ;  /* 0x00000000000079af */ /* 0x000e2c0000000000 */
[----:B------:R-:W-:-:S02]  /*2ee0*/  @!P0 LEA R6, P1, R2, UR9, 0x2 ;  /* 0x0000000902068c11 */ /* 0x000fc4000f8210ff */
[----:B-1----:R-:W-:-:S04]  /*2ef0*/  SHF.R.S32.HI R8, RZ, 0x1f, R30 ;  /* 0x0000001fff087819 */ /* 0x002fc8000001141e */
[----:B------:R-:W-:Y:S02]  /*2f00*/  SHF.L.U64.HI R5, R30, 0x2, R8 ;  /* 0x000000021e057819 */ /* 0x000fe40000010208 */
[----:B---3--:R-:W-:Y:S02]  /*2f10*/  SHF.R.S32.HI R0, RZ, 0x1f, R2 ;  /* 0x0000001fff007819 */ /* 0x008fe40000011402 */
[----:B------:R-:W-:Y:S02]  /*2f20*/  IADD3.X R5, R5, UR8, RZ, P3, !PT ;  /* 0x0000000805057c10 */ /* 0x000fe40009ffe4ff */
[----:B------:R-:W-:-:S03]  /*2f30*/  @!P0 LEA.HI.X R7, R2, UR8, R0, 0x2, P1 ;  /* 0x0000000802078c11 */ /* 0x000fc600088f1400 */
[----:B------:R1:W2:Y:S04]  /*2f40*/  @!P4 LDG.E R34, [R4.64] ;  /* 0x000000040422c981 */ /* 0x0002a8000c1e1900 */
[----:B------:R1:W3:Y:S04]  /*2f50*/  @!P6 LDG.E R33, [R4.64+0x20] ;  /* 0x000020040421e981 */ /* 0x0002e8000c1e1900 */
[----:B------:R1:W4:Y:S04]  /*2f60*/  @!P5 LDG.E R32, [R4.64+0x100] ;  /* 0x000100040420d981 */ /* 0x000328000c1e1900 */
[----:B------:R-:W5:Y:S01]  /*2f70*/  @!P0 LDG.E R31, [R6.64] ;  /* 0x00000004061f8981 */ /* 0x000f62000c1e1900 */
        /* <DEDUP_REMOVED lines=15> */
[----:B-1----:R-:W-:Y:S01]  /*3070*/  IMAD.SHL.U32 R5, R2, 0x10, RZ ;  /* 0x0000001002057824 */ /* 0x002fe200078e00ff */
[----:B------:R-:W-:Y:S01]  /*3080*/  SEL R0, R0, R191, !P2 ;  /* 0x000000bf00007207 */ /* 0x000fe20005000000 */
[----:B------:R-:W-:-:S04]  /*3090*/  IMAD.SHL.U32 R4, R2, 0x8, RZ ;  /* 0x0000000802047824 */ /* 0x000fc800078e00ff */
[----:B------:R-:W-:Y:S01]  /*30a0*/  IMAD.SHL.U32 R180, R0, 0x2, RZ ;  /* 0x0000000200b47824 */ /* 0x000fe200078e00ff */
[----:B------:R-:W-:-:S05]  /*30b0*/  IADD3 R0, R5, 0x20, RZ ;  /* 0x0000002005007810 */ /* 0x000fca0007ffe0ff */
[----:B------:R-:W-:-:S05]  /*30c0*/  IMAD.IADD R0, R4, 0x1, R0 ;  /* 0x0000000104007824 */ /* 0x000fca00078e0200 */
[----:B------:R-:W-:-:S05]  /*30d0*/  IADD3 R0, R4, R0, RZ ;  /* 0x0000000004007210 */ /* 0x000fca0007ffe0ff */
[----:B------:R-:W-:-:S04]  /*30e0*/  IMAD.IADD R0, R4, 0x1, R0 ;  /* 0x0000000104007824 */ /* 0x000fc800078e0200 */
[----:B------:R-:W-:Y:S01]  /*30f0*/  IMAD.IADD R0, R4, 0x1, R0 ;  /* 0x0000000104007824 */ /* 0x000fe200078e0200 */
[----:B------:R-:W-:-:S03]  /*3100*/  SHF.L.U64.HI R5, R30, 0x2, R8 ;  /* 0x000000021e057819 */ /* 0x000fc60000010208 */
[----:B------:R-:W-:Y:S01]  /*3110*/  IMAD.IADD R2, R4, 0x1, R0 ;  /* 0x0000000104027824 */ /* 0x000fe200078e0200 */
[----:B------:R-:W-:Y:S01]  /*3120*/  MOV R189, 0x20 ;  /* 0x0000002000bd7802 */ /* 0x000fe20000000f00 */
[----:B------:R-:W-:Y:S01]  /*3130*/  IMAD.MOV.U32 R181, RZ, RZ, 0x40 ;  /* 0x00000040ffb57424 */ /* 0x000fe200078e00ff */
[----:B------:R-:W-:Y:S01]  /*3140*/  UIADD3 UR10, UR24, 0x80, URZ ;  /* 0x00000080180a7890 */ /* 0x000fe2000fffe03f */
        /* <DEDUP_REMOVED lines=35> */
[C---:B------:R-:W-:Y:S01]  /*3380*/  IMAD.SHL.U32 R188, R193.reuse, 0x2, RZ ;  /* 0x00000002c1bc7824 */ /* 0x040fe200078e00ff */
[----:B------:R-:W-:Y:S01]  /*3390*/  SHF.L.U32 R190, R193, 0x1, RZ ;  /* 0x00000001c1be7819 */ /* 0x000fe200000006ff */
[----:B------:R-:W-:Y:S01]  /*33a0*/  IMAD.IADD R186, R189, 0x1, R192 ;  /* 0x00000001bdba7824 */ /* 0x000fe200078e02c0 */
[----:B------:R-:W-:-:S02]  /*33b0*/  UISETP.GE.AND UP0, UPT, UR10, UR6, UPT ;  /* 0x000000060a00728c */ /* 0x000fc4000bf06270 */
[----:B------:R-:W-:Y:S02]  /*33c0*/  UMOV UR11, UR14 ;  /* 0x0000000e000b7c82 */ /* 0x000fe40008000000 */
[----:B------:R-:W-:Y:S01]  /*33d0*/  UMOV UR10, UR15 ;  /* 0x0000000f000a7c82 */ /* 0x000fe20008000000 */
[----:B--2---:R-:W-:Y:S04]  /*33e0*/  STL [R1+0x18], R34 ;  /* 0x0000182201007387 */ /* 0x004fe80000100800 */
[----:B---3--:R-:W-:Y:S04]  /*33f0*/  STL [R1+0x1c], R33 ;  /* 0x00001c2101007387 */ /* 0x008fe80000100800 */
[----:B----4-:R-:W-:Y:S04]  /*3400*/  STL [R1+0x10], R32 ;  /* 0x0000102001007387 */ /* 0x010fe80000100800 */
[----:B-----5:R-:W-:Y:S04]  /*3410*/  STL [R1+0x14], R31 ;  /* 0x0000141f01007387 */ /* 0x020fe80000100800 */
[----:B------:R-:W-:Y:S04]  /*3420*/  STL [R1+0x40], R0 ;  /* 0x0000400001007387 */ /* 0x000fe80000100800 */
[----:B------:R1:W-:Y:S04]  /*3430*/  STL [R1+0x3c], R2 ;  /* 0x00003c0201007387 */ /* 0x0003e80000100800 */
[----:B------:R2:W-:Y:S01]  /*3440*/  STL [R1+0x4c], R5 ;  /* 0x00004c0501007387 */ /* 0x0005e20000100800 */
[----:B-1----:R-:W-:Y:S01]  /*3450*/  IADD3 R2, R4, R2, RZ ;  /* 0x0000000204027210 */ /* 0x002fe20007ffe0ff */
[C---:B--2---:R-:W-:Y:S01]  /*3460*/  IMAD.SHL.U32 R5, R30.reuse, 0x4, RZ ;  /* 0x000000041e057824 */ /* 0x044fe200078e00ff */
[----:B------:R-:W-:-:S04]  /*3470*/  IADD3 R0, R30, -0x80, RZ ;  /* 0xffffff801e007810 */ /* 0x000fc80007ffe0ff */
[----:B------:R-:W-:Y:S04]  /*3480*/  STL [R1+0x50], R5 ;  /* 0x0000500501007387 */ /* 0x000fe80000100800 */
[----:B------:R1:W-:Y:S01]  /*3490*/  STL [R1+0x38], R2 ;  /* 0x0000380201007387 */ /* 0x0003e20000100800 */
[----:B------:R-:W-:Y:S01]  /*34a0*/  SHF.L.U32 R0, R0, 0x2, RZ ;  /* 0x0000000200007819 */ /* 0x000fe200000006ff */
[----:B-1----:R-:W-:-:S04]  /*34b0*/  IMAD.IADD R2, R4, 0x1, R2 ;  /* 0x0000000104027824 */ /* 0x002fc800078e0202 */
[C---:B------:R-:W-:Y:S01]  /*34c0*/  IMAD.IADD R5, R4.reuse, 0x1, R2 ;  /* 0x0000000104057824 */ /* 0x040fe200078e0202 */
[----:B------:R-:W-:Y:S04]  /*34d0*/  STL [R1+0x34], R2 ;  /* 0x0000340201007387 */ /* 0x000fe80000100800 */
[----:B------:R1:W-:Y:S04]  /*34e0*/  STL [R1+0x48], R0 ;  /* 0x0000480001007387 */ /* 0x0003e80000100800 */
[----:B------:R-:W-:Y:S01]  /*34f0*/  STL [R1+0x30], R5 ;  /* 0x0000300501007387 */ /* 0x000fe20000100800 */
[----:B-1----:R-:W-:-:S05]  /*3500*/  IADD3 R0, R4, R5, RZ ;  /* 0x0000000504007210 */ /* 0x002fca0007ffe0ff */
[----:B------:R1:W-:Y:S02]  /*3510*/  STL [R1+0x2c], R0 ;  /* 0x00002c0001007387 */ /* 0x0003e40000100800 */
[----:B-1----:R-:W-:-:S05]  /*3520*/  IMAD.IADD R0, R4, 0x1, R0 ;  /* 0x0000000104007824 */ /* 0x002fca00078e0200 */
[----:B------:R1:W-:Y:S02]  /*3530*/  STL [R1+0x28], R0 ;  /* 0x0000280001007387 */ /* 0x0003e40000100800 */
[----:B-1----:R-:W-:-:S05]  /*3540*/  IMAD.IADD R0, R4, 0x1, R0 ;  /* 0x0000000104007824 */ /* 0x002fca00078e0200 */
[----:B------:R1:W-:Y:S02]  /*3550*/  STL [R1+0x24], R0 ;  /* 0x0000240001007387 */ /* 0x0003e40000100800 */
[----:B-1----:R-:W-:-:S05]  /*3560*/  IADD3 R0, R4, R0, RZ ;  /* 0x0000000004007210 */ /* 0x002fca0007ffe0ff */
[----:B------:R1:W-:Y:S02]  /*3570*/  STL [R1+0x20], R0 ;  /* 0x0000200001007387 */ /* 0x0003e40000100800 */
[----:B-1----:R-:W-:-:S05]  /*3580*/  IMAD.IADD R0, R4, 0x1, R0 ;  /* 0x0000000104007824 */ /* 0x002fca00078e0200 */
[----:B------:R1:W-:Y:S02]  /*3590*/  STL [R1+0x44], R0 ;  /* 0x0000440001007387 */ /* 0x0003e40000100800 */
.L_x_1660:
[----:B------:R-:W0:Y:S01]  /*35a0*/  LDGDEPBAR ;  /* 0x00000000000079af */ /* 0x000e220000000000 */
[C---:B-1----:R-:W-:Y:S01]  /*35b0*/  IADD3 R0, R187.reuse, R189, RZ ;  /* 0x000000bdbb007210 */ /* 0x042fe20007ffe0ff */
[----:B------:R-:W-:Y:S01]  /*35c0*/  UISETP.GE.AND UP5, UPT, UR7, 0x1, UPT ;  /* 0x000000010700788c */ /* 0x000fe2000bfa6270 */
[-C--:B------:R-:W-:Y:S02]  /*35d0*/  IADD3 R164, R187, R181.reuse, RZ ;  /* 0x000000b5bba47210 */ /* 0x080fe40007ffe0ff */
[----:B------:R-:W-:Y:S02]  /*35e0*/  PLOP3.LUT P2, PT, PT, PT, UP0, 0x80, 0x0 ;  /* 0x000000000000781c */ /* 0x000fe40003f4f008 */
[----:B------:R-:W-:Y:S01]  /*35f0*/  PLOP3.LUT P4, PT, PT, PT, UP0, 0x80, 0x0 ;  /* 0x000000000000781c */ /* 0x000fe20003f8f008 */
[----:B------:R-:W2:Y:S01]  /*3600*/  LDL R206, [R1+0x5c] ;  /* 0x00005c0001ce7983 */ /* 0x000ea20000100800 */
[----:B------:R-:W-:Y:S02]  /*3610*/  PLOP3.LUT P0, PT, PT, PT, UP0, 0x80, 0x0 ;  /* 0x000000000000781c */ /* 0x000fe40003f0f008 */
[----:B------:R-:W-:Y:S01]  /*3620*/  PLOP3.LUT P5, PT, PT, PT, UP0, 0x80, 0x0 ;  /* 0x000000000000781c */ /* 0x000fe20003faf008 */
[----:B------:R-:W3:Y:S01]  /*3630*/  LDL R2, [R1+0x18] ;  /* 0x0000180001027983 */ /* 0x000ee20000100800 */
[----:B------:R-:W-:Y:S03]  /*3640*/  PLOP3.LUT P6, PT, PT, PT, UP0, 0x80, 0x0 ;  /* 0x000000000000781c */ /* 0x000fe60003fcf008 */
[----:B------:R-:W4:Y:S04]  /*3650*/  LDL R205, [R1+0x1c] ;  /* 0x00001c0001cd7983 */ /* 0x000f280000100800 */
[----:B------:R-:W-:Y:S04]  /*3660*/  STL [R1+0x15c], R116 ;  /* 0x00015c7401007387 */ /* 0x000fe80000100800 */
        /* <DEDUP_REMOVED lines=48> */
[----:B------:R-:W-:Y:S01]  /*3970*/  STL [R1+0x98], R3 ;  /* 0x0000980301007387 */ /* 0x000fe20000100800 */
[----:B------:R-:W-:Y:S04]  /*3980*/  DEPBAR.LE SB0, 0x0 ;  /* 0x000080000000791a */ /* 0x000fe80000000000 */
[----:B------:R-:W-:Y:S08]  /*3990*/  BAR.SYNC.DEFER_BLOCKING 0x0 ;  /* 0x0000000000007b1d */ /* 0x000ff00000010000 */
[----:B------:R-:W-:Y:S08]  /*39a0*/  LDSM.16.M88.4 R64, [R187] ;  /* 0x00000000bb40783b */ /* 0x000ff00000000200 */
[----:B------:R-:W1:Y:S08]  /*39b0*/  LDSM.16.M88.4 R16, [R182+0xc000] ;  /* 0x00c00000b610783b */ /* 0x000e700000000200 */
[----:B------:R-:W2:Y:S08]  /*39c0*/  LDSM.16.M88.4 R60, [R187+0x2000] ;  /* 0x00200000bb3c783b */ /* 0x000eb00000000200 */
[----:B------:R-:W3:Y:S08]  /*39d0*/  LDSM.16.M88.4 R32, [R182+0xc800] ;  /* 0x00c80000b620783b */ /* 0x000ef00000000200 */
[----:B------:R-:W4:Y:S08]  /*39e0*/  LDSM.16.M88.4 R48, [R182+0xd000] ;  /* 0x00d00000b630783b */ /* 0x000f300000000200 */
[----:B------:R-:W4:Y:S01]  /*39f0*/  LDSM.16.M88.4 R132, [R182+0xd800] ;  /* 0x00d80000b684783b */ /* 0x000f220000000200 */
[-C--:B-1----:R-:W-:Y:S07]  /*3a00*/  HMMA.16816.F32 R4, R64, R16.reuse, RZ ;  /* 0x000000104004723c */ /* 0x082fee00000018ff */
[----:B------:R-:W-:Y:S01]  /*3a10*/  LDSM.16.M88.4 R136, [R0] ;  /* 0x000000000088783b */ /* 0x000fe20000000200 */
[C---:B--2---:R-:W-:Y:S07]  /*3a20*/  HMMA.16816.F32 R8, R60.reuse, R16, RZ ;  /* 0x000000103c08723c */ /* 0x044fee00000018ff */
[----:B------:R-:W1:Y:S01]  /*3a30*/  LDSM.16.M88.4 R140, [R185+0xc000] ;  /* 0x00c00000b98c783b */ /* 0x000e620000000200 */
[-C--:B------:R-:W-:Y:S07]  /*3a40*/  HMMA.16816.F32 R12, R60, R18.reuse, RZ ;  /* 0x000000123c0c723c */ /* 0x080fee00000018ff */
[----:B------:R2:W1:Y:S01]  /*3a50*/  LDSM.16.M88.4 R144, [R0+0x2000] ;  /* 0x002000000090783b */ /* 0x0004620000000200 */
[----:B---3--:R-:W-:Y:S01]  /*3a60*/  FSETP.NEU.FTZ.AND P3, PT, R2, -INF , PT ;  /* 0xff8000000200780b */ /* 0x008fe20003f7d000 */
[C---:B------:R-:W-:Y:S06]  /*3a70*/  HMMA.16816.F32 R16, R64.reuse, R18, RZ ;  /* 0x000000124010723c */ /* 0x040fec00000018ff */
[----:B------:R-:W3:Y:S02]  /*3a80*/  LDSM.16.M88.4 R148, [R185+0xc800] ;  /* 0x00c80000b994783b */ /* 0x000ee40000000200 */
[-C--:B------:R-:W-:Y:S06]  /*3a90*/  HMMA.16816.F32 R20, R64, R32.reuse, RZ ;  /* 0x000000204014723c */ /* 0x080fec00000018ff */
[----:B------:R-:W-:Y:S02]  /*3aa0*/  LDSM.16.M88.4 R152, [R185+0xd800] ;  /* 0x00d80000b998783b */ /* 0x000fe40000000200 */
[C---:B------:R-:W-:Y:S06]  /*3ab0*/  HMMA.16816.F32 R24, R60.reuse, R32, RZ ;  /* 0x000000203c18723c */ /* 0x040fec00000018ff */
[----:B------:R-:W-:Y:S01]  /*3ac0*/  LDSM.16.M88.4 R156, [R164] ;  /* 0x00000000a49c783b */ /* 0x000fe20000000200 */
[----:B--2---:R-:W-:Y:S01]  /*3ad0*/  IADD3 R0, R0, R181, RZ ;  /* 0x000000b500007210 */ /* 0x004fe20007ffe0ff */
[-C--:B------:R-:W-:Y:S06]  /*3ae0*/  HMMA.16816.F32 R28, R60, R34.reuse, RZ ;  /* 0x000000223c1c723c */ /* 0x080fec00000018ff */
[----:B------:R-:W-:Y:S02]  /*3af0*/  LDSM.16.M88.4 R160, [R183+0xc000] ;  /* 0x00c00000b7a0783b */ /* 0x000fe40000000200 */
[C---:B------:R-:W-:Y:S06]  /*3b00*/  HMMA.16816.F32 R32, R64.reuse, R34, RZ ;  /* 0x000000224020723c */ /* 0x040fec00000018ff */
[----:B------:R-:W-:Y:S02]  /*3b10*/  LDSM.16.M88.4 R164, [R164+0x2000] ;  /* 0x00200000a4a4783b */ /* 0x000fe40000000200 */
[-C--:B----4-:R-:W-:Y:S06]  /*3b20*/  HMMA.16816.F32 R36, R64, R48.reuse, RZ ;  /* 0x000000304024723c */ /* 0x090fec00000018ff */
[----:B------:R-:W-:Y:S02]  /*3b30*/  LDSM.16.M88.4 R168, [R183+0xd000] ;  /* 0x00d00000b7a8783b */ /* 0x000fe40000000200 */
[C---:B------:R-:W-:Y:S06]  /*3b40*/  HMMA.16816.F32 R40, R60.reuse, R48, RZ ;  /* 0x000000303c28723c */ /* 0x040fec00000018ff */
[----:B------:R-:W-:Y:S02]  /*3b50*/  LDSM.16.M88.4 R172, [R183+0xd800] ;  /* 0x00d80000b7ac783b */ /* 0x000fe40000000200 */
[-C--:B------:R-:W-:Y:S06]  /*3b60*/  HMMA.16816.F32 R44, R60, R50.reuse, RZ ;  /* 0x000000323c2c723c */ /* 0x080fec00000018ff */
[----:B------:R-:W-:Y:S02]  /*3b70*/  LDSM.16.M88.4 R176, [R184+0xc000] ;  /* 0x00c00000b8b0783b */ /* 0x000fe40000000200 */
[C---:B------:R-:W-:Y:S08]  /*3b80*/  HMMA.16816.F32 R48, R64.reuse, R50, RZ ;  /* 0x000000324030723c */ /* 0x040ff000000018ff */
[-C--:B------:R-:W-:Y:S08]  /*3b90*/  HMMA.16816.F32 R52, R64, R132.reuse, RZ ;  /* 0x000000844034723c */ /* 0x080ff000000018ff */
[C---:B------:R-:W-:Y:S08]  /*3ba0*/  HMMA.16816.F32 R56, R60.reuse, R132, RZ ;  /* 0x000000843c38723c */ /* 0x040ff000000018ff */
[-C--:B------:R-:W-:Y:S08]  /*3bb0*/  HMMA.16816.F32 R60, R60, R134.reuse, RZ ;  /* 0x000000863c3c723c */ /* 0x080ff000000018ff */
[----:B------:R-:W-:Y:S01]  /*3bc0*/  HMMA.16816.F32 R64, R64, R134, RZ ;  /* 0x000000864040723c */ /* 0x000fe200000018ff */
[----:B------:R-:W2:Y:S07]  /*3bd0*/  LDSM.16.M88.4 R132, [R185+0xd000] ;  /* 0x00d00000b984783b */ /* 0x000eae0000000200 */
[-C--:B-1----:R-:W-:Y:S08]  /*3be0*/  HMMA.16816.F32 R4, R136, R140.reuse, R4 ;  /* 0x0000008c8804723c */ /* 0x082ff00000001804 */
        /* <DEDUP_REMOVED lines=8> */
[----:B------:R-:W3:Y:S07]  /*3c70*/  LDSM.16.M88.4 R148, [R0] ;  /* 0x000000000094783b */ /* 0x000eee0000000200 */
[-C--:B--2---:R-:W-:Y:S08]  /*3c80*/  HMMA.16816.F32 R36, R136, R132.reuse, R36 ;  /* 0x000000848824723c */ /* 0x084ff00000001824 */
[C---:B------:R-:W-:Y:S08]  /*3c90*/  HMMA.16816.F32 R40, R144.reuse, R132, R40 ;  /* 0x000000849028723c */ /* 0x040ff00000001828 */
[-C--:B------:R-:W-:Y:S08]  /*3ca0*/  HMMA.16816.F32 R44, R144, R134.reuse, R44 ;  /* 0x00000086902c723c */ /* 0x080ff0000000182c */
[C---:B------:R-:W-:Y:S01]  /*3cb0*/  HMMA.16816.F32 R48, R136.reuse, R134, R48 ;  /* 0x000000868830723c */ /* 0x040fe20000001830 */
[----:B------:R-:W2:Y:S07]  /*3cc0*/  LDSM.16.M88.4 R132, [R0+0x2000] ;  /* 0x002000000084783b */ /* 0x000eae0000000200 */
[-C--:B------:R-:W-:Y:S08]  /*3cd0*/  HMMA.16816.F32 R52, R136, R152.reuse, R52 ;  /* 0x000000988834723c */ /* 0x080ff00000001834 */
[C---:B------:R-:W-:Y:S08]  /*3ce0*/  HMMA.16816.F32 R56, R144.reuse, R152, R56 ;  /* 0x000000989038723c */ /* 0x040ff00000001838 */
[-C--:B------:R-:W-:Y:S08]  /*3cf0*/  HMMA.16816.F32 R60, R144, R154.reuse, R60 ;  /* 0x0000009a903c723c */ /* 0x080ff0000000183c */
[----:B------:R-:W-:Y:S08]  /*3d00*/  HMMA.16816.F32 R64, R136, R154, R64 ;  /* 0x0000009a8840723c */ /* 0x000ff00000001840 */
[-C--:B------:R-:W-:Y:S08]  /*3d10*/  HMMA.16816.F32 R4, R156, R160.reuse, R4 ;  /* 0x000000a09c04723c */ /* 0x080ff00000001804 */
[C---:B------:R-:W-:Y:S08]  /*3d20*/  HMMA.16816.F32 R8, R164.reuse, R160, R8 ;  /* 0x000000a0a408723c */ /* 0x040ff00000001808 */
[-C--:B------:R-:W-:Y:S08]  /*3d30*/  HMMA.16816.F32 R12, R164, R162.reuse, R12 ;  /* 0x000000a2a40c723c */ /* 0x080ff0000000180c */
[C---:B------:R-:W-:Y:S08]  /*3d40*/  HMMA.16816.F32 R16, R156.reuse, R162, R16 ;  /* 0x000000a29c10723c */ /* 0x040ff00000001810 */
[-C--:B-1----:R-:W-:Y:S08]  /*3d50*/  HMMA.16816.F32 R20, R156, R140.reuse, R20 ;  /* 0x0000008c9c14723c */ /* 0x082ff00000001814 */
        /* <DEDUP_REMOVED lines=33> */
[----:B------:R-:W2:Y:S01]  /*3f70*/  MUFU.TANH R242, R6 ;  /* 0x0000000600f27308 */ /* 0x000ea20000002400 */
[----:B------:R-:W-:Y:S09]  /*3f80*/  FMUL.FTZ R15, R15, c[0x0][0x2ec] ;  /* 0x0000bb000f0f7a20 */ /* 0x000ff20000410000 */
[----:B------:R-:W-:Y:S01]  /*3f90*/  MUFU.TANH R105, R13 ;  /* 0x0000000d00697308 */ /* 0x000fe20000002400 */
[----:B---3--:R-:W-:Y:S09]  /*3fa0*/  FMUL.FTZ R8, R205, 1.4426950216293334961 ;  /* 0x3fb8aa3bcd087820 */ /* 0x008ff20000410000 */
[----:B------:R3:W1:Y:S10]  /*3fb0*/  MUFU.TANH R241, R7 ;  /* 0x0000000700f17308 */ /* 0x0006740000002400 */
[----:B------:R-:W-:Y:S10]  /*3fc0*/  MUFU.TANH R86, R14 ;  /* 0x0000000e00567308 */ /* 0x000ff40000002400 */
[----:B------:R1:W-:Y:S01]  /*3fd0*/  MUFU.TANH R87, R11 ;  /* 0x0000000b00577308 */ /* 0x0003e20000002400 */
[----:B---3--:R-:W3:Y:S09]  /*3fe0*/  LDSM.16.M88.4 R4, [R184+0xc800] ;  /* 0x00c80000b804783b */ /* 0x008ef20000000200 */
[----:B------:R-:W-:Y:S10]  /*3ff0*/  MUFU.TANH R85, R15 ;  /* 0x0000000f00557308 */ /* 0x000ff40000002400 */
[----:B------:R2:W-:Y:S01]  /*4000*/  MUFU.TANH R88, R10 ;  /* 0x0000000a00587308 */ /* 0x0005e20000002400 */
[----:B-1----:R-:W4:Y:S09]  /*4010*/  LDL R11, [R1+0x10] ;  /* 0x00001000010b7983 */ /* 0x002f320000100800 */
[----:B------:R1:W1:Y:S10]  /*4020*/  MUFU.TANH R107, R9 ;  /* 0x00000009006b7308 */ /* 0x0002740000002400 */
[----:B------:R-:W-:Y:S01]  /*4030*/  MUFU.TANH R106, R12 ;  /* 0x0000000c006a7308 */ /* 0x000fe20000002400 */
[-C--:B---3--:R-:W-:Y:S01]  /*4040*/  HMMA.16816.F32 R20, R148, R4.reuse, R20 ;  /* 0x000000049414723c */ /* 0x088fe20000001814 */
[----:B--2---:R-:W-:Y:S04]  /*4050*/  MOV R10, UR18 ;  /* 0x00000012000a7c02 */ /* 0x004fe80008000f00 */
[----:B------:R-:W-:Y:S04]  /*4060*/  @P2 LEA R10, R10, R206, 0x7 ;  /* 0x000000ce0a0a2211 */ /* 0x000fe800078e38ff */
[----:B------:R-:W2:Y:S01]  /*4070*/  MUFU.TANH R213, R16 ;  /* 0x0000001000d57308 */ /* 0x000ea20000002400 */
[----:B------:R-:W-:Y:S01]  /*4080*/  PLOP3.LUT P2, PT, PT, PT, UP0, 0x80, 0x0 ;  /* 0x000000000000781c */ /* 0x000fe20003f4f008 */
[C---:B------:R-:W-:Y:S01]  /*4090*/  HMMA.16816.F32 R24, R132.reuse, R4, R24 ;  /* 0x000000048418723c */ /* 0x040fe20000001818 */
[----:B------:R-:W3:Y:S01]  /*40a0*/  LDL R5, [R1+0x14] ;  /* 0x0000140001057983 */ /* 0x000ee20000100800 */
[C---:B------:R-:W-:Y:S02]  /*40b0*/  @P4 ISETP.GE.AND P4, PT, R10.reuse, UR6, PT ;  /* 0x000000060a004c0c */ /* 0x040fe4000bf86270 */
[----:B------:R-:W-:Y:S01]  /*40c0*/  @P0 IADD3 R0, R10, 0x1, RZ ;  /* 0x000000010a000810 */ /* 0x000fe20007ffe0ff */
[----:B-1----:R-:W-:Y:S01]  /*40d0*/  FMUL.FTZ R9, R2, 1.4426950216293334961 ;  /* 0x3fb8aa3b02097820 */ /* 0x002fe20000410000 */
[----:B------:R-:W-:Y:S02]  /*40e0*/  PLOP3.LUT P0, PT, PT, PT, UP0, 0x80, 0x0 ;  /* 0x000000000000781c */ /* 0x000fe40003f0f008 */
[----:B------:R-:W1:Y:S01]  /*40f0*/  MUFU.TANH R155, R17 ;  /* 0x00000011009b7308 */ /* 0x000e620000002400 */
[----:B------:R-:W-:Y:S01]  /*4100*/  @P5 ISETP.GE.AND P5, PT, R0, UR6, PT ;  /* 0x0000000600005c0c */ /* 0x000fe2000bfa6270 */
[-C--:B------:R-:W-:Y:S02]  /*4110*/  HMMA.16816.F32 R28, R132, R6.reuse, R28 ;  /* 0x00000006841c723c */ /* 0x080fe4000000181c */
[----:B------:R-:W-:Y:S02]  /*4120*/  MOV R0, R152 ;  /* 0x0000009800007202 */ /* 0x000fe40000000f00 */
[----:B------:R-:W-:Y:S02]  /*4130*/  FSEL R9, R9, RZ, P3 ;  /* 0x000000ff09097208 */ /* 0x000fe40001800000 */
[----:B------:R-:W-:Y:S01]  /*4140*/  @P2 FSEL R0, R152, -INF , !P4 ;  /* 0xff80000098002808 */ /* 0x000fe20006000000 */
[----:B------:R-:W-:Y:S01]  /*4150*/  FMUL.FTZ R20, R20, c[0x0][0x2ec] ;  /* 0x0000bb0014147a20 */ /* 0x000fe20000410000 */
[----:B------:R-:W-:Y:S01]  /*4160*/  MUFU.TANH R233, R19 ;  /* 0x0000001300e97308 */ /* 0x000fe20000002400 */
[----:B------:R-:W-:Y:S01]  /*4170*/  PLOP3.LUT P2, PT, PT, PT, UP0, 0x80, 0x0 ;  /* 0x000000000000781c */ /* 0x000fe20003f4f008 */
[C---:B------:R-:W-:Y:S01]  /*4180*/  HMMA.16816.F32 R32, R148.reuse, R6, R32 ;  /* 0x000000069420723c */ /* 0x040fe20000001820 */
[----:B------:R-:W-:Y:S01]  /*4190*/  FSETP.NEU.FTZ.AND P3, PT, R205, -INF , PT ;  /* 0xff800000cd00780b */ /* 0x000fe20003f7d000 */
[--C-:B------:R-:W-:Y:S01]  /*41a0*/  FFMA.FTZ R2, R0, c[0x0][0x23c], -R9.reuse ;  /* 0x00008f0000027a23 */ /* 0x100fe20000010809 */
[----:B------:R-:W-:Y:S01]  /*41b0*/  MOV R0, R156 ;  /* 0x0000009c00007202 */ /* 0x000fe20000000f00 */
[----:B------:R-:W-:Y:S01]  /*41c0*/  FMUL.FTZ R24, R24, c[0x0][0x2ec] ;  /* 0x0000bb0018187a20 */ /* 0x000fe20000410000 */
[----:B------:R-:W-:Y:S01]  /*41d0*/  FSEL R8, R8, RZ, P3 ;  /* 0x000000ff08087208 */ /* 0x000fe20001800000 */
[----:B------:R-:W-:Y:S01]  /*41e0*/  FMUL.FTZ R25, R25, c[0x0][0x2ec] ;  /* 0x0000bb0019197a20 */ /* 0x000fe20000410000 */
[----:B------:R-:W-:Y:S01]  /*41f0*/  @P0 FSEL R0, R156, -INF , !P5 ;  /* 0xff8000009c000808 */ /* 0x000fe20006800000 */
[----:B------:R1:W-:Y:S01]  /*4200*/  MUFU.EX2 R237, R2 ;  /* 0x0000000200ed7308 */ /* 0x0003e20000000800 */
[----:B------:R-:W-:Y:S03]  /*4210*/  PLOP3.LUT P0, PT, PT, PT, UP0, 0x80, 0x0 ;  /* 0x000000000000781c */ /* 0x000fe60003f0f008 */
[----:B------:R-:W-:Y:S02]  /*4220*/  FMUL.FTZ R27, R27, c[0x0][0x2ec] ;  /* 0x0000bb001b1b7a20 */ /* 0x000fe40000410000 */
[----:B------:R-:W-:Y:S02]  /*4230*/  FMUL.FTZ R26, R26, c[0x0][0x2ec] ;  /* 0x0000bb001a1a7a20 */ /* 0x000fe40000410000 */
[----:B------:R-:W-:Y:S02]  /*4240*/  FMUL.FTZ R30, R30, c[0x0][0x2ec] ;  /* 0x0000bb001e1e7a20 */ /* 0x000fe40000410000 */
[----:B------:R-:W2:Y:S01]  /*4250*/  MUFU.TANH R235, R18 ;  /* 0x0000001200eb7308 */ /* 0x000ea20000002400 */
[----:B------:R-:W-:Y:S02]  /*4260*/  FMUL.FTZ R31, R31, c[0x0][0x2ec] ;  /* 0x0000bb001f1f7a20 */ /* 0x000fe40000410000 */
[----:B------:R-:W-:Y:S02]  /*4270*/  FMUL.FTZ R21, R21, c[0x0][0x2ec] ;  /* 0x0000bb0015157a20 */ /* 0x000fe40000410000 */
[----:B------:R-:W-:Y:S02]  /*4280*/  FMUL.FTZ R28, R28, c[0x0][0x2ec] ;  /* 0x0000bb001c1c7a20 */ /* 0x000fe40000410000 */
[----:B------:R-:W-:Y:S02]  /*4290*/  FMUL.FTZ R32, R32, c[0x0][0x2ec] ;  /* 0x0000bb0020207a20 */ /* 0x000fe40000410000 */
[----:B------:R-:W-:Y:S01]  /*42a0*/  FMUL.FTZ R33, R33, c[0x0][0x2ec] ;  /* 0x0000bb0021217a20 */ /* 0x000fe20000410000 */
[----:B------:R-:W-:Y:S01]  /*42b0*/  MUFU.TANH R100, R24 ;  /* 0x0000001800647308 */ /* 0x000fe20000002400 */
[----:B------:R-:W-:Y:S02]  /*42c0*/  FMUL.FTZ R35, R35, c[0x0][0x2ec] ;  /* 0x0000bb0023237a20 */ /* 0x000fe40000410000 */
[----:B------:R-:W-:Y:S02]  /*42d0*/  FMUL.FTZ R34, R34, c[0x0][0x2ec] ;  /* 0x0000bb0022227a20 */ /* 0x000fe40000410000 */
[--C-:B-1----:R-:W-:Y:S01]  /*42e0*/  FFMA.FTZ R2, R0, c[0x0][0x23c], -R9.reuse ;  /* 0x00008f0000027a23 */ /* 0x102fe20000010809 */
[----:B------:R-:W-:Y:S01]  /*42f0*/  MOV R0, R242 ;  /* 0x000000f200007202 */ /* 0x000fe20000000f00 */
[----:B------:R-:W-:Y:S01]  /*4300*/  FMUL.FTZ R22, R22, c[0x0][0x2ec] ;  /* 0x0000bb0016167a20 */ /* 0x000fe20000410000 */
[----:B------:R-:W-:Y:S01]  /*4310*/  @P2 FSEL R0, R242, -INF , !P4 ;  /* 0xff800000f2002808 */ /* 0x000fe20006000000 */
[----:B------:R-:W-:Y:S01]  /*4320*/  FMUL.FTZ R29, R29, c[0x0][0x2ec] ;  /* 0x0000bb001d1d7a20 */ /* 0x000fe20000410000 */
[----:B------:R-:W1:Y:S01]  /*4330*/  MUFU.TANH R154, R20 ;  /* 0x00000014009a7308 */ /* 0x000e620000002400 */
[----:B------:R-:W-:Y:S01]  /*4340*/  PLOP3.LUT P2, PT, PT, PT, UP0, 0x80, 0x0 ;  /* 0x000000000000781c */ /* 0x000fe20003f4f008 */
[----:B------:R-:W-:Y:S08]  /*4350*/  FMUL.FTZ R23, R23, c[0x0][0x2ec] ;  /* 0x0000bb0017177a20 */ /* 0x000ff00000410000 */
[----:B------:R1:W-:Y:S10]  /*4360*/  MUFU.EX2 R157, R2 ;  /* 0x00000002009d7308 */ /* 0x0003f40000000800 */
[----:B------:R-:W-:Y:S10]  /*4370*/  MUFU.TANH R153, R21 ;  /* 0x0000001500997308 */ /* 0x000ff40000002400 */
[----:B------:R-:W-:Y:S01]  /*4380*/  MUFU.TANH R99, R25 ;  /* 0x0000001900637308 */ /* 0x000fe20000002400 */
[--C-:B-1----:R-:W-:Y:S01]  /*4390*/  FFMA.FTZ R2, R0, c[0x0][0x23c], -R8.reuse ;  /* 0x00008f0000027a23 */ /* 0x102fe20000010808 */
[----:B------:R-:W-:Y:S02]  /*43a0*/  MOV R0, R241 ;  /* 0x000000f100007202 */ /* 0x000fe40000000f00 */
[----:B------:R-:W-:Y:S02]  /*43b0*/  @P0 FSEL R0, R241, -INF , !P5 ;  /* 0xff800000f1000808 */ /* 0x000fe40006800000 */
[----:B------:R-:W-:Y:S04]  /*43c0*/  PLOP3.LUT P0, PT, PT, PT, UP0, 0x80, 0x0 ;  /* 0x000000000000781c */ /* 0x000fe80003f0f008 */
[----:B------:R-:W1:Y:S01]  /*43d0*/  MUFU.TANH R231, R22 ;  /* 0x0000001600e77308 */ /* 0x000e620000002400 */
[----:B------:R-:W-:Y:S09]  /*43e0*/  FFMA.FTZ R0, R0, c[0x0][0x23c], -R8 ;  /* 0x00008f0000007a23 */ /* 0x000ff20000010808 */
[----:B------:R-:W-:Y:S10]  /*43f0*/  MUFU.EX2 R13, R2 ;  /* 0x00000002000d7308 */ /* 0x000ff40000000800 */
[----:B------:R1:W-:Y:S10]  /*4400*/  MUFU.EX2 R3, R0 ;  /* 0x0000000000037308 */ /* 0x0003f40000000800 */
[----:B------:R-:W-:Y:S10]  /*4410*/  MUFU.TANH R79, R27 ;  /* 0x0000001b004f7308 */ /* 0x000ff40000002400 */
[----:B------:R-:W-:Y:S01]  /*4420*/  MUFU.TANH R230, R23 ;  /* 0x0000001700e67308 */ /* 0x000fe20000002400 */
[----:B-1----:R-:W-:Y:S02]  /*4430*/  MOV R0, R108 ;  /* 0x0000006c00007202 */ /* 0x002fe40000000f00 */
[----:B------:R-:W-:Y:S02]  /*4440*/  @P2 FSEL R0, R108, -INF , !P4 ;  /* 0xff8000006c002808 */ /* 0x000fe40006000000 */
[----:B------:R-:W-:Y:S05]  /*4450*/  PLOP3.LUT P2, PT, PT, PT, UP0, 0x80, 0x0 ;  /* 0x000000000000781c */ /* 0x000fea0003f4f008 */
[----:B------:R-:W-:Y:S10]  /*4460*/  MUFU.TANH R80, R26 ;  /* 0x0000001a00507308 */ /* 0x000ff40000002400 */
[----:B------:R-:W1:Y:S10]  /*4470*/  MUFU.TANH R177, R32 ;  /* 0x0000002000b17308 */ /* 0x000e740000002400 */
[----:B------:R-:W1:Y:S10]  /*4480*/  MUFU.TANH R247, R28 ;  /* 0x0000001c00f77308 */ /* 0x000e740000002400 */
[----:B------:R-:W-:Y:S10]  /*4490*/  MUFU.TANH R176, R33 ;  /* 0x0000002100b07308 */ /* 0x000ff40000002400 */
[----:B------:R-:W1:Y:S10]  /*44a0*/  MUFU.TANH R245, R29 ;  /* 0x0000001d00f57308 */ /* 0x000e740000002400 */
[----:B------:R-:W-:Y:S10]  /*44b0*/  MUFU.TANH R216, R35 ;  /* 0x0000002300d87308 */ /* 0x000ff40000002400 */
[----:B------:R-:W1:Y:S10]  /*44c0*/  MUFU.TANH R78, R30 ;  /* 0x0000001e004e7308 */ /* 0x000e740000002400 */
[----:B------:R-:W-:Y:S10]  /*44d0*/  MUFU.TANH R217, R34 ;  /* 0x0000002200d97308 */ /* 0x000ff40000002400 */
[----:B------:R-:W1:Y:S01]  /*44e0*/  MUFU.TANH R77, R31 ;  /* 0x0000001f004d7308 */ /* 0x000e620000002400 */
[C---:B----4-:R-:W-:Y:S01]  /*44f0*/  FMUL.FTZ R2, R11.reuse, 1.4426950216293334961 ;  /* 0x3fb8aa3b0b027820 */ /* 0x050fe20000410000 */
[----:B------:R-:W-:Y:S04]  /*4500*/  FSETP.NEU.FTZ.AND P3, PT, R11, -INF , PT ;  /* 0xff8000000b00780b */ /* 0x000fe80003f7d000 */
[----:B------:R-:W-:Y:S05]  /*4510*/  FSEL R2, R2, RZ, P3 ;  /* 0x000000ff02027208 */ /* 0x000fea0001800000 */
[--C-:B------:R-:W-:Y:S01]  /*4520*/  FFMA.FTZ R4, R0, c[0x0][0x23c], -R2.reuse ;  /* 0x00008f0000047a23 */ /* 0x100fe20000010802 */
[----:B------:R-:W-:Y:S02]  /*4530*/  MOV R0, R107 ;  /* 0x0000006b00007202 */ /* 0x000fe40000000f00 */
[----:B------:R-:W-:Y:S01]  /*4540*/  @P0 FSEL R0, R107, -INF , !P5 ;  /* 0xff8000006b000808 */ /* 0x000fe20006800000 */
[----:B------:R4:W-:Y:S01]  /*4550*/  MUFU.EX2 R112, R4 ;  /* 0x0000000400707308 */ /* 0x0009e20000000800 */
[----:B------:R-:W-:Y:S03]  /*4560*/  PLOP3.LUT P0, PT, PT, PT, UP0, 0x80, 0x0 ;  /* 0x000000000000781c */ /* 0x000fe60003f0f008 */
[----:B------:R-:W-:Y:S06]  /*4570*/  FFMA.FTZ R11, R0, c[0x0][0x23c], -R2 ;  /* 0x00008f00000b7a23 */ /* 0x000fec0000010802 */
[----:B------:R2:W-:Y:S01]  /*4580*/  MUFU.EX2 R111, R11 ;  /* 0x0000000b006f7308 */ /* 0x0005e20000000800 */
[C---:B---3--:R-:W-:Y:S01]  /*4590*/  FSETP.NEU.FTZ.AND P3, PT, R5.reuse, -INF , PT ;  /* 0xff8000000500780b */ /* 0x048fe20003f7d000 */
[----:B------:R-:W-:Y:S05]  /*45a0*/  FMUL.FTZ R5, R5, 1.4426950216293334961 ;  /* 0x3fb8aa3b05057820 */ /* 0x000fea0000410000 */
[----:B------:R-:W-:Y:S02]  /*45b0*/  FSEL R0, R5, RZ, P3 ;  /* 0x000000ff05007208 */ /* 0x000fe40001800000 */
[----:B------:R-:W-:Y:S02]  /*45c0*/  PLOP3.LUT P3, PT, PT, PT, UP0, 0x80, 0x0 ;  /* 0x000000000000781c */ /* 0x000fe40003f6f008 */
[----:B----4-:R-:W-:Y:S02]  /*45d0*/  MOV R4, R88 ;  /* 0x0000005800047202 */ /* 0x010fe40000000f00 */
[----:B------:R-:W-:Y:S02]  /*45e0*/  @P2 FSEL R4, R88, -INF , !P4 ;  /* 0xff80000058042808 */ /* 0x000fe40006000000 */
[----:B------:R-:W-:Y:S02]  /*45f0*/  PLOP3.LUT P2, PT, PT, PT, UP0, 0x80, 0x0 ;  /* 0x000000000000781c */ /* 0x000fe40003f4f008 */
[----:B------:R-:W-:Y:S01]  /*4600*/  PLOP3.LUT P4, PT, PT, PT, UP0, 0x80, 0x0 ;  /* 0x000000000000781c */ /* 0x000fe20003f8f008 */
[--C-:B------:R-:W-:Y:S01]  /*4610*/  FFMA.FTZ R5, R4, c[0x0][0x23c], -R0.reuse ;  /* 0x00008f0004057a23 */ /* 0x100fe20000010800 */
[----:B------:R-:W-:Y:S02]  /*4620*/  MOV R4, R87 ;  /* 0x0000005700047202 */ /* 0x000fe40000000f00 */
[----:B------:R-:W-:Y:S01]  /*4630*/  @P0 FSEL R4, R87, -INF , !P5 ;  /* 0xff80000057040808 */ /* 0x000fe20006800000 */
[----:B------:R-:W-:Y:S01]  /*4640*/  MUFU.EX2 R92, R5 ;  /* 0x00000005005c7308 */ /* 0x000fe20000000800 */
[----:B------:R-:W-:Y:S02]  /*4650*/  PLOP3.LUT P0, PT, PT, PT, UP0, 0x80, 0x0 ;  /* 0x000000000000781c */ /* 0x000fe40003f0f008 */
[----:B--2---:R-:W-:Y:S01]  /*4660*/  MOV R11, R213 ;  /* 0x000000d5000b7202 */ /* 0x004fe20000000f00 */
[----:B------:R-:W-:Y:S01]  /*4670*/  FFMA.FTZ R4, R4, c[0x0][0x23c], -R0 ;  /* 0x00008f0004047a23 */ /* 0x000fe20000010800 */
[----:B------:R-:W-:Y:S05]  /*4680*/  PLOP3.LUT P5, PT, PT, PT, UP0, 0x80, 0x0 ;  /* 0x000000000000781c */ /* 0x000fea0003faf008 */
[----:B------:R2:W-:Y:S02]  /*4690*/  MUFU.EX2 R91, R4 ;  /* 0x00000004005b7308 */ /* 0x0005e40000000800 */
[----:B--2---:R-:W-:Y:S02]  /*46a0*/  @P2 IADD3 R4, R10, 0x8, RZ ;  /* 0x000000080a042810 */ /* 0x004fe40007ffe0ff */
[----:B------:R-:W-:Y:S02]  /*46b0*/  PLOP3.LUT P2, PT, PT, PT, UP0, 0x80, 0x0 ;  /* 0x000000000000781c */ /* 0x000fe40003f4f008 */
[----:B------:R-:W-:Y:S02]  /*46c0*/  @P3 ISETP.GE.AND P3, PT, R4, UR6, PT ;  /* 0x0000000604003c0c */ /* 0x000fe4000bf66270 */
[----:B------:R-:W-:Y:S02]  /*46d0*/  @P0 IADD3 R4, R10, 0x9, RZ ;  /* 0x000000090a040810 */ /* 0x000fe40007ffe0ff */
[----:B------:R-:W-:Y:S02]  /*46e0*/  PLOP3.LUT P0, PT, PT, PT, UP0, 0x80, 0x0 ;  /* 0x000000000000781c */ /* 0x000fe40003f0f008 */
[----:B------:R-:W-:Y:S02]  /*46f0*/  @P4 ISETP.GE.AND P4, PT, R4, UR6, PT ;  /* 0x0000000604004c0c */ /* 0x000fe4000bf86270 */
[----:B------:R-:W-:Y:S05]  /*4700*/  MOV R4, R106 ;  /* 0x0000006a00047202 */ /* 0x000fea0000000f00 */
[----:B------:R-:W-:Y:S02]  /*4710*/  @P2 FSEL R4, R106, -INF , !P3 ;  /* 0xff8000006a042808 */ /* 0x000fe40005800000 */
[----:B------:R-:W-:Y:S03]  /*4720*/  PLOP3.LUT P2, PT, PT, PT, UP0, 0x80, 0x0 ;  /* 0x000000000000781c */ /* 0x000fe60003f4f008 */
[--C-:B------:R-:W-:Y:S01]  /*4730*/  FFMA.FTZ R5, R4, c[0x0][0x23c], -R2.reuse ;  /* 0x00008f0004057a23 */ /* 0x100fe20000010802 */
[----:B------:R-:W-:Y:S02]  /*4740*/  MOV R4, R105 ;  /* 0x0000006900047202 */ /* 0x000fe40000000f00 */
[----:B------:R-:W-:Y:S01]  /*4750*/  @P0 FSEL R4, R105, -INF , !P4 ;  /* 0xff80000069040808 */ /* 0x000fe20006000000 */
[----:B------:R2:W-:Y:S01]  /*4760*/  MUFU.EX2 R110, R5 ;  /* 0x00000005006e7308 */ /* 0x0005e20000000800 */
[----:B------:R-:W-:Y:S03]  /*4770*/  PLOP3.LUT P0, PT, PT, PT, UP0, 0x80, 0x0 ;  /* 0x000000000000781c */ /* 0x000fe60003f0f008 */
[----:B--2---:R-:W-:Y:S01]  /*4780*/  FFMA.FTZ R5, R4, c[0x0][0x23c], -R2 ;  /* 0x00008f0004057a23 */ /* 0x004fe20000010802 */
[----:B------:R-:W-:Y:S02]  /*4790*/  MOV R4, R86 ;  /* 0x0000005600047202 */ /* 0x000fe40000000f00 */
[----:B------:R-:W-:Y:S03]  /*47a0*/  @P2 FSEL R4, R86, -INF , !P3 ;  /* 0xff80000056042808 */ /* 0x000fe60005800000 */
[----:B------:R2:W-:Y:S01]  /*47b0*/  MUFU.EX2 R109, R5 ;  /* 0x00000005006d7308 */ /* 0x0005e20000000800 */
[----:B------:R-:W-:Y:S11]  /*47c0*/  PLOP3.LUT P2, PT, PT, PT, UP0, 0x80, 0x0 ;  /* 0x000000000000781c */ /* 0x000ff60003f4f008 */
[----:B------:R-:W-:Y:S02]  /*47d0*/  @!UPT UIADD3 URZ, URZ, URZ, URZ ;  /* 0x0000003f3f3ff290 */ /* 0x000fe4000fffe03f */
[----:B------:R-:W-:Y:S02]  /*47e0*/  @P2 FSEL R11, R213, -INF , !P3 ;  /* 0xff800000d50b2808 */ /* 0x000fe40005800000 */
[----:B------:R-:W-:Y:S03]  /*47f0*/  PLOP3.LUT P2, PT, PT, PT, UP0, 0x80, 0x0 ;  /* 0x000000000000781c */ /* 0x000fe60003f4f008 */
[--C-:B------:R-:W-:Y:S01]  /*4800*/  FFMA.FTZ R12, R11, c[0x0][0x23c], -R9.reuse ;  /* 0x00008f000b0c7a23 */ /* 0x100fe20000010809 */
[----:B------:R-:W-:Y:S03]  /*4810*/  MOV R11, R155 ;  /* 0x0000009b000b7202 */ /* 0x000fe60000000f00 */
[----:B------:R3:W-:Y:S01]  /*4820*/  MUFU.EX2 R246, R12 ;  /* 0x0000000c00f67308 */ /* 0x0007e20000000800 */
[--C-:B--2---:R-:W-:Y:S01]  /*4830*/  FFMA.FTZ R5, R4, c[0x0][0x23c], -R0.reuse ;  /* 0x00008f0004057a23 */ /* 0x104fe20000010800 */
[----:B------:R-:W-:Y:S02]  /*4840*/  MOV R4, R85 ;  /* 0x0000005500047202 */ /* 0x000fe40000000f00 */
[----:B------:R-:W-:Y:S02]  /*4850*/  @P0 FSEL R4, R85, -INF , !P4 ;  /* 0xff80000055040808 */ /* 0x000fe40006000000 */
[----:B------:R-:W-:Y:S03]  /*4860*/  PLOP3.LUT P0, PT, PT, PT, UP0, 0x80, 0x0 ;  /* 0x000000000000781c */ /* 0x000fe60003f0f008 */
[----:B------:R-:W-:Y:S01]  /*4870*/  FFMA.FTZ R4, R4, c[0x0][0x23c], -R0 ;  /* 0x00008f0004047a23 */ /* 0x000fe20000010800 */
[----:B------:R-:W-:Y:S09]  /*4880*/  MUFU.EX2 R90, R5 ;  /* 0x00000005005a7308 */ /* 0x000ff20000000800 */
[----:B------:R-:W-:Y:S01]  /*4890*/  @P0 FSEL R11, R155, -INF , !P4 ;  /* 0xff8000009b0b0808 */ /* 0x000fe20006000000 */
[----:B------:R2:W-:Y:S01]  /*48a0*/  MUFU.EX2 R89, R4 ;  /* 0x0000000400597308 */ /* 0x0005e20000000800 */
[----:B------:R-:W-:Y:S03]  /*48b0*/  PLOP3.LUT P0, PT, PT, PT, UP0, 0x80, 0x0 ;  /* 0x000000000000781c */ /* 0x000fe60003f0f008 */
[--C-:B------:R-:W-:Y:S01]  /*48c0*/  FFMA.FTZ R11, R11, c[0x0][0x23c], -R9.reuse ;  /* 0x00008f000b0b7a23 */ /* 0x100fe20000010809 */
[----:B---3--:R-:W-:Y:S02]  /*48d0*/  MOV R12, R235 ;  /* 0x000000eb000c7202 */ /* 0x008fe40000000f00 */
[----:B------:R-:W-:Y:S02]  /*48e0*/  @P2 FSEL R12, R235, -INF , !P3 ;  /* 0xff800000eb0c2808 */ /* 0x000fe40005800000 */
[----:B------:R-:W-:Y:S01]  /*48f0*/  PLOP3.LUT P3, PT, PT, PT, UP0, 0x80, 0x0 ;  /* 0x000000000000781c */ /* 0x000fe20003f6f008 */
[----:B------:R3:W-:Y:S01]  /*4900*/  MUFU.EX2 R243, R11 ;  /* 0x0000000b00f37308 */ /* 0x0007e20000000800 */
[----:B------:R-:W-:Y:S01]  /*4910*/  PLOP3.LUT P2, PT, PT, PT, UP0, 0x80, 0x0 ;  /* 0x000000000000781c */ /* 0x000fe20003f4f008 */
[--C-:B------:R-:W-:Y:S08]  /*4920*/  FFMA.FTZ R12, R12, c[0x0][0x23c], -R8.reuse ;  /* 0x00008f000c0c7a23 */ /* 0x100ff00000010808 */
[----:B------:R-:W-:Y:S01]  /*4930*/  MUFU.EX2 R116, R12 ;  /* 0x0000000c00747308 */ /* 0x000fe20000000800 */
[----:B--2---:R-:W2:Y:S01]  /*4940*/  LDSM.16.M88.4 R4, [R184+0xd000] ;  /* 0x00d00000b804783b */ /* 0x004ea20000000200 */
[----:B---3--:R-:W-:Y:S02]  /*4950*/  MOV R11, R233 ;  /* 0x000000e9000b7202 */ /* 0x008fe40000000f00 */
[----:B------:R-:W-:Y:S02]  /*4960*/  @P0 FSEL R11, R233, -INF , !P4 ;  /* 0xff800000e90b0808 */ /* 0x000fe40006000000 */
[----:B------:R-:W-:Y:S02]  /*4970*/  PLOP3.LUT P0, PT, PT, PT, UP0, 0x80, 0x0 ;  /* 0x000000000000781c */ /* 0x000fe40003f0f008 */
[----:B------:R-:W-:Y:S01]  /*4980*/  PLOP3.LUT P4, PT, PT, PT, UP0, 0x80, 0x0 ;  /* 0x000000000000781c */ /* 0x000fe20003f8f008 */
[--C-:B------:R-:W-:Y:S04]  /*4990*/  FFMA.FTZ R11, R11, c[0x0][0x23c], -R8.reuse ;  /* 0x00008f000b0b7a23 */ /* 0x100fe80000010808 */
[----:B------:R3:W-:Y:S01]  /*49a0*/  MUFU.EX2 R115, R11 ;  /* 0x0000000b00737308 */ /* 0x0007e20000000800 */
[-C--:B--2---:R-:W-:Y:S01]  /*49b0*/  HMMA.16816.F32 R36, R148, R4.reuse, R36 ;  /* 0x000000049424723c */ /* 0x084fe20000001824 */
[C---:B---3--:R-:W-:Y:S02]  /*49c0*/  @P2 IADD3 R11, R10.reuse, 0x10, RZ ;  /* 0x000000100a0b2810 */ /* 0x048fe40007ffe0ff */
[----:B------:R-:W-:Y:S05]  /*49d0*/  PLOP3.LUT P2, PT, PT, PT, UP0, 0x80, 0x0 ;  /* 0x000000000000781c */ /* 0x000fea0003f4f008 */
[C---:B------:R-:W-:Y:S01]  /*49e0*/  HMMA.16816.F32 R40, R132.reuse, R4, R40 ;  /* 0x000000048428723c */ /* 0x040fe20000001828 */
[----:B------:R-:W-:Y:S03]  /*49f0*/  @P3 ISETP.GE.AND P3, PT, R11, UR6, PT ;  /* 0x000000060b003c0c */ /* 0x000fe6000bf66270 */
[----:B------:R-:W-:Y:S02]  /*4a00*/  @P0 IADD3 R11, R10, 0x11, RZ ;  /* 0x000000110a0b0810 */ /* 0x000fe40007ffe0ff */
[----:B------:R-:W-:Y:S02]  /*4a10*/  PLOP3.LUT P0, PT, PT, PT, UP0, 0x80, 0x0 ;  /* 0x000000000000781c */ /* 0x000fe40003f0f008 */
[----:B------:R-:W-:Y:S01]  /*4a20*/  @P4 ISETP.GE.AND P4, PT, R11, UR6, PT ;  /* 0x000000060b004c0c */ /* 0x000fe2000bf86270 */
[-C--:B------:R-:W-:Y:S03]  /*4a30*/  HMMA.16816.F32 R44, R132, R6.reuse, R44 ;  /* 0x00000006842c723c */ /* 0x080fe6000000182c */
[----:B------:R-:W-:Y:S02]  /*4a40*/  MOV R11, R154 ;  /* 0x0000009a000b7202 */ /* 0x000fe40000000f00 */
[----:B------:R-:W-:Y:S02]  /*4a50*/  @P2 FSEL R11, R154, -INF , !P3 ;  /* 0xff8000009a0b2808 */ /* 0x000fe40005800000 */
[----:B------:R-:W-:Y:S01]  /*4a60*/  PLOP3.LUT P2, PT, PT, PT, UP0, 0x80, 0x0 ;  /* 0x000000000000781c */ /* 0x000fe20003f4f008 */
[C---:B------:R-:W-:Y:S01]  /*4a70*/  HMMA.16816.F32 R48, R148.reuse, R6, R48 ;  /* 0x000000069430723c */ /* 0x040fe20000001830 */
[----:B------:R-:W-:Y:S03]  /*4a80*/  MOV R4, R231 ;  /* 0x000000e700047202 */ /* 0x000fe60000000f00 */
[--C-:B------:R-:W-:Y:S01]  /*4a90*/  FFMA.FTZ R12, R11, c[0x0][0x23c], -R9.reuse ;  /* 0x00008f000b0c7a23 */ /* 0x100fe20000010809 */
[----:B------:R-:W-:Y:S01]  /*4aa0*/  MOV R11, R153 ;  /* 0x00000099000b7202 */ /* 0x000fe20000000f00 */
[----:B------:R-:W-:Y:S01]  /*4ab0*/  FMUL.FTZ R36, R36, c[0x0][0x2ec] ;  /* 0x0000bb0024247a20 */ /* 0x000fe20000410000 */
[----:B------:R-:W-:Y:S01]  /*4ac0*/  @P0 FSEL R11, R153, -INF , !P4 ;  /* 0xff800000990b0808 */ /* 0x000fe20006000000 */
[----:B------:R-:W-:Y:S01]  /*4ad0*/  MUFU.EX2 R238, R12 ;  /* 0x0000000c00ee7308 */ /* 0x000fe20000000800 */
[----:B------:R-:W-:Y:S01]  /*4ae0*/  FMUL.FTZ R40, R40, c[0x0][0x2ec] ;  /* 0x0000bb0028287a20 */ /* 0x000fe20000410000 */
[----:B------:R-:W-:Y:S02]  /*4af0*/  PLOP3.LUT P0, PT, PT, PT, UP0, 0x80, 0x0 ;  /* 0x000000000000781c */ /* 0x000fe40003f0f008 */
[--C-:B------:R-:W-:Y:S01]  /*4b00*/  FFMA.FTZ R5, R11, c[0x0][0x23c], -R9.reuse ;  /* 0x00008f000b057a23 */ /* 0x100fe20000010809 */
[----:B------:R-:W-:Y:S01]  /*4b10*/  @P2 FSEL R4, R231, -INF , !P3 ;  /* 0xff800000e7042808 */ /* 0x000fe20005800000 */
[----:B------:R-:W-:Y:S01]  /*4b20*/  FMUL.FTZ R41, R41, c[0x0][0x2ec] ;  /* 0x0000bb0029297a20 */ /* 0x000fe20000410000 */
[----:B------:R-:W-:Y:S01]  /*4b30*/  PLOP3.LUT P2, PT, PT, PT, UP0, 0x80, 0x0 ;  /* 0x000000000000781c */ /* 0x000fe20003f4f008 */
[----:B------:R-:W-:Y:S01]  /*4b40*/  FMUL.FTZ R42, R42, c[0x0][0x2ec] ;  /* 0x0000bb002a2a7a20 */ /* 0x000fe20000410000 */
[----:B-1----:R-:W-:Y:S01]  /*4b50*/  MOV R11, R177 ;  /* 0x000000b1000b7202 */ /* 0x002fe20000000f00 */
[----:B------:R-:W-:Y:S01]  /*4b60*/  MUFU.TANH R229, R40 ;  /* 0x0000002800e57308 */ /* 0x000fe20000002400 */
[----:B------:R-:W-:Y:S02]  /*4b70*/  FMUL.FTZ R37, R37, c[0x0][0x2ec] ;  /* 0x0000bb0025257a20 */ /* 0x000fe40000410000 */
        /* <DEDUP_REMOVED lines=10> */
[----:B------:R-:W-:Y:S01]  /*4c20*/  MUFU.TANH R228, R41 ;  /* 0x0000002900e47308 */ /* 0x000fe20000002400 */
[----:B------:R-:W-:Y:S02]  /*4c30*/  FMUL.FTZ R47, R47, c[0x0][0x2ec] ;  /* 0x0000bb002f2f7a20 */ /* 0x000fe40000410000 */
[----:B------:R-:W-:Y:S07]  /*4c40*/  FMUL.FTZ R51, R51, c[0x0][0x2ec] ;  /* 0x0000bb0033337a20 */ /* 0x000fee0000410000 */
[----:B------:R-:W-:Y:S01]  /*4c50*/  MUFU.TANH R165, R48 ;  /* 0x0000003000a57308 */ /* 0x000fe20000002400 */
[--C-:B-1----:R-:W-:Y:S01]  /*4c60*/  FFMA.FTZ R5, R4, c[0x0][0x23c], -R8.reuse ;  /* 0x00008f0004057a23 */ /* 0x102fe20000010808 */
[----:B------:R-:W-:Y:S02]  /*4c70*/  MOV R4, R230 ;  /* 0x000000e600047202 */ /* 0x000fe40000000f00 */
[----:B------:R-:W-:Y:S02]  /*4c80*/  @P0 FSEL R4, R230, -INF , !P4 ;  /* 0xff800000e6040808 */ /* 0x000fe40006000000 */
[----:B------:R-:W-:Y:S04]  /*4c90*/  PLOP3.LUT P0, PT, PT, PT, UP0, 0x80, 0x0 ;  /* 0x000000000000781c */ /* 0x000fe80003f0f008 */
[----:B------:R-:W-:Y:S01]  /*4ca0*/  MUFU.TANH R72, R42 ;  /* 0x0000002a00487308 */ /* 0x000fe20000002400 */
[----:B------:R-:W-:Y:S09]  /*4cb0*/  FFMA.FTZ R4, R4, c[0x0][0x23c], -R8 ;  /* 0x00008f0004047a23 */ /* 0x000ff20000010808 */
[----:B------:R1:W-:Y:S10]  /*4cc0*/  MUFU.EX2 R113, R4 ;  /* 0x0000000400717308 */ /* 0x0003f40000000800 */
[----:B------:R2:W-:Y:S10]  /*4cd0*/  MUFU.EX2 R114, R5 ;  /* 0x0000000500727308 */ /* 0x0005f40000000800 */
[----:B------:R-:W3:Y:S01]  /*4ce0*/  MUFU.TANH R173, R36 ;  /* 0x0000002400ad7308 */ /* 0x000ee20000002400 */
[----:B-1----:R-:W-:Y:S02]  /*4cf0*/  MOV R4, R100 ;  /* 0x0000006400047202 */ /* 0x002fe40000000f00 */
[----:B------:R-:W-:Y:S02]  /*4d00*/  @P2 FSEL R4, R100, -INF , !P3 ;  /* 0xff80000064042808 */ /* 0x000fe40005800000 */
[----:B------:R-:W-:Y:S05]  /*4d10*/  PLOP3.LUT P2, PT, PT, PT, UP0, 0x80, 0x0 ;  /* 0x000000000000781c */ /* 0x000fea0003f4f008 */
[----:B------:R-:W-:Y:S01]  /*4d20*/  MUFU.TANH R71, R43 ;  /* 0x0000002b00477308 */ /* 0x000fe20000002400 */
[--C-:B--2---:R-:W-:Y:S01]  /*4d30*/  FFMA.FTZ R5, R4, c[0x0][0x23c], -R2.reuse ;  /* 0x00008f0004057a23 */ /* 0x104fe20000010802 */
[----:B------:R-:W-:Y:S02]  /*4d40*/  MOV R4, R99 ;  /* 0x0000006300047202 */ /* 0x000fe40000000f00 */
[----:B------:R-:W-:Y:S02]  /*4d50*/  @P0 FSEL R4, R99, -INF , !P4 ;  /* 0xff80000063040808 */ /* 0x000fe40006000000 */
[----:B------:R-:W-:Y:S04]  /*4d60*/  PLOP3.LUT P0, PT, PT, PT, UP0, 0x80, 0x0 ;  /* 0x000000000000781c */ /* 0x000fe80003f0f008 */
[----:B------:R1:W-:Y:S01]  /*4d70*/  MUFU.EX2 R104, R5 ;  /* 0x0000000500687308 */ /* 0x0003e20000000800 */
[----:B------:R-:W-:Y:S09]  /*4d80*/  FFMA.FTZ R4, R4, c[0x0][0x23c], -R2 ;  /* 0x00008f0004047a23 */ /* 0x000ff20000010802 */
[----:B------:R2:W-:Y:S10]  /*4d90*/  MUFU.EX2 R103, R4 ;  /* 0x0000000400677308 */ /* 0x0005f40000000800 */
[----:B------:R-:W-:Y:S01]  /*4da0*/  MUFU.TANH R172, R37 ;  /* 0x0000002500ac7308 */ /* 0x000fe20000002400 */
[----:B-1----:R-:W-:Y:S02]  /*4db0*/  MOV R5, R80 ;  /* 0x0000005000057202 */ /* 0x002fe40000000f00 */
[----:B------:R-:W-:Y:S02]  /*4dc0*/  @P2 FSEL R5, R80, -INF , !P3 ;  /* 0xff80000050052808 */ /* 0x000fe40005800000 */
[----:B------:R-:W-:Y:S02]  /*4dd0*/  PLOP3.LUT P2, PT, PT, PT, UP0, 0x80, 0x0 ;  /* 0x000000000000781c */ /* 0x000fe40003f4f008 */
[----:B------:R-:W-:Y:S01]  /*4de0*/  PLOP3.LUT P3, PT, PT, PT, UP0, 0x80, 0x0 ;  /* 0x000000000000781c */ /* 0x000fe20003f6f008 */
[--C-:B------:R-:W-:Y:S02]  /*4df0*/  FFMA.FTZ R5, R5, c[0x0][0x23c], -R0.reuse ;  /* 0x00008f0005057a23 */ /* 0x100fe40000010800 */
[----:B------:R-:W1:Y:S01]  /*4e00*/  MUFU.TANH R214, R38 ;  /* 0x0000002600d67308 */ /* 0x000e620000002400 */
[----:B--2---:R-:W-:Y:S02]  /*4e10*/  MOV R4, R79 ;  /* 0x0000004f00047202 */ /* 0x004fe40000000f00 */
[----:B------:R-:W-:Y:S02]  /*4e20*/  @P0 FSEL R4, R79, -INF , !P4 ;  /* 0xff8000004f040808 */ /* 0x000fe40006000000 */
[----:B------:R-:W-:Y:S02]  /*4e30*/  PLOP3.LUT P4, PT, PT, PT, UP0, 0x80, 0x0 ;  /* 0x000000000000781c */ /* 0x000fe40003f8f008 */
[----:B------:R-:W-:Y:S01]  /*4e40*/  PLOP3.LUT P0, PT, PT, PT, UP0, 0x80, 0x0 ;  /* 0x000000000000781c */ /* 0x000fe20003f0f008 */
[----:B------:R-:W-:Y:S02]  /*4e50*/  FFMA.FTZ R4, R4, c[0x0][0x23c], -R0 ;  /* 0x00008f0004047a23 */ /* 0x000fe40000010800 */
[----:B------:R-:W-:Y:S10]  /*4e60*/  MUFU.EX2 R84, R5 ;  /* 0x0000000500547308 */ /* 0x000ff40000000800 */
[----:B------:R2:W-:Y:S10]  /*4e70*/  MUFU.EX2 R83, R4 ;  /* 0x0000000400537308 */ /* 0x0005f40000000800 */
[----:B------:R-:W4:Y:S10]  /*4e80*/  MUFU.TANH R211, R39 ;  /* 0x0000002700d37308 */ /* 0x000f340000002400 */
[----:B------:R-:W1:Y:S01]  /*4e90*/  MUFU.TANH R225, R44 ;  /* 0x0000002c00e17308 */ /* 0x000e620000002400 */
[----:B--2---:R-:W-:Y:S02]  /*4ea0*/  @P2 IADD3 R4, R10, 0x18, RZ ;  /* 0x000000180a042810 */ /* 0x004fe40007ffe0ff */
[----:B------:R-:W-:Y:S02]  /*4eb0*/  PLOP3.LUT P2, PT, PT, PT, UP0, 0x80, 0x0 ;  /* 0x000000000000781c */ /* 0x000fe40003f4f008 */
[----:B------:R-:W-:Y:S02]  /*4ec0*/  @P3 ISETP.GE.AND P3, PT, R4, UR6, PT ;  /* 0x0000000604003c0c */ /* 0x000fe4000bf66270 */
[----:B------:R-:W-:Y:S03]  /*4ed0*/  @P0 IADD3 R4, R10, 0x19, RZ ;  /* 0x000000190a040810 */ /* 0x000fe60007ffe0ff */
[----:B------:R-:W2:Y:S01]  /*4ee0*/  MUFU.TANH R224, R45 ;  /* 0x0000002d00e07308 */ /* 0x000ea20000002400 */
[----:B------:R-:W-:Y:S02]  /*4ef0*/  PLOP3.LUT P0, PT, PT, PT, UP0, 0x80, 0x0 ;  /* 0x000000000000781c */ /* 0x000fe40003f0f008 */
[----:B------:R-:W-:Y:S02]  /*4f00*/  @P4 ISETP.GE.AND P4, PT, R4, UR6, PT ;  /* 0x0000000604004c0c */ /* 0x000fe4000bf86270 */
[----:B------:R-:W-:Y:S03]  /*4f10*/  MOV R4, R247 ;  /* 0x000000f700047202 */ /* 0x000fe60000000f00 */
[----:B------:R-:W-:Y:S02]  /*4f20*/  @P2 FSEL R4, R247, -INF , !P3 ;  /* 0xff800000f7042808 */ /* 0x000fe40005800000 */
[----:B------:R-:W-:Y:S01]  /*4f30*/  MUFU.TANH R164, R49 ;  /* 0x0000003100a47308 */ /* 0x000fe20000002400 */
[----:B------:R-:W-:Y:S02]  /*4f40*/  PLOP3.LUT P2, PT, PT, PT, UP0, 0x80, 0x0 ;  /* 0x000000000000781c */ /* 0x000fe40003f4f008 */
[--C-:B------:R-:W-:Y:S01]  /*4f50*/  FFMA.FTZ R5, R4, c[0x0][0x23c], -R2.reuse ;  /* 0x00008f0004057a23 */ /* 0x100fe20000010802 */
[----:B------:R-:W-:Y:S02]  /*4f60*/  MOV R4, R245 ;  /* 0x000000f500047202 */ /* 0x000fe40000000f00 */
[----:B------:R-:W-:Y:S02]  /*4f70*/  @P0 FSEL R4, R245, -INF , !P4 ;  /* 0xff800000f5040808 */ /* 0x000fe40006000000 */
[----:B------:R-:W-:Y:S02]  /*4f80*/  PLOP3.LUT P0, PT, PT, PT, UP0, 0x80, 0x0 ;  /* 0x000000000000781c */ /* 0x000fe40003f0f008 */
[----:B------:R1:W-:Y:S10]  /*4f90*/  MUFU.EX2 R102, R5 ;  /* 0x0000000500667308 */ /* 0x0003f40000000800 */
[----:B------:R-:W-:Y:S10]  /*4fa0*/  MUFU.TANH R179, R50 ;  /* 0x0000003200b37308 */ /* 0x000ff40000002400 */
[----:B------:R-:W-:Y:S01]  /*4fb0*/  MUFU.TANH R178, R51 ;  /* 0x0000003300b27308 */ /* 0x000fe20000002400 */
[----:B-1----:R-:W-:Y:S01]  /*4fc0*/  FFMA.FTZ R5, R4, c[0x0][0x23c], -R2 ;  /* 0x00008f0004057a23 */ /* 0x002fe20000010802 */
[----:B------:R-:W-:Y:S02]  /*4fd0*/  MOV R4, R78 ;  /* 0x0000004e00047202 */ /* 0x000fe40000000f00 */
[----:B------:R-:W-:Y:S02]  /*4fe0*/  @P2 FSEL R4, R78, -INF , !P3 ;  /* 0xff8000004e042808 */ /* 0x000fe40005800000 */
[----:B------:R-:W-:Y:S04]  /*4ff0*/  PLOP3.LUT P2, PT, PT, PT, UP0, 0x80, 0x0 ;  /* 0x000000000000781c */ /* 0x000fe80003f4f008 */
[----:B------:R1:W-:Y:S10]  /*5000*/  MUFU.EX2 R101, R5 ;  /* 0x0000000500657308 */ /* 0x0003f40000000800 */
[----:B------:R-:W2:Y:S01]  /*5010*/  MUFU.TANH R252, R46 ;  /* 0x0000002e00fc7308 */ /* 0x000ea20000002400 */
[----:B------:R-:W-:Y:S02]  /*5020*/  @P2 FSEL R11, R177, -INF , !P3 ;  /* 0xff800000b10b2808 */ /* 0x000fe40005800000 */
[----:B------:R-:W-:Y:S03]  /*5030*/  PLOP3.LUT P2, PT, PT, PT, UP0, 0x80, 0x0 ;  /* 0x000000000000781c */ /* 0x000fe60003f4f008 */
[--C-:B------:R-:W-:Y:S01]  /*5040*/  FFMA.FTZ R12, R11, c[0x0][0x23c], -R9.reuse ;  /* 0x00008f000b0c7a23 */ /* 0x100fe20000010809 */
[----:B------:R-:W-:Y:S03]  /*5050*/  MOV R11, R176 ;  /* 0x000000b0000b7202 */ /* 0x000fe60000000f00 */
[----:B------:R-:W2:Y:S01]  /*5060*/  MUFU.TANH R250, R47 ;  /* 0x0000002f00fa7308 */ /* 0x000ea20000002400 */
[--C-:B-1----:R-:W-:Y:S01]  /*5070*/  FFMA.FTZ R5, R4, c[0x0][0x23c], -R0.reuse ;  /* 0x00008f0004057a23 */ /* 0x102fe20000010800 */
[----:B------:R-:W-:Y:S02]  /*5080*/  MOV R4, R77 ;  /* 0x0000004d00047202 */ /* 0x000fe40000000f00 */
[----:B------:R-:W-:Y:S02]  /*5090*/  @P0 FSEL R4, R77, -INF , !P4 ;  /* 0xff8000004d040808 */ /* 0x000fe40006000000 */
[----:B------:R-:W-:Y:S04]  /*50a0*/  PLOP3.LUT P0, PT, PT, PT, UP0, 0x80, 0x0 ;  /* 0x000000000000781c */ /* 0x000fe80003f0f008 */
[----:B------:R-:W-:Y:S01]  /*50b0*/  MUFU.EX2 R82, R5 ;  /* 0x0000000500527308 */ /* 0x000fe20000000800 */
[----:B------:R-:W-:Y:S09]  /*50c0*/  FFMA.FTZ R4, R4, c[0x0][0x23c], -R0 ;  /* 0x00008f0004047a23 */ /* 0x000ff20000010800 */
[----:B------:R1:W-:Y:S01]  /*50d0*/  MUFU.EX2 R81, R4 ;  /* 0x0000000400517308 */ /* 0x0003e20000000800 */
[----:B------:R-:W-:Y:S02]  /*50e0*/  @P0 FSEL R11, R176, -INF , !P4 ;  /* 0xff800000b00b0808 */ /* 0x000fe40006000000 */
[----:B------:R-:W-:Y:S03]  /*50f0*/  PLOP3.LUT P0, PT, PT, PT, UP0, 0x80, 0x0 ;  /* 0x000000000000781c */ /* 0x000fe60003f0f008 */
[--C-:B------:R-:W-:Y:S04]  /*5100*/  FFMA.FTZ R11, R11, c[0x0][0x23c], -R9.reuse ;  /* 0x00008f000b0b7a23 */ /* 0x100fe80000010809 */
[----:B------:R2:W-:Y:S10]  /*5110*/  MUFU.EX2 R223, R12 ;  /* 0x0000000c00df7308 */ /* 0x0005f40000000800 */
[----:B------:R3:W-:Y:S01]  /*5120*/  MUFU.EX2 R219, R11 ;  /* 0x0000000b00db7308 */ /* 0x0007e20000000800 */
[----:B-1----:R-:W1:Y:S01]  /*5130*/  LDSM.16.M88.4 R4, [R184+0xd800] ;  /* 0x00d80000b804783b */ /* 0x002e620000000200 */
[----:B--2---:R-:W-:Y:S02]  /*5140*/  MOV R12, R217 ;  /* 0x000000d9000c7202 */ /* 0x004fe40000000f00 */
[----:B------:R-:W-:Y:S02]  /*5150*/  @P2 FSEL R12, R217, -INF , !P3 ;  /* 0xff800000d90c2808 */ /* 0x000fe40005800000 */
[----:B------:R-:W-:Y:S02]  /*5160*/  PLOP3.LUT P2, PT, PT, PT, UP0, 0x80, 0x0 ;  /* 0x000000000000781c */ /* 0x000fe40003f4f008 */
[----:B------:R-:W-:Y:S01]  /*5170*/  PLOP3.LUT P3, PT, PT, PT, UP0, 0x80, 0x0 ;  /* 0x000000000000781c */ /* 0x000fe20003f6f008 */
[--C-:B------:R-:W-:Y:S01]  /*5180*/  FFMA.FTZ R12, R12, c[0x0][0x23c], -R8.reuse ;  /* 0x00008f000c0c7a23 */ /* 0x100fe20000010808 */
[----:B---3--:R-:W-:Y:S03]  /*5190*/  MOV R11, R216 ;  /* 0x000000d8000b7202 */ /* 0x008fe60000000f00 */
[----:B------:R-:W-:Y:S01]  /*51a0*/  MUFU.EX2 R251, R12 ;  /* 0x0000000c00fb7308 */ /* 0x000fe20000000800 */
[----:B------:R-:W-:Y:S02]  /*51b0*/  @P0 FSEL R11, R216, -INF , !P4 ;  /* 0xff800000d80b0808 */ /* 0x000fe40006000000 */
[----:B------:R-:W-:Y:S02]  /*51c0*/  PLOP3.LUT P4, PT, PT, PT, UP0, 0x80, 0x0 ;  /* 0x000000000000781c */ /* 0x000fe40003f8f008 */
[----:B------:R-:W-:Y:S01]  /*51d0*/  PLOP3.LUT P0, PT, PT, PT, UP0, 0x80, 0x0 ;  /* 0x000000000000781c */ /* 0x000fe20003f0f008 */
[--C-:B------:R-:W-:Y:S04]  /*51e0*/  FFMA.FTZ R11, R11, c[0x0][0x23c], -R8.reuse ;  /* 0x00008f000b0b7a23 */ /* 0x100fe80000010808 */
[----:B------:R2:W-:Y:S01]  /*51f0*/  MUFU.EX2 R249, R11 ;  /* 0x0000000b00f97308 */ /* 0x0005e20000000800 */
[-C--:B-1----:R-:W-:Y:S08]  /*5200*/  HMMA.16816.F32 R52, R148, R4.reuse, R52 ;  /* 0x000000049434723c */ /* 0x082ff00000001834 */
[C---:B------:R-:W-:Y:S01]  /*5210*/  HMMA.16816.F32 R56, R132.reuse, R4, R56 ;  /* 0x000000048438723c */ /* 0x040fe20000001838 */
[C---:B--2---:R-:W-:Y:S07]  /*5220*/  @P2 IADD3 R11, R10.reuse, 0x20, RZ ;  /* 0x000000200a0b2810 */ /* 0x044fee0007ffe0ff */
[-C--:B------:R-:W-:Y:S01]  /*5230*/  HMMA.16816.F32 R60, R132, R6.reuse, R60 ;  /* 0x00000006843c723c */ /* 0x080fe2000000183c */
[----:B------:R-:W-:Y:S02]  /*5240*/  PLOP3.LUT P2, PT, PT, PT, UP0, 0x80, 0x0 ;  /* 0x000000000000781c */ /* 0x000fe40003f4f008 */
[----:B------:R-:W-:Y:S02]  /*5250*/  @P3 ISETP.GE.AND P3, PT, R11, UR6, PT ;  /* 0x000000060b003c0c */ /* 0x000fe4000bf66270 */
[----:B------:R-:W-:Y:S02]  /*5260*/  @P0 IADD3 R11, R10, 0x21, RZ ;  /* 0x000000210a0b0810 */ /* 0x000fe40007ffe0ff */
[----:B------:R-:W-:Y:S01]  /*5270*/  PLOP3.LUT P0, PT, PT, PT, UP0, 0x80, 0x0 ;  /* 0x000000000000781c */ /* 0x000fe20003f0f008 */
[----:B------:R-:W-:Y:S01]  /*5280*/  FMUL.FTZ R52, R52, c[0x0][0x2ec] ;  /* 0x0000bb0034347a20 */ /* 0x000fe20000410000 */
[----:B------:R-:W-:Y:S01]  /*5290*/  @P4 ISETP.GE.AND P4, PT, R11, UR6, PT ;  /* 0x000000060b004c0c */ /* 0x000fe2000bf86270 */
[----:B------:R-:W-:Y:S01]  /*52a0*/  HMMA.16816.F32 R64, R148, R6, R64 ;  /* 0x000000069440723c */ /* 0x000fe20000001840 */
[----:B------:R-:W2:Y:S01]  /*52b0*/  LDL R149, [R1+0x50] ;  /* 0x0000500001957983 */ /* 0x000ea20000100800 */
[----:B------:R-:W-:Y:S01]  /*52c0*/  FMUL.FTZ R53, R53, c[0x0][0x2ec] ;  /* 0x0000bb0035357a20 */ /* 0x000fe20000410000 */
[----:B------:R-:W-:Y:S01]  /*52d0*/  MOV R11, R173 ;  /* 0x000000ad000b7202 */ /* 0x000fe20000000f00 */
[----:B------:R-:W-:Y:S01]  /*52e0*/  FMUL.FTZ R54, R54, c[0x0][0x2ec] ;  /* 0x0000bb0036367a20 */ /* 0x000fe20000410000 */
[----:B------:R-:W-:Y:S01]  /*52f0*/  MOV R4, R214 ;  /* 0x000000d600047202 */ /* 0x000fe20000000f00 */
[----:B------:R-:W-:Y:S01]  /*5300*/  FMUL.FTZ R55, R55, c[0x0][0x2ec] ;  /* 0x0000bb0037377a20 */ /* 0x000fe20000410000 */
[----:B------:R-:W-:Y:S01]  /*5310*/  @P2 FSEL R11, R173, -INF , !P3 ;  /* 0xff800000ad0b2808 */ /* 0x000fe20005800000 */
[----:B------:R-:W-:Y:S01]  /*5320*/  FMUL.FTZ R56, R56, c[0x0][0x2ec] ;  /* 0x0000bb0038387a20 */ /* 0x000fe20000410000 */
[----:B------:R-:W3:Y:S01]  /*5330*/  LDL R148, [R1+0x4c] ;  /* 0x00004c0001947983 */ /* 0x000ee20000100800 */
[----:B------:R-:W1:Y:S01]  /*5340*/  MUFU.TANH R161, R52 ;  /* 0x0000003400a17308 */ /* 0x000e620000002400 */
[----:B------:R-:W-:Y:S01]  /*5350*/  PLOP3.LUT P2, PT, PT, PT, UP0, 0x80, 0x0 ;  /* 0x000000000000781c */ /* 0x000fe20003f4f008 */
[--C-:B------:R-:W-:Y:S01]  /*5360*/  FFMA.FTZ R12, R11, c[0x0][0x23c], -R9.reuse ;  /* 0x00008f000b0c7a23 */ /* 0x100fe20000010809 */
[----:B------:R-:W-:Y:S01]  /*5370*/  MOV R11, R172 ;  /* 0x000000ac000b7202 */ /* 0x000fe20000000f00 */
[----:B------:R-:W-:Y:S01]  /*5380*/  FMUL.FTZ R57, R57, c[0x0][0x2ec] ;  /* 0x0000bb0039397a20 */ /* 0x000fe20000410000 */
[----:B------:R-:W-:Y:S01]  /*5390*/  @P0 FSEL R11, R172, -INF , !P4 ;  /* 0xff800000ac0b0808 */ /* 0x000fe20006000000 */
[----:B------:R-:W-:Y:S01]  /*53a0*/  FMUL.FTZ R58, R58, c[0x0][0x2ec] ;  /* 0x0000bb003a3a7a20 */ /* 0x000fe20000410000 */
[----:B------:R-:W-:Y:S01]  /*53b0*/  MOV R150, R3 ;  /* 0x0000000300967202 */ /* 0x000fe20000000f00 */
[----:B------:R-:W-:Y:S01]  /*53c0*/  FMUL.FTZ R59, R59, c[0x0][0x2ec] ;  /* 0x0000bb003b3b7a20 */ /* 0x000fe20000410000 */
[----:B------:R-:W-:Y:S01]  /*53d0*/  MOV R151, R13 ;  /* 0x0000000d00977202 */ /* 0x000fe20000000f00 */
[--C-:B------:R-:W-:Y:S01]  /*53e0*/  FFMA.FTZ R5, R11, c[0x0][0x23c], -R9.reuse ;  /* 0x00008f000b057a23 */ /* 0x100fe20000010809 */
[----:B------:R-:W-:Y:S01]  /*53f0*/  PLOP3.LUT P0, PT, PT, PT, UP0, 0x80, 0x0 ;  /* 0x000000000000781c */ /* 0x000fe20003f0f008 */
[----:B------:R-:W-:Y:S01]  /*5400*/  FMUL.FTZ R60, R60, c[0x0][0x2ec] ;  /* 0x0000bb003c3c7a20 */ /* 0x000fe20000410000 */
[----:B------:R-:W1:Y:S01]  /*5410*/  MUFU.TANH R160, R53 ;  /* 0x0000003500a07308 */ /* 0x000e620000002400 */
[----:B------:R-:W-:Y:S01]  /*5420*/  FMUL.FTZ R61, R61, c[0x0][0x2ec] ;  /* 0x0000bb003d3d7a20 */ /* 0x000fe20000410000 */
[----:B------:R-:W-:Y:S01]  /*5430*/  @P2 FSEL R4, R214, -INF , !P3 ;  /* 0xff800000d6042808 */ /* 0x000fe20005800000 */
[----:B------:R-:W-:Y:S01]  /*5440*/  FMUL.FTZ R62, R62, c[0x0][0x2ec] ;  /* 0x0000bb003e3e7a20 */ /* 0x000fe20000410000 */
[----:B------:R-:W-:Y:S01]  /*5450*/  PLOP3.LUT P2, PT, PT, PT, UP0, 0x80, 0x0 ;  /* 0x000000000000781c */ /* 0x000fe20003f4f008 */
[----:B------:R-:W-:Y:S02]  /*5460*/  FMUL.FTZ R64, R64, c[0x0][0x2ec] ;  /* 0x0000bb0040407a20 */ /* 0x000fe40000410000 */
[----:B------:R-:W-:Y:S02]  /*5470*/  FMUL.FTZ R65, R65, c[0x0][0x2ec] ;  /* 0x0000bb0041417a20 */ /* 0x000fe40000410000 */
[----:B------:R-:W-:Y:S01]  /*5480*/  FMUL.FTZ R66, R66, c[0x0][0x2ec] ;  /* 0x0000bb0042427a20 */ /* 0x000fe20000410000 */
[----:B------:R1:W-:Y:S01]  /*5490*/  MUFU.EX2 R209, R5 ;  /* 0x0000000500d17308 */ /* 0x0003e20000000800 */
[----:B------:R-:W-:Y:S02]  /*54a0*/  FMUL.FTZ R67, R67, c[0x0][0x2ec] ;  /* 0x0000bb0043437a20 */ /* 0x000fe40000410000 */
[----:B------:R-:W-:Y:S07]  /*54b0*/  FMUL.FTZ R63, R63, c[0x0][0x2ec] ;  /* 0x0000bb003f3f7a20 */ /* 0x000fee0000410000 */
[----:B------:R-:W-:Y:S10]  /*54c0*/  MUFU.TANH R207, R60 ;  /* 0x0000003c00cf7308 */ /* 0x000ff40000002400 */
[----:B------:R-:W-:Y:S01]  /*54d0*/  MUFU.TANH R206, R61 ;  /* 0x0000003d00ce7308 */ /* 0x000fe20000002400 */
[--C-:B-1----:R-:W-:Y:S01]  /*54e0*/  FFMA.FTZ R5, R4, c[0x0][0x23c], -R8.reuse ;  /* 0x00008f0004057a23 */ /* 0x102fe20000010808 */
[----:B----4-:R-:W-:Y:S02]  /*54f0*/  MOV R4, R211 ;  /* 0x000000d300047202 */ /* 0x010fe40000000f00 */
[----:B------:R-:W-:Y:S02]  /*5500*/  @P0 FSEL R4, R211, -INF , !P4 ;  /* 0xff800000d3040808 */ /* 0x000fe40006000000 */
[----:B------:R-:W-:Y:S04]  /*5510*/  PLOP3.LUT P0, PT, PT, PT, UP0, 0x80, 0x0 ;  /* 0x000000000000781c */ /* 0x000fe80003f0f008 */
[----:B------:R-:W-:Y:S01]  /*5520*/  MUFU.TANH R227, R62 ;  /* 0x0000003e00e37308 */ /* 0x000fe20000002400 */
[----:B------:R-:W-:Y:S09]  /*5530*/  FFMA.FTZ R4, R4, c[0x0][0x23c], -R8 ;  /* 0x00008f0004047a23 */ /* 0x000ff20000010808 */
[----:B------:R1:W-:Y:S10]  /*5540*/  MUFU.EX2 R239, R4 ;  /* 0x0000000400ef7308 */ /* 0x0003f40000000800 */
[----:B------:R4:W-:Y:S10]  /*5550*/  MUFU.EX2 R240, R5 ;  /* 0x0000000500f07308 */ /* 0x0009f40000000800 */
[----:B------:R-:W2:Y:S01]  /*5560*/  MUFU.TANH R175, R54 ;  /* 0x0000003600af7308 */ /* 0x000ea20000002400 */
[----:B-1----:R-:W-:Y:S02]  /*5570*/  MOV R4, R229 ;  /* 0x000000e500047202 */ /* 0x002fe40000000f00 */
[----:B------:R-:W-:Y:S02]  /*5580*/  @P2 FSEL R4, R229, -INF , !P3 ;  /* 0xff800000e5042808 */ /* 0x000fe40005800000 */
[----:B------:R-:W-:Y:S05]  /*5590*/  PLOP3.LUT P2, PT, PT, PT, UP0, 0x80, 0x0 ;  /* 0x000000000000781c */ /* 0x000fea0003f4f008 */
[----:B------:R-:W-:Y:S01]  /*55a0*/  MUFU.TANH R159, R64 ;  /* 0x00000040009f7308 */ /* 0x000fe20000002400 */
[--C-:B----4-:R-:W-:Y:S01]  /*55b0*/  FFMA.FTZ R5, R4, c[0x0][0x23c], -R2.reuse ;  /* 0x00008f0004057a23 */ /* 0x110fe20000010802 */
[----:B------:R-:W-:Y:S02]  /*55c0*/  MOV R4, R228 ;  /* 0x000000e400047202 */ /* 0x000fe40000000f00 */
[----:B------:R-:W-:Y:S02]  /*55d0*/  @P0 FSEL R4, R228, -INF , !P4 ;  /* 0xff800000e4040808 */ /* 0x000fe40006000000 */
[----:B------:R-:W-:Y:S04]  /*55e0*/  PLOP3.LUT P0, PT, PT, PT, UP0, 0x80, 0x0 ;  /* 0x000000000000781c */ /* 0x000fe80003f0f008 */
[----:B------:R1:W-:Y:S10]  /*55f0*/  MUFU.EX2 R98, R5 ;  /* 0x0000000500627308 */ /* 0x0003f40000000800 */
[----:B------:R-:W-:Y:S10]  /*5600*/  MUFU.TANH R158, R65 ;  /* 0x00000041009e7308 */ /* 0x000ff40000002400 */
[----:B------:R-:W-:Y:S01]  /*5610*/  MUFU.TANH R163, R66 ;  /* 0x0000004200a37308 */ /* 0x000fe20000002400 */
[----:B-1----:R-:W-:Y:S01]  /*5620*/  FFMA.FTZ R5, R4, c[0x0][0x23c], -R2 ;  /* 0x00008f0004057a23 */ /* 0x002fe20000010802 */
[----:B------:R-:W-:Y:S02]  /*5630*/  MOV R4, R72 ;  /* 0x0000004800047202 */ /* 0x000fe40000000f00 */
[----:B------:R-:W-:Y:S02]  /*5640*/  @P2 FSEL R4, R72, -INF , !P3 ;  /* 0xff80000048042808 */ /* 0x000fe40005800000 */
[----:B------:R-:W-:Y:S04]  /*5650*/  PLOP3.LUT P2, PT, PT, PT, UP0, 0x80, 0x0 ;  /* 0x000000000000781c */ /* 0x000fe80003f4f008 */
[----:B------:R1:W-:Y:S01]  /*5660*/  MUFU.EX2 R97, R5 ;  /* 0x0000000500617308 */ /* 0x0003e20000000800 */
[----:B------:R-:W-:Y:S09]  /*5670*/  PLOP3.LUT P3, PT, PT, PT, UP0, 0x80, 0x0 ;  /* 0x000000000000781c */ /* 0x000ff20003f6f008 */
[----:B------:R-:W-:Y:S10]  /*5680*/  MUFU.TANH R162, R67 ;  /* 0x0000004300a27308 */ /* 0x000ff40000002400 */
[----:B------:R-:W-:Y:S01]  /*5690*/  MUFU.TANH R226, R63 ;  /* 0x0000003f00e27308 */ /* 0x000fe20000002400 */
[--C-:B-1----:R-:W-:Y:S01]  /*56a0*/  FFMA.FTZ R5, R4, c[0x0][0x23c], -R0.reuse ;  /* 0x00008f0004057a23 */ /* 0x102fe20000010800 */
[----:B------:R-:W-:Y:S02]  /*56b0*/  MOV R4, R71 ;  /* 0x0000004700047202 */ /* 0x000fe40000000f00 */
[----:B------:R-:W-:Y:S02]  /*56c0*/  @P0 FSEL R4, R71, -INF , !P4 ;  /* 0xff80000047040808 */ /* 0x000fe40006000000 */
[----:B------:R-:W-:Y:S04]  /*56d0*/  PLOP3.LUT P0, PT, PT, PT, UP0, 0x80, 0x0 ;  /* 0x000000000000781c */ /* 0x000fe80003f0f008 */
[----:B------:R-:W-:Y:S01]  /*56e0*/  MUFU.EX2 R76, R5 ;  /* 0x00000005004c7308 */ /* 0x000fe20000000800 */
[----:B------:R-:W-:Y:S01]  /*56f0*/  PLOP3.LUT P4, PT, PT, PT, UP0, 0x80, 0x0 ;  /* 0x000000000000781c */ /* 0x000fe20003f8f008 */
[----:B------:R-:W-:Y:S08]  /*5700*/  FFMA.FTZ R4, R4, c[0x0][0x23c], -R0 ;  /* 0x00008f0004047a23 */ /* 0x000ff00000010800 */
[----:B------:R1:W-:Y:S10]  /*5710*/  MUFU.EX2 R75, R4 ;  /* 0x00000004004b7308 */ /* 0x0003f40000000800 */
[----:B------:R-:W4:Y:S10]  /*5720*/  MUFU.TANH R174, R55 ;  /* 0x0000003700ae7308 */ /* 0x000f340000002400 */
        /* <DEDUP_REMOVED lines=10> */
[----:B------:R-:W-:Y:S01]  /*57d0*/  MUFU.EX2 R215, R12 ;  /* 0x0000000c00d77308 */ /* 0x000fe20000000800 */
[----:B------:R-:W-:Y:S02]  /*57e0*/  PLOP3.LUT P2, PT, PT, PT, UP0, 0x80, 0x0 ;  /* 0x000000000000781c */ /* 0x000fe40003f4f008 */
[--C-:B------:R-:W-:Y:S01]  /*57f0*/  FFMA.FTZ R5, R4, c[0x0][0x23c], -R2.reuse ;  /* 0x00008f0004057a23 */ /* 0x100fe20000010802 */
[----:B------:R-:W-:Y:S02]  /*5800*/  MOV R4, R224 ;  /* 0x000000e000047202 */ /* 0x000fe40000000f00 */
[----:B------:R-:W-:Y:S02]  /*5810*/  @P0 FSEL R4, R224, -INF , !P6 ;  /* 0xff800000e0040808 */ /* 0x000fe40007000000 */
[----:B------:R-:W-:Y:S02]  /*5820*/  PLOP3.LUT P0, PT, PT, PT, UP0, 0x80, 0x0 ;  /* 0x000000000000781c */ /* 0x000fe40003f0f008 */
[----:B------:R1:W-:Y:S10]  /*5830*/  MUFU.EX2 R96, R5 ;  /* 0x0000000500607308 */ /* 0x0003f40000000800 */
[----:B------:R-:W2:Y:S10]  /*5840*/  MUFU.TANH R234, R58 ;  /* 0x0000003a00ea7308 */ /* 0x000eb40000002400 */
[----:B------:R-:W2:Y:S01]  /*5850*/  MUFU.TANH R232, R59 ;  /* 0x0000003b00e87308 */ /* 0x000ea20000002400 */
[----:B-1----:R-:W-:Y:S01]  /*5860*/  FFMA.FTZ R5, R4, c[0x0][0x23c], -R2 ;  /* 0x00008f0004057a23 */ /* 0x002fe20000010802 */
[----:B------:R-:W-:Y:S02]  /*5870*/  MOV R4, R252 ;  /* 0x000000fc00047202 */ /* 0x000fe40000000f00 */
[----:B------:R-:W-:Y:S02]  /*5880*/  @P2 FSEL R4, R252, -INF , !P5 ;  /* 0xff800000fc042808 */ /* 0x000fe40006800000 */
[----:B------:R-:W-:Y:S04]  /*5890*/  PLOP3.LUT P2, PT, PT, PT, UP0, 0x80, 0x0 ;  /* 0x000000000000781c */ /* 0x000fe80003f4f008 */
[----:B------:R1:W-:Y:S02]  /*58a0*/  MUFU.EX2 R95, R5 ;  /* 0x00000005005f7308 */ /* 0x0003e40000000800 */
[--C-:B-1----:R-:W-:Y:S01]  /*58b0*/  FFMA.FTZ R5, R4, c[0x0][0x23c], -R0.reuse ;  /* 0x00008f0004057a23 */ /* 0x102fe20000010800 */
[----:B------:R-:W-:Y:S02]  /*58c0*/  MOV R4, R250 ;  /* 0x000000fa00047202 */ /* 0x000fe40000000f00 */
[----:B------:R-:W-:Y:S05]  /*58d0*/  @P0 FSEL R4, R250, -INF , !P6 ;  /* 0xff800000fa040808 */ /* 0x000fea0007000000 */
[----:B------:R-:W-:Y:S01]  /*58e0*/  MUFU.EX2 R74, R5 ;  /* 0x00000005004a7308 */ /* 0x000fe20000000800 */
[----:B------:R-:W-:Y:S01]  /*58f0*/  PLOP3.LUT P0, PT, PT, PT, UP0, 0x80, 0x0 ;  /* 0x000000000000781c */ /* 0x000fe20003f0f008 */
[----:B------:R-:W-:Y:S08]  /*5900*/  FFMA.FTZ R4, R4, c[0x0][0x23c], -R0 ;  /* 0x00008f0004047a23 */ /* 0x000ff00000010800 */
[----:B------:R1:W-:Y:S02]  /*5910*/  MUFU.EX2 R73, R4 ;  /* 0x0000000400497308 */ /* 0x0003e40000000800 */
[----:B-1----:R-:W-:Y:S02]  /*5920*/  MOV R4, R165 ;  /* 0x000000a500047202 */ /* 0x002fe40000000f00 */
[----:B------:R-:W-:Y:S02]  /*5930*/  @P0 FSEL R4, R165, -INF , !P5 ;  /* 0xff800000a5040808 */ /* 0x000fe40006800000 */
[----:B------:R-:W-:Y:S03]  /*5940*/  PLOP3.LUT P0, PT, PT, PT, UP0, 0x80, 0x0 ;  /* 0x000000000000781c */ /* 0x000fe60003f0f008 */
[--C-:B------:R-:W-:Y:S01]  /*5950*/  FFMA.FTZ R5, R4, c[0x0][0x23c], -R9.reuse ;  /* 0x00008f0004057a23 */ /* 0x100fe20000010809 */
[----:B------:R-:W-:Y:S02]  /*5960*/  MOV R4, R164 ;  /* 0x000000a400047202 */ /* 0x000fe40000000f00 */
[----:B------:R-:W-:Y:S01]  /*5970*/  @P3 FSEL R4, R164, -INF , !P6 ;  /* 0xff800000a4043808 */ /* 0x000fe20007000000 */
[----:B------:R1:W-:Y:S01]  /*5980*/  MUFU.EX2 R171, R5 ;  /* 0x0000000500ab7308 */ /* 0x0003e20000000800 */
[----:B------:R-:W-:Y:S05]  /*5990*/  PLOP3.LUT P3, PT, PT, PT, UP0, 0x80, 0x0 ;  /* 0x000000000000781c */ /* 0x000fea0003f6f008 */
[----:B------:R-:W-:Y:S02]  /*59a0*/  @P0 IADD3 R6, R10, 0x30, RZ ;  /* 0x000000300a060810 */ /* 0x000fe40007ffe0ff */
[----:B------:R-:W-:Y:S01]  /*59b0*/  PLOP3.LUT P0, PT, PT, PT, UP0, 0x80, 0x0 ;  /* 0x000000000000781c */ /* 0x000fe20003f0f008 */
[--C-:B-1----:R-:W-:Y:S01]  /*59c0*/  FFMA.FTZ R5, R4, c[0x0][0x23c], -R9.reuse ;  /* 0x00008f0004057a23 */ /* 0x102fe20000010809 */
[----:B------:R-:W-:Y:S02]  /*59d0*/  MOV R4, R179 ;  /* 0x000000b300047202 */ /* 0x000fe40000000f00 */
[----:B------:R-:W-:Y:S01]  /*59e0*/  @P2 FSEL R4, R179, -INF , !P5 ;  /* 0xff800000b3042808 */ /* 0x000fe20006800000 */
[----:B------:R1:W-:Y:S01]  /*59f0*/  MUFU.EX2 R170, R5 ;  /* 0x0000000500aa7308 */ /* 0x0003e20000000800 */
[----:B------:R-:W-:Y:S02]  /*5a00*/  @P3 ISETP.GE.AND P5, PT, R6, UR6, PT ;  /* 0x0000000606003c0c */ /* 0x000fe4000bfa6270 */
[----:B------:R-:W-:Y:S02]  /*5a10*/  @P4 IADD3 R6, R10, 0x31, RZ ;  /* 0x000000310a064810 */ /* 0x000fe40007ffe0ff */
[----:B------:R-:W-:Y:S02]  /*5a20*/  PLOP3.LUT P4, PT, PT, PT, UP0, 0x80, 0x0 ;  /* 0x000000000000781c */ /* 0x000fe40003f8f008 */
[----:B------:R-:W-:Y:S02]  /*5a30*/  PLOP3.LUT P3, PT, PT, PT, UP0, 0x80, 0x0 ;  /* 0x000000000000781c */ /* 0x000fe40003f6f008 */
[----:B------:R-:W-:Y:S11]  /*5a40*/  PLOP3.LUT P2, PT, PT, PT, UP0, 0x80, 0x0 ;  /* 0x000000000000781c */ /* 0x000ff60003f4f008 */
[----:B------:R-:W-:Y:S02]  /*5a50*/  @!UPT UIADD3 URZ, URZ, URZ, URZ ;  /* 0x0000003f3f3ff290 */ /* 0x000fe4000fffe03f */
[----:B------:R-:W-:Y:S01]  /*5a60*/  @P2 ISETP.GE.AND P2, PT, R6, UR6, PT ;  /* 0x0000000606002c0c */ /* 0x000fe2000bf46270 */
[--C-:B-1----:R-:W-:Y:S01]  /*5a70*/  FFMA.FTZ R5, R4, c[0x0][0x23c], -R8.reuse ;  /* 0x00008f0004057a23 */ /* 0x102fe20000010808 */
[----:B------:R-:W-:Y:S02]  /*5a80*/  MOV R4, R178 ;  /* 0x000000b200047202 */ /* 0x000fe40000000f00 */
[----:B------:R-:W-:Y:S01]  /*5a90*/  @P0 FSEL R4, R178, -INF , !P6 ;  /* 0xff800000b2040808 */ /* 0x000fe20007000000 */
[----:B------:R1:W-:Y:S01]  /*5aa0*/  MUFU.EX2 R222, R5 ;  /* 0x0000000500de7308 */ /* 0x0003e20000000800 */
[----:B------:R-:W-:Y:S02]  /*5ab0*/  PLOP3.LUT P6, PT, PT, PT, UP0, 0x80, 0x0 ;  /* 0x000000000000781c */ /* 0x000fe40003fcf008 */
[----:B------:R-:W-:Y:S01]  /*5ac0*/  PLOP3.LUT P0, PT, PT, PT, UP0, 0x80, 0x0 ;  /* 0x000000000000781c */ /* 0x000fe20003f0f008 */
[--C-:B-1----:R-:W-:Y:S01]  /*5ad0*/  FFMA.FTZ R5, R4, c[0x0][0x23c], -R8.reuse ;  /* 0x00008f0004057a23 */ /* 0x102fe20000010808 */
[----:B------:R-:W-:Y:S02]  /*5ae0*/  MOV R4, R161 ;  /* 0x000000a100047202 */ /* 0x000fe40000000f00 */
[----:B------:R-:W-:Y:S03]  /*5af0*/  @P3 FSEL R4, R161, -INF , !P5 ;  /* 0xff800000a1043808 */ /* 0x000fe60006800000 */
[----:B------:R1:W1:Y:S01]  /*5b00*/  MUFU.EX2 R221, R5 ;  /* 0x0000000500dd7308 */ /* 0x0002620000000800 */
[----:B------:R-:W-:Y:S01]  /*5b10*/  PLOP3.LUT P3, PT, PT, PT, UP0, 0x80, 0x0 ;  /* 0x000000000000781c */ /* 0x000fe20003f6f008 */
[--C-:B-1----:R-:W-:Y:S01]  /*5b20*/  FFMA.FTZ R5, R4, c[0x0][0x23c], -R9.reuse ;  /* 0x00008f0004057a23 */ /* 0x102fe20000010809 */
[----:B------:R-:W-:Y:S03]  /*5b30*/  MOV R4, R160 ;  /* 0x000000a000047202 */ /* 0x000fe60000000f00 */
[----:B------:R-:W-:Y:S04]  /*5b40*/  @P0 FSEL R4, R160, -INF , !P2 ;  /* 0xff800000a0040808 */ /* 0x000fe80005000000 */
[----:B------:R1:W-:Y:S01]  /*5b50*/  MUFU.EX2 R169, R5 ;  /* 0x0000000500a97308 */ /* 0x0003e20000000800 */
[----:B------:R-:W-:Y:S01]  /*5b60*/  PLOP3.LUT P0, PT, PT, PT, UP0, 0x80, 0x0 ;  /* 0x000000000000781c */ /* 0x000fe20003f0f008 */
[--C-:B-1----:R-:W-:Y:S01]  /*5b70*/  FFMA.FTZ R5, R4, c[0x0][0x23c], -R9.reuse ;  /* 0x00008f0004057a23 */ /* 0x102fe20000010809 */
[----:B--2---:R-:W-:Y:S02]  /*5b80*/  MOV R4, R175 ;  /* 0x000000af00047202 */ /* 0x004fe40000000f00 */
[----:B------:R-:W-:Y:S05]  /*5b90*/  @P3 FSEL R4, R175, -INF , !P5 ;  /* 0xff800000af043808 */ /* 0x000fea0006800000 */
[----:B------:R1:W-:Y:S01]  /*5ba0*/  MUFU.EX2 R168, R5 ;  /* 0x0000000500a87308 */ /* 0x0003e20000000800 */
[----:B------:R-:W-:Y:S01]  /*5bb0*/  PLOP3.LUT P3, PT, PT, PT, UP0, 0x80, 0x0 ;  /* 0x000000000000781c */ /* 0x000fe20003f6f008 */
[--C-:B-1----:R-:W-:Y:S01]  /*5bc0*/  FFMA.FTZ R5, R4, c[0x0][0x23c], -R8.reuse ;  /* 0x00008f0004057a23 */ /* 0x102fe20000010808 */
[----:B----4-:R-:W-:Y:S02]  /*5bd0*/  MOV R4, R174 ;  /* 0x000000ae00047202 */ /* 0x010fe40000000f00 */
[----:B------:R-:W-:Y:S05]  /*5be0*/  @P0 FSEL R4, R174, -INF , !P2 ;  /* 0xff800000ae040808 */ /* 0x000fea0005000000 */
[----:B------:R1:W-:Y:S01]  /*5bf0*/  MUFU.EX2 R220, R5 ;  /* 0x0000000500dc7308 */ /* 0x0003e20000000800 */
[----:B------:R-:W-:Y:S11]  /*5c00*/  PLOP3.LUT P0, PT, PT, PT, UP0, 0x80, 0x0 ;  /* 0x000000000000781c */ /* 0x000ff60003f0f008 */
[----:B------:R-:W-:Y:S02]  /*5c10*/  @!UPT UIADD3 URZ, URZ, URZ, URZ ;  /* 0x0000003f3f3ff290 */ /* 0x000fe4000fffe03f */
[C---:B------:R-:W-:Y:S02]  /*5c20*/  @P0 IADD3 R6, R10.reuse, 0x38, RZ ;  /* 0x000000380a060810 */ /* 0x040fe40007ffe0ff */
[----:B------:R-:W-:Y:S02]  /*5c30*/  @P6 IADD3 R10, R10, 0x39, RZ ;  /* 0x000000390a0a6810 */ /* 0x000fe40007ffe0ff */
[----:B------:R-:W-:Y:S01]  /*5c40*/  PLOP3.LUT P0, PT, PT, PT, UP0, 0x80, 0x0 ;  /* 0x000000000000781c */ /* 0x000fe20003f0f008 */
[----:B-1----:R-:W-:Y:S01]  /*5c50*/  FFMA.FTZ R5, R4, c[0x0][0x23c], -R8 ;  /* 0x00008f0004057a23 */ /* 0x002fe20000010808 */
[----:B------:R-:W-:Y:S02]  /*5c60*/  MOV R4, R212 ;  /* 0x000000d400047202 */ /* 0x000fe40000000f00 */
[----:B------:R-:W-:Y:S01]  /*5c70*/  @P3 FSEL R4, R212, -INF , !P5 ;  /* 0xff800000d4043808 */ /* 0x000fe20006800000 */
[----:B------:R1:W-:Y:S01]  /*5c80*/  MUFU.EX2 R218, R5 ;  /* 0x0000000500da7308 */ /* 0x0003e20000000800 */
[----:B------:R-:W-:Y:S03]  /*5c90*/  PLOP3.LUT P3, PT, PT, PT, UP0, 0x80, 0x0 ;  /* 0x000000000000781c */ /* 0x000fe60003f6f008 */
[--C-:B-1----:R-:W-:Y:S01]  /*5ca0*/  FFMA.FTZ R5, R4, c[0x0][0x23c], -R2.reuse ;  /* 0x00008f0004057a23 */ /* 0x102fe20000010802 */
[----:B------:R-:W-:Y:S02]  /*5cb0*/  MOV R4, R210 ;  /* 0x000000d200047202 */ /* 0x000fe40000000f00 */
        /* <DEDUP_REMOVED lines=8> */
[----:B------:R-:W-:Y:S02]  /*5d40*/  MOV R6, R227 ;  /* 0x000000e300067202 */ /* 0x000fe40000000f00 */
        /* <DEDUP_REMOVED lines=9> */
[----:B------:R-:W-:Y:S11]  /*5de0*/  PLOP3.LUT P2, PT, PT, PT, UP0, 0x80, 0x0 ;  /* 0x000000000000781c */ /* 0x000ff60003f4f008 */
[----:B------:R-:W-:Y:S02]  /*5df0*/  @!UPT UIADD3 URZ, URZ, URZ, URZ ;  /* 0x0000003f3f3ff290 */ /* 0x000fe4000fffe03f */
[----:B------:R-:W-:Y:S02]  /*5e00*/  @P2 FSEL R6, R227, -INF , !P5 ;  /* 0xff800000e3062808 */ /* 0x000fe40006800000 */
[----:B------:R-:W-:Y:S03]  /*5e10*/  PLOP3.LUT P2, PT, PT, PT, UP0, 0x80, 0x0 ;  /* 0x000000000000781c */ /* 0x000fe60003f4f008 */
[--C-:B------:R-:W-:Y:S01]  /*5e20*/  FFMA.FTZ R7, R6, c[0x0][0x23c], -R0.reuse ;  /* 0x00008f0006077a23 */ /* 0x100fe20000010800 */
[----:B------:R-:W-:Y:S01]  /*5e30*/  MOV R6, R159 ;  /* 0x0000009f00067202 */ /* 0x000fe20000000f00 */
[----:B-1----:R-:W-:Y:S01]  /*5e40*/  FFMA.FTZ R5, R4, c[0x0][0x23c], -R0 ;  /* 0x00008f0004057a23 */ /* 0x002fe20000010800 */
[----:B------:R-:W-:Y:S01]  /*5e50*/  MOV R4, R207 ;  /* 0x000000cf00047202 */ /* 0x000fe20000000f00 */
[----:B------:R1:W-:Y:S01]  /*5e60*/  MUFU.EX2 R68, R7 ;  /* 0x0000000700447308 */ /* 0x0003e20000000800 */
[----:B------:R-:W-:Y:S05]  /*5e70*/  @P4 FSEL R4, R207, -INF , !P5 ;  /* 0xff800000cf044808 */ /* 0x000fea0006800000 */
[--C-:B------:R-:W-:Y:S04]  /*5e80*/  FFMA.FTZ R4, R4, c[0x0][0x23c], -R2.reuse ;  /* 0x00008f0004047a23 */ /* 0x100fe80000010802 */
[----:B------:R2:W-:Y:S10]  /*5e90*/  MUFU.EX2 R69, R5 ;  /* 0x0000000500457308 */ /* 0x0005f40000000800 */
[----:B------:R4:W-:Y:S01]  /*5ea0*/  MUFU.EX2 R248, R4 ;  /* 0x0000000400f87308 */ /* 0x0009e20000000800 */
[----:B-1----:R-:W-:Y:S02]  /*5eb0*/  MOV R7, R158 ;  /* 0x0000009e00077202 */ /* 0x002fe40000000f00 */
[----:B------:R-:W-:Y:S02]  /*5ec0*/  @P2 FSEL R7, R158, -INF , !P3 ;  /* 0xff8000009e072808 */ /* 0x000fe40005800000 */
[----:B------:R-:W-:Y:S02]  /*5ed0*/  PLOP3.LUT P2, PT, PT, PT, UP0, 0x80, 0x0 ;  /* 0x000000000000781c */ /* 0x000fe40003f4f008 */
[----:B--2---:R-:W-:Y:S02]  /*5ee0*/  MOV R5, R206 ;  /* 0x000000ce00057202 */ /* 0x004fe40000000f00 */
[----:B------:R-:W-:Y:S02]  /*5ef0*/  @P0 FSEL R5, R206, -INF , !P3 ;  /* 0xff800000ce050808 */ /* 0x000fe40005800000 */
[----:B------:R-:W-:Y:S03]  /*5f00*/  PLOP3.LUT P0, PT, PT, PT, UP0, 0x80, 0x0 ;  /* 0x000000000000781c */ /* 0x000fe60003f0f008 */
[----:B------:R-:W-:Y:S01]  /*5f10*/  FFMA.FTZ R2, R5, c[0x0][0x23c], -R2 ;  /* 0x00008f0005027a23 */ /* 0x000fe20000010802 */
[----:B------:R-:W-:Y:S02]  /*5f20*/  F2FP.PACK_AB R5, R150, R151 ;  /* 0x000000979605723e */ /* 0x000fe400000000ff */
[----:B----4-:R-:W-:Y:S01]  /*5f30*/  F2FP.PACK_AB R4, R157, R237 ;  /* 0x000000ed9d04723e */ /* 0x010fe200000000ff */
[----:B------:R1:W-:Y:S02]  /*5f40*/  MUFU.EX2 R244, R2 ;  /* 0x0000000200f47308 */ /* 0x0003e40000000800 */
[----:B------:R2:W-:Y:S04]  /*5f50*/  STS [R197+0x1c400], R5 ;  /* 0x01c40005c5007388 */ /* 0x0005e80000000800 */
[----:B------:R4:W-:Y:S01]  /*5f60*/  STS [R197+0x1c000], R4 ;  /* 0x01c00004c5007388 */ /* 0x0009e20000000800 */
[----:B------:R-:W-:Y:S02]  /*5f70*/  @P0 FSEL R6, R159, -INF , !P5 ;  /* 0xff8000009f060808 */ /* 0x000fe40006800000 */
[----:B------:R-:W-:Y:S03]  /*5f80*/  PLOP3.LUT P0, PT, PT, PT, UP0, 0x80, 0x0 ;  /* 0x000000000000781c */ /* 0x000fe60003f0f008 */
[--C-:B------:R-:W-:Y:S02]  /*5f90*/  FFMA.FTZ R6, R6, c[0x0][0x23c], -R9.reuse ;  /* 0x00008f0006067a23 */ /* 0x100fe40000010809 */
[----:B------:R-:W-:Y:S01]  /*5fa0*/  FFMA.FTZ R9, R7, c[0x0][0x23c], -R9 ;  /* 0x00008f0007097a23 */ /* 0x000fe20000010809 */
[----:B------:R-:W-:Y:S01]  /*5fb0*/  F2FP.PACK_AB R7, R113, R114 ;  /* 0x000000727107723e */ /* 0x000fe200000000ff */
[----:B------:R3:W-:Y:S01]  /*5fc0*/  MUFU.EX2 R167, R6 ;  /* 0x0000000600a77308 */ /* 0x0007e20000000800 */
[----:B-1----:R-:W-:Y:S09]  /*5fd0*/  F2FP.PACK_AB R2, R115, R116 ;  /* 0x000000747302723e */ /* 0x002ff200000000ff */
[----:B------:R1:W1:Y:S01]  /*5fe0*/  MUFU.EX2 R166, R9 ;  /* 0x0000000900a67308 */ /* 0x0002620000000800 */
[----:B--2---:R-:W-:Y:S01]  /*5ff0*/  F2FP.PACK_AB R5, R111, R112 ;  /* 0x000000706f05723e */ /* 0x004fe200000000ff */
[----:B------:R2:W-:Y:S01]  /*6000*/  STS [R200+0x1c400], R2 ;  /* 0x01c40002c8007388 */ /* 0x0005e20000000800 */
[----:B----4-:R-:W-:Y:S05]  /*6010*/  F2FP.PACK_AB R4, R243, R246 ;  /* 0x000000f6f304723e */ /* 0x010fea00000000ff */
[----:B------:R4:W-:Y:S04]  /*6020*/  STS [R200+0x1c000], R4 ;  /* 0x01c00004c8007388 */ /* 0x0009e80000000800 */
[----:B------:R1:W-:Y:S01]  /*6030*/  STS [R197+0x1e000], R5 ;  /* 0x01e00005c5007388 */ /* 0x0003e20000000800 */
[----:B---3--:R-:W-:Y:S02]  /*6040*/  F2FP.PACK_AB R6, R103, R104 ;  /* 0x000000686706723e */ /* 0x008fe400000000ff */
[----:B--2---:R-:W-:Y:S02]  /*6050*/  F2FP.PACK_AB R2, R109, R110 ;  /* 0x0000006e6d02723e */ /* 0x004fe400000000ff */
[----:B----4-:R-:W-:Y:S02]  /*6060*/  F2FP.PACK_AB R4, R91, R92 ;  /* 0x0000005c5b04723e */ /* 0x010fe400000000ff */
[----:B-1----:R-:W-:Y:S03]  /*6070*/  F2FP.PACK_AB R5, R89, R90 ;  /* 0x0000005a5905723e */ /* 0x002fe600000000ff */
[----:B------:R1:W-:Y:S04]  /*6080*/  STS [R197+0x1e400], R4 ;  /* 0x01e40004c5007388 */ /* 0x0003e80000000800 */
[----:B------:R2:W-:Y:S04]  /*6090*/  STS [R200+0x1e000], R2 ;  /* 0x01e00002c8007388 */ /* 0x0005e80000000800 */
[----:B------:R3:W-:Y:S04]  /*60a0*/  STS [R200+0x1e400], R5 ;  /* 0x01e40005c8007388 */ /* 0x0007e80000000800 */
[----:B------:R4:W-:Y:S01]  /*60b0*/  STS [R204+0x1c400], R7 ;  /* 0x01c40007cc007388 */ /* 0x0009e20000000800 */
[----:B-1----:R-:W-:Y:S02]  /*60c0*/  MOV R4, R163 ;  /* 0x000000a300047202 */ /* 0x002fe40000000f00 */
[----:B------:R-:W-:Y:S02]  /*60d0*/  @P0 FSEL R4, R163, -INF , !P5 ;  /* 0xff800000a3040808 */ /* 0x000fe40006800000 */
[----:B--2---:R-:W-:Y:S02]  /*60e0*/  F2FP.PACK_AB R2, R236, R238 ;  /* 0x000000eeec02723e */ /* 0x004fe400000000ff */
[----:B------:R-:W-:Y:S01]  /*60f0*/  PLOP3.LUT P0, PT, PT, PT, UP0, 0x80, 0x0 ;  /* 0x000000000000781c */ /* 0x000fe20003f0f008 */
[--C-:B------:R-:W-:Y:S01]  /*6100*/  FFMA.FTZ R9, R4, c[0x0][0x23c], -R8.reuse ;  /* 0x00008f0004097a23 */ /* 0x100fe20000010808 */
[----:B------:R-:W-:Y:S01]  /*6110*/  F2FP.PACK_AB R4, R219, R223 ;  /* 0x000000dfdb04723e */ /* 0x000fe200000000ff */
[----:B------:R1:W-:Y:S01]  /*6120*/  STS [R204+0x1c000], R2 ;  /* 0x01c00002cc007388 */ /* 0x0003e20000000800 */
[----:B---3--:R-:W-:Y:S01]  /*6130*/  MOV R5, R162 ;  /* 0x000000a200057202 */ /* 0x008fe20000000f00 */
[----:B------:R-:W-:Y:S01]  /*6140*/  MUFU.EX2 R208, R9 ;  /* 0x0000000900d07308 */ /* 0x000fe20000000800 */
[----:B------:R-:W-:Y:S01]  /*6150*/  @P2 FSEL R5, R162, -INF , !P3 ;  /* 0xff800000a2052808 */ /* 0x000fe20005800000 */
[----:B------:R2:W-:Y:S01]  /*6160*/  STS [R203+0x1c000], R4 ;  /* 0x01c00004cb007388 */ /* 0x0005e20000000800 */
[----:B----4-:R-:W-:Y:S03]  /*6170*/  MOV R7, R226 ;  /* 0x000000e200077202 */ /* 0x010fe60000000f00 */
[----:B------:R-:W-:Y:S01]  /*6180*/  FFMA.FTZ R8, R5, c[0x0][0x23c], -R8 ;  /* 0x00008f0005087a23 */ /* 0x000fe20000010808 */
[----:B------:R-:W-:Y:S02]  /*6190*/  F2FP.PACK_AB R5, R101, R102 ;  /* 0x000000666505723e */ /* 0x000fe400000000ff */
[----:B------:R-:W-:Y:S01]  /*61a0*/  @P0 FSEL R7, R226, -INF , !P3 ;  /* 0xff800000e2070808 */ /* 0x000fe20005800000 */
[----:B------:R-:W3:Y:S04]  /*61b0*/  MUFU.EX2 R205, R8 ;  /* 0x0000000800cd7308 */ /* 0x000ee80000000800 */
[----:B------:R-:W-:Y:S06]  /*61c0*/  FFMA.FTZ R0, R7, c[0x0][0x23c], -R0 ;  /* 0x00008f0007007a23 */ /* 0x000fec0000010800 */
[----:B------:R4:W3:Y:S01]  /*61d0*/  MUFU.EX2 R3, R0 ;  /* 0x0000000000037308 */ /* 0x0008e20000000800 */
[----:B-1----:R-:W-:Y:S02]  /*61e0*/  F2FP.PACK_AB R2, R249, R251 ;  /* 0x000000fbf902723e */ /* 0x002fe400000000ff */
[----:B--2---:R-:W-:Y:S03]  /*61f0*/  F2FP.PACK_AB R4, R81, R82 ;  /* 0x000000525104723e */ /* 0x004fe600000000ff */
[----:B------:R1:W-:Y:S04]  /*6200*/  STS [R203+0x1c400], R2 ;  /* 0x01c40002cb007388 */ /* 0x0003e80000000800 */
[----:B------:R2:W-:Y:S01]  /*6210*/  STS [R204+0x1e000], R6 ;  /* 0x01e00006cc007388 */ /* 0x0005e20000000800 */
[----:B----4-:R-:W-:Y:S02]  /*6220*/  F2FP.PACK_AB R0, R221, R222 ;  /* 0x000000dedd00723e */ /* 0x010fe400000000ff */
[----:B-1----:R-:W-:Y:S02]  /*6230*/  F2FP.PACK_AB R2, R209, R215 ;  /* 0x000000d7d102723e */ /* 0x002fe400000000ff */
[----:B--2---:R-:W-:Y:S05]  /*6240*/  F2FP.PACK_AB R6, R83, R84 ;  /* 0x000000545306723e */ /* 0x004fea00000000ff */
[----:B------:R1:W-:Y:S04]  /*6250*/  STS [R204+0x1e400], R6 ;  /* 0x01e40006cc007388 */ /* 0x0003e80000000800 */
[----:B------:R2:W-:Y:S04]  /*6260*/  STS [R203+0x1e000], R5 ;  /* 0x01e00005cb007388 */ /* 0x0005e80000000800 */
[----:B------:R4:W-:Y:S04]  /*6270*/  STS [R203+0x1e400], R4 ;  /* 0x01e40004cb007388 */ /* 0x0009e80000000800 */
[----:B------:R3:W-:Y:S01]  /*6280*/  STS [R198+0x1c000], R2 ;  /* 0x01c00002c6007388 */ /* 0x0007e20000000800 */
[----:B-1----:R-:W-:Y:S02]  /*6290*/  F2FP.PACK_AB R6, R239, R240 ;  /* 0x000000f0ef06723e */ /* 0x002fe400000000ff */
[----:B--2---:R-:W-:Y:S03]  /*62a0*/  F2FP.PACK_AB R5, R97, R98 ;  /* 0x000000626105723e */ /* 0x004fe600000000ff */
[----:B------:R1:W-:Y:S01]  /*62b0*/  STS [R198+0x1c400], R6 ;  /* 0x01c40006c6007388 */ /* 0x0003e20000000800 */
[----:B----4-:R-:W-:Y:S03]  /*62c0*/  F2FP.PACK_AB R4, R75, R76 ;  /* 0x0000004c4b04723e */ /* 0x010fe600000000ff */
[----:B------:R2:W-:Y:S01]  /*62d0*/  STS [R199+0x1c400], R0 ;  /* 0x01c40000c7007388 */ /* 0x0005e20000000800 */
[----:B---3--:R-:W-:Y:S05]  /*62e0*/  F2FP.PACK_AB R2, R170, R171 ;  /* 0x000000abaa02723e */ /* 0x008fea00000000ff */
[----:B------:R3:W-:Y:S04]  /*62f0*/  STS [R199+0x1c000], R2 ;  /* 0x01c00002c7007388 */ /* 0x0007e80000000800 */
[----:B------:R4:W-:Y:S04]  /*6300*/  STS [R198+0x1e000], R5 ;  /* 0x01e00005c6007388 */ /* 0x0009e80000000800 */
[----:B------:R4:W-:Y:S01]  /*6310*/  STS [R198+0x1e400], R4 ;  /* 0x01e40004c6007388 */ /* 0x0009e20000000800 */
[----:B-1----:R-:W-:Y:S02]  /*6320*/  F2FP.PACK_AB R6, R95, R96 ;  /* 0x000000605f06723e */ /* 0x002fe400000000ff */
[----:B--2---:R-:W-:Y:S03]  /*6330*/  F2FP.PACK_AB R0, R166, R167 ;  /* 0x000000a7a600723e */ /* 0x004fe600000000ff */
[----:B------:R1:W-:Y:S01]  /*6340*/  STS [R199+0x1e000], R6 ;  /* 0x01e00006c7007388 */ /* 0x0003e20000000800 */
[----:B---3--:R-:W-:Y:S02]  /*6350*/  F2FP.PACK_AB R2, R218, R220 ;  /* 0x000000dcda02723e */ /* 0x008fe400000000ff */
[----:B----4-:R-:W-:Y:S02]  /*6360*/  F2FP.PACK_AB R5, R73, R74 ;  /* 0x0000004a4905723e */ /* 0x010fe400000000ff */
[----:B------:R-:W-:Y:S03]  /*6370*/  F2FP.PACK_AB R4, R168, R169 ;  /* 0x000000a9a804723e */ /* 0x000fe600000000ff */
[----:B------:R2:W-:Y:S04]  /*6380*/  STS [R199+0x1e400], R5 ;  /* 0x01e40005c7007388 */ /* 0x0005e80000000800 */
[----:B------:R3:W-:Y:S04]  /*6390*/  STS [R202+0x1c000], R4 ;  /* 0x01c00004ca007388 */ /* 0x0007e80000000800 */
[----:B------:R4:W-:Y:S01]  /*63a0*/  STS [R202+0x1c400], R2 ;  /* 0x01c40002ca007388 */ /* 0x0009e20000000800 */
[----:B-1----:R-:W-:Y:S03]  /*63b0*/  F2FP.PACK_AB R6, R93, R94 ;  /* 0x0000005e5d06723e */ /* 0x002fe600000000ff */
[----:B------:R1:W-:Y:S01]  /*63c0*/  STS [R201+0x1c000], R0 ;  /* 0x01c00000c9007388 */ /* 0x0003e20000000800 */
[----:B--2---:R-:W-:Y:S02]  /*63d0*/  F2FP.PACK_AB R5, R69, R70 ;  /* 0x000000464505723e */ /* 0x004fe400000000ff */
[----:B---3--:R-:W-:Y:S02]  /*63e0*/  F2FP.PACK_AB R4, R205, R208 ;  /* 0x000000d0cd04723e */ /* 0x008fe400000000ff */
[----:B----4-:R-:W-:Y:S03]  /*63f0*/  F2FP.PACK_AB R2, R244, R248 ;  /* 0x000000f8f402723e */ /* 0x010fe600000000ff */
[----:B------:R-:W-:Y:S01]  /*6400*/  STS [R201+0x1c400], R4 ;  /* 0x01c40004c9007388 */ /* 0x000fe20000000800 */
[----:B-1----:R-:W-:Y:S03]  /*6410*/  F2FP.PACK_AB R0, R3, R68 ;  /* 0x000000440300723e */ /* 0x002fe600000000ff */
        /* <DEDUP_REMOVED lines=47> */
[----:B------:R-:W-:Y:S01]  /*6710*/  IADD3 R145, R181, R192, RZ ;  /* 0x000000c0b5917210 */ /* 0x000fe20007ffe0ff */
[----:B------:R-:W-:Y:S01]  /*6720*/  HMMA.16816.F32 R64, R136, R134, R64 ;  /* 0x000000868840723c */ /* 0x000fe20000001840 */
[----:B------:R-:W-:Y:S03]  /*6730*/  LDSM.16.M88.4 R132, [R183+0x10000] ;  /* 0x01000000b784783b */ /* 0x000fe60000000200 */
[----:B------:R-:W-:Y:S02]  /*6740*/  IADD3 R146, P0, R149, UR11, RZ ;  /* 0x0000000b95927c10 */ /* 0x000fe4000ff1e0ff */
[----:B------:R-:W-:Y:S02]  /*6750*/  IADD3 R0, R189, R145, RZ ;  /* 0x00000091bd007210 */ /* 0x000fe40007ffe0ff */
[----:B------:R-:W-:Y:S01]  /*6760*/  IADD3.X R147, R148, UR10, RZ, P0, !PT ;  /* 0x0000000a94937c10 */ /* 0x000fe200087fe4ff */
[----:B------:R-:W1:Y:S01]  /*6770*/  LDSM.16.M88.4 R140, [R145+0x8000] ;  /* 0x00800000918c783b */ /* 0x000e620000000200 */
[----:B------:R-:W-:Y:S07]  /*6780*/  PLOP3.LUT P0, PT, PT, PT, UP5, 0x80, 0x0 ;  /* 0x000000000000781c */ /* 0x000fee0003f0f058 */
[----:B------:R-:W2:Y:S08]  /*6790*/  LDSM.16.M88.4 R136, [R145+0xa000] ;  /* 0x00a000009188783b */ /* 0x000eb00000000200 */
[----:B------:R-:W3:Y:S04]  /*67a0*/  LDG.E R144, [R146.64] ;  /* 0x0000000492907981 */ /* 0x000ee8000c1e1900 */
[----:B------:R4:W3:Y:S01]  /*67b0*/  LDG.E R2, [R146.64+0x100] ;  /* 0x0001000492027981 */ /* 0x0008e2000c1e1900 */
        /* <DEDUP_REMOVED lines=21> */
[----:B------:R2:W4:Y:S03]  /*6910*/  LDSM.16.M88.4 R140, [R0+0xa000] ;  /* 0x00a00000008c783b */ /* 0x0005260000000200 */
[----:B--2---:R-:W-:Y:S04]  /*6920*/  FFMA.FTZ R0, -R152, R152, 1 ;  /* 0x3f80000098007423 */ /* 0x004fe80000010198 */
[----:B------:R-:W-:Y:S01]  /*6930*/  FMUL.FTZ R0, R0, c[0x0][0x2ec] ;  /* 0x0000bb0000007a20 */ /* 0x000fe20000410000 */
[-C--:B-1----:R-:W-:Y:S08]  /*6940*/  HMMA.16816.F32 R4, R132, R136.reuse, R4 ;  /* 0x000000888404723c */ /* 0x082ff00000001804 */
[C---:B----4-:R-:W-:Y:S08]  /*6950*/  HMMA.16816.F32 R8, R140.reuse, R136, R8 ;  /* 0x000000888c08723c */ /* 0x050ff00000001808 */
[-C--:B------:R-:W-:Y:S08]  /*6960*/  HMMA.16816.F32 R12, R140, R138.reuse, R12 ;  /* 0x0000008a8c0c723c */ /* 0x080ff0000000180c */
[C---:B---3--:R-:W-:Y:S01]  /*6970*/  FADD.FTZ R4, -R144.reuse, R4 ;  /* 0x0000000490047221 */ /* 0x048fe20000010100 */
[C---:B------:R-:W-:Y:S01]  /*6980*/  HMMA.16816.F32 R16, R132.reuse, R138, R16 ;  /* 0x0000008a8410723c */ /* 0x040fe20000001810 */
[----:B------:R-:W1:Y:S02]  /*6990*/  LDSM.16.M88.4 R136, [R184+0x10800] ;  /* 0x01080000b888783b */ /* 0x000e640000000200 */
[----:B------:R-:W-:Y:S02]  /*69a0*/  FADD.FTZ R5, -R144, R5 ;  /* 0x0000000590057221 */ /* 0x000fe40000010100 */
[----:B------:R-:W-:Y:S01]  /*69b0*/  FMUL.FTZ R4, R237, R4 ;  /* 0x00000004ed047220 */ /* 0x000fe20000410000 */
[----:B------:R-:W-:Y:S01]  /*69c0*/  MOV R237, R150 ;  /* 0x0000009600ed7202 */ /* 0x000fe20000000f00 */
[----:B------:R-:W-:Y:S02]  /*69d0*/  FMUL.FTZ R148, R157, R5 ;  /* 0x000000059d947220 */ /* 0x000fe40000410000 */
[----:B------:R-:W-:Y:S02]  /*69e0*/  FMUL.FTZ R157, R4, R0 ;  /* 0x00000000049d7220 */ /* 0x000fe40000410000 */
[----:B------:R2:W3:Y:S01]  /*69f0*/  LDG.E R4, [R146.64+0x20] ;  /* 0x0000200492047981 */ /* 0x0004e2000c1e1900 */
[----:B------:R-:W-:Y:S03]  /*6a00*/  FFMA.FTZ R5, -R156, R156, 1 ;  /* 0x3f8000009c057423 */ /* 0x000fe6000001019c */
[----:B------:R2:W4:Y:S01]  /*6a10*/  LDG.E R0, [R146.64+0x120] ;  /* 0x0001200492007981 */ /* 0x000522000c1e1900 */
[----:B------:R-:W-:Y:S04]  /*6a20*/  FMUL.FTZ R5, R5, c[0x0][0x2ec] ;  /* 0x0000bb0005057a20 */ /* 0x000fe80000410000 */
[----:B------:R-:W-:Y:S02]  /*6a30*/  FMUL.FTZ R156, R148, R5 ;  /* 0x00000005949c7220 */ /* 0x000fe40000410000 */
[----:B------:R-:W-:Y:S02]  /*6a40*/  FFMA.FTZ R5, -R155, R155, 1 ;  /* 0x3f8000009b057423 */ /* 0x000fe4000001019b */
[C---:B------:R-:W-:Y:S02]  /*6a50*/  FADD.FTZ R16, -R144.reuse, R16 ;  /* 0x0000001090107221 */ /* 0x040fe40000010100 */
[C---:B------:R-:W-:Y:S02]  /*6a60*/  FADD.FTZ R17, -R144.reuse, R17 ;  /* 0x0000001190117221 */ /* 0x040fe40000010100 */
[----:B------:R-:W-:Y:S01]  /*6a70*/  FMUL.FTZ R5, R5, c[0x0][0x2ec] ;  /* 0x0000bb0005057a20 */ /* 0x000fe20000410000 */
[-C--:B-1----:R-:W-:Y:S08]  /*6a80*/  HMMA.16816.F32 R20, R132, R136.reuse, R20 ;  /* 0x000000888414723c */ /* 0x082ff00000001814 */
[C---:B------:R-:W-:Y:S08]  /*6a90*/  HMMA.16816.F32 R24, R140.reuse, R136, R24 ;  /* 0x000000888c18723c */ /* 0x040ff00000001818 */
[-C--:B------:R-:W-:Y:S08]  /*6aa0*/  HMMA.16816.F32 R28, R140, R138.reuse, R28 ;  /* 0x0000008a8c1c723c */ /* 0x080ff0000000181c */
[C---:B------:R-:W-:Y:S01]  /*6ab0*/  FADD.FTZ R20, -R144.reuse, R20 ;  /* 0x0000001490147221 */ /* 0x040fe20000010100 */
[C---:B------:R-:W-:Y:S01]  /*6ac0*/  HMMA.16816.F32 R32, R132.reuse, R138, R32 ;  /* 0x0000008a8420723c */ /* 0x040fe20000001820 */
[----:B------:R-:W1:Y:S02]  /*6ad0*/  LDSM.16.M88.4 R136, [R184+0x11000] ;  /* 0x01100000b888783b */ /* 0x000e640000000200 */
[----:B------:R-:W-:Y:S04]  /*6ae0*/  FADD.FTZ R21, -R144, R21 ;  /* 0x0000001590157221 */ /* 0x000fe80000010100 */
[----:B------:R-:W-:Y:S11]  /*6af0*/  FMUL.FTZ R21, R236, R21 ;  /* 0x00000015ec157220 */ /* 0x000ff60000410000 */
[----:B------:R-:W-:Y:S06]  /*6b00*/  @!UPT UIADD3 URZ, URZ, URZ, URZ ;  /* 0x0000003f3f3ff290 */ /* 0x000fec000fffe03f */
[C---:B------:R-:W-:Y:S02]  /*6b10*/  FADD.FTZ R33, -R144.reuse, R33 ;  /* 0x0000002190217221 */ /* 0x040fe40000010100 */
[----:B------:R-:W-:Y:S02]  /*6b20*/  FADD.FTZ R32, -R144, R32 ;  /* 0x0000002090207221 */ /* 0x000fe40000010100 */
[----:B------:R-:W-:Y:S01]  /*6b30*/  FMUL.FTZ R33, R219, R33 ;  /* 0x00000021db217220 */ /* 0x000fe20000410000 */
[-C--:B-1----:R-:W-:Y:S08]  /*6b40*/  HMMA.16816.F32 R36, R132, R136.reuse, R36 ;  /* 0x000000888424723c */ /* 0x082ff00000001824 */
[C---:B------:R-:W-:Y:S08]  /*6b50*/  HMMA.16816.F32 R40, R140.reuse, R136, R40 ;  /* 0x000000888c28723c */ /* 0x040ff00000001828 */
[-C--:B------:R-:W-:Y:S08]  /*6b60*/  HMMA.16816.F32 R44, R140, R138.reuse, R44 ;  /* 0x0000008a8c2c723c */ /* 0x080ff0000000182c */
[C---:B------:R-:W-:Y:S01]  /*6b70*/  HMMA.16816.F32 R48, R132.reuse, R138, R48 ;  /* 0x0000008a8430723c */ /* 0x040fe20000001830 */
[----:B------:R-:W1:Y:S07]  /*6b80*/  LDSM.16.M88.4 R136, [R184+0x11800] ;  /* 0x01180000b888783b */ /* 0x000e6e0000000200 */
[-C--:B-1----:R-:W-:Y:S08]  /*6b90*/  HMMA.16816.F32 R52, R132, R136.reuse, R52 ;  /* 0x000000888434723c */ /* 0x082ff00000001834 */
[C---:B------:R-:W-:Y:S07]  /*6ba0*/  HMMA.16816.F32 R56, R140.reuse, R136, R56 ;  /* 0x000000888c38723c */ /* 0x040fee0000001838 */
[----:B------:R-:W-:Y:S01]  /*6bb0*/  MOV R137, R151 ;  /* 0x0000009700897202 */ /* 0x000fe20000000f00 */
[-C--:B------:R-:W-:Y:S08]  /*6bc0*/  HMMA.16816.F32 R60, R140, R138.reuse, R60 ;  /* 0x0000008a8c3c723c */ /* 0x080ff0000000183c */
[----:B------:R-:W-:Y:S07]  /*6bd0*/  HMMA.16816.F32 R64, R132, R138, R64 ;  /* 0x0000008a8440723c */ /* 0x000fee0000001840 */
[----:B------:R-:W-:Y:S02]  /*6be0*/  FMUL.FTZ R134, R246, R16 ;  /* 0x00000010f6867220 */ /* 0x000fe40000410000 */
[----:B------:R-:W-:Y:S03]  /*6bf0*/  FMUL.FTZ R133, R243, R17 ;  /* 0x00000011f3857220 */ /* 0x000fe60000410000 */
[----:B------:R-:W-:Y:S02]  /*6c00*/  FFMA.FTZ R16, -R213, R213, 1 ;  /* 0x3f800000d5107423 */ /* 0x000fe400000101d5 */
[----:B------:R-:W-:Y:S02]  /*6c10*/  FMUL.FTZ R132, R238, R20 ;  /* 0x00000014ee847220 */ /* 0x000fe40000410000 */
[----:B------:R-:W-:Y:S02]  /*6c20*/  FFMA.FTZ R20, -R153, R153, 1 ;  /* 0x3f80000099147423 */ /* 0x000fe40000010199 */
[----:B------:R-:W-:Y:S02]  /*6c30*/  FMUL.FTZ R16, R16, c[0x0][0x2ec] ;  /* 0x0000bb0010107a20 */ /* 0x000fe40000410000 */
[----:B------:R-:W-:Y:S02]  /*6c40*/  FFMA.FTZ R17, -R154, R154, 1 ;  /* 0x3f8000009a117423 */ /* 0x000fe4000001019a */
[----:B------:R-:W-:Y:S02]  /*6c50*/  FMUL.FTZ R154, R133, R5 ;  /* 0x00000005859a7220 */ /* 0x000fe40000410000 */
[----:B------:R-:W-:Y:S02]  /*6c60*/  FMUL.FTZ R5, R20, c[0x0][0x2ec] ;  /* 0x0000bb0014057a20 */ /* 0x000fe40000410000 */
[----:B------:R-:W-:Y:S02]  /*6c70*/  FMUL.FTZ R155, R134, R16 ;  /* 0x00000010869b7220 */ /* 0x000fe40000410000 */
[----:B------:R-:W-:Y:S02]  /*6c80*/  FMUL.FTZ R16, R17, c[0x0][0x2ec] ;  /* 0x0000bb0011107a20 */ /* 0x000fe40000410000 */
[----:B------:R-:W-:Y:S02]  /*6c90*/  FMUL.FTZ R152, R21, R5 ;  /* 0x0000000515987220 */ /* 0x000fe40000410000 */
[----:B------:R-:W-:Y:S02]  /*6ca0*/  FFMA.FTZ R5, -R176, R176, 1 ;  /* 0x3f800000b0057423 */ /* 0x000fe400000101b0 */
[----:B------:R-:W-:Y:S02]  /*6cb0*/  FMUL.FTZ R153, R132, R16 ;  /* 0x0000001084997220 */ /* 0x000fe40000410000 */
[----:B------:R-:W-:Y:S02]  /*6cc0*/  FADD.FTZ R21, -R144, R37 ;  /* 0x0000002590157221 */ /* 0x000fe40000010100 */
[----:B------:R-:W-:Y:S02]  /*6cd0*/  FFMA.FTZ R16, -R177, R177, 1 ;  /* 0x3f800000b1107423 */ /* 0x000fe400000101b1 */
[----:B------:R-:W-:Y:S02]  /*6ce0*/  FMUL.FTZ R5, R5, c[0x0][0x2ec] ;  /* 0x0000bb0005057a20 */ /* 0x000fe40000410000 */
[----:B------:R-:W-:Y:S02]  /*6cf0*/  FFMA.FTZ R20, -R172, R172, 1 ;  /* 0x3f800000ac147423 */ /* 0x000fe400000101ac */
[----:B------:R-:W-:Y:S02]  /*6d00*/  FMUL.FTZ R132, R223, R32 ;  /* 0x00000020df847220 */ /* 0x000fe40000410000 */
[----:B------:R-:W-:Y:S02]  /*6d10*/  FADD.FTZ R32, -R144, R36 ;  /* 0x0000002490207221 */ /* 0x000fe40000010100 */
[----:B------:R-:W-:Y:S02]  /*6d20*/  FMUL.FTZ R21, R209, R21 ;  /* 0x00000015d1157220 */ /* 0x000fe40000410000 */
[----:B------:R-:W-:Y:S02]  /*6d30*/  FMUL.FTZ R16, R16, c[0x0][0x2ec] ;  /* 0x0000bb0010107a20 */ /* 0x000fe40000410000 */
[----:B------:R-:W-:Y:S02]  /*6d40*/  FFMA.FTZ R17, -R173, R173, 1 ;  /* 0x3f800000ad117423 */ /* 0x000fe400000101ad */
[----:B------:R-:W-:Y:S02]  /*6d50*/  FMUL.FTZ R150, R33, R5 ;  /* 0x0000000521967220 */ /* 0x000fe40000410000 */
[----:B------:R-:W-:Y:S02]  /*6d60*/  FMUL.FTZ R5, R20, c[0x0][0x2ec] ;  /* 0x0000bb0014057a20 */ /* 0x000fe40000410000 */
[----:B------:R-:W-:Y:S02]  /*6d70*/  FMUL.FTZ R32, R215, R32 ;  /* 0x00000020d7207220 */ /* 0x000fe40000410000 */
[----:B------:R-:W-:Y:S02]  /*6d80*/  FMUL.FTZ R151, R132, R16 ;  /* 0x0000001084977220 */ /* 0x000fe40000410000 */
[----:B------:R-:W-:Y:S02]  /*6d90*/  FMUL.FTZ R16, R17, c[0x0][0x2ec] ;  /* 0x0000bb0011107a20 */ /* 0x000fe40000410000 */
[----:B------:R-:W-:Y:S02]  /*6da0*/  FADD.FTZ R17, -R144, R49 ;  /* 0x0000003190117221 */ /* 0x000fe40000010100 */
[----:B------:R-:W-:Y:S02]  /*6db0*/  FMUL.FTZ R148, R21, R5 ;  /* 0x0000000515947220 */ /* 0x000fe40000410000 */
[----:B------:R-:W-:Y:S02]  /*6dc0*/  FFMA.FTZ R5, -R164, R164, 1 ;  /* 0x3f800000a4057423 */ /* 0x000fe400000101a4 */
[----:B------:R-:W-:Y:S02]  /*6dd0*/  FADD.FTZ R20, -R144, R48 ;  /* 0x0000003090147221 */ /* 0x000fe40000010100 */
[----:B------:R-:W-:Y:S02]  /*6de0*/  FMUL.FTZ R149, R32, R16 ;  /* 0x0000001020957220 */ /* 0x000fe40000410000 */
[----:B------:R-:W-:Y:S02]  /*6df0*/  FMUL.FTZ R17, R170, R17 ;  /* 0x00000011aa117220 */ /* 0x000fe40000410000 */
[----:B------:R-:W-:Y:S02]  /*6e00*/  FFMA.FTZ R16, -R165, R165, 1 ;  /* 0x3f800000a5107423 */ /* 0x000fe400000101a5 */
[----:B------:R-:W-:Y:S02]  /*6e10*/  FMUL.FTZ R5, R5, c[0x0][0x2ec] ;  /* 0x0000bb0005057a20 */ /* 0x000fe40000410000 */
[----:B------:R-:W-:Y:S02]  /*6e20*/  FMUL.FTZ R20, R171, R20 ;  /* 0x00000014ab147220 */ /* 0x000fe40000410000 */
[----:B------:R-:W-:Y:S02]  /*6e30*/  FMUL.FTZ R16, R16, c[0x0][0x2ec] ;  /* 0x0000bb0010107a20 */ /* 0x000fe40000410000 */
[----:B------:R-:W-:Y:S02]  /*6e40*/  FADD.FTZ R21, -R144, R65 ;  /* 0x0000004190157221 */ /* 0x000fe40000010100 */
[----:B--2---:R-:W-:Y:S02]  /*6e50*/  FMUL.FTZ R146, R17, R5 ;  /* 0x0000000511927220 */ /* 0x004fe40000410000 */
[----:B------:R-:W-:Y:S01]  /*6e60*/  FFMA.FTZ R5, -R158, R158, 1 ;  /* 0x3f8000009e057423 */ /* 0x000fe2000001019e */
[----:B------:R-:W-:Y:S01]  /*6e70*/  MOV R158, R195 ;  /* 0x000000c3009e7202 */ /* 0x000fe20000000f00 */
[----:B------:R-:W-:Y:S02]  /*6e80*/  FADD.FTZ R32, -R144, R64 ;  /* 0x0000004090207221 */ /* 0x000fe40000010100 */
[----:B------:R-:W-:Y:S02]  /*6e90*/  FMUL.FTZ R147, R20, R16 ;  /* 0x0000001014937220 */ /* 0x000fe40000410000 */
[----:B------:R-:W-:Y:S02]  /*6ea0*/  FMUL.FTZ R21, R166, R21 ;  /* 0x00000015a6157220 */ /* 0x000fe40000410000 */
[----:B------:R-:W-:Y:S01]  /*6eb0*/  FFMA.FTZ R16, -R159, R159, 1 ;  /* 0x3f8000009f107423 */ /* 0x000fe2000001019f */
[----:B------:R-:W-:Y:S01]  /*6ec0*/  MOV R159, R194 ;  /* 0x000000c2009f7202 */ /* 0x000fe20000000f00 */
[----:B------:R-:W-:Y:S02]  /*6ed0*/  FMUL.FTZ R5, R5, c[0x0][0x2ec] ;  /* 0x0000bb0005057a20 */ /* 0x000fe40000410000 */
[----:B------:R-:W-:Y:S02]  /*6ee0*/  FMUL.FTZ R32, R167, R32 ;  /* 0x00000020a7207220 */ /* 0x000fe40000410000 */
[----:B------:R-:W-:Y:S02]  /*6ef0*/  FMUL.FTZ R16, R16, c[0x0][0x2ec] ;  /* 0x0000bb0010107a20 */ /* 0x000fe40000410000 */
[----:B------:R-:W-:Y:S02]  /*6f00*/  FMUL.FTZ R141, R21, R5 ;  /* 0x00000005158d7220 */ /* 0x000fe40000410000 */
[----:B------:R-:W-:Y:S02]  /*6f10*/  FFMA.FTZ R5, -R241, R241, 1 ;  /* 0x3f800000f1057423 */ /* 0x000fe400000101f1 */
[----:B------:R-:W-:Y:S02]  /*6f20*/  FADD.FTZ R33, -R144, R53 ;  /* 0x0000003590217221 */ /* 0x000fe40000010100 */
[----:B------:R-:W-:Y:S02]  /*6f30*/  FFMA.FTZ R17, -R160, R160, 1 ;  /* 0x3f800000a0117423 */ /* 0x000fe400000101a0 */
[----:B------:R-:W-:Y:S02]  /*6f40*/  FMUL.FTZ R142, R32, R16 ;  /* 0x00000010208e7220 */ /* 0x000fe40000410000 */
[----:B------:R-:W-:Y:S02]  /*6f50*/  FMUL.FTZ R5, R5, c[0x0][0x2ec] ;  /* 0x0000bb0005057a20 */ /* 0x000fe40000410000 */
[C---:B---3--:R-:W-:Y:S02]  /*6f60*/  FADD.FTZ R7, -R4.reuse, R7 ;  /* 0x0000000704077221 */ /* 0x048fe40000010100 */
[----:B------:R-:W-:Y:S02]  /*6f70*/  FADD.FTZ R16, -R4, R6 ;  /* 0x0000000604107221 */ /* 0x000fe40000010100 */
[----:B------:R-:W-:Y:S02]  /*6f80*/  FFMA.FTZ R6, -R242, R242, 1 ;  /* 0x3f800000f2067423 */ /* 0x000fe400000101f2 */
[----:B------:R-:W-:Y:S02]  /*6f90*/  FMUL.FTZ R7, R237, R7 ;  /* 0x00000007ed077220 */ /* 0x000fe40000410000 */
[----:B------:R-:W-:Y:S02]  /*6fa0*/  FADD.FTZ R36, -R144, R52 ;  /* 0x0000003490247221 */ /* 0x000fe40000010100 */
[----:B------:R-:W-:Y:S02]  /*6fb0*/  FMUL.FTZ R33, R168, R33 ;  /* 0x00000021a8217220 */ /* 0x000fe40000410000 */
[----:B------:R-:W-:Y:S02]  /*6fc0*/  FFMA.FTZ R20, -R161, R161, 1 ;  /* 0x3f800000a1147423 */ /* 0x000fe400000101a1 */
[----:B------:R-:W-:Y:S02]  /*6fd0*/  FMUL.FTZ R17, R17, c[0x0][0x2ec] ;  /* 0x0000bb0011117a20 */ /* 0x000fe40000410000 */
[----:B------:R-:W-:Y:S02]  /*6fe0*/  FMUL.FTZ R16, R137, R16 ;  /* 0x0000001089107220 */ /* 0x000fe40000410000 */
[----:B------:R-:W-:Y:S02]  /*6ff0*/  FMUL.FTZ R6, R6, c[0x0][0x2ec] ;  /* 0x0000bb0006067a20 */ /* 0x000fe40000410000 */
[----:B------:R-:W-:Y:S02]  /*7000*/  FADD.FTZ R19, -R4, R19 ;  /* 0x0000001304137221 */ /* 0x000fe40000010100 */
[----:B------:R-:W-:Y:S02]  /*7010*/  FMUL.FTZ R139, R7, R5 ;  /* 0x00000005078b7220 */ /* 0x000fe40000410000 */
[----:B------:R-:W-:Y:S02]  /*7020*/  FFMA.FTZ R5, -R233, R233, 1 ;  /* 0x3f800000e9057423 */ /* 0x000fe400000101e9 */
[----:B------:R-:W-:Y:S02]  /*7030*/  FMUL.FTZ R36, R169, R36 ;  /* 0x00000024a9247220 */ /* 0x000fe40000410000 */
[----:B------:R-:W-:Y:S02]  /*7040*/  FMUL.FTZ R20, R20, c[0x0][0x2ec] ;  /* 0x0000bb0014147a20 */ /* 0x000fe40000410000 */
[----:B------:R-:W-:Y:S02]  /*7050*/  FMUL.FTZ R143, R33, R17 ;  /* 0x00000011218f7220 */ /* 0x000fe40000410000 */
[----:B------:R-:W-:Y:S02]  /*7060*/  FADD.FTZ R18, -R4, R18 ;  /* 0x0000001204127221 */ /* 0x000fe40000010100 */
[----:B------:R-:W-:Y:S02]  /*7070*/  FMUL.FTZ R140, R16, R6 ;  /* 0x00000006108c7220 */ /* 0x000fe40000410000 */
[----:B------:R-:W-:Y:S02]  /*7080*/  FMUL.FTZ R19, R115, R19 ;  /* 0x0000001373137220 */ /* 0x000fe40000410000 */
[----:B------:R-:W-:Y:S02]  /*7090*/  FADD.FTZ R17, -R4, R23 ;  /* 0x0000001704117221 */ /* 0x000fe40000010100 */
[----:B------:R-:W-:Y:S02]  /*70a0*/  FFMA.FTZ R6, -R235, R235, 1 ;  /* 0x3f800000eb067423 */ /* 0x000fe400000101eb */
[----:B------:R-:W-:Y:S02]  /*70b0*/  FMUL.FTZ R5, R5, c[0x0][0x2ec] ;  /* 0x0000bb0005057a20 */ /* 0x000fe40000410000 */
[----:B------:R-:W-:Y:S02]  /*70c0*/  FFMA.FTZ R16, -R230, R230, 1 ;  /* 0x3f800000e6107423 */ /* 0x000fe400000101e6 */
[----:B------:R-:W-:Y:S02]  /*70d0*/  FMUL.FTZ R144, R36, R20 ;  /* 0x0000001424907220 */ /* 0x000fe40000410000 */
[----:B------:R-:W-:Y:S02]  /*70e0*/  FMUL.FTZ R20, R116, R18 ;  /* 0x0000001274147220 */ /* 0x000fe40000410000 */
[----:B------:R-:W-:Y:S01]  /*70f0*/  FADD.FTZ R18, -R4, R22 ;  /* 0x0000001604127221 */ /* 0x000fe20000010100 */
[----:B------:R1:W5:Y:S01]  /*7100*/  LDL.LU R116, [R1+0x15c] ;  /* 0x00015c0001747983 */ /* 0x0003620000300800 */
[----:B------:R-:W-:Y:S02]  /*7110*/  FMUL.FTZ R17, R113, R17 ;  /* 0x0000001171117220 */ /* 0x000fe40000410000 */
[----:B------:R-:W-:Y:S01]  /*7120*/  FMUL.FTZ R6, R6, c[0x0][0x2ec] ;  /* 0x0000bb0006067a20 */ /* 0x000fe20000410000 */
[----:B------:R1:W5:Y:S01]  /*7130*/  LDL.LU R115, [R1+0x158] ;  /* 0x0001580001737983 */ /* 0x0003620000300800 */
[----:B------:R-:W-:Y:S02]  /*7140*/  FFMA.FTZ R7, -R231, R231, 1 ;  /* 0x3f800000e7077423 */ /* 0x000fe400000101e7 */
[----:B------:R-:W-:Y:S02]  /*7150*/  FMUL.FTZ R23, R19, R5 ;  /* 0x0000000513177220 */ /* 0x000fe40000410000 */
[----:B------:R-:W-:Y:S02]  /*7160*/  FMUL.FTZ R5, R16, c[0x0][0x2ec] ;  /* 0x0000bb0010057a20 */ /* 0x000fe40000410000 */
[----:B------:R-:W-:Y:S02]  /*7170*/  FMUL.FTZ R18, R114, R18 ;  /* 0x0000001272127220 */ /* 0x000fe40000410000 */
[----:B------:R-:W-:Y:S01]  /*7180*/  FMUL.FTZ R138, R20, R6 ;  /* 0x00000006148a7220 */ /* 0x000fe20000410000 */
[----:B------:R1:W5:Y:S01]  /*7190*/  LDL.LU R114, [R1+0x154] ;  /* 0x0001540001727983 */ /* 0x0003620000300800 */
[----:B------:R-:W-:Y:S02]  /*71a0*/  FMUL.FTZ R6, R7, c[0x0][0x2ec] ;  /* 0x0000bb0007067a20 */ /* 0x000fe40000410000 */
[----:B------:R-:W-:Y:S01]  /*71b0*/  FADD.FTZ R19, -R4, R35 ;  /* 0x0000002304137221 */ /* 0x000fe20000010100 */
[----:B------:R1:W5:Y:S01]  /*71c0*/  LDL.LU R113, [R1+0x150] ;  /* 0x0001500001717983 */ /* 0x0003620000300800 */
[----:B------:R-:W-:Y:S02]  /*71d0*/  FMUL.FTZ R136, R17, R5 ;  /* 0x0000000511887220 */ /* 0x000fe40000410000 */
[----:B------:R-:W-:Y:S02]  /*71e0*/  FFMA.FTZ R5, -R216, R216, 1 ;  /* 0x3f800000d8057423 */ /* 0x000fe400000101d8 */
        /* <DEDUP_REMOVED lines=9> */
[----:B------:R-:W-:Y:S02]  /*7280*/  FMUL.FTZ R6, R6, c[0x0][0x2ec] ;  /* 0x0000bb0006067a20 */ /* 0x000fe40000410000 */
[----:B------:R-:W-:Y:S02]  /*7290*/  FFMA.FTZ R7, -R214, R214, 1 ;  /* 0x3f800000d6077423 */ /* 0x000fe400000101d6 */
[----:B------:R-:W-:Y:S02]  /*72a0*/  FMUL.FTZ R134, R19, R5 ;  /* 0x0000000513867220 */ /* 0x000fe40000410000 */
[----:B------:R-:W-:Y:S02]  /*72b0*/  FMUL.FTZ R5, R16, c[0x0][0x2ec] ;  /* 0x0000bb0010057a20 */ /* 0x000fe40000410000 */
[----:B------:R-:W-:Y:S02]  /*72c0*/  FADD.FTZ R18, -R4, R38 ;  /* 0x0000002604127221 */ /* 0x000fe40000010100 */
[----:B------:R-:W-:Y:S02]  /*72d0*/  FMUL.FTZ R135, R20, R6 ;  /* 0x0000000614877220 */ /* 0x000fe40000410000 */
[----:B------:R-:W-:Y:S02]  /*72e0*/  FMUL.FTZ R6, R7, c[0x0][0x2ec] ;  /* 0x0000bb0007067a20 */ /* 0x000fe40000410000 */
[----:B------:R-:W-:Y:S02]  /*72f0*/  FADD.FTZ R7, -R4, R51 ;  /* 0x0000003304077221 */ /* 0x000fe40000010100 */
[----:B------:R-:W-:Y:S02]  /*7300*/  FMUL.FTZ R132, R17, R5 ;  /* 0x0000000511847220 */ /* 0x000fe40000410000 */
[----:B------:R-:W-:Y:S02]  /*7310*/  FFMA.FTZ R5, -R178, R178, 1 ;  /* 0x3f800000b2057423 */ /* 0x000fe400000101b2 */
        /* <DEDUP_REMOVED lines=8> */
[----:B------:R-:W-:Y:S02]  /*73a0*/  FFMA.FTZ R5, -R163, R163, 1 ;  /* 0x3f800000a3057423 */ /* 0x000fe400000101a3 */
[----:B------:R-:W-:Y:S02]  /*73b0*/  FMUL.FTZ R16, R222, R16 ;  /* 0x00000010de107220 */ /* 0x000fe40000410000 */
[C---:B------:R-:W-:Y:S02]  /*73c0*/  FADD.FTZ R19, -R4.reuse, R54 ;  /* 0x0000003604137221 */ /* 0x040fe40000010100 */
[----:B------:R-:W-:Y:S02]  /*73d0*/  FADD.FTZ R18, -R4, R55 ;  /* 0x0000003704127221 */ /* 0x000fe40000010100 */
[----:B------:R-:W-:Y:S02]  /*73e0*/  FMUL.FTZ R6, R6, c[0x0][0x2ec] ;  /* 0x0000bb0006067a20 */ /* 0x000fe40000410000 */
[----:B------:R-:W-:Y:S02]  /*73f0*/  FADD.FTZ R67, -R4, R67 ;  /* 0x0000004304437221 */ /* 0x000fe40000010100 */
[----:B------:R-:W-:Y:S02]  /*7400*/  FMUL.FTZ R17, R208, R17 ;  /* 0x00000011d0117220 */ /* 0x000fe40000410000 */
[----:B------:R-:W-:Y:S02]  /*7410*/  FFMA.FTZ R4, -R162, R162, 1 ;  /* 0x3f800000a2047423 */ /* 0x000fe400000101a2 */
[----:B------:R-:W-:Y:S02]  /*7420*/  FMUL.FTZ R5, R5, c[0x0][0x2ec] ;  /* 0x0000bb0005057a20 */ /* 0x000fe40000410000 */
[----:B------:R-:W-:Y:S02]  /*7430*/  FMUL.FTZ R66, R16, R6 ;  /* 0x0000000610427220 */ /* 0x000fe40000410000 */
[----:B------:R-:W-:Y:S02]  /*7440*/  FMUL.FTZ R16, R205, R67 ;  /* 0x00000043cd107220 */ /* 0x000fe40000410000 */
[----:B------:R-:W-:Y:S02]  /*7450*/  FMUL.FTZ R4, R4, c[0x0][0x2ec] ;  /* 0x0000bb0004047a20 */ /* 0x000fe40000410000 */
[----:B------:R-:W-:Y:S02]  /*7460*/  FMUL.FTZ R54, R17, R5 ;  /* 0x0000000511367220 */ /* 0x000fe40000410000 */
[----:B------:R-:W-:Y:S02]  /*7470*/  FADD.FTZ R5, -R2, R8 ;  /* 0x0000000802057221 */ /* 0x000fe40000010100 */
[----:B------:R-:W-:Y:S02]  /*7480*/  FMUL.FTZ R53, R16, R4 ;  /* 0x0000000410357220 */ /* 0x000fe40000410000 */
[C---:B------:R-:W-:Y:S02]  /*7490*/  FADD.FTZ R4, -R2.reuse, R9 ;  /* 0x0000000902047221 */ /* 0x040fe40000010100 */
[----:B------:R-:W-:Y:S02]  /*74a0*/  FADD.FTZ R8, -R2, R13 ;  /* 0x0000000d02087221 */ /* 0x000fe40000010100 */
[----:B------:R-:W-:Y:S02]  /*74b0*/  FMUL.FTZ R13, R112, R5 ;  /* 0x00000005700d7220 */ /* 0x000fe40000410000 */
[----:B------:R-:W-:Y:S01]  /*74c0*/  FADD.FTZ R9, -R2, R12 ;  /* 0x0000000c02097221 */ /* 0x000fe20000010100 */
[----:B------:R1:W5:Y:S01]  /*74d0*/  LDL.LU R112, [R1+0x14c] ;  /* 0x00014c0001707983 */ /* 0x0003620000300800 */
[----:B------:R-:W-:Y:S02]  /*74e0*/  FMUL.FTZ R12, R111, R4 ;  /* 0x000000046f0c7220 */ /* 0x000fe40000410000 */
[----:B------:R-:W-:Y:S01]  /*74f0*/  FFMA.FTZ R7, -R175, R175, 1 ;  /* 0x3f800000af077423 */ /* 0x000fe200000101af */
[----:B------:R1:W5:Y:S01]  /*7500*/  LDL.LU R111, [R1+0x148] ;  /* 0x00014800016f7983 */ /* 0x0003620000300800 */
[----:B------:R-:W-:Y:S02]  /*7510*/  FMUL.FTZ R9, R110, R9 ;  /* 0x000000096e097220 */ /* 0x000fe40000410000 */
[----:B------:R-:W-:Y:S01]  /*7520*/  FMUL.FTZ R19, R220, R19 ;  /* 0x00000013dc137220 */ /* 0x000fe20000410000 */
[----:B------:R1:W5:Y:S01]  /*7530*/  LDL.LU R110, [R1+0x144] ;  /* 0x00014400016e7983 */ /* 0x0003620000300800 */
[----:B------:R-:W-:Y:S02]  /*7540*/  FFMA.FTZ R6, -R174, R174, 1 ;  /* 0x3f800000ae067423 */ /* 0x000fe400000101ae */
[----:B------:R-:W-:Y:S02]  /*7550*/  FMUL.FTZ R7, R7, c[0x0][0x2ec] ;  /* 0x0000bb0007077a20 */ /* 0x000fe40000410000 */
[----:B------:R-:W-:Y:S02]  /*7560*/  FMUL.FTZ R8, R109, R8 ;  /* 0x000000086d087220 */ /* 0x000fe40000410000 */
[----:B------:R-:W-:Y:S01]  /*7570*/  FMUL.FTZ R18, R218, R18 ;  /* 0x00000012da127220 */ /* 0x000fe20000410000 */
[----:B------:R1:W5:Y:S01]  /*7580*/  LDL.LU R109, [R1+0x140] ;  /* 0x00014000016d7983 */ /* 0x0003620000300800 */
[----:B------:R-:W-:Y:S02]  /*7590*/  FMUL.FTZ R6, R6, c[0x0][0x2ec] ;  /* 0x0000bb0006067a20 */ /* 0x000fe40000410000 */
[----:B------:R-:W-:Y:S02]  /*75a0*/  FMUL.FTZ R64, R19, R7 ;  /* 0x0000000713407220 */ /* 0x000fe40000410000 */
[----:B------:R-:W-:Y:S02]  /*75b0*/  FFMA.FTZ R7, -R108, R108, 1 ;  /* 0x3f8000006c077423 */ /* 0x000fe4000001016c */
[----:B------:R-:W-:Y:S01]  /*75c0*/  FMUL.FTZ R55, R18, R6 ;  /* 0x0000000612377220 */ /* 0x000fe20000410000 */
[----:B------:R1:W5:Y:S01]  /*75d0*/  LDL.LU R108, [R1+0x13c] ;  /* 0x00013c00016c7983 */ /* 0x0003620000300800 */
[----:B------:R-:W-:Y:S02]  /*75e0*/  FFMA.FTZ R6, -R107, R107, 1 ;  /* 0x3f8000006b067423 */ /* 0x000fe4000001016b */
[----:B------:R-:W-:Y:S01]  /*75f0*/  FFMA.FTZ R5, -R106, R106, 1 ;  /* 0x3f8000006a057423 */ /* 0x000fe2000001016a */
[----:B------:R1:W5:Y:S01]  /*7600*/  LDL.LU R107, [R1+0x138] ;  /* 0x00013800016b7983 */ /* 0x0003620000300800 */
[----:B------:R-:W-:Y:S02]  /*7610*/  FMUL.FTZ R7, R7, c[0x0][0x2ec] ;  /* 0x0000bb0007077a20 */ /* 0x000fe40000410000 */
[----:B------:R-:W-:Y:S01]  /*7620*/  FFMA.FTZ R4, -R105, R105, 1 ;  /* 0x3f80000069047423 */ /* 0x000fe20000010169 */
[----:B------:R1:W5:Y:S01]  /*7630*/  LDL.LU R106, [R1+0x134] ;  /* 0x00013400016a7983 */ /* 0x0003620000300800 */
[----:B------:R-:W-:Y:S02]  /*7640*/  FMUL.FTZ R6, R6, c[0x0][0x2ec] ;  /* 0x0000bb0006067a20 */ /* 0x000fe40000410000 */
[----:B------:R-:W-:Y:S01]  /*7650*/  FMUL.FTZ R52, R13, R7 ;  /* 0x000000070d347220 */ /* 0x000fe20000410000 */
[----:B------:R1:W5:Y:S01]  /*7660*/  LDL.LU R105, [R1+0x130] ;  /* 0x0001300001697983 */ /* 0x0003620000300800 */
[----:B------:R-:W-:Y:S02]  /*7670*/  FADD.FTZ R13, -R2, R24 ;  /* 0x00000018020d7221 */ /* 0x000fe40000010100 */
[----:B------:R-:W-:Y:S02]  /*7680*/  FMUL.FTZ R5, R5, c[0x0][0x2ec] ;  /* 0x0000bb0005057a20 */ /* 0x000fe40000410000 */
[----:B------:R-:W-:Y:S02]  /*7690*/  FMUL.FTZ R20, R12, R6 ;  /* 0x000000060c147220 */ /* 0x000fe40000410000 */
[----:B------:R-:W-:Y:S02]  /*76a0*/  FADD.FTZ R12, -R2, R25 ;  /* 0x00000019020c7221 */ /* 0x000fe40000010100 */
[----:B------:R-:W-:Y:S02]  /*76b0*/  FMUL.FTZ R13, R104, R13 ;  /* 0x0000000d680d7220 */ /* 0x000fe40000410000 */
[----:B------:R-:W-:Y:S01]  /*76c0*/  FMUL.FTZ R4, R4, c[0x0][0x2ec] ;  /* 0x0000bb0004047a20 */ /* 0x000fe20000410000 */
[----:B------:R1:W5:Y:S01]  /*76d0*/  LDL.LU R104, [R1+0x12c] ;  /* 0x00012c0001687983 */ /* 0x0003620000300800 */
[----:B------:R-:W-:Y:S02]  /*76e0*/  FMUL.FTZ R19, R9, R5 ;  /* 0x0000000509137220 */ /* 0x000fe40000410000 */
[----:B------:R-:W-:Y:S02]  /*76f0*/  FADD.FTZ R9, -R2, R28 ;  /* 0x0000001c02097221 */ /* 0x000fe40000010100 */
[----:B------:R-:W-:Y:S02]  /*7700*/  FMUL.FTZ R12, R103, R12 ;  /* 0x0000000c670c7220 */ /* 0x000fe40000410000 */
[----:B------:R-:W-:Y:S01]  /*7710*/  FMUL.FTZ R22, R8, R4 ;  /* 0x0000000408167220 */ /* 0x000fe20000410000 */
[----:B------:R1:W5:Y:S01]  /*7720*/  LDL.LU R103, [R1+0x128] ;  /* 0x0001280001677983 */ /* 0x0003620000300800 */
[----:B------:R-:W-:Y:S02]  /*7730*/  FADD.FTZ R8, -R2, R29 ;  /* 0x0000001d02087221 */ /* 0x000fe40000010100 */
[----:B------:R-:W-:Y:S02]  /*7740*/  FMUL.FTZ R9, R102, R9 ;  /* 0x0000000966097220 */ /* 0x000fe40000410000 */
        /* <DEDUP_REMOVED lines=12> */
[----:B------:R-:W-:Y:S02]  /*7810*/  FFMA.FTZ R4, -R245, R245, 1 ;  /* 0x3f800000f5047423 */ /* 0x000fe400000101f5 */
        /* <DEDUP_REMOVED lines=9> */
[----:B------:R-:W-:Y:S01]  /*78b0*/  FFMA.FTZ R6, -R228, R228, 1 ;  /* 0x3f800000e4067423 */ /* 0x000fe200000101e4 */
[----:B------:R1:W5:Y:S01]  /*78c0*/  LDL.LU R97, [R1+0x110] ;  /* 0x0001100001617983 */ /* 0x0003620000300800 */
[----:B------:R-:W-:Y:S02]  /*78d0*/  FMUL.FTZ R49, R8, R4 ;  /* 0x0000000408317220 */ /* 0x000fe40000410000 */
[----:B------:R-:W-:Y:S02]  /*78e0*/  FADD.FTZ R8, -R2, R45 ;  /* 0x0000002d02087221 */ /* 0x000fe40000010100 */
[----:B------:R-:W-:Y:S02]  /*78f0*/  FMUL.FTZ R9, R96, R9 ;  /* 0x0000000960097220 */ /* 0x000fe40000410000 */
[----:B------:R-:W-:Y:S01]  /*7900*/  FFMA.FTZ R5, -R225, R225, 1 ;  /* 0x3f800000e1057423 */ /* 0x000fe200000101e1 */
[----:B------:R1:W5:Y:S01]  /*7910*/  LDL.LU R96, [R1+0x10c] ;  /* 0x00010c0001607983 */ /* 0x0003620000300800 */
[----:B------:R-:W-:Y:S02]  /*7920*/  FMUL.FTZ R6, R6, c[0x0][0x2ec] ;  /* 0x0000bb0006067a20 */ /* 0x000fe40000410000 */
[----:B------:R-:W-:Y:S02]  /*7930*/  FMUL.FTZ R8, R95, R8 ;  /* 0x000000085f087220 */ /* 0x000fe40000410000 */
[----:B------:R-:W-:Y:S01]  /*7940*/  FFMA.FTZ R4, -R224, R224, 1 ;  /* 0x3f800000e0047423 */ /* 0x000fe200000101e0 */
[----:B------:R1:W5:Y:S01]  /*7950*/  LDL.LU R95, [R1+0x108] ;  /* 0x00010800015f7983 */ /* 0x0003620000300800 */
[----:B------:R-:W-:Y:S02]  /*7960*/  FMUL.FTZ R5, R5, c[0x0][0x2ec] ;  /* 0x0000bb0005057a20 */ /* 0x000fe40000410000 */
[----:B------:R-:W-:Y:S02]  /*7970*/  FMUL.FTZ R45, R12, R6 ;  /* 0x000000060c2d7220 */ /* 0x000fe40000410000 */
[----:B------:R-:W-:Y:S02]  /*7980*/  FADD.FTZ R12, -R2, R56 ;  /* 0x00000038020c7221 */ /* 0x000fe40000010100 */
[----:B------:R-:W-:Y:S02]  /*7990*/  FFMA.FTZ R7, -R229, R229, 1 ;  /* 0x3f800000e5077423 */ /* 0x000fe400000101e5 */
[----:B------:R-:W-:Y:S02]  /*79a0*/  FMUL.FTZ R4, R4, c[0x0][0x2ec] ;  /* 0x0000bb0004047a20 */ /* 0x000fe40000410000 */
[----:B------:R-:W-:Y:S02]  /*79b0*/  FMUL.FTZ R44, R9, R5 ;  /* 0x00000005092c7220 */ /* 0x000fe40000410000 */
[----:B------:R-:W-:Y:S02]  /*79c0*/  FADD.FTZ R9, -R2, R57 ;  /* 0x0000003902097221 */ /* 0x000fe40000010100 */
[----:B------:R-:W-:Y:S02]  /*79d0*/  FMUL.FTZ R12, R94, R12 ;  /* 0x0000000c5e0c7220 */ /* 0x000fe40000410000 */
[----:B------:R-:W-:Y:S01]  /*79e0*/  FFMA.FTZ R5, -R210, R210, 1 ;  /* 0x3f800000d2057423 */ /* 0x000fe200000101d2 */
[----:B------:R1:W5:Y:S01]  /*79f0*/  LDL.LU R94, [R1+0x104] ;  /* 0x00010400015e7983 */ /* 0x0003620000300800 */
[----:B------:R-:W-:Y:S02]  /*7a00*/  FMUL.FTZ R7, R7, c[0x0][0x2ec] ;  /* 0x0000bb0007077a20 */ /* 0x000fe40000410000 */
[----:B------:R-:W-:Y:S02]  /*7a10*/  FMUL.FTZ R41, R8, R4 ;  /* 0x0000000408297220 */ /* 0x000fe40000410000 */
[----:B------:R-:W-:Y:S02]  /*7a20*/  FADD.FTZ R8, -R2, R60 ;  /* 0x0000003c02087221 */ /* 0x000fe40000010100 */
[----:B------:R-:W-:Y:S02]  /*7a30*/  FMUL.FTZ R9, R93, R9 ;  /* 0x000000095d097220 */ /* 0x000fe40000410000 */
[----:B------:R-:W-:Y:S01]  /*7a40*/  FFMA.FTZ R4, -R207, R207, 1 ;  /* 0x3f800000cf047423 */ /* 0x000fe200000101cf */
[----:B------:R1:W5:Y:S01]  /*7a50*/  LDL.LU R93, [R1+0x100] ;  /* 0x00010000015d7983 */ /* 0x0003620000300800 */
[----:B------:R-:W-:Y:S02]  /*7a60*/  FMUL.FTZ R5, R5, c[0x0][0x2ec] ;  /* 0x0000bb0005057a20 */ /* 0x000fe40000410000 */
[----:B----4-:R-:W-:Y:S02]  /*7a70*/  FADD.FTZ R10, -R0, R10 ;  /* 0x0000000a000a7221 */ /* 0x010fe40000010100 */
[----:B------:R-:W-:Y:S02]  /*7a80*/  FMUL.FTZ R48, R13, R7 ;  /* 0x000000070d307220 */ /* 0x000fe40000410000 */
[----:B------:R-:W-:Y:S02]  /*7a90*/  FADD.FTZ R7, -R2, R61 ;  /* 0x0000003d02077221 */ /* 0x000fe40000010100 */
[----:B------:R-:W-:Y:S02]  /*7aa0*/  FMUL.FTZ R8, R248, R8 ;  /* 0x00000008f8087220 */ /* 0x000fe40000410000 */
[----:B------:R-:W-:Y:S02]  /*7ab0*/  FFMA.FTZ R2, -R206, R206, 1 ;  /* 0x3f800000ce027423 */ /* 0x000fe400000101ce */
[----:B------:R-:W-:Y:S02]  /*7ac0*/  FMUL.FTZ R4, R4, c[0x0][0x2ec] ;  /* 0x0000bb0004047a20 */ /* 0x000fe40000410000 */
[----:B------:R-:W-:Y:S02]  /*7ad0*/  FMUL.FTZ R39, R9, R5 ;  /* 0x0000000509277220 */ /* 0x000fe40000410000 */
[----:B------:R-:W-:Y:S02]  /*7ae0*/  FADD.FTZ R9, -R0, R11 ;  /* 0x0000000b00097221 */ /* 0x000fe40000010100 */
[----:B------:R-:W-:Y:S02]  /*7af0*/  FMUL.FTZ R10, R92, R10 ;  /* 0x0000000a5c0a7220 */ /* 0x000fe40000410000 */
[----:B------:R-:W-:Y:S01]  /*7b00*/  FMUL.FTZ R7, R244, R7 ;  /* 0x00000007f4077220 */ /* 0x000fe20000410000 */
[----:B------:R1:W5:Y:S01]  /*7b10*/  LDL.LU R92, [R1+0xfc] ;  /* 0x0000fc00015c7983 */ /* 0x0003620000300800 */
[----:B------:R-:W-:Y:S02]  /*7b20*/  FMUL.FTZ R2, R2, c[0x0][0x2ec] ;  /* 0x0000bb0002027a20 */ /* 0x000fe40000410000 */
        /* <DEDUP_REMOVED lines=8> */
[----:B------:R-:W-:Y:S01]  /*7bb0*/  FMUL.FTZ R6, R6, c[0x0][0x2ec] ;  /* 0x0000bb0006067a20 */ /* 0x000fe20000410000 */
[----:B------:R1:W5:Y:S01]  /*7bc0*/  LDL.LU R90, [R1+0xf4] ;  /* 0x0000f400015a7983 */ /* 0x0003620000300800 */
[----:B------:R-:W-:Y:S02]  /*7bd0*/  FMUL.FTZ R7, R89, R7 ;  /* 0x0000000759077220 */ /* 0x000fe40000410000 */
[----:B------:R-:W-:Y:S01]  /*7be0*/  FMUL.FTZ R40, R12, R6 ;  /* 0x000000060c287220 */ /* 0x000fe20000410000 */
[----:B------:R1:W5:Y:S01]  /*7bf0*/  LDL.LU R89, [R1+0xf0] ;  /* 0x0000f00001597983 */ /* 0x0003620000300800 */
[----:B------:R-:W-:Y:S02]  /*7c00*/  FFMA.FTZ R6, -R88, R88, 1 ;  /* 0x3f80000058067423 */ /* 0x000fe40000010158 */
[----:B------:R-:W-:Y:S01]  /*7c10*/  FFMA.FTZ R5, -R87, R87, 1 ;  /* 0x3f80000057057423 */ /* 0x000fe20000010157 */
[----:B------:R1:W5:Y:S01]  /*7c20*/  LDL.LU R88, [R1+0xec] ;  /* 0x0000ec0001587983 */ /* 0x0003620000300800 */
[----:B------:R-:W-:Y:S02]  /*7c30*/  FFMA.FTZ R4, -R86, R86, 1 ;  /* 0x3f80000056047423 */ /* 0x000fe40000010156 */
[----:B------:R-:W-:Y:S01]  /*7c40*/  FMUL.FTZ R6, R6, c[0x0][0x2ec] ;  /* 0x0000bb0006067a20 */ /* 0x000fe20000410000 */
[----:B------:R1:W5:Y:S01]  /*7c50*/  LDL.LU R87, [R1+0xe8] ;  /* 0x0000e80001577983 */ /* 0x0003620000300800 */
[----:B------:R-:W-:Y:S02]  /*7c60*/  FFMA.FTZ R2, -R85, R85, 1 ;  /* 0x3f80000055027423 */ /* 0x000fe40000010155 */
[----:B------:R-:W-:Y:S01]  /*7c70*/  FMUL.FTZ R5, R5, c[0x0][0x2ec] ;  /* 0x0000bb0005057a20 */ /* 0x000fe20000410000 */
[----:B------:R1:W5:Y:S01]  /*7c80*/  LDL.LU R86, [R1+0xe4] ;  /* 0x0000e40001567983 */ /* 0x0003620000300800 */
[----:B------:R-:W-:Y:S02]  /*7c90*/  FMUL.FTZ R16, R10, R6 ;  /* 0x000000060a107220 */ /* 0x000fe40000410000 */
[----:B------:R-:W-:Y:S01]  /*7ca0*/  FADD.FTZ R10, -R0, R26 ;  /* 0x0000001a000a7221 */ /* 0x000fe20000010100 */
[----:B------:R1:W5:Y:S01]  /*7cb0*/  LDL.LU R85, [R1+0xe0] ;  /* 0x0000e00001557983 */ /* 0x0003620000300800 */
[----:B------:R-:W-:Y:S02]  /*7cc0*/  FMUL.FTZ R4, R4, c[0x0][0x2ec] ;  /* 0x0000bb0004047a20 */ /* 0x000fe40000410000 */
[----:B------:R-:W-:Y:S02]  /*7cd0*/  FMUL.FTZ R25, R9, R5 ;  /* 0x0000000509197220 */ /* 0x000fe40000410000 */
[----:B------:R-:W-:Y:S02]  /*7ce0*/  FADD.FTZ R9, -R0, R27 ;  /* 0x0000001b00097221 */ /* 0x000fe40000010100 */
[----:B------:R-:W-:Y:S02]  /*7cf0*/  FMUL.FTZ R10, R84, R10 ;  /* 0x0000000a540a7220 */ /* 0x000fe40000410000 */
[----:B------:R-:W-:Y:S01]  /*7d00*/  FMUL.FTZ R2, R2, c[0x0][0x2ec] ;  /* 0x0000bb0002027a20 */ /* 0x000fe20000410000 */
[----:B------:R1:W5:Y:S01]  /*7d10*/  LDL.LU R84, [R1+0xdc] ;  /* 0x0000dc0001547983 */ /* 0x0003620000300800 */
[----:B------:R-:W-:Y:S02]  /*7d20*/  FMUL.FTZ R15, R8, R4 ;  /* 0x00000004080f7220 */ /* 0x000fe40000410000 */
[C---:B------:R-:W-:Y:S02]  /*7d30*/  FADD.FTZ R8, -R0.reuse, R30 ;  /* 0x0000001e00087221 */ /* 0x040fe40000010100 */
        /* <DEDUP_REMOVED lines=10> */
[----:B------:R-:W-:Y:S02]  /*7de0*/  FFMA.FTZ R2, -R77, R77, 1 ;  /* 0x3f8000004d027423 */ /* 0x000fe4000001014d */
[----:B------:R-:W-:Y:S01]  /*7df0*/  FFMA.FTZ R4, -R78, R78, 1 ;  /* 0x3f8000004e047423 */ /* 0x000fe2000001014e */
[----:B------:R1:W5:Y:S01]  /*7e00*/  LDL.LU R80, [R1+0xcc] ;  /* 0x0000cc0001507983 */ /* 0x0003620000300800 */
[----:B------:R-:W-:Y:S02]  /*7e10*/  FMUL.FTZ R2, R2, c[0x0][0x2ec] ;  /* 0x0000bb0002027a20 */ /* 0x000fe40000410000 */
[C---:B------:R-:W-:Y:S01]  /*7e20*/  FADD.FTZ R31, -R0.reuse, R43 ;  /* 0x0000002b001f7221 */ /* 0x040fe20000010100 */
[----:B------:R1:W5:Y:S01]  /*7e30*/  LDL.LU R79, [R1+0xc8] ;  /* 0x0000c800014f7983 */ /* 0x0003620000300800 */
[----:B------:R-:W-:Y:S02]  /*7e40*/  FMUL.FTZ R13, R7, R2 ;  /* 0x00000002070d7220 */ /* 0x000fe40000410000 */
[C---:B------:R-:W-:Y:S01]  /*7e50*/  FADD.FTZ R7, -R0.reuse, R42 ;  /* 0x0000002a00077221 */ /* 0x040fe20000010100 */
[----:B------:R1:W5:Y:S01]  /*7e60*/  LDL.LU R78, [R1+0xc4] ;  /* 0x0000c400014e7983 */ /* 0x0003620000300800 */
[----:B------:R-:W-:Y:S02]  /*7e70*/  FADD.FTZ R35, -R0, R46 ;  /* 0x0000002e00237221 */ /* 0x000fe40000010100 */
[----:B------:R-:W-:Y:S01]  /*7e80*/  FMUL.FTZ R7, R76, R7 ;  /* 0x000000074c077220 */ /* 0x000fe20000410000 */
[----:B------:R1:W5:Y:S01]  /*7e90*/  LDL.LU R77, [R1+0xc0] ;  /* 0x0000c000014d7983 */ /* 0x0003620000300800 */
[----:B------:R-:W-:Y:S02]  /*7ea0*/  FMUL.FTZ R31, R75, R31 ;  /* 0x0000001f4b1f7220 */ /* 0x000fe40000410000 */
[----:B------:R-:W-:Y:S01]  /*7eb0*/  FADD.FTZ R29, -R0, R47 ;  /* 0x0000002f001d7221 */ /* 0x000fe20000010100 */
[----:B------:R1:W5:Y:S01]  /*7ec0*/  LDL.LU R76, [R1+0xbc] ;  /* 0x0000bc00014c7983 */ /* 0x0003620000300800 */
[----:B------:R-:W-:Y:S02]  /*7ed0*/  FMUL.FTZ R35, R74, R35 ;  /* 0x000000234a237220 */ /* 0x000fe40000410000 */
[----:B------:R-:W-:Y:S01]  /*7ee0*/  FMUL.FTZ R6, R6, c[0x0][0x2ec] ;  /* 0x0000bb0006067a20 */ /* 0x000fe20000410000 */
[----:B------:R1:W5:Y:S01]  /*7ef0*/  LDL.LU R75, [R1+0xb8] ;  /* 0x0000b800014b7983 */ /* 0x0003620000300800 */
[----:B------:R-:W-:Y:S02]  /*7f00*/  FMUL.FTZ R29, R73, R29 ;  /* 0x0000001d491d7220 */ /* 0x000fe40000410000 */
[----:B------:R-:W-:Y:S01]  /*7f10*/  FMUL.FTZ R5, R5, c[0x0][0x2ec] ;  /* 0x0000bb0005057a20 */ /* 0x000fe20000410000 */
[----:B------:R1:W5:Y:S01]  /*7f20*/  LDL.LU R74, [R1+0xb4] ;  /* 0x0000b400014a7983 */ /* 0x0003620000300800 */
[----:B------:R-:W-:Y:S02]  /*7f30*/  FMUL.FTZ R14, R10, R6 ;  /* 0x000000060a0e7220 */ /* 0x000fe40000410000 */
[----:B------:R-:W-:Y:S01]  /*7f40*/  FFMA.FTZ R6, -R72, R72, 1 ;  /* 0x3f80000048067423 */ /* 0x000fe20000010148 */
[----:B------:R1:W5:Y:S01]  /*7f50*/  LDL.LU R73, [R1+0xb0] ;  /* 0x0000b00001497983 */ /* 0x0003620000300800 */
[----:B------:R-:W-:Y:S02]  /*7f60*/  FMUL.FTZ R17, R9, R5 ;  /* 0x0000000509117220 */ /* 0x000fe40000410000 */
[----:B------:R-:W-:Y:S01]  /*7f70*/  FFMA.FTZ R5, -R71, R71, 1 ;  /* 0x3f80000047057423 */ /* 0x000fe20000010147 */
[----:B------:R1:W5:Y:S01]  /*7f80*/  LDL.LU R72, [R1+0xac] ;  /* 0x0000ac0001487983 */ /* 0x0003620000300800 */
[C---:B------:R-:W-:Y:S02]  /*7f90*/  FADD.FTZ R33, -R0.reuse, R58 ;  /* 0x0000003a00217221 */ /* 0x040fe40000010100 */
[----:B------:R-:W-:Y:S01]  /*7fa0*/  FADD.FTZ R30, -R0, R59 ;  /* 0x0000003b001e7221 */ /* 0x000fe20000010100 */
[----:B------:R1:W5:Y:S01]  /*7fb0*/  LDL.LU R71, [R1+0xa8] ;  /* 0x0000a80001477983 */ /* 0x0003620000300800 */
[----:B------:R-:W-:Y:S02]  /*7fc0*/  FMUL.FTZ R33, R70, R33 ;  /* 0x0000002146217220 */ /* 0x000fe40000410000 */
[C---:B------:R-:W-:Y:S01]  /*7fd0*/  FADD.FTZ R34, -R0.reuse, R62 ;  /* 0x0000003e00227221 */ /* 0x040fe20000010100 */
[----:B------:R1:W5:Y:S01]  /*7fe0*/  LDL.LU R70, [R1+0xa4] ;  /* 0x0000a40001467983 */ /* 0x0003620000300800 */
[----:B------:R-:W-:Y:S02]  /*7ff0*/  FMUL.FTZ R30, R69, R30 ;  /* 0x0000001e451e7220 */ /* 0x000fe40000410000 */
[----:B------:R-:W-:Y:S01]  /*8000*/  FADD.FTZ R32, -R0, R63 ;  /* 0x0000003f00207221 */ /* 0x000fe20000010100 */
[----:B------:R1:W5:Y:S01]  /*8010*/  LDL.LU R69, [R1+0xa0] ;  /* 0x0000a00001457983 */ /* 0x0003620000300800 */
[----:B------:R-:W-:Y:S02]  /*8020*/  FMUL.FTZ R34, R68, R34 ;  /* 0x0000002244227220 */ /* 0x000fe40000410000 */
[----:B------:R-:W-:Y:S01]  /*8030*/  FMUL.FTZ R32, R3, R32 ;  /* 0x0000002003207220 */ /* 0x000fe20000410000 */
[----:B------:R1:W5:Y:S01]  /*8040*/  LDL.LU R68, [R1+0x9c] ;  /* 0x00009c0001447983 */ /* 0x0003620000300800 */
[----:B------:R-:W-:Y:S02]  /*8050*/  FMUL.FTZ R4, R4, c[0x0][0x2ec] ;  /* 0x0000bb0004047a20 */ /* 0x000fe40000410000 */
[----:B------:R-:W-:Y:S01]  /*8060*/  FFMA.FTZ R2, -R250, R250, 1 ;  /* 0x3f800000fa027423 */ /* 0x000fe200000101fa */
[----:B------:R1:W5:Y:S01]  /*8070*/  LDL.LU R3, [R1+0x98] ;  /* 0x0000980001037983 */ /* 0x0003620000300800 */
[----:B------:R-:W-:Y:S02]  /*8080*/  FMUL.FTZ R12, R8, R4 ;  /* 0x00000004080c7220 */ /* 0x000fe40000410000 */
[----:B------:R-:W-:Y:S02]  /*8090*/  FFMA.FTZ R4, -R252, R252, 1 ;  /* 0x3f800000fc047423 */ /* 0x000fe400000101fc */
[----:B------:R-:W-:Y:S02]  /*80a0*/  FMUL.FTZ R5, R5, c[0x0][0x2ec] ;  /* 0x0000bb0005057a20 */ /* 0x000fe40000410000 */
[----:B------:R-:W-:Y:S02]  /*80b0*/  FMUL.FTZ R4, R4, c[0x0][0x2ec] ;  /* 0x0000bb0004047a20 */ /* 0x000fe40000410000 */
[----:B------:R-:W-:Y:S02]  /*80c0*/  FMUL.FTZ R2, R2, c[0x0][0x2ec] ;  /* 0x0000bb0002027a20 */ /* 0x000fe40000410000 */
        /* <DEDUP_REMOVED lines=18> */
[----:B-1----:R-:W2:Y:S01]  /*81f0*/  LDL.LU R9, [R1] ;  /* 0x0000000001097983 */ /* 0x002ea20000300800 */
[----:B------:R-:W-:Y:S01]  /*8200*/  IMAD.MOV.U32 R2, RZ, RZ, c[0x0][0x190] ;  /* 0x00006400ff027624 */ /* 0x000fe200078e00ff */
[----:B------:R-:W-:Y:S02]  /*8210*/  ULOP3.LUT UR12, UR7, 0x1, URZ, 0xc0, !UPT ;  /* 0x00000001070c7892 */ /* 0x000fe4000f8ec03f */
[----:B------:R-:W3:Y:S01]  /*8220*/  LDL.LU R8, [R1+0x4] ;  /* 0x0000040001087983 */ /* 0x000ee20000300800 */
[C---:B------:R-:W-:Y:S01]  /*8230*/  IMAD.U32 R0, R2.reuse, -0x80, RZ ;  /* 0xffffff8002007824 */ /* 0x040fe200078e00ff */
[----:B------:R-:W-:Y:S01]  /*8240*/  UISETP.NE.U32.AND UP1, UPT, UR12, 0x1, UPT ;  /* 0x000000010c00788c */ /* 0x000fe2000bf25070 */
[----:B------:R-:W-:Y:S03]  /*8250*/  IMAD.SHL.U32 R10, R2, 0x40, RZ ;  /* 0x00000040020a7824 */ /* 0x000fe600078e00ff */
[----:B------:R-:W-:Y:S06]  /*8260*/  USEL UR12, UR41, 0x4000, !UP1 ;  /* 0x00004000290c7887 */ /* 0x000fec000c800000 */
[----:B------:R-:W-:Y:S02]  /*8270*/  IADD3 R196, R196, UR12, RZ ;  /* 0x0000000cc4c47c10 */ /* 0x000fe4000fffe0ff */
[----:B------:R-:W-:Y:S01]  /*8280*/  IADD3 R187, R187, UR12, RZ ;  /* 0x0000000cbbbb7c10 */ /* 0x000fe2000fffe0ff */
[----:B---3--:R-:W-:Y:S01]  /*8290*/  IMAD.MOV.U32 R4, RZ, RZ, R8 ;  /* 0x000000ffff047224 */ /* 0x008fe200078e0008 */
[----:B--2---:R-:W-:Y:S04]  /*82a0*/  MOV R5, R9 ;  /* 0x0000000900057202 */ /* 0x004fe80000000f00 */
[C---:B------:R-:W-:Y:S01]  /*82b0*/  LEA R6, P2, R0.reuse, R4, 0x1 ;  /* 0x0000000400067211 */ /* 0x040fe200078408ff */
[----:B------:R-:W-:Y:S03]  /*82c0*/  IMAD.MOV.U32 R4, RZ, RZ, 0x6 ;  /* 0x00000006ff047424 */ /* 0x000fe600078e00ff */
[----:B------:R-:W-:Y:S01]  /*82d0*/  LEA.HI.X.SX32 R8, R0, R5, 0x1, P2 ;  /* 0x0000000500087211 */ /* 0x000fe200010f0eff */
[----:B------:R-:W-:Y:S01]  /*82e0*/  STL [R1+0x4], R6 ;  /* 0x0000040601007387 */ /* 0x000fe20000100800 */
[----:B------:R-:W-:Y:S02]  /*82f0*/  SHF.L.U64.HI R0, R2, R4, c[0x0][0x194] ;  /* 0x0000650002007619 */ /* 0x000fe40000010204 */
[----:B------:R-:W-:Y:S01]  /*8300*/  MOV R9, R8 ;  /* 0x0000000800097202 */ /* 0x000fe20000000f00 */
[----:B------:R1:W-:Y:S02]  /*8310*/  STL [R1], R8 ;  /* 0x0000000801007387 */ /* 0x0003e40000100800 */
[----:B-1----:R-:W-:Y:S05]  /*8320*/  IMAD.MOV.U32 R8, RZ, RZ, R6 ;  /* 0x000000ffff087224 */ /* 0x002fea00078e0006 */
[----:B------:R-:W-:Y:S01]  /*8330*/  @!PT LDS RZ, [RZ] ;  /* 0x00000000fffff984 */ /* 0x000fe20000000800 */
[----:B------:R-:W-:Y:S01]  /*8340*/  @!PT LDS RZ, [RZ] ;  /* 0x00000000fffff984 */ /* 0x000fe20000000800 */
[----:B------:R-:W-:Y:S01]  /*8350*/  @!PT LDS RZ, [RZ] ;  /* 0x00000000fffff984 */ /* 0x000fe20000000800 */
[----:B------:R1:W-:Y:S01]  /*8360*/  LDGSTS.E.BYPASS.LTC128B.128 [R196], [R8.64] ;  /* 0x0000000008c47fae */ /* 0x0003e2000b901d44 */
[-C--:B------:R-:W-:Y:S04]  /*8370*/  IADD3 R6, P2, R8, R10.reuse, RZ ;  /* 0x0000000a08067210 */ /* 0x080fe80007f5e0ff */
[-C--:B------:R-:W-:Y:S01]  /*8380*/  IADD3 R4, P3, R6, R10.reuse, RZ ;  /* 0x0000000a06047210 */ /* 0x080fe20007f7e0ff */
[--C-:B------:R-:W-:Y:S03]  /*8390*/  IMAD.X R7, R9, 0x1, R0.reuse, P2 ;  /* 0x0000000109077824 */ /* 0x100fe600010e0600 */
[----:B------:R-:W-:Y:S02]  /*83a0*/  IADD3 R10, P2, R4, R10, RZ ;  /* 0x0000000a040a7210 */ /* 0x000fe40007f5e0ff */
[----:B------:R1:W-:Y:S01]  /*83b0*/  LDGSTS.E.BYPASS.LTC128B.128 [R196+0x1000], [R6.64] ;  /* 0x0100000006c47fae */ /* 0x0003e2000b901d44 */
[----:B------:R-:W-:Y:S05]  /*83c0*/  IADD3.X R5, R7, R0, RZ, P3, !PT ;  /* 0x0000000007057210 */ /* 0x000fea0001ffe4ff */
[----:B------:R1:W-:Y:S01]  /*83d0*/  LDGSTS.E.BYPASS.LTC128B.128 [R196+0x2000], [R4.64] ;  /* 0x0200000004c47fae */ /* 0x0003e2000b901d44 */
[----:B------:R-:W-:Y:S05]  /*83e0*/  IMAD.X R11, R5, 0x1, R0, P2 ;  /* 0x00000001050b7824 */ /* 0x000fea00010e0600 */
[----:B------:R1:W-:Y:S04]  /*83f0*/  LDGSTS.E.BYPASS.LTC128B.128 [R196+0x3000], [R10.64] ;  /* 0x030000000ac47fae */ /* 0x0003e8000b901d44 */
[----:B------:R-:W0:Y:S02]  /*8400*/  LDGDEPBAR ;  /* 0x00000000000079af */ /* 0x000e240000000000 */
.L_x_1658:
[----:B-1----:R-:W-:Y:S01]  /*8410*/  F2FP.PACK_AB R28, R156, R157 ;  /* 0x0000009d9c1c723e */ /* 0x002fe200000000ff */
        /* <DEDUP_REMOVED lines=67> */
[----:B-----5:R-:W-:Y:S04]  /*8850*/  LDSM.16.MT88.4 R4, [R3+0x1c000] ;  /* 0x01c000000304783b */ /* 0x020fe80000004200 */
[----:B------:R-:W1:Y:S04]  /*8860*/  LDSM.16.MT88.4 R8, [R0+0x8000] ;  /* 0x008000000008783b */ /* 0x000e680000004200 */
[----:B------:R-:W3:Y:S04]  /*8870*/  LDSM.16.MT88.4 R12, [R3+0x20000] ;  /* 0x02000000030c783b */ /* 0x000ee80000004200 */
[----:B------:R-:W4:Y:S04]  /*8880*/  LDSM.16.MT88.4 R16, [R2+0x8000] ;  /* 0x008000000210783b */ /* 0x000f280000004200 */
[----:B------:R-:W-:Y:S04]  /*8890*/  LDSM.16.MT88.4 R20, [R3+0x1c800] ;  /* 0x01c800000314783b */ /* 0x000fe80000004200 */
[----:B------:R-:W4:Y:S04]  /*88a0*/  LDSM.16.MT88.4 R24, [R0+0x8800] ;  /* 0x008800000018783b */ /* 0x000f280000004200 */
        /* <DEDUP_REMOVED lines=14> */
[-C--:B------:R-:W-:Y:S08]  /*8990*/  HMMA.16816.F32 R68, R20, R24.reuse, R68 ;  /* 0x000000181444723c */ /* 0x080ff00000001844 */
        /* <DEDUP_REMOVED lines=78> */
[----:B------:R-:W2:Y:S01]  /*8e80*/  LDL.LU R43, [R1+0x8] ;  /* 0x00000800012b7983 */ /* 0x000ea20000300800 */
[----:B------:R-:W-:Y:S03]  /*8e90*/  IMAD.MOV.U32 R11, RZ, RZ, c[0x0][0x370] ;  /* 0x0000dc00ff0b7624 */ /* 0x000fe600078e00ff */
[----:B------:R-:W3:Y:S01]  /*8ea0*/  LDL.LU R42, [R1+0xc] ;  /* 0x00000c00012a7983 */ /* 0x000ee20000300800 */
[C---:B------:R-:W-:Y:S02]  /*8eb0*/  IMAD.U32 R6, R11.reuse, -0x80, RZ ;  /* 0xffffff800b067824 */ /* 0x040fe400078e00ff */
[C---:B------:R-:W-:Y:S02]  /*8ec0*/  IMAD.SHL.U32 R10, R11.reuse, 0x40, RZ ;  /* 0x000000400b0a7824 */ /* 0x040fe400078e00ff */
[----:B---3--:R-:W-:Y:S01]  /*8ed0*/  IMAD.MOV.U32 R4, RZ, RZ, R42 ;  /* 0x000000ffff047224 */ /* 0x008fe200078e002a */
[----:B--2---:R-:W-:Y:S04]  /*8ee0*/  MOV R5, R43 ;  /* 0x0000002b00057202 */ /* 0x004fe80000000f00 */
[C---:B------:R-:W-:Y:S01]  /*8ef0*/  LEA R8, P2, R6.reuse, R4, 0x1 ;  /* 0x0000000406087211 */ /* 0x040fe200078408ff */
[----:B------:R-:W-:Y:S03]  /*8f00*/  IMAD.MOV.U32 R4, RZ, RZ, 0x6 ;  /* 0x00000006ff047424 */ /* 0x000fe600078e00ff */
[----:B------:R-:W-:Y:S01]  /*8f10*/  LEA.HI.X.SX32 R9, R6, R5, 0x1, P2 ;  /* 0x0000000506097211 */ /* 0x000fe200010f0eff */
[----:B------:R1:W-:Y:S01]  /*8f20*/  STL [R1+0xc], R8 ;  /* 0x00000c0801007387 */ /* 0x0003e20000100800 */
[----:B------:R-:W-:Y:S02]  /*8f30*/  IADD3 R6, P2, R8, R10, RZ ;  /* 0x0000000a08067210 */ /* 0x000fe40007f5e0ff */
[----:B------:R-:W-:Y:S01]  /*8f40*/  SHF.L.U64.HI R11, R11, R4, c[0x0][0x374] ;  /* 0x0000dd000b0b7619 */ /* 0x000fe20000010204 */
[----:B------:R-:W-:Y:S01]  /*8f50*/  @!PT LDS RZ, [RZ] ;  /* 0x00000000fffff984 */ /* 0x000fe20000000800 */
[----:B------:R-:W-:Y:S01]  /*8f60*/  @!PT LDS RZ, [RZ] ;  /* 0x00000000fffff984 */ /* 0x000fe20000000800 */
[----:B------:R-:W-:Y:S01]  /*8f70*/  @!PT LDS RZ, [RZ] ;  /* 0x00000000fffff984 */ /* 0x000fe20000000800 */
[----:B------:R1:W-:Y:S01]  /*8f80*/  LDGSTS.E.BYPASS.LTC128B.128 [R146+0x8000], [R8.64] ;  /* 0x0800000008927fae */ /* 0x0003e2000b901d44 */
[-C--:B------:R-:W-:Y:S02]  /*8f90*/  IADD3 R4, P3, R6, R10.reuse, RZ ;  /* 0x0000000a06047210 */ /* 0x080fe40007f7e0ff */
[-C--:B------:R-:W-:Y:S01]  /*8fa0*/  IADD3.X R7, R9, R11.reuse, RZ, P2, !PT ;  /* 0x0000000b09077210 */ /* 0x080fe200017fe4ff */
[----:B------:R1:W-:Y:S01]  /*8fb0*/  STL [R1+0x8], R9 ;  /* 0x0000080901007387 */ /* 0x0003e20000100800 */
[----:B------:R-:W-:Y:S03]  /*8fc0*/  IADD3 R10, P2, R4, R10, RZ ;  /* 0x0000000a040a7210 */ /* 0x000fe60007f5e0ff */
[----:B------:R1:W-:Y:S01]  /*8fd0*/  LDGSTS.E.BYPASS.LTC128B.128 [R146+0x9000], [R6.64] ;  /* 0x0900000006927fae */ /* 0x0003e2000b901d44 */
[----:B------:R-:W-:Y:S05]  /*8fe0*/  IMAD.X R5, R7, 0x1, R11, P3 ;  /* 0x0000000107057824 */ /* 0x000fea00018e060b */
[----:B------:R1:W-:Y:S01]  /*8ff0*/  LDGSTS.E.BYPASS.LTC128B.128 [R146+0xa000], [R4.64] ;  /* 0x0a00000004927fae */ /* 0x0003e2000b901d44 */
[----:B------:R-:W-:Y:S05]  /*9000*/  IADD3.X R11, R5, R11, RZ, P2, !PT ;  /* 0x0000000b050b7210 */ /* 0x000fea00017fe4ff */
[----:B------:R1:W-:Y:S04]  /*9010*/  LDGSTS.E.BYPASS.LTC128B.128 [R146+0xb000], [R10.64] ;  /* 0x0b0000000a927fae */ /* 0x0003e8000b901d44 */
[----:B------:R-:W0:Y:S02]  /*9020*/  LDGDEPBAR ;  /* 0x00000000000079af */ /* 0x000e240000000000 */
.L_x_1659:
        /* <DEDUP_REMOVED lines=25> */
[----:B------:R2:W2:Y:S02]  /*91c0*/  LDL R150, [R1+0x10] ;  /* 0x0000100001967983 */ /* 0x0004a40000100800 */
        /* <DEDUP_REMOVED lines=116> */
[----:B----4-:R3:W-:Y:S04]  /*9910*/  @P0 STL [R1+0x10], R150 ;  /* 0x0000109601000387 */ /* 0x0107e80000100800 */
        /* <DEDUP_REMOVED lines=39> */
[C---:B------:R-:W-:Y:S02]  /*9b90*/  IMAD.IADD R60, R147.reuse, 0x1, R60 ;  /* 0x00000001933c7824 */ /* 0x040fe400078e023c */
[C---:B------:R-:W-:Y:S02]  /*9ba0*/  IMAD.IADD R61, R147.reuse, 0x1, R61 ;  /* 0x00000001933d7824 */ /* 0x040fe400078e023d */
[C---:B------:R-:W-:Y:S01]  /*9bb0*/  IMAD.IADD R60, R147.reuse, 0x1, R60 ;  /* 0x00000001933c7824 */ /* 0x040fe200078e023c */
[CC--:B-1----:R-:W-:Y:S03]  /*9bc0*/  LEA R6, P0, R0.reuse, R36.reuse, 0x2 ;  /* 0x0000002400067211 */ /* 0x0c2fe600078010ff */
        /* <DEDUP_REMOVED lines=19> */
[----:B------:R-:W-:Y:S02]  /*9d00*/  IMAD R41, R41, 0x68, RZ ;  /* 0x0000006829297824 */ /* 0x000fe400078e02ff */
[----:B------:R1:W-:Y:S01]  /*9d10*/  RED.E.ADD.F32.FTZ.RN.STRONG.GPU [R8.64], R16 ;  /* 0x000000100800798e */ /* 0x0003e2000c10e784 */
[----:B------:R-:W-:Y:S02]  /*9d20*/  IMAD R0, R0, c[0x0][0x1c0], RZ ;  /* 0x0000700000007a24 */ /* 0x000fe400078e02ff */
[----:B------:R-:W-:Y:S02]  /*9d30*/  IMAD.MOV.U32 R40, RZ, RZ, c[0x0][0x22c] ;  /* 0x00008b00ff287624 */ /* 0x000fe400078e00ff */
[----:B------:R-:W-:Y:S01]  /*9d40*/  IMAD R0, R0, 0x50, RZ ;  /* 0x0000005000007824 */ /* 0x000fe200078e02ff */
[-C--:B-1----:R-:W-:Y:S01]  /*9d50*/  LEA R6, P2, R48, R36.reuse, 0x2 ;  /* 0x0000002430067211 */ /* 0x082fe200078410ff */
[----:B------:R-:W-:Y:S03]  /*9d60*/  IMAD R40, R40, c[0x0][0x1c0], RZ ;  /* 0x0000700028287a24 */ /* 0x000fe600078e02ff */
[-C--:B------:R-:W-:Y:S01]  /*9d70*/  LEA.HI.X.SX32 R7, R48, R37.reuse, 0x2, P2 ;  /* 0x0000002530077211 */ /* 0x080fe200010f16ff */
[----:B------:R-:W-:Y:S01]  /*9d80*/  IMAD R40, R40, 0x78, RZ ;  /* 0x0000007828287824 */ /* 0x000fe200078e02ff */
[CC--:B------:R-:W-:Y:S03]  /*9d90*/  LEA R4, P0, R0.reuse, R36.reuse, 0x2 ;  /* 0x0000002400047211 */ /* 0x0c0fe600078010ff */
[----:B------:R1:W-:Y:S01]  /*9da0*/  RED.E.ADD.F32.FTZ.RN.STRONG.GPU [R6.64], R17 ;  /* 0x000000110600798e */ /* 0x0003e2000c10e784 */
[-C--:B------:R-:W-:Y:S01]  /*9db0*/  LEA.HI.X.SX32 R5, R0, R37.reuse, 0x2, P0 ;  /* 0x0000002500057211 */ /* 0x080fe200000f16ff */
[----:B------:R-:W-:Y:S04]  /*9dc0*/  IMAD.MOV.U32 R0, RZ, RZ, c[0x0][0x22c] ;  /* 0x00008b00ff007624 */ /* 0x000fe800078e00ff */
[----:B------:R-:W-:Y:S01]  /*9dd0*/  IMAD R0, R0, c[0x0][0x1c0], RZ ;  /* 0x0000700000007a24 */ /* 0x000fe200078e02ff */
[----:B------:R1:W-:Y:S01]  /*9de0*/  RED.E.ADD.F32.FTZ.RN.STRONG.GPU [R4.64], R18 ;  /* 0x000000120400798e */ /* 0x0003e2000c10e784 */
[-C--:B------:R-:W-:Y:S02]  /*9df0*/  LEA R16, P2, R2, R36.reuse, 0x2 ;  /* 0x0000002402107211 */ /* 0x080fe400078410ff */
[----:B------:R-:W-:Y:S01]  /*9e00*/  IMAD R0, R0, 0x60, RZ ;  /* 0x0000006000007824 */ /* 0x000fe200078e02ff */
[CC--:B------:R-:W-:Y:S04]  /*9e10*/  LEA R8, P3, R41.reuse, R36.reuse, 0x2 ;  /* 0x0000002429087211 */ /* 0x0c0fe800078610ff */
[CC--:B------:R-:W-:Y:S02]  /*9e20*/  LEA R10, P0, R0.reuse, R36.reuse, 0x2 ;  /* 0x00000024000a7211 */ /* 0x0c0fe400078010ff */
[-C--:B------:R-:W-:Y:S02]  /*9e30*/  LEA.HI.X.SX32 R9, R41, R37.reuse, 0x2, P3 ;  /* 0x0000002529097211 */ /* 0x080fe400018f16ff */
[-C--:B------:R-:W-:Y:S02]  /*9e40*/  LEA.HI.X.SX32 R11, R0, R37.reuse, 0x2, P0 ;  /* 0x00000025000b7211 */ /* 0x080fe400000f16ff */
[----:B------:R-:W4:Y:S01]  /*9e50*/  LDL R0, [R1+0x44] ;  /* 0x0000440001007983 */ /* 0x000f220000100800 */
[-C--:B-1----:R-:W-:Y:S03]  /*9e60*/  LEA.HI.X.SX32 R17, R2, R37.reuse, 0x2, P2 ;  /* 0x0000002502117211 */ /* 0x082fe600010f16ff */
[----:B------:R-:W4:Y:S01]  /*9e70*/  LDL R2, [R1+0x20] ;  /* 0x0000200001027983 */ /* 0x000f220000100800 */
[CC--:B------:R-:W-:Y:S03]  /*9e80*/  LEA R6, P2, R42.reuse, R36.reuse, 0x2 ;  /* 0x000000242a067211 */ /* 0x0c0fe600078410ff */
[----:B------:R1:W-:Y:S01]  /*9e90*/  RED.E.ADD.F32.FTZ.RN.STRONG.GPU [R16.64], R19 ;  /* 0x000000131000798e */ /* 0x0003e2000c10e784 */
[-C--:B------:R-:W-:Y:S02]  /*9ea0*/  LEA.HI.X.SX32 R7, R42, R37.reuse, 0x2, P2 ;  /* 0x000000252a077211 */ /* 0x080fe400010f16ff */
[CC--:B------:R-:W-:Y:S01]  /*9eb0*/  LEA R4, P0, R40.reuse, R36.reuse, 0x2 ;  /* 0x0000002428047211 */ /* 0x0c0fe200078010ff */
[----:B------:R-:W-:Y:S01]  /*9ec0*/  RED.E.ADD.F32.FTZ.RN.STRONG.GPU [R10.64], R12 ;  /* 0x0000000c0a00798e */ /* 0x000fe2000c10e784 */
[CC--:B------:R-:W-:Y:S02]  /*9ed0*/  LEA R50, P2, R63.reuse, R36.reuse, 0x2 ;  /* 0x000000243f327211 */ /* 0x0c0fe400078410ff */
[-C--:B------:R-:W-:Y:S01]  /*9ee0*/  LEA.HI.X.SX32 R5, R40, R37.reuse, 0x2, P0 ;  /* 0x0000002528057211 */ /* 0x080fe200000f16ff */
[----:B------:R-:W-:Y:S01]  /*9ef0*/  RED.E.ADD.F32.FTZ.RN.STRONG.GPU [R8.64], R13 ;  /* 0x0000000d0800798e */ /* 0x000fe2000c10e784 */
[CC--:B------:R-:W-:Y:S02]  /*9f00*/  LEA R48, P0, R62.reuse, R36.reuse, 0x2 ;  /* 0x000000243e307211 */ /* 0x0c0fe400078010ff */
[-C--:B------:R-:W-:Y:S01]  /*9f10*/  LEA.HI.X.SX32 R51, R63, R37.reuse, 0x2, P2 ;  /* 0x000000253f337211 */ /* 0x080fe200010f16ff */
[----:B------:R2:W-:Y:S01]  /*9f20*/  RED.E.ADD.F32.FTZ.RN.STRONG.GPU [R6.64], R14 ;  /* 0x0000000e0600798e */ /* 0x0005e2000c10e784 */
[-C--:B------:R-:W-:Y:S02]  /*9f30*/  LEA.HI.X.SX32 R49, R62, R37.reuse, 0x2, P0 ;  /* 0x000000253e317211 */ /* 0x080fe400000f16ff */
[CC--:B------:R-:W-:Y:S01]  /*9f40*/  LEA R42, P5, R60.reuse, R36.reuse, 0x2 ;  /* 0x000000243c2a7211 */ /* 0x0c0fe200078a10ff */
[----:B------:R1:W-:Y:S03]  /*9f50*/  RED.E.ADD.F32.FTZ.RN.STRONG.GPU [R4.64], R15 ;  /* 0x0000000f0400798e */ /* 0x0003e6000c10e784 */
[-C--:B------:R-:W-:Y:S01]  /*9f60*/  LEA.HI.X.SX32 R43, R60, R37.reuse, 0x2, P5 ;  /* 0x000000253c2b7211 */ /* 0x080fe200028f16ff */
        /* <DEDUP_REMOVED lines=37> */
[----:B------:R-:W-:Y:S01]  /*a1c0*/  IMAD.MOV.U32 R0, RZ, RZ, 0x40 ;  /* 0x00000040ff007424 */ /* 0x000fe200078e00ff */
[C---:B------:R-:W-:Y:S02]  /*a1d0*/  LEA R6, P2, R2.reuse, R36, 0x2 ;  /* 0x0000002402067211 */ /* 0x040fe400078410ff */
[----:B------:R-:W-:Y:S01]  /*a1e0*/  PLOP3.LUT P0, PT, PT, PT, UP1, 0x80, 0x0 ;  /* 0x000000000000781c */ /* 0x000fe20003f0f018 */
[----:B------:R-:W-:Y:S01]  /*a1f0*/  @UP5 UIADD3 UR11, UP1, UR11, -0x200, URZ ;  /* 0xfffffe000b0b5890 */ /* 0x000fe2000ff3e03f */
[----:B------:R-:W-:Y:S02]  /*a200*/  LEA.HI.X.SX32 R7, R2, R37, 0x2, P2 ;  /* 0x0000002502077211 */ /* 0x000fe400010f16ff */
[----:B------:R-:W-:Y:S01]  /*a210*/  SEL R181, R0, 0xffffffc0, !P1 ;  /* 0xffffffc000b57807 */ /* 0x000fe20004800000 */
[----:B------:R-:W-:Y:S01]  /*a220*/  LDSM.16.MT88.4 R36, [R3+0x19000] ;  /* 0x019000000324783b */ /* 0x000fe20000004200 */
[----:B------:R-:W-:Y:S01]  /*a230*/  ISETP.LT.AND P2, PT, RZ, UR7, PT ;  /* 0x00000007ff007c0c */ /* 0x000fe2000bf41270 */
[----:B------:R-:W-:Y:S02]  /*a240*/  @UP5 UIADD3.X UR10, UR10, -0x1, URZ, UP1, !UPT ;  /* 0xffffffff0a0a5890 */ /* 0x000fe40008ffe43f */
[----:B------:R-:W-:Y:S01]  /*a250*/  RED.E.ADD.F32.FTZ.RN.STRONG.GPU [R6.64], R30 ;  /* 0x0000001e0600798e */ /* 0x000fe2000c10e784 */
[----:B------:R-:W-:Y:S01]  /*a260*/  IMAD.IADD R0, R181, 0x1, R180 ;  /* 0x00000001b5007824 */ /* 0x000fe200078e02b4 */
[----:B------:R-:W-:Y:S02]  /*a270*/  UMOV UR7, UR12 ;  /* 0x0000000c00077c82 */ /* 0x000fe40008000000 */
[----:B------:R-:W-:Y:S04]  /*a280*/  RED.E.ADD.F32.FTZ.RN.STRONG.GPU [R4.64], R31 ;  /* 0x0000001f0400798e */ /* 0x000fe8000c10e784 */
[----:B------:R-:W1:Y:S04]  /*a290*/  LDSM.16.MT88.4 R4, [R3+0x14000] ;  /* 0x014000000304783b */ /* 0x000e680000004200 */
[----:B------:R-:W2:Y:S04]  /*a2a0*/  LDSM.16.MT88.4 R16, [R0] ;  /* 0x000000000010783b */ /* 0x000ea80000004200 */
[----:B------:R-:W3:Y:S04]  /*a2b0*/  LDSM.16.MT88.4 R28, [R0+0x800] ;  /* 0x00080000001c783b */ /* 0x000ee80000004200 */
        /* <DEDUP_REMOVED lines=11> */
[----:B------:R-:W-:Y:S04]  /*a370*/  LDSM.16.MT88.4 R4, [R3+0x15800] ;  /* 0x015800000304783b */ /* 0x000fe80000004200 */
[----:B------:R-:W2:Y:S03]  /*a380*/  LDSM.16.MT88.4 R16, [R180+0x1800] ;  /* 0x00180000b410783b */ /* 0x000ea60000004200 */
        /* <DEDUP_REMOVED lines=48> */
[-C--:B--2---:R-:W-:Y:S08]  /*a690*/  HMMA.16816.F32 R100, R8, R16.reuse, R100 ;  /* 0x000000100864723c */ /* 0x084ff00000001864 */
[C---:B---3--:R-:W-:Y:S08]  /*a6a0*/  HMMA.16816.F32 R104, R24.reuse, R16, R104 ;  /* 0x000000101868723c */ /* 0x048ff00000001868 */
        /* <DEDUP_REMOVED lines=158> */
.L_x_1661:
        /* <DEDUP_REMOVED lines=18> */
.L_x_1662:
        /* <DEDUP_REMOVED lines=8> */
[----:B------:R-:W-:-:S04]  /*b230*/  UIMAD UR8, UR10, UR8, URZ ;  /* 0x000000080a0872a4 */ /* 0x000fc8000f8e023f */
        /* <DEDUP_REMOVED lines=38> */
.L_x_1664:
[----:B--234-:R-:W-:Y:S05]  /*b4a0*/  BSYNC B0 ;  /* 0x0000000000007941 */ /* 0x01cfea0003800000 */
.L_x_1663:
        /* <DEDUP_REMOVED lines=15> */
.L_x_1666:
[----:B------:R-:W-:Y:S05]  /*b5a0*/  BSYNC B0 ;  /* 0x0000000000007941 */ /* 0x000fea0003800000 */
.L_x_1665:
        /* <DEDUP_REMOVED lines=15> */
.L_x_1668:
[----:B------:R-:W-:Y:S05]  /*b6a0*/  BSYNC B0 ;  /* 0x0000000000007941 */ /* 0x000fea0003800000 */
.L_x_1667:
        /* <DEDUP_REMOVED lines=14> */
.L_x_1670:
[----:B------:R-:W-:Y:S05]  /*b790*/  BSYNC B0 ;  /* 0x0000000000007941 */ /* 0x000fea0003800000 */
.L_x_1669:
        /* <DEDUP_REMOVED lines=24> */
.L_x_1672:
[----:B------:R-:W-:Y:S05]  /*b920*/  BSYNC B0 ;  /* 0x0000000000007941 */ /* 0x000fea0003800000 */
.L_x_1671:
        /* <DEDUP_REMOVED lines=13> */
.L_x_1674:
[----:B------:R-:W-:Y:S05]  /*ba00*/  BSYNC B0 ;  /* 0x0000000000007941 */ /* 0x000fea0003800000 */
.L_x_1673:
        /* <DEDUP_REMOVED lines=13> */
.L_x_1676:
[----:B------:R-:W-:Y:S05]  /*bae0*/  BSYNC B0 ;  /* 0x0000000000007941 */ /* 0x000fea0003800000 */
.L_x_1675:
        /* <DEDUP_REMOVED lines=12> */
.L_x_1657:
        /* <DEDUP_REMOVED lines=20> */
.L_x_1678:
        /* <DEDUP_REMOVED lines=18> */
.L_x_1679:
        /* <DEDUP_REMOVED lines=34> */
.L_x_1681:
[----:B------:R-:W-:Y:S05]  /*c030*/  BSYNC B0 ;  /* 0x0000000000007941 */ /* 0x000fea0003800000 */
.L_x_1680:
        /* <DEDUP_REMOVED lines=15> */
.L_x_1683:
[----:B------:R-:W-:Y:S05]  /*c130*/  BSYNC B0 ;  /* 0x0000000000007941 */ /* 0x000fea0003800000 */
.L_x_1682:
        /* <DEDUP_REMOVED lines=15> */
.L_x_1685:
[----:B------:R-:W-:Y:S05]  /*c230*/  BSYNC B0 ;  /* 0x0000000000007941 */ /* 0x000fea0003800000 */
.L_x_1684:
        /* <DEDUP_REMOVED lines=14> */
.L_x_1687:
[----:B------:R-:W-:Y:S05]  /*c320*/  BSYNC B0 ;  /* 0x0000000000007941 */ /* 0x000fea0003800000 */
.L_x_1686:
        /* <DEDUP_REMOVED lines=24> */
.L_x_1689:
[----:B------:R-:W-:Y:S05]  /*c4b0*/  BSYNC B0 ;  /* 0x0000000000007941 */ /* 0x000fea0003800000 */
.L_x_1688:
        /* <DEDUP_REMOVED lines=13> */
.L_x_1691:
[----:B------:R-:W-:Y:S05]  /*c590*/  BSYNC B0 ;  /* 0x0000000000007941 */ /* 0x000fea0003800000 */
.L_x_1690:
        /* <DEDUP_REMOVED lines=13> */
.L_x_1693:
[----:B------:R-:W-:Y:S05]  /*c670*/  BSYNC B0 ;  /* 0x0000000000007941 */ /* 0x000fea0003800000 */
.L_x_1692:
        /* <DEDUP_REMOVED lines=11> */
.L_x_1677:
[----:B------:R-:W-:Y:S05]  /*c730*/  BSYNC B1 ;  /* 0x0000000000017941 */ /* 0x000fea0003800000 */
.L_x_1652:
        /* <DEDUP_REMOVED lines=11> */
.L_x_1694:
[----:B------:R-:W-:Y:S05]  /*c7f0*/  EXIT ;  /* 0x000000000000794d */ /* 0x000fea0003800000 */
.L_x_1696:
        /* <DEDUP_REMOVED lines=16> */
.L_x_2484:


//--------------------- .text._ZN5flash44flash_bwd_dq_dk_dv_loop_seqk_parallel_kernelI23Flash_bwd_kernel_traitsILi64ELi128ELi128ELi8ELi4ELi4ELi4ELb0ELb0EN7cutlass6half_tE19Flash_kernel_traitsILi64ELi128ELi128ELi8ES3_EELb1ELb0ELb0ELb0ELb0ELb0ELb0EEEvNS_16Flash_bwd_paramsE --------------------------
	.section	.text._ZN5flash44flash_bwd_dq_dk_dv_loop_seqk_parallel_kernelI23Flash_bwd_kernel_traitsILi64ELi128ELi128ELi8ELi4ELi4ELi4ELb0ELb0EN7cutlass6half_tE19Flash_kernel_traitsILi64ELi128ELi128ELi8ES3_EELb1ELb0ELb0ELb0ELb0ELb0ELb0EEEvNS_16Flash_bwd_paramsE,"ax",@progbits
	.sectioninfo	@"SHI_REGISTERS=255"
	.align	128
        .global         _ZN5flash44flash_bwd_dq_dk_dv_loop_seqk_parallel_kernelI23Flash_bwd_kernel_traitsILi64ELi128ELi128ELi8ELi4ELi4ELi4ELb0ELb0EN7cutlass6half_tE19Flash_kernel_traitsILi64ELi128ELi128ELi8ES3_EELb1ELb0ELb0ELb0ELb0ELb0ELb0EEEvNS_16Flash_bwd_paramsE
        .type           _ZN5flash44flash_bwd_dq_dk_dv_loop_seqk_parallel_kernelI23Flash_bwd_kernel_traitsILi64ELi128ELi128ELi8ELi4ELi4ELi4ELb0ELb0EN7cutlass6half_tE19Flash_kernel_traitsILi64ELi128ELi128ELi8ES3_EELb1ELb0ELb0ELb0ELb0ELb0ELb0EEEvNS_16Flash_bwd_paramsE,@function
        .size           _ZN5flash44flash_bwd_dq_dk_dv_loop_seqk_parallel_kernelI23Flash_bwd_kernel_traitsILi64ELi128ELi128ELi8ELi4ELi4ELi4ELb0ELb0EN7cutlass6half_tE19Flash_kernel_traitsILi64ELi128ELi128ELi8ES3_EELb1ELb0ELb0ELb0ELb0ELb0ELb0EEEvNS_16Flash_bwd_paramsE,(.L_x_2485 - _ZN5flash44flash_bwd_dq_dk_dv_loop_seqk_parallel_kernelI23Flash_bwd_kernel_traitsILi64ELi128ELi128ELi8ELi4ELi4ELi4ELb0ELb0EN7cutlass6half_tE19Flash_kernel_traitsILi64ELi128ELi128ELi8ES3_EELb1ELb0ELb0ELb0ELb0ELb0ELb0EEEvNS_16Flash_bwd_paramsE)
        .other          _ZN5flash44flash_bwd_dq_dk_dv_loop_seqk_parallel_kernelI23Flash_bwd_kernel_traitsILi64ELi128ELi128ELi8ELi4ELi4ELi4ELb0ELb0EN7cutlass6half_tE19Flash_kernel_traitsILi64ELi128ELi128ELi8ES3_EELb1ELb0ELb0ELb0ELb0ELb0ELb0EEEvNS_16Flash_bwd_paramsE,@"STO_CUDA_ENTRY STV_DEFAULT"
_ZN5flash44flash_bwd_dq_dk_dv_loop_seqk_parallel_kernelI23Flash_bwd_kernel_traitsILi64ELi128ELi128ELi8ELi4ELi4ELi4ELb0ELb0EN7cutlass6half_tE19Flash_kernel_traitsILi64ELi128ELi128ELi8ES3_EELb1ELb0ELb0ELb0ELb0ELb0ELb0EEEvNS_16Flash_bwd_paramsE:
.text._ZN5flash44flash_bwd_dq_dk_dv_loop_seqk_parallel_kernelI23Flash_bwd_kernel_traitsILi64ELi128ELi128ELi8ELi4ELi4ELi4ELb0ELb0EN7cutlass6half_tE19Flash_kernel_traitsILi64ELi128ELi128ELi8ES3_EELb1ELb0ELb0ELb0ELb0ELb0ELb0EEEvNS_16Flash_bwd_paramsE:
        /* <DEDUP_REMOVED lines=21> */
[----:B------:R-:W-:Y:S02]  /*0150*/  UMOV UR5, 0x80 ;  /* 0x0000008000057882 */ /* 0x000fe40000000000 */
[----:B------:R-:W-:Y:S02]  /*0160*/  ULDC UR4, c[0x0][0x210] ;  /* 0x0000840000047ab9 */ /* 0x000fe40000000800 */
[----:B------:R-:W-:Y:S02]  /*0170*/  ULDC UR57, c[0x0][0x234] ;  /* 0x00008d0000397ab9 */ /* 0x000fe40000000800 */
[----:B------:R-:W-:Y:S02]  /*0180*/  ULDC UR10, c[0x0][0x1c0] ;  /* 0x00007000000a7ab9 */ /* 0x000fe40000000800 */
[----:B------:R-:W-:Y:S02]  /*0190*/  ULDC UR11, c[0x0][0x1c0] ;  /* 0x00007000000b7ab9 */ /* 0x000fe40000000800 */
[----:B------:R-:W-:Y:S01]  /*01a0*/  UIMAD.WIDE UR34, UR47, UR34, URZ ;  /* 0x000000222f2272a5 */ /* 0x000fe2000f8e023f */
[----:B-1----:R-:W-:Y:S01]  /*01b0*/  SHF.R.S32.HI R5, RZ, 0x1f, R11 ;  /* 0x0000001fff057819 */ /* 0x002fe2000001140b */
[----:B--2---:R-:W-:-:S02]  /*01c0*/  USHF.R.S32.HI UR6, URZ, 0x1f, UR36 ;  /* 0x0000001f3f067899 */ /* 0x004fc40008011424 */
[----:B------:R-:W-:Y:S01]  /*01d0*/  UIMAD UR48, UR36, UR47, URZ ;  /* 0x0000002f243072a4 */ /* 0x000fe2000f8e023f */
[CC--:B------:R-:W-:Y:S01]  /*01e0*/  LEA.HI R2, R5.reuse, R11.reuse, RZ, 0x4 ;  /* 0x0000000b05027211 */ /* 0x0c0fe200078f20ff */
[----:B------:R-:W-:Y:S01]  /*01f0*/  UIMAD UR57, UR5, UR4, UR57 ;  /* 0x00000004053972a4 */ /* 0x000fe2000f8e0239 */
[CC--:B------:R-:W-:Y:S01]  /*0200*/  LEA.HI R0, R5.reuse, R11.reuse, RZ, 0x5 ;  /* 0x0000000b05007211 */ /* 0x0c0fe200078f28ff */
[----:B------:R-:W-:Y:S01]  /*0210*/  UIMAD UR47, UR47, UR10, URZ ;  /* 0x0000000a2f2f72a4 */ /* 0x000fe2000f8e023f */
[C---:B------:R-:W-:Y:S01]  /*0220*/  LOP3.LUT R4, R2.reuse, 0xfffffff0, RZ, 0xc0, !PT ;  /* 0xfffffff002047812 */ /* 0x040fe200078ec0ff */
[----:B---3--:R-:W-:Y:S01]  /*0230*/  UIMAD.WIDE.U32 UR44, UR32, UR13, URZ ;  /* 0x0000000d202c72a5 */ /* 0x008fe2000f8e003f */
[----:B------:R-:W-:Y:S01]  /*0240*/  SHF.R.S32.HI R3, RZ, 0x4, R2 ;  /* 0x00000004ff037819 */ /* 0x000fe20000011402 */
[----:B------:R-:W-:Y:S01]  /*0250*/  USHF.R.S32.HI UR7, URZ, 0x1f, UR32 ;  /* 0x0000001f3f077899 */ /* 0x000fe20008011420 */
[-C--:B------:R-:W-:Y:S01]  /*0260*/  LEA.HI R14, R5, R11.reuse, RZ, 0x7 ;  /* 0x0000000b050e7211 */ /* 0x080fe200078f38ff */
[----:B------:R-:W-:Y:S01]  /*0270*/  IMAD.IADD R8, R11, 0x1, -R4 ;  /* 0x000000010b087824 */ /* 0x000fe200078e0a04 */
[CC--:B------:R-:W-:Y:S01]  /*0280*/  LEA.HI R9, R5.reuse, R11.reuse, RZ, 0x3 ;  /* 0x0000000b05097211 */ /* 0x0c0fe200078f18ff */
[----:B------:R-:W-:Y:S01]  /*0290*/  UIMAD UR4, UR32, UR11, UR36 ;  /* 0x0000000b200472a4 */ /* 0x000fe2000f8e0224 */
[CC--:B------:R-:W-:Y:S01]  /*02a0*/  LEA.HI R13, R5.reuse, R11.reuse, RZ, 0x6 ;  /* 0x0000000b050d7211 */ /* 0x0c0fe200078f30ff */
[----:B------:R-:W-:Y:S01]  /*02b0*/  ULDC UR12, c[0x0][0x1c0] ;  /* 0x00007000000c7ab9 */ /* 0x000fe20000000800 */
[----:B------:R-:W-:Y:S01]  /*02c0*/  LEA.HI R5, R5, R11, RZ, 0x2 ;  /* 0x0000000b05057211 */ /* 0x000fe200078f10ff */
[----:B------:R-:W-:Y:S01]  /*02d0*/  ULDC UR9, c[0x0][0x1c0] ;  /* 0x0000700000097ab9 */ /* 0x000fe20000000800 */
[----:B------:R-:W-:Y:S01]  /*02e0*/  LEA.HI R2, R2, R3, RZ, 0x1 ;  /* 0x0000000302027211 */ /* 0x000fe200078f08ff */
[----:B------:R-:W-:Y:S01]  /*02f0*/  UIMAD UR5, UR32, UR9, UR36 ;  /* 0x00000009200572a4 */ /* 0x000fe2000f8e0224 */
[----:B------:R-:W-:Y:S01]  /*0300*/  LOP3.LUT R6, R0, 0xffffffe0, RZ, 0xc0, !PT ;  /* 0xffffffe000067812 */ /* 0x000fe200078ec0ff */
[----:B------:R-:W-:Y:S01]  /*0310*/  USHF.L.U32 UR46, UR47, 0x7, URZ ;  /* 0x000000072f2e7899 */ /* 0x000fe2000800063f */
[--C-:B------:R-:W-:Y:S01]  /*0320*/  SHF.R.S32.HI R4, RZ, 0x5, R0.reuse ;  /* 0x00000005ff047819 */ /* 0x100fe20000011400 */
[----:B------:R-:W-:Y:S01]  /*0330*/  USHF.L.U32 UR39, UR4, 0x5, URZ ;  /* 0x0000000504277899 */ /* 0x000fe2000800063f */
[----:B------:R-:W-:Y:S01]  /*0340*/  SHF.R.S32.HI R0, RZ, 0x1f, R0 ;  /* 0x0000001fff007819 */ /* 0x000fe20000011400 */
[----:B------:R-:W-:Y:S01]  /*0350*/  IMAD.IADD R6, R11, 0x1, -R6 ;  /* 0x000000010b067824 */ /* 0x000fe200078e0a06 */
[----:B------:R-:W-:Y:S01]  /*0360*/  LOP3.LUT R10, R5, 0x7ffffffc, RZ, 0xc0, !PT ;  /* 0x7ffffffc050a7812 */ /* 0x000fe200078ec0ff */
[----:B------:R-:W-:Y:S01]  /*0370*/  ULDC UR51, c[0x0][0x214] ;  /* 0x0000850000337ab9 */ /* 0x000fe20000000800 */
[----:B------:R-:W-:Y:S01]  /*0380*/  LOP3.LUT R2, R2, 0xfffffffe, RZ, 0xc0, !PT ;  /* 0xfffffffe02027812 */ /* 0x000fe200078ec0ff */
[----:B------:R-:W-:Y:S01]  /*0390*/  ULDC UR58, c[0x0][0x1c8] ;  /* 0x00007200003a7ab9 */ /* 0x000fe20000000800 */
[----:B------:R-:W-:Y:S01]  /*03a0*/  LEA.HI R0, R0, R4, RZ, 0x2 ;  /* 0x0000000400007211 */ /* 0x000fe200078f10ff */
[----:B------:R-:W-:Y:S01]  /*03b0*/  IMAD.IADD R15, R11, 0x1, -R10 ;  /* 0x000000010b0f7824 */ /* 0x000fe200078e0a0a */
[----:B------:R-:W-:Y:S01]  /*03c0*/  LOP3.LUT R7, R9, 0xfffffff8, RZ, 0xc0, !PT ;  /* 0xfffffff809077812 */ /* 0x000fe200078ec0ff */
[----:B------:R-:W-:Y:S01]  /*03d0*/  IMAD.IADD R10, R3, 0x1, -R2 ;  /* 0x00000001030a7824 */ /* 0x000fe200078e0a02 */
[----:B------:R-:W-:Y:S01]  /*03e0*/  LOP3.LUT R2, R0, 0xfffffffc, RZ, 0xc0, !PT ;  /* 0xfffffffc00027812 */ /* 0x000fe200078ec0ff */
[----:B------:R-:W-:Y:S01]  /*03f0*/  ULDC.U8 UR8, c[0x0][0x3d0] ;  /* 0x0000f40000087ab9 */ /* 0x000fe20000000000 */
[----:B------:R-:W-:Y:S01]  /*0400*/  SHF.R.S32.HI R3, RZ, 0x2, R5 ;  /* 0x00000002ff037819 */ /* 0x000fe20000011405 */
[----:B------:R-:W-:Y:S01]  /*0410*/  IMAD.IADD R7, R11, 0x1, -R7 ;  /* 0x000000010b077824 */ /* 0x000fe200078e0a07 */
[----:B------:R-:W-:Y:S01]  /*0420*/  SHF.R.S32.HI R0, RZ, 0x1f, R5 ;  /* 0x0000001fff007819 */ /* 0x000fe20000011405 */
[----:B------:R-:W-:Y:S01]  /*0430*/  IMAD.IADD R16, R4, 0x1, -R2 ;  /* 0x0000000104107824 */ /* 0x000fe200078e0a02 */
[----:B------:R-:W-:Y:S01]  /*0440*/  SHF.R.S32.HI R2, RZ, 0x1f, R6 ;  /* 0x0000001fff027819 */ /* 0x000fe20000011406 */
[C---:B------:R-:W-:Y:S01]  /*0450*/  IMAD.SHL.U32 R238, R7.reuse, 0x8, RZ ;  /* 0x0000000807ee7824 */ /* 0x040fe200078e00ff */
[----:B------:R-:W-:Y:S01]  /*0460*/  LEA.HI R0, R0, R3, RZ, 0x3 ;  /* 0x0000000300007211 */ /* 0x000fe200078f18ff */
[----:B------:R-:W-:Y:S01]  /*0470*/  ULDC UR52, c[0x0][0x224] ;  /* 0x0000890000347ab9 */ /* 0x000fe20000000800 */
[--C-:B------:R-:W-:Y:S01]  /*0480*/  SHF.R.S32.HI R4, RZ, 0x3, R9.reuse ;  /* 0x00000003ff047819 */ /* 0x100fe20000011409 */
[----:B------:R-:W-:Y:S01]  /*0490*/  STL [R1+0x28], R16 ;  /* 0x0000281001007387 */ /* 0x000fe20000100800 */
[----:B------:R-:W-:Y:S01]  /*04a0*/  LOP3.LUT R0, R0, 0xfffffff8, RZ, 0xc0, !PT ;  /* 0xfffffff800007812 */ /* 0x000fe200078ec0ff */
[----:B------:R-:W-:Y:S01]  /*04b0*/  ULDC UR60, c[0x0][0x374] ;  /* 0x0000dd00003c7ab9 */ /* 0x000fe20000000800 */
[----:B------:R-:W-:Y:S01]  /*04c0*/  LEA.HI R251, R2, R6, RZ, 0x2 ;  /* 0x0000000602fb7211 */ /* 0x000fe200078f10ff */
[----:B------:R-:W-:Y:S01]  /*04d0*/  IMAD.SHL.U32 R2, R4, 0x40, RZ ;  /* 0x0000004004027824 */ /* 0x000fe200078e00ff */
[----:B------:R-:W-:Y:S01]  /*04e0*/  LOP3.LUT P4, RZ, R7, 0x2, RZ, 0xc0, !PT ;  /* 0x0000000207ff7812 */ /* 0x000fe2000788c0ff */
[----:B------:R-:W-:Y:S01]  /*04f0*/  IMAD.IADD R6, R3, 0x1, -R0 ;  /* 0x0000000103067824 */ /* 0x000fe200078e0a00 */
[----:B------:R-:W-:Y:S01]  /*0500*/  SHF.R.S32.HI R3, RZ, 0x1f, R8 ;  /* 0x0000001fff037819 */ /* 0x000fe20000011408 */
[----:B------:R-:W-:Y:S01]  /*0510*/  IMAD.U32 R4, RZ, RZ, UR6 ;  /* 0x00000006ff047e24 */ /* 0x000fe2000f8e00ff */
[----:B------:R-:W-:Y:S01]  /*0520*/  LOP3.LUT R0, R2, 0x1c0, RZ, 0xc0, !PT ;  /* 0x000001c002007812 */ /* 0x000fe200078ec0ff */
[----:B------:R-:W-:Y:S01]  /*0530*/  USHF.R.S32.HI UR6, URZ, 0x1f, UR13 ;  /* 0x0000001f3f067899 */ /* 0x000fe2000801140d */
[----:B------:R-:W-:Y:S01]  /*0540*/  LEA.HI R11, R3, R8, RZ, 0x3 ;  /* 0x00000008030b7211 */ /* 0x000fe200078f18ff */
[----:B------:R-:W-:Y:S01]  /*0550*/  USHF.L.U32 UR13, UR32, 0x7, URZ ;  /* 0x00000007200d7899 */ /* 0x000fe2000800063f */
[----:B------:R-:W-:Y:S01]  /*0560*/  SHF.R.U32.HI R3, RZ, 0x3, R0 ;  /* 0x00000003ff037819 */ /* 0x000fe20000011600 */
[----:B------:R-:W-:Y:S01]  /*0570*/  UIMAD UR54, UR6, UR32, URZ ;  /* 0x00000020063672a4 */ /* 0x000fe2000f8e023f */
[----:B------:R-:W-:Y:S01]  /*0580*/  LOP3.LUT R2, R0, 0x38, R238, 0xf8, !PT ;  /* 0x0000003800027812 */ /* 0x000fe200078ef8ee */
[----:B------:R-:W-:Y:S01]  /*0590*/  @!UP2 UIMAD UR6, UR32, UR12, UR36 ;  /* 0x0000000c2006a2a4 */ /* 0x000fe2000f8e0224 */
[----:B------:R-:W-:Y:S01]  /*05a0*/  LOP3.LUT R0, R11, 0xfffffff8, RZ, 0xc0, !PT ;  /* 0xfffffff80b007812 */ /* 0x000fe200078ec0ff */
[----:B------:R-:W-:Y:S01]  /*05b0*/  IMAD.U32 R4, RZ, RZ, UR13 ;  /* 0x0000000dff047e24 */ /* 0x000fe2000f8e00ff */
[----:B------:R-:W-:Y:S01]  /*05c0*/  LOP3.LUT R3, R2, R3, RZ, 0x3c, !PT ;  /* 0x0000000302037212 */ /* 0x000fe200078e3cff */
[----:B------:R-:W-:Y:S01]  /*05d0*/  IMAD.SHL.U32 R2, R13, 0x8, RZ ;  /* 0x000000080d027824 */ /* 0x000fe200078e00ff */
[----:B------:R-:W-:Y:S01]  /*05e0*/  LOP3.LUT R4, R6, 0x1, RZ, 0xc0, !PT ;  /* 0x0000000106047812 */ /* 0x000fe200078ec0ff */
[----:B------:R-:W-:Y:S01]  /*05f0*/  IMAD.IADD R12, R8, 0x1, -R0 ;  /* 0x00000001080c7824 */ /* 0x000fe200078e0a00 */
[C---:B------:R-:W-:Y:S01]  /*0600*/  LOP3.LUT P3, RZ, R7.reuse, 0x4, RZ, 0xc0, !PT ;  /* 0x0000000407ff7812 */ /* 0x040fe2000786c0ff */
[----:B------:R-:W-:Y:S01]  /*0610*/  IMAD.SHL.U32 R0, R7, 0x40, RZ ;  /* 0x0000004007007824 */ /* 0x000fe200078e00ff */
[----:B------:R-:W-:Y:S01]  /*0620*/  LOP3.LUT R2, R3, 0xfffffe00, R2, 0xf8, !PT ;  /* 0xfffffe0003027812 */ /* 0x000fe200078ef802 */
[C---:B------:R-:W-:Y:S01]  /*0630*/  IMAD.SHL.U32 R3, R10.reuse, 0x200, RZ ;  /* 0x000002000a037824 */ /* 0x040fe200078e00ff */
[----:B------:R-:W-:Y:S01]  /*0640*/  SHF.R.S32.HI R7, RZ, 0x7, R14 ;  /* 0x00000007ff077819 */ /* 0x000fe2000001140e */
[----:B------:R-:W-:Y:S01]  /*0650*/  IMAD.SHL.U32 R8, R10, 0x10, RZ ;  /* 0x000000100a087824 */ /* 0x000fe200078e00ff */
[----:B------:R-:W-:Y:S01]  /*0660*/  LOP3.LUT R0, R0, 0x1c0, RZ, 0xc0, !PT ;  /* 0x000001c000007812 */ /* 0x000fe200078ec0ff */
[----:B------:R1:W-:Y:S01]  /*0670*/  STL [R1+0x24], R2 ;  /* 0x0000240201007387 */ /* 0x0003e20000100800 */
[----:B------:R-:W-:Y:S01]  /*0680*/  ISETP.NE.U32.AND P0, PT, R4, 0x1, PT ;  /* 0x000000010400780c */ /* 0x000fe20003f05070 */
[----:B------:R-:W-:Y:S01]  /*0690*/  ULDC UR59, c[0x0][0x194] ;  /* 0x00006500003b7ab9 */ /* 0x000fe20000000800 */
[----:B------:R-:W-:Y:S01]  /*06a0*/  LOP3.LUT R170, R0, 0x8, R9, 0xf8, !PT ;  /* 0x0000000800aa7812 */ /* 0x000fe200078ef809 */
[----:B------:R-:W-:Y:S01]  /*06b0*/  @UP2 UIMAD UR56, UR32, UR51, URZ ;  /* 0x00000033203822a4 */ /* 0x000fe2000f8e023f */
[----:B------:R-:W-:Y:S01]  /*06c0*/  R2P PR, R6, 0x6 ;  /* 0x0000000606007804 */ /* 0x000fe20000000000 */
[----:B------:R-:W-:Y:S01]  /*06d0*/  UMOV UR38, 0xffffc000 ;  /* 0xffffc00000267882 */ /* 0x000fe20000000000 */
[----:B------:R-:W-:Y:S01]  /*06e0*/  SEL R172, R232, 0xffffffe0, !P4 ;  /* 0xffffffe0e8ac7807 */ /* 0x000fe20006000000 */
[----:B------:R-:W-:Y:S01]  /*06f0*/  ULOP3.LUT UR58, UR36, UR58, URZ, 0x3c, !UPT ;  /* 0x0000003a243a7292 */ /* 0x000fe2000f8e3c3f */
[----:B------:R-:W-:Y:S01]  /*0700*/  SEL R230, R230, 0x10, !P0 ;  /* 0x00000010e6e67807 */ /* 0x000fe20004000000 */
[----:B------:R-:W-:Y:S01]  /*0710*/  UISETP.NE.AND UP3, UPT, UR8, URZ, UPT ;  /* 0x0000003f0800728c */ /* 0x000fe2000bf65270 */
[----:B------:R-:W-:Y:S01]  /*0720*/  SEL R232, R232, 0xffffffe0, !P1 ;  /* 0xffffffe0e8e87807 */ /* 0x000fe20004800000 */
[----:B------:R-:W-:-:S02]  /*0730*/  UIMAD UR60, UR60, 0xc0, URZ ;  /* 0x000000c03c3c78a4 */ /* 0x000fc4000f8e023f */
[----:B------:R-:W-:Y:S02]  /*0740*/  UIMAD UR59, UR59, 0xc0, URZ ;  /* 0x000000c03b3b78a4 */ /* 0x000fe4000f8e023f */
[----:B------:R-:W-:Y:S02]  /*0750*/  USHF.R.S32.HI UR61, URZ, 0x1f, UR36 ;  /* 0x0000001f3f3d7899 */ /* 0x000fe40008011424 */
[----:B------:R-:W-:Y:S02]  /*0760*/  UIMAD.WIDE.U32 UR40, UR34, UR44, URZ ;  /* 0x0000002c222872a5 */ /* 0x000fe4000f8e003f */
[----:B------:R-:W-:Y:S02]  /*0770*/  UIMAD UR53, UR35, UR44, URZ ;  /* 0x0000002c233572a4 */ /* 0x000fe4000f8e023f */
[----:B------:R-:W-:Y:S02]  /*0780*/  USHF.R.S32.HI UR55, URZ, 0x1f, UR48 ;  /* 0x0000001f3f377899 */ /* 0x000fe40008011430 */
[----:B------:R-:W-:Y:S01]  /*0790*/  UIMAD UR52, UR5, UR52, URZ ;  /* 0x00000034053472a4 */ /* 0x000fe2000f8e023f */
[----:B-1----:R-:W-:Y:S01]  /*07a0*/  IMAD.SHL.U32 R2, R16, 0x10, RZ ;  /* 0x0000001010027824 */ /* 0x002fe200078e00ff */
[----:B------:R-:W-:-:S02]  /*07b0*/  @!UP2 UIMAD UR51, UR6, UR51, URZ ;  /* 0x000000330633a2a4 */ /* 0x000fc4000f8e023f */
[----:B------:R-:W-:Y:S02]  /*07c0*/  USHF.R.S32.HI UR50, URZ, 0x1f, UR46 ;  /* 0x0000001f3f327899 */ /* 0x000fe4000801142e */
[----:B------:R-:W-:Y:S01]  /*07d0*/  LOP3.LUT R5, R0, 0x30, R2, 0xf8, !PT ;  /* 0x0000003000057812 */ /* 0x000fe200078ef802 */
[----:B------:R-:W-:Y:S01]  /*07e0*/  USHF.R.S32.HI UR49, URZ, 0x1f, UR39 ;  /* 0x0000001f3f317899 */ /* 0x000fe20008011427 */
[----:B------:R-:W-:Y:S01]  /*07f0*/  SHF.R.U32.HI R0, RZ, 0x3, R0 ;  /* 0x00000003ff007819 */ /* 0x000fe20000011600 */
[----:B------:R-:W-:Y:S01]  /*0800*/  ULDC.64 UR42, c[0x0][0x118] ;  /* 0x00004600002a7ab9 */ /* 0x000fe20000000a00 */
[----:B------:R-:W-:Y:S02]  /*0810*/  LOP3.LUT R4, R5, 0x8, R9, 0xf8, !PT ;  /* 0x0000000805047812 */ /* 0x000fe400078ef809 */
[----:B------:R-:W-:Y:S01]  /*0820*/  LEA.HI.SX32 R251, R251, R2, 0x1e ;  /* 0x00000002fbfb7211 */ /* 0x000fe200078ff2ff */
[----:B------:R-:W-:Y:S01]  /*0830*/  IMAD R2, R7, 0x1000, R3 ;  /* 0x0000100007027824 */ /* 0x000fe200078e0203 */
[----:B------:R-:W-:-:S02]  /*0840*/  LOP3.LUT R170, R170, R0, RZ, 0x3c, !PT ;  /* 0x00000000aaaa7212 */ /* 0x000fc400078e3cff */
[----:B------:R-:W-:Y:S01]  /*0850*/  LOP3.LUT R3, R3, R4, R0, 0xf6, !PT ;  /* 0x0000000403037212 */ /* 0x000fe200078ef600 */
[----:B------:R-:W-:Y:S02]  /*0860*/  IMAD.SHL.U32 R0, R6, 0x40, RZ ;  /* 0x0000004006007824 */ /* 0x000fe400078e00ff */
[----:B------:R-:W-:Y:S02]  /*0870*/  IMAD.IADD R170, R2, 0x1, R170 ;  /* 0x0000000102aa7824 */ /* 0x000fe400078e02aa */
[----:B------:R-:W-:Y:S01]  /*0880*/  IMAD.SHL.U32 R6, R15, 0x2, RZ ;  /* 0x000000020f067824 */ /* 0x000fe200078e00ff */
[----:B------:R-:W-:Y:S01]  /*0890*/  LOP3.LUT R0, R0, 0x1c0, RZ, 0xc0, !PT ;  /* 0x000001c000007812 */ /* 0x000fe200078ec0ff */
[C---:B------:R-:W-:Y:S02]  /*08a0*/  IMAD.SHL.U32 R2, R7.reuse, 0x8, RZ ;  /* 0x0000000807027824 */ /* 0x040fe400078e00ff */
[----:B------:R-:W-:Y:S01]  /*08b0*/  IMAD R5, R7, 0x2000, R6 ;  /* 0x0000200007057824 */ /* 0x000fe200078e0206 */
[----:B------:R-:W-:Y:S01]  /*08c0*/  SHF.R.U32.HI R4, RZ, 0x3, R0 ;  /* 0x00000003ff047819 */ /* 0x000fe20000011600 */
[----:B------:R-:W-:Y:S01]  /*08d0*/  IMAD.U32 R7, RZ, RZ, UR7 ;  /* 0x00000007ff077e24 */ /* 0x000fe2000f8e00ff */
[----:B------:R-:W-:Y:S01]  /*08e0*/  LOP3.LUT R2, R2, 0x8, RZ, 0xc0, !PT ;  /* 0x0000000802027812 */ /* 0x000fe200078ec0ff */
[----:B------:R-:W-:Y:S01]  /*08f0*/  USHF.R.S32.HI UR7, URZ, 0x1f, UR36 ;  /* 0x0000001f3f077899 */ /* 0x000fe20008011424 */
[-C--:B------:R-:W-:Y:S01]  /*0900*/  LOP3.LUT R7, R4, R0.reuse, RZ, 0xfc, !PT ;  /* 0x0000000004077212 */ /* 0x080fe200078efcff */
[----:B------:R-:W-:Y:S01]  /*0910*/  IMAD R5, R16, 0x400, R5 ;  /* 0x0000040010057824 */ /* 0x000fe200078e0205 */
[----:B------:R-:W-:Y:S01]  /*0920*/  LOP3.LUT R9, R2, 0x10, R8, 0xf8, !PT ;  /* 0x0000001002097812 */ /* 0x000fe200078ef808 */
[----:B------:R-:W-:Y:S01]  /*0930*/  IMAD R6, R16, 0x400, R6 ;  /* 0x0000040010067824 */ /* 0x000fe200078e0206 */
[----:B------:R-:W-:Y:S01]  /*0940*/  LOP3.LUT R8, R4, R0, R2, 0x1e, !PT ;  /* 0x0000000004087212 */ /* 0x000fe200078e1e02 */
[----:B------:R-:W-:Y:S01]  /*0950*/  IMAD.U32 R13, RZ, RZ, UR7 ;  /* 0x00000007ff0d7e24 */ /* 0x000fe2000f8e00ff */
[----:B------:R-:W-:Y:S01]  /*0960*/  USHF.R.S32.HI UR7, URZ, 0x1f, UR32 ;  /* 0x0000001f3f077899 */ /* 0x000fe20008011420 */
[----:B------:R-:W-:-:S02]  /*0970*/  IMAD.SHL.U32 R2, R12, 0x40, RZ ;  /* 0x000000400c027824 */ /* 0x000fc400078e00ff */
[----:B------:R-:W-:Y:S02]  /*0980*/  IMAD.IADD R7, R7, 0x1, R5 ;  /* 0x0000000107077824 */ /* 0x000fe400078e0205 */
[----:B------:R-:W-:Y:S01]  /*0990*/  IMAD.SHL.U32 R5, R10, 0x8, RZ ;  /* 0x000000080a057824 */ /* 0x000fe200078e00ff */
[----:B------:R-:W-:Y:S01]  /*09a0*/  LOP3.LUT R2, R2, 0x1c0, RZ, 0xc0, !PT ;  /* 0x000001c002027812 */ /* 0x000fe200078ec0ff */
[----:B------:R-:W-:Y:S02]  /*09b0*/  IMAD.U32 R0, RZ, RZ, UR7 ;  /* 0x00000007ff007e24 */ /* 0x000fe4000f8e00ff */
[----:B------:R-:W-:Y:S01]  /*09c0*/  IMAD.SHL.U32 R0, R11, 0x40, RZ ;  /* 0x000000400b007824 */ /* 0x000fe200078e00ff */
[----:B------:R-:W-:Y:S01]  /*09d0*/  LOP3.LUT R5, R2, 0x8, R5, 0xf8, !PT ;  /* 0x0000000802057812 */ /* 0x000fe200078ef805 */
[----:B------:R-:W-:Y:S01]  /*09e0*/  IMAD.IADD R6, R6, 0x1, R8 ;  /* 0x0000000106067824 */ /* 0x000fe200078e0208 */
[----:B------:R-:W-:Y:S01]  /*09f0*/  SHF.R.U32.HI R4, RZ, 0x3, R2 ;  /* 0x00000003ff047819 */ /* 0x000fe20000011602 */
[----:B------:R-:W-:Y:S01]  /*0a00*/  IMAD.SHL.U32 R228, R7, 0x2, RZ ;  /* 0x0000000207e47824 */ /* 0x000fe200078e00ff */
[----:B------:R-:W-:Y:S01]  /*0a10*/  LOP3.LUT R0, R0, 0xfffffe00, RZ, 0xc0, !PT ;  /* 0xfffffe0000007812 */ /* 0x000fe200078ec0ff */
[----:B------:R-:W-:Y:S01]  /*0a20*/  IMAD.SHL.U32 R170, R170, 0x2, RZ ;  /* 0x00000002aaaa7824 */ /* 0x000fe200078e00ff */
        /* <DEDUP_REMOVED lines=13> */
[----:B------:R-:W-:Y:S01]  /*0b00*/  IADD3 R12, R0, 0x420, RZ ;  /* 0x00000420000c7810 */ /* 0x000fe20007ffe0ff */
[--C-:B------:R-:W-:Y:S01]  /*0b10*/  IMAD.IADD R7, R232, 0x1, R0.reuse ;  /* 0x00000001e8077824 */ /* 0x100fe200078e0200 */
[----:B------:R-:W-:Y:S01]  /*0b20*/  IADD3 R8, R0, 0x2020, RZ ;  /* 0x0000202000087810 */ /* 0x000fe20007ffe0ff */
[----:B------:R-:W-:Y:S01]  /*0b30*/  IMAD.IADD R10, R4, 0x1, R0 ;  /* 0x00000001040a7824 */ /* 0x000fe200078e0200 */
[----:B------:R-:W-:Y:S01]  /*0b40*/  @P1 IADD3 R12, R0, 0x3e0, RZ ;  /* 0x000003e0000c1810 */ /* 0x000fe20007ffe0ff */
[----:B------:R-:W-:Y:S01]  /*0b50*/  IMAD.IADD R229, R228, 0x1, R4 ;  /* 0x00000001e4e57824 */ /* 0x000fe200078e0204 */
[C---:B------:R-:W-:Y:S01]  /*0b60*/  IADD3 R11, R0.reuse, 0x2420, RZ ;  /* 0x00002420000b7810 */ /* 0x040fe20007ffe0ff */
[----:B------:R-:W-:Y:S01]  /*0b70*/  STL [R1+0x58], R7 ;  /* 0x0000580701007387 */ /* 0x000fe20000100800 */
[----:B------:R-:W-:Y:S01]  /*0b80*/  @P1 IADD3 R8, R0, 0x1fe0, RZ ;  /* 0x00001fe000081810 */ /* 0x000fe20007ffe0ff */
[----:B------:R-:W-:Y:S01]  /*0b90*/  IMAD.IADD R230, R230, 0x1, R229 ;  /* 0x00000001e6e67824 */ /* 0x000fe200078e02e5 */
[C---:B------:R-:W-:Y:S01]  /*0ba0*/  IADD3 R5, R0.reuse, 0x2440, RZ ;  /* 0x0000244000057810 */ /* 0x040fe20007ffe0ff */
[----:B------:R-:W-:Y:S01]  /*0bb0*/  STL [R1+0x3c], R10 ;  /* 0x00003c0a01007387 */ /* 0x000fe20000100800 */
[----:B------:R-:W-:Y:S01]  /*0bc0*/  @P1 IADD3 R11, R0, 0x23e0, RZ ;  /* 0x000023e0000b1810 */ /* 0x000fe20007ffe0ff */
[----:B------:R-:W-:Y:S01]  /*0bd0*/  IMAD.IADD R4, R4, 0x1, R8 ;  /* 0x0000000104047824 */ /* 0x000fe200078e0208 */
[----:B------:R-:W-:Y:S01]  /*0be0*/  @P2 IADD3 R5, R0, 0x23c0, RZ ;  /* 0x000023c000052810 */ /* 0x000fe20007ffe0ff */
[----:B------:R-:W-:Y:S01]  /*0bf0*/  STL [R1+0x44], R12 ;  /* 0x0000440c01007387 */ /* 0x000fe20000100800 */
[----:B------:R-:W-:Y:S01]  /*0c00*/  SEL R2, R2, 0x3c0, !P2 ;  /* 0x000003c002027807 */ /* 0x000fe20005000000 */
[--C-:B------:R-:W-:Y:S01]  /*0c10*/  IMAD.IADD R235, R228, 0x1, R232.reuse ;  /* 0x00000001e4eb7824 */ /* 0x100fe200078e02e8 */
[C---:B------:R-:W-:Y:S01]  /*0c20*/  IADD3 R6, R0.reuse, 0x2040, RZ ;  /* 0x0000204000067810 */ /* 0x040fe20007ffe0ff */
[----:B------:R-:W-:Y:S01]  /*0c30*/  STL [R1+0x2c], R8 ;  /* 0x00002c0801007387 */ /* 0x000fe20000100800 */
[----:B------:R-:W-:Y:S01]  /*0c40*/  @P2 IADD3 R6, R0, 0x1fc0, RZ ;  /* 0x00001fc000062810 */ /* 0x000fe20007ffe0ff */
[----:B------:R-:W-:-:S02]  /*0c50*/  IMAD.IADD R234, R231, 0x1, R232 ;  /* 0x00000001e7ea7824 */ /* 0x000fc400078e02e8 */
[----:B------:R-:W-:Y:S01]  /*0c60*/  STL [R1+0x40], R11 ;  /* 0x0000400b01007387 */ /* 0x000fe20000100800 */
[----:B------:R-:W-:Y:S02]  /*0c70*/  IMAD.IADD R233, R232, 0x1, R229 ;  /* 0x00000001e8e97824 */ /* 0x000fe400078e02e5 */
[----:B------:R-:W-:Y:S01]  /*0c80*/  IMAD.SHL.U32 R3, R3, 0x2, RZ ;  /* 0x0000000203037824 */ /* 0x000fe200078e00ff */
[----:B------:R1:W-:Y:S01]  /*0c90*/  STL [R1+0x34], R5 ;  /* 0x0000340501007387 */ /* 0x0003e20000100800 */
[----:B------:R-:W-:-:S03]  /*0ca0*/  IMAD.IADD R172, R172, 0x1, R171 ;  /* 0x00000001acac7824 */ /* 0x000fc600078e02ab */
        /* <DEDUP_REMOVED lines=11> */
.L_x_1773:
[----:B------:R-:W-:Y:S02]  /*0d60*/  ULDC.64 UR4, c[0x0][0x240] ;  /* 0x0000900000047ab9 */ /* 0x000fe40000000a00 */
[----:B------:R-:W-:Y:S02]  /*0d70*/  UISETP.NE.U32.AND UP6, UPT, URZ, UR4, UPT ;  /* 0x000000043f00728c */ /* 0x000fe4000bfc5070 */
[----:B------:R-:W-:Y:S02]  /*0d80*/  USHF.R.S32.HI UR18, URZ, 0x1f, UR32 ;  /* 0x0000001f3f127899 */ /* 0x000fe40008011420 */
[----:B------:R-:W-:Y:S02]  /*0d90*/  USHF.L.U32 UR13, UR32, 0x2, URZ ;  /* 0x00000002200d7899 */ /* 0x000fe4000800063f */
        /* <DEDUP_REMOVED lines=9> */
[----:B------:R-:W-:-:S02]  /*0e30*/  ULDC.U8 UR4, c[0x0][0x312] ;  /* 0x0000c48000047ab9 */ /* 0x000fc40000000000 */
[----:B------:R-:W-:Y:S01]  /*0e40*/  UISETP.NE.AND UP5, UPT, UR4, URZ, UPT ;  /* 0x0000003f0400728c */ /* 0x000fe2000bfa5270 */
[----:B------:R-:W-:Y:S01]  /*0e50*/  IMAD.U32 R5, RZ, RZ, UR5 ;  /* 0x00000005ff057e24 */ /* 0x000fe2000f8e00ff */
[----:B------:R-:W-:Y:S02]  /*0e60*/  ULDC.64 UR20, c[0x0][0x118] ;  /* 0x0000460000147ab9 */ /* 0x000fe40000000a00 */
[----:B------:R-:W-:Y:S01]  /*0e70*/  @UP4 UIADD3 UR4, UP0, UR13, UR8, URZ ;  /* 0x000000080d044290 */ /* 0x000fe2000ff1e03f */
[----:B------:R-:W-:Y:S01]  /*0e80*/  PLOP3.LUT P0, PT, PT, PT, UP4, 0x80, 0x0 ;  /* 0x000000000000781c */ /* 0x000fe20003f0f048 */
[----:B------:R1:W2:Y:S01]  /*0e90*/  @P2 LDG.E R8, [R4.64] ;  /* 0x0000001404082981 */ /* 0x0002a2000c1e1900 */
[----:B------:R-:W-:Y:S02]  /*0ea0*/  ULDC.64 UR6, c[0x0][0x248] ;  /* 0x0000920000067ab9 */ /* 0x000fe40000000a00 */
[----:B------:R-:W-:Y:S01]  /*0eb0*/  @UP4 UIADD3.X UR5, UR10, UR9, URZ, UP0, !UPT ;  /* 0x000000090a054290 */ /* 0x000fe200087fe43f */
[----:B---3--:R1:W3:Y:S01]  /*0ec0*/  @P2 LDG.E R2, [R4.64+0x4] ;  /* 0x0000041404022981 */ /* 0x0082e2000c1e1900 */
        /* <DEDUP_REMOVED lines=31> */
.L_x_1697:
        /* <DEDUP_REMOVED lines=23> */
[----:B------:R-:W-:Y:S02]  /*1230*/  UIMAD.WIDE.U32 UR8, UR32, UR4, URZ ;  /* 0x00000004200872a5 */ /* 0x000fe4000f8e003f */
[----:B------:R-:W-:Y:S02]  /*1240*/  UIMAD UR5, UR32, UR5, UR6 ;  /* 0x00000005200572a4 */ /* 0x000fe4000f8e0206 */
[----:B------:R-:W-:Y:S02]  /*1250*/  UISETP.NE.AND UP1, UPT, UR12, -0x1, UPT ;  /* 0xffffffff0c00788c */ /* 0x000fe4000bf25270 */
[----:B------:R-:W-:-:S02]  /*1260*/  ULDC.64 UR10, c[0x0][0x190] ;  /* 0x00006400000a7ab9 */ /* 0x000fc40000000a00 */
[----:B------:R-:W-:Y:S02]  /*1270*/  UIADD3 UR33, UR9, UR5, URZ ;  /* 0x0000000509217290 */ /* 0x000fe4000fffe03f */
[----:B------:R-:W-:Y:S02]  /*1280*/  UIMAD.WIDE.U32 UR4, UR12, UR10, URZ ;  /* 0x0000000a0c0472a5 */ /* 0x000fe4000f8e003f */
[----:B-1----:R-:W-:Y:S02]  /*1290*/  UISETP.NE.AND UP0, UPT, UR22, -0x1, UPT ;  /* 0xffffffff1600788c */ /* 0x002fe4000bf05270 */
[----:B------:R-:W-:Y:S02]  /*12a0*/  USEL UR37, UR8, UR4, !UP1 ;  /* 0x0000000408257287 */ /* 0x000fe4000c800000 */
[----:B------:R-:W-:Y:S02]  /*12b0*/  UIMAD UR4, UR12, UR11, URZ ;  /* 0x0000000b0c0472a4 */ /* 0x000fe4000f8e023f */
[----:B------:R-:W-:Y:S01]  /*12c0*/  ULDC.64 UR8, c[0x0][0x198] ;  /* 0x0000660000087ab9 */ /* 0x000fe20000000a00 */
[----:B------:R-:W-:Y:S01]  /*12d0*/  PLOP3.LUT P0, PT, PT, PT, UP0, 0x80, 0x0 ;  /* 0x000000000000781c */ /* 0x000fe20003f0f008 */
[----:B------:R-:W-:-:S02]  /*12e0*/  @UP1 UIADD3 UR33, UR5, UR4, URZ ;  /* 0x0000000405211290 */ /* 0x000fc4000fffe03f */
        /* <DEDUP_REMOVED lines=23> */
.L_x_1699:
        /* <DEDUP_REMOVED lines=18> */
.L_x_1700:
        /* <DEDUP_REMOVED lines=30> */
[----:B------:R-:W-:Y:S01]  /*1760*/  UIMAD UR9, UR11, UR9, UR5 ;  /* 0x000000090b0972a4 */ /* 0x000fe2000f8e0205 */
[----:B------:R-:W-:Y:S01]  /*1770*/  IMAD.MOV.U32 R4, RZ, RZ, RZ ;  /* 0x000000ffff047224 */ /* 0x000fe200078e00ff */
[----:B------:R-:W-:Y:S01]  /*1780*/  USHF.L.U32 UR11, UR32, 0x7, URZ ;  /* 0x00000007200b7899 */ /* 0x000fe2000800063f */
[----:B------:R-:W-:Y:S01]  /*1790*/  IMAD R0, R0, R6, RZ ;  /* 0x0000000600007224 */ /* 0x000fe200078e02ff */
[----:B------:R-:W-:Y:S02]  /*17a0*/  USEL UR14, UR4, URZ, UP3 ;  /* 0x0000003f040e7287 */ /* 0x000fe40009800000 */
[----:B------:R-:W-:Y:S01]  /*17b0*/  USHF.L.U64.HI UR4, UR32, 0x7, UR18 ;  /* 0x0000000720047899 */ /* 0x000fe20008010212 */
[----:B------:R-:W-:Y:S01]  /*17c0*/  IMAD.HI.U32 R0, R5, R0, R4 ;  /* 0x0000000005007227 */ /* 0x000fe200078e0004 */
[----:B------:R-:W-:Y:S02]  /*17d0*/  USEL UR5, UR11, URZ, UP6 ;  /* 0x0000003f0b057287 */ /* 0x000fe4000b000000 */
[----:B------:R-:W-:-:S02]  /*17e0*/  USEL UR4, UR4, URZ, UP6 ;  /* 0x0000003f04047287 */ /* 0x000fc4000b000000 */
[----:B------:R-:W-:Y:S01]  /*17f0*/  UIADD3 UR6, UP0, UR13, UR5, URZ ;  /* 0x000000050d067290 */ /* 0x000fe2000ff1e03f */
[----:B------:R-:W-:Y:S01]  /*1800*/  IMAD.HI.U32 R0, R0, R2, RZ ;  /* 0x0000000200007227 */ /* 0x000fe200078e00ff */
[----:B------:R-:W-:Y:S02]  /*1810*/  ULDC UR11, c[0x0][0x234] ;  /* 0x00008d00000b7ab9 */ /* 0x000fe40000000800 */
[----:B------:R-:W-:Y:S01]  /*1820*/  UIADD3.X UR5, UR30, UR4, URZ, UP0, !UPT ;  /* 0x000000041e057290 */ /* 0x000fe200087fe43f */
[----:B------:R-:W-:Y:S01]  /*1830*/  IMAD.MOV R4, RZ, RZ, -R0 ;  /* 0x000000ffff047224 */ /* 0x000fe200078e0a00 */
[----:B------:R-:W-:Y:S02]  /*1840*/  UIMAD UR4, UR35, UR6, URZ ;  /* 0x00000006230472a4 */ /* 0x000fe4000f8e023f */
[----:B------:R-:W-:Y:S01]  /*1850*/  USEL UR9, UR9, URZ, UP3 ;  /* 0x0000003f09097287 */ /* 0x000fe20009800000 */
[----:B------:R-:W-:Y:S01]  /*1860*/  IMAD R2, R6, R4, R2 ;  /* 0x0000000406027224 */ /* 0x000fe200078e0202 */
[----:B------:R-:W-:-:S02]  /*1870*/  UIMAD UR8, UR34, UR5, UR4 ;  /* 0x00000005220872a4 */ /* 0x000fc4000f8e0204 */
[----:B------:R-:W-:Y:S02]  /*1880*/  @UP2 USEL UR4, UR56, UR12, !UP1 ;  /* 0x0000000c38042287 */ /* 0x000fe4000c800000 */
[----:B------:R-:W-:Y:S01]  /*1890*/  ISETP.GT.U32.AND P0, PT, R6, R2, PT ;  /* 0x000000020600720c */ /* 0x000fe20003f04070 */
[----:B------:R-:W-:Y:S02]  /*18a0*/  USHF.R.S32.HI UR18, URZ, 0x1f, UR19 ;  /* 0x0000001f3f127899 */ /* 0x000fe40008011413 */
[----:B------:R-:W-:Y:S02]  /*18b0*/  @UP2 UIMAD UR11, UR36, UR11, UR4 ;  /* 0x0000000b240b22a4 */ /* 0x000fe4000f8e0204 */
[----:B------:R-:W-:-:S04]  /*18c0*/  UIMAD.WIDE.U32 UR4, UR34, UR6, URZ ;  /* 0x00000006220472a5 */ /* 0x000fc8000f8e003f */
[----:B------:R-:W-:Y:S02]  /*18d0*/  UIADD3 UR8, UR5, UR8, URZ ;  /* 0x0000000805087290 */ /* 0x000fe4000fffe03f */
[----:B------:R-:W-:Y:S02]  /*18e0*/  @!UP2 UMOV UR11, UR51 ;  /* 0x00000033000bac82 */ /* 0x000fe40008000000 */
        /* <DEDUP_REMOVED lines=16> */
.L_x_1701:
[----:B------:R-:W-:Y:S02]  /*19f0*/  UMOV UR6, UR52 ;  /* 0x0000003400067c82 */ /* 0x000fe40008000000 */
.L_x_1702:
[----:B------:R-:W1:Y:S01]  /*1a00*/  S2R R19, SR_TID.X ;  /* 0x0000000000137919 */ /* 0x000e620000002100 */
[----:B------:R-:W-:Y:S01]  /*1a10*/  UIADD3 UR4, UP5, UP4, UR4, UR46, UR48 ;  /* 0x0000002e04047290 */ /* 0x000fe2000fcbe030 */
[----:B------:R-:W-:Y:S01]  /*1a20*/  SHF.R.S32.HI R239, RZ, 0x1f, R238 ;  /* 0x0000001fffef7819 */ /* 0x000fe200000114ee */
[----:B------:R-:W-:Y:S01]  /*1a30*/  USHF.R.S32.HI UR12, URZ, 0x1f, UR36 ;  /* 0x0000001f3f0c7899 */ /* 0x000fe20008011424 */
[----:B------:R-:W-:Y:S01]  /*1a40*/  IMAD.U32 R9, RZ, RZ, UR13 ;  /* 0x0000000dff097e24 */ /* 0x000fe2000f8e00ff */
[----:B------:R-:W-:Y:S01]  /*1a50*/  UIADD3 UR14, UP1, UP0, UR14, UR4, UR15 ;  /* 0x000000040e0e7290 */ /* 0x000fe2000f83e00f */
[----:B------:R-:W-:Y:S01]  /*1a60*/  BSSY B1, `(.L_x_1698) ;  /* 0x0000b9c000017945 */ /* 0x000fe20003800000 */
[----:B------:R-:W-:Y:S02]  /*1a70*/  UIADD3.X UR4, UR8, UR50, UR55, UP5, UP4 ;  /* 0x0000003208047290 */ /* 0x000fe4000afe8437 */
[----:B------:R-:W-:-:S02]  /*1a80*/  UIADD3 UR6, UR13, UR6, URZ ;  /* 0x000000060d067290 */ /* 0x000fc4000fffe03f */
[----:B------:R-:W-:Y:S02]  /*1a90*/  UIADD3.X UR10, UR9, UR4, UR10, UP1, UP0 ;  /* 0x00000004090a7290 */ /* 0x000fe40008fe040a */
[----:B------:R-:W-:Y:S02]  /*1aa0*/  UISETP.GE.AND UP0, UPT, UR29, 0x1, UPT ;  /* 0x000000011d00788c */ /* 0x000fe4000bf06270 */
[----:B------:R-:W-:Y:S02]  /*1ab0*/  ULDC.64 UR4, c[0x0][0x1a8] ;  /* 0x00006a0000047ab9 */ /* 0x000fe40000000a00 */
[----:B------:R-:W-:Y:S02]  /*1ac0*/  UIMAD UR4, UR12, UR4, URZ ;  /* 0x000000040c0472a4 */ /* 0x000fe4000f8e023f */
[----:B------:R-:W-:Y:S02]  /*1ad0*/  UMOV UR15, 0x4 ;  /* 0x00000004000f7882 */ /* 0x000fe40000000000 */
[----:B------:R-:W-:Y:S01]  /*1ae0*/  UIMAD UR9, UR36, UR5, UR4 ;  /* 0x00000005240972a4 */ /* 0x000fe2000f8e0204 */
[----:B-1----:R-:W-:-:S02]  /*1af0*/  SHF.R.S32.HI R20, RZ, 0x1f, R19 ;  /* 0x0000001fff147819 */ /* 0x002fc40000011413 */
[----:B------:R-:W-:Y:S02]  /*1b00*/  ULDC.64 UR4, c[0x0][0x378] ;  /* 0x0000de0000047ab9 */ /* 0x000fe40000000a00 */
[----:B------:R-:W-:Y:S01]  /*1b10*/  UIMAD UR4, UR12, UR4, URZ ;  /* 0x000000040c0472a4 */ /* 0x000fe2000f8e023f */
[CC--:B------:R-:W-:Y:S02]  /*1b20*/  LEA.HI R2, R20.reuse, R19.reuse, RZ, 0x3 ;  /* 0x0000001314027211 */ /* 0x0c0fe400078f18ff */
[----:B------:R-:W-:Y:S01]  /*1b30*/  LEA.HI R8, R20, R19, RZ, 0x5 ;  /* 0x0000001314087211 */ /* 0x000fe200078f28ff */
[----:B------:R-:W-:Y:S01]  /*1b40*/  UIMAD UR8, UR36, UR5, UR4 ;  /* 0x00000005240872a4 */ /* 0x000fe2000f8e0204 */
[----:B------:R-:W-:Y:S02]  /*1b50*/  SHF.R.S32.HI R2, RZ, 0x3, R2 ;  /* 0x00000003ff027819 */ /* 0x000fe40000011402 */
[----:B------:R-:W-:Y:S02]  /*1b60*/  ULDC.64 UR4, c[0x0][0x370] ;  /* 0x0000dc0000047ab9 */ /* 0x000fe40000000a00 */
[----:B------:R-:W-:Y:S01]  /*1b70*/  SHF.R.S32.HI R18, RZ, 0x1f, R2 ;  /* 0x0000001fff127819 */ /* 0x000fe20000011402 */
[----:B------:R-:W-:Y:S01]  /*1b80*/  UIMAD UR4, UR30, UR4, URZ ;  /* 0x000000041e0472a4 */ /* 0x000fe2000f8e023f */
[----:B------:R-:W-:-:S03]  /*1b90*/  IADD3 R0, P0, R2, UR13, RZ ;  /* 0x0000000d02007c10 */ /* 0x000fc6000ff1e0ff */
[----:B------:R-:W-:Y:S01]  /*1ba0*/  UIMAD UR4, UR13, UR5, UR4 ;  /* 0x000000050d0472a4 */ /* 0x000fe2000f8e0204 */
[----:B------:R-:W-:Y:S01]  /*1bb0*/  IADD3.X R7, R18, UR30, RZ, P0, !PT ;  /* 0x0000001e12077c10 */ /* 0x000fe200087fe4ff */
[----:B------:R-:W-:Y:S01]  /*1bc0*/  IMAD.WIDE.U32 R4, R0, c[0x0][0x190], R238 ;  /* 0x0000640000047a25 */ /* 0x000fe200078e00ee */
[----:B------:R-:W-:-:S03]  /*1bd0*/  UIADD3 UR5, UR13, UR11, URZ ;  /* 0x0000000b0d057290 */ /* 0x000fc6000fffe03f */
[----:B------:R-:W-:Y:S01]  /*1be0*/  IMAD R7, R7, c[0x0][0x190], RZ ;  /* 0x0000640007077a24 */ /* 0x000fe200078e02ff */
[----:B------:R-:W-:Y:S01]  /*1bf0*/  IADD3 R6, P0, R4, UR37, RZ ;  /* 0x0000002504067c10 */ /* 0x000fe2000ff1e0ff */
[----:B------:R-:W-:Y:S02]  /*1c00*/  ULDC.64 UR12, c[0x0][0x200] ;  /* 0x00008000000c7ab9 */ /* 0x000fe40000000a00 */
[----:B------:R-:W-:Y:S01]  /*1c10*/  IMAD R0, R0, c[0x0][0x194], R7 ;  /* 0x0000650000007a24 */ /* 0x000fe200078e0207 */
[----:B------:R-:W-:-:S04]  /*1c20*/  UIMAD.WIDE UR12, UR5, UR15, UR12 ;  /* 0x0000000f050c72a5 */ /* 0x000fc8000f8e020c */
        /* <DEDUP_REMOVED lines=9> */
[----:B------:R-:W-:Y:S02]  /*1cc0*/  IADD3 R5, R5, UR4, RZ ;  /* 0x0000000405057c10 */ /* 0x000fe4000fffe0ff */
[----:B------:R-:W-:Y:S01]  /*1cd0*/  LEA.HI.X.SX32 R10, R0, UR10, 0x1, P0 ;  /* 0x0000000a000a7c11 */ /* 0x000fe200080f0eff */
[----:B------:R-:W-:Y:S01]  /*1ce0*/  IMAD.U32 R0, RZ, RZ, UR36 ;  /* 0x00000024ff007e24 */ /* 0x000fe2000f8e00ff */
[----:B------:R-:W-:Y:S01]  /*1cf0*/  LEA R9, P0, R8, c[0x0][0x350], 0x2 ;  /* 0x0000d40008097a11 */ /* 0x000fe200078010ff */
[----:B------:R-:W-:Y:S02]  /*1d00*/  ULDC.64 UR10, c[0x0][0x3c8] ;  /* 0x0000f200000a7ab9 */ /* 0x000fe40000000a00 */
[----:B------:R-:W-:Y:S01]  /*1d10*/  IMAD.WIDE.U32 R4, R0, c[0x0][0x378], R4 ;  /* 0x0000de0000047a25 */ /* 0x000fe200078e0004 */
[----:B------:R-:W-:Y:S01]  /*1d20*/  LEA.HI.X R8, R8, c[0x0][0x354], R10, 0x2, P0 ;  /* 0x0000d50008087a11 */ /* 0x000fe200000f140a */
[----:B------:R-:W-:Y:S01]  /*1d30*/  UIMAD.WIDE UR4, UR6, UR15, UR10 ;  /* 0x0000000f060472a5 */ /* 0x000fe2000f8e020a */
[----:B------:R-:W-:Y:S01]  /*1d40*/  PLOP3.LUT P0, PT, PT, PT, UP0, 0x80, 0x0 ;  /* 0x000000000000781c */ /* 0x000fe20003f0f008 */
[----:B------:R-:W-:Y:S01]  /*1d50*/  IMAD.WIDE.U32 R6, R0, c[0x0][0x1a8], R6 ;  /* 0x00006a0000067a25 */ /* 0x000fe200078e0006 */
[----:B------:R-:W-:Y:S01]  /*1d60*/  IADD3 R5, R5, UR8, RZ ;  /* 0x0000000805057c10 */ /* 0x000fe2000fffe0ff */
[----:B------:R-:W-:-:S02]  /*1d70*/  ULEA.HI.SX32 UR8, UR31, 0xffffffff, 0x19 ;  /* 0xffffffff1f087891 */ /* 0x000fc4000f8fca3f */
[----:B------:R-:W-:Y:S01]  /*1d80*/  IMAD R0, R18, c[0x0][0x370], RZ ;  /* 0x0000dc0012007a24 */ /* 0x000fe200078e02ff */
[----:B------:R-:W-:Y:S01]  /*1d90*/  IADD3 R11, R7, UR9, RZ ;  /* 0x00000009070b7c10 */ /* 0x000fe2000fffe0ff */
[----:B------:R-:W-:-:S04]  /*1da0*/  IMAD.WIDE.U32 R4, R2, c[0x0][0x370], R4 ;  /* 0x0000dc0002047a25 */ /* 0x000fc800078e0004 */
        /* <DEDUP_REMOVED lines=11> */
[----:B------:R-:W-:Y:S01]  /*1e60*/  ULEA.HI UR4, UR8, UR8, URZ, 0x1 ;  /* 0x0000000808047291 */ /* 0x000fe2000f8f083f */
[----:B------:R-:W-:Y:S01]  /*1e70*/  MOV R242, R5 ;  /* 0x0000000500f27202 */ /* 0x000fe20000000f00 */
[----:B------:R-:W-:Y:S01]  /*1e80*/  UMOV UR14, UR5 ;  /* 0x00000005000e7c82 */ /* 0x000fe20008000000 */
[----:B------:R-:W-:Y:S01]  /*1e90*/  IMAD.MOV.U32 R244, RZ, RZ, R6 ;  /* 0x000000fffff47224 */ /* 0x000fe200078e0006 */
[----:B------:R-:W-:Y:S01]  /*1ea0*/  ULOP3.LUT UR4, UR4, 0xfffffffe, URZ, 0xc0, !UPT ;  /* 0xfffffffe04047892 */ /* 0x000fe2000f8ec03f */
[----:B------:R-:W-:Y:S01]  /*1eb0*/  MOV R241, R7 ;  /* 0x0000000700f17202 */ /* 0x000fe20000000f00 */
[----:B------:R-:W-:Y:S01]  /*1ec0*/  IMAD.MOV.U32 R243, RZ, RZ, R4 ;  /* 0x000000fffff37224 */ /* 0x000fe200078e0004 */
[----:B------:R-:W-:Y:S01]  /*1ed0*/  MOV R237, R9 ;  /* 0x0000000900ed7202 */ /* 0x000fe20000000f00 */
[----:B------:R-:W-:Y:S01]  /*1ee0*/  UIADD3 UR4, UR8, -UR4, URZ ;  /* 0x8000000408047290 */ /* 0x000fe2000fffe03f */
[----:B------:R-:W-:-:S03]  /*1ef0*/  IMAD.MOV.U32 R236, RZ, RZ, R8 ;  /* 0x000000ffffec7224 */ /* 0x000fc600078e0008 */
        /* <DEDUP_REMOVED lines=16> */
.L_x_1705:
[----:B------:R-:W-:Y:S05]  /*2000*/  BSYNC B0 ;  /* 0x0000000000007941 */ /* 0x000fea0003800000 */
.L_x_1704:
        /* <DEDUP_REMOVED lines=16> */
.L_x_1707:
[----:B------:R-:W-:Y:S05]  /*2110*/  BSYNC B0 ;  /* 0x0000000000007941 */ /* 0x000fea0003800000 */
.L_x_1706:
        /* <DEDUP_REMOVED lines=16> */
.L_x_1709:
[----:B------:R-:W-:Y:S05]  /*2220*/  BSYNC B0 ;  /* 0x0000000000007941 */ /* 0x000fea0003800000 */
.L_x_1708:
        /* <DEDUP_REMOVED lines=17> */
.L_x_1711:
[----:B------:R-:W-:Y:S05]  /*2340*/  BSYNC B0 ;  /* 0x0000000000007941 */ /* 0x000fea0003800000 */
.L_x_1710:
        /* <DEDUP_REMOVED lines=22> */
.L_x_1713:
[----:B------:R-:W-:Y:S05]  /*24b0*/  BSYNC B0 ;  /* 0x0000000000007941 */ /* 0x000fea0003800000 */
.L_x_1712:
        /* <DEDUP_REMOVED lines=20> */
.L_x_1715:
[----:B------:R-:W-:Y:S05]  /*2600*/  BSYNC B0 ;  /* 0x0000000000007941 */ /* 0x000fea0003800000 */
.L_x_1714:
        /* <DEDUP_REMOVED lines=20> */
.L_x_1717:
[----:B------:R-:W-:Y:S05]  /*2750*/  BSYNC B0 ;  /* 0x0000000000007941 */ /* 0x000fea0003800000 */
.L_x_1716:
        /* <DEDUP_REMOVED lines=21> */
.L_x_1719:
[----:B------:R-:W-:Y:S05]  /*28b0*/  BSYNC B0 ;  /* 0x0000000000007941 */ /* 0x000fea0003800000 */
.L_x_1718:
[----:B------:R-:W-:Y:S01]  /*28c0*/  ULDC.64 UR10, c[0x0][0x198] ;  /* 0x00006600000a7ab9 */ /* 0x000fe20000000a00 */
[----:B------:R-:W-:Y:S01]  /*28d0*/  IMAD.U32 R13, RZ, RZ, UR19 ;  /* 0x00000013ff0d7e24 */ /* 0x000fe2000f8e00ff */
[----:B------:R-:W-:Y:S01]  /*28e0*/  UIMAD UR5, UR18, UR10, URZ ;  /* 0x0000000a120572a4 */ /* 0x000fe2000f8e023f */
[C---:B------:R-:W-:Y:S01]  /*28f0*/  IADD3 R8, R251.reuse, 0x48, RZ ;  /* 0x00000048fb087810 */ /* 0x040fe20007ffe0ff */
[----:B------:R-:W-:Y:S01]  /*2900*/  IMAD.MOV.U32 R249, RZ, RZ, 0x7f800000 ;  /* 0x7f800000fff97424 */ /* 0x000fe200078e00ff */
[----:B------:R-:W-:Y:S01]  /*2910*/  IADD3 R7, R251, 0x8, RZ ;  /* 0x00000008fb077810 */ /* 0x000fe20007ffe0ff */
[----:B------:R-:W-:Y:S01]  /*2920*/  UIMAD UR5, UR19, UR11, UR5 ;  /* 0x0000000b130572a4 */ /* 0x000fe2000f8e0205 */
[----:B-1----:R-:W-:Y:S01]  /*2930*/  IMAD.WIDE.U32 R4, R13, c[0x0][0x198], R238 ;  /* 0x000066000d047a25 */ /* 0x002fe200078e00ee */
[----:B------:R-:W-:Y:S02]  /*2940*/  ISETP.GE.AND P1, PT, R8, UR4, PT ;  /* 0x0000000408007c0c */ /* 0x000fe4000bf26270 */
[----:B------:R-:W-:Y:S01]  /*2950*/  ISETP.GE.AND P4, PT, R7, UR4, PT ;  /* 0x0000000407007c0c */ /* 0x000fe2000bf86270 */
[----:B------:R-:W-:Y:S01]  /*2960*/  IMAD.MOV.U32 R245, RZ, RZ, 0x7f800000 ;  /* 0x7f800000fff57424 */ /* 0x000fe200078e00ff */
[----:B------:R-:W-:Y:S01]  /*2970*/  IADD3 R6, P0, R4, UR26, RZ ;  /* 0x0000001a04067c10 */ /* 0x000fe2000ff1e0ff */
[----:B------:R-:W-:Y:S01]  /*2980*/  IMAD.U32 R9, RZ, RZ, UR5 ;  /* 0x00000005ff097e24 */ /* 0x000fe2000f8e00ff */
[----:B------:R-:W-:-:S02]  /*2990*/  MOV R248, 0x7f800000 ;  /* 0x7f80000000f87802 */ /* 0x000fc40000000f00 */
[----:B------:R-:W-:Y:S02]  /*29a0*/  IADD3 R4, R251, 0x40, RZ ;  /* 0x00000040fb047810 */ /* 0x000fe40007ffe0ff */
[----:B------:R-:W-:Y:S01]  /*29b0*/  IADD3.X R7, R5, UR27, R9, P0, !PT ;  /* 0x0000001b05077c10 */ /* 0x000fe200087fe409 */
[----:B------:R-:W-:Y:S01]  /*29c0*/  IMAD.MOV.U32 R9, RZ, RZ, 0x4 ;  /* 0x00000004ff097424 */ /* 0x000fe200078e00ff */
[----:B------:R-:W-:Y:S02]  /*29d0*/  ISETP.GE.AND P5, PT, R251, UR4, PT ;  /* 0x00000004fb007c0c */ /* 0x000fe4000bfa6270 */
[----:B------:R-:W-:Y:S01]  /*29e0*/  ISETP.GE.AND P3, PT, R4, UR4, PT ;  /* 0x0000000404007c0c */ /* 0x000fe2000bf66270 */
[----:B------:R-:W-:Y:S01]  /*29f0*/  @!P1 IMAD.WIDE R8, R8, R9, UR12 ;  /* 0x0000000c08089e25 */ /* 0x000fe2000f8e0209 */
[----:B------:R-:W-:Y:S02]  /*2a00*/  MOV R4, 0x4 ;  /* 0x0000000400047802 */ /* 0x000fe40000000f00 */
[----:B------:R-:W-:-:S02]  /*2a10*/  MOV R250, 0x7f800000 ;  /* 0x7f80000000fa7802 */ /* 0x000fc40000000f00 */
[----:B------:R1:W5:Y:S01]  /*2a20*/  @!P1 LDG.E R248, [R8.64] ;  /* 0x0000001408f89981 */ /* 0x000362000c1e1900 */
[----:B------:R-:W-:Y:S01]  /*2a30*/  IMAD.WIDE R4, R251, R4, UR12 ;  /* 0x0000000cfb047e25 */ /* 0x000fe2000f8e0204 */
[----:B------:R-:W-:-:S04]  /*2a40*/  UIMAD UR4, UR16, -0x80, UR7 ;  /* 0xffffff80100478a4 */ /* 0x000fc8000f8e0207 */
[----:B------:R2:W5:Y:S02]  /*2a50*/  @!P5 LDG.E R249, [R4.64] ;  /* 0x0000001404f9d981 */ /* 0x000564000c1e1900 */
[----:B------:R-:W-:Y:S02]  /*2a60*/  ISETP.GE.AND P5, PT, R2, UR4, PT ;  /* 0x0000000402007c0c */ /* 0x000fe4000bfa6270 */
[----:B------:R2:W5:Y:S04]  /*2a70*/  @!P4 LDG.E R250, [R4.64+0x20] ;  /* 0x0000201404fac981 */ /* 0x000568000c1e1900 */
[----:B------:R2:W5:Y:S07]  /*2a80*/  @!P3 LDG.E R245, [R4.64+0x100] ;  /* 0x0001001404f5b981 */ /* 0x00056e000c1e1900 */
[----:B------:R1:W-:Y:S01]  /*2a90*/  @P5 STS.128 [R0+0xc000], RZ ;  /* 0x00c000ff00005388 */ /* 0x0003e20000000c00 */
[----:B------:R-:W-:Y:S01]  /*2aa0*/  BSSY B0, `(.L_x_1720) ;  /* 0x0000015000007945 */ /* 0x000fe20003800000 */
[----:B--2---:R-:W-:-:S04]  /*2ab0*/  IMAD R4, R15, c[0x0][0x1b0], RZ ;  /* 0x00006c000f047a24 */ /* 0x004fc800078e02ff */
[C---:B------:R-:W-:Y:S02]  /*2ac0*/  IMAD R10, R12.reuse, c[0x0][0x1b4], R4 ;  /* 0x00006d000c0a7a24 */ /* 0x040fe400078e0204 */
[----:B------:R-:W-:-:S05]  /*2ad0*/  IMAD.WIDE.U32 R4, R12, c[0x0][0x1b0], R6 ;  /* 0x00006c000c047a25 */ /* 0x000fca00078e0006 */
[----:B------:R-:W-:Y:S01]  /*2ae0*/  IADD3 R10, R5, R10, RZ ;  /* 0x0000000a050a7210 */ /* 0x000fe20007ffe0ff */
        /* <DEDUP_REMOVED lines=16> */
.L_x_1721:
[----:B-1----:R-:W-:Y:S05]  /*2bf0*/  BSYNC B0 ;  /* 0x0000000000007941 */ /* 0x002fea0003800000 */
.L_x_1720:
        /* <DEDUP_REMOVED lines=21> */
.L_x_1723:
[----:B------:R-:W-:Y:S05]  /*2d50*/  BSYNC B0 ;  /* 0x0000000000007941 */ /* 0x000fea0003800000 */
.L_x_1722:
        /* <DEDUP_REMOVED lines=21> */
.L_x_1725:
[----:B------:R-:W-:Y:S05]  /*2eb0*/  BSYNC B0 ;  /* 0x0000000000007941 */ /* 0x000fea0003800000 */
.L_x_1724:
        /* <DEDUP_REMOVED lines=21> */
.L_x_1727:
[----:B------:R-:W-:Y:S05]  /*3010*/  BSYNC B0 ;  /* 0x0000000000007941 */ /* 0x000fea0003800000 */
.L_x_1726:
        /* <DEDUP_REMOVED lines=29> */
.L_x_1729:
[----:B------:R-:W-:Y:S05]  /*31f0*/  BSYNC B0 ;  /* 0x0000000000007941 */ /* 0x000fea0003800000 */
.L_x_1728:
        /* <DEDUP_REMOVED lines=20> */
.L_x_1731:
[----:B------:R-:W-:Y:S05]  /*3340*/  BSYNC B0 ;  /* 0x0000000000007941 */ /* 0x000fea0003800000 */
.L_x_1730:
        /* <DEDUP_REMOVED lines=20> */
.L_x_1733:
[----:B------:R-:W-:Y:S05]  /*3490*/  BSYNC B0 ;  /* 0x0000000000007941 */ /* 0x000fea0003800000 */
.L_x_1732:
        /* <DEDUP_REMOVED lines=19> */
.L_x_1735:
[----:B------:R-:W-:Y:S05]  /*35d0*/  BSYNC B0 ;  /* 0x0000000000007941 */ /* 0x000fea0003800000 */
.L_x_1734:
[----:B------:R-:W-:Y:S02]  /*35e0*/  IMAD.MOV.U32 R6, RZ, RZ, c[0x0][0x308] ;  /* 0x0000c200ff067624 */ /* 0x000fe400078e00ff */
[----:B------:R-:W-:Y:S01]  /*35f0*/  IMAD.MOV.U32 R7, RZ, RZ, c[0x0][0x30c] ;  /* 0x0000c300ff077624 */ /* 0x000fe200078e00ff */
[----:B-12-4-:R-:W-:Y:S01]  /*3600*/  LEA.HI R0, R20, R19, RZ, 0x4 ;  /* 0x0000001314007211 */ /* 0x016fe200078f20ff */
[----:B------:R-:W0:Y:S04]  /*3610*/  LDGDEPBAR ;  /* 0x00000000000079af */ /* 0x000e280000000000 */
[----:B------:R1:W2:Y:S04]  /*3620*/  LDG.E.64 R4, [R6.64+0x8] ;  /* 0x0000081406047981 */ /* 0x0002a8000c1e1b00 */
[----:B-1----:R-:W4:Y:S01]  /*3630*/  LDG.E.64 R6, [R6.64] ;  /* 0x0000001406067981 */ /* 0x002f22000c1e1b00 */
[----:B------:R-:W-:Y:S01]  /*3640*/  LOP3.LUT R0, R0, 0xfffffff0, RZ, 0xc0, !PT ;  /* 0xfffffff000007812 */ /* 0x000fe200078ec0ff */
[----:B------:R-:W-:Y:S01]  /*3650*/  IMAD.MOV.U32 R178, RZ, RZ, 0x20 ;  /* 0x00000020ffb27424 */ /* 0x000fe200078e00ff */
[----:B------:R-:W-:Y:S01]  /*3660*/  UIADD3 UR4, UR19, 0x80, URZ ;  /* 0x0000008013047890 */ /* 0x000fe2000fffe03f */
[----:B------:R-:W-:Y:S01]  /*3670*/  IMAD.MOV.U32 R169, RZ, RZ, 0x40 ;  /* 0x00000040ffa97424 */ /* 0x000fe200078e00ff */
[----:B------:R-:W-:Y:S01]  /*3680*/  CS2R R126, SRZ ;  /* 0x00000000007e7805 */ /* 0x000fe2000001ff00 */
[----:B------:R-:W-:Y:S01]  /*3690*/  IMAD.IADD R0, R19, 0x1, -R0 ;  /* 0x0000000113007824 */ /* 0x000fe200078e0a00 */
[----:B------:R-:W-:Y:S01]  /*36a0*/  CS2R R124, SRZ ;  /* 0x00000000007c7805 */ /* 0x000fe2000001ff00 */
[----:B------:R-:W-:Y:S01]  /*36b0*/  IMAD.SHL.U32 R177, R180, 0x2, RZ ;  /* 0x00000002b4b17824 */ /* 0x000fe200078e00ff */
[----:B------:R-:W-:Y:S01]  /*36c0*/  CS2R R130, SRZ ;  /* 0x0000000000827805 */ /* 0x000fe2000001ff00 */
[----:B------:R-:W-:Y:S01]  /*36d0*/  IMAD.MOV.U32 R240, RZ, RZ, R199 ;  /* 0x000000fffff07224 */ /* 0x000fe200078e00c7 */
        /* <DEDUP_REMOVED lines=12> */
[----:B------:R-:W-:Y:S01]  /*37a0*/  IADD3 R0, R0, -R2, RZ ;  /* 0x8000000200007210 */ /* 0x000fe20007ffe0ff */
[----:B------:R-:W-:Y:S01]  /*37b0*/  CS2R R106, SRZ ;  /* 0x00000000006a7805 */ /* 0x000fe2000001ff00 */
[--C-:B------:R-:W-:Y:S01]  /*37c0*/  SHF.R.S32.HI R2, RZ, 0x1f, R14.reuse ;  /* 0x0000001fff027819 */ /* 0x100fe2000001140e */
[----:B------:R-:W-:Y:S01]  /*37d0*/  CS2R R104, SRZ ;  /* 0x0000000000687805 */ /* 0x000fe2000001ff00 */
[C---:B------:R-:W-:Y:S01]  /*37e0*/  LOP3.LUT P0, RZ, R0.reuse, 0x2, RZ, 0xc0, !PT ;  /* 0x0000000200ff7812 */ /* 0x040fe2000780c0ff */
[----:B------:R-:W-:Y:S01]  /*37f0*/  CS2R R102, SRZ ;  /* 0x0000000000667805 */ /* 0x000fe2000001ff00 */
[----:B------:R-:W-:Y:S01]  /*3800*/  LOP3.LUT P1, RZ, R0, 0x4, RZ, 0xc0, !PT ;  /* 0x0000000400ff7812 */ /* 0x000fe2000782c0ff */
        /* <DEDUP_REMOVED lines=20> */
[----:B------:R-:W-:Y:S01]  /*3950*/  SHF.L.U32 R176, R180, 0x1, RZ ;  /* 0x00000001b4b07819 */ /* 0x000fe200000006ff */
[----:B------:R-:W-:Y:S01]  /*3960*/  UISETP.GE.AND UP1, UPT, UR4, UR7, UPT ;  /* 0x000000070400728c */ /* 0x000fe2000bf26270 */
[----:B--2---:R-:W-:-:S04]  /*3970*/  IADD3 R246, P4, P3, R4, UR39, R14 ;  /* 0x0000002704f67c10 */ /* 0x004fc8000fb9e00e */
[----:B------:R-:W-:Y:S01]  /*3980*/  IADD3.X R0, R5, UR49, R2, P4, P3 ;  /* 0x0000003105007c10 */ /* 0x000fe2000a7e6402 */
[----:B------:R-:W-:Y:S01]  /*3990*/  IMAD.WIDE.U32 R246, R246, -0x2daee0ad, RZ ;  /* 0xd2511f53f6f67825 */ /* 0x000fe200078e00ff */
[----:B------:R-:W-:-:S03]  /*39a0*/  IADD3 R2, R179, 0x2000, RZ ;  /* 0x00002000b3027810 */ /* 0x000fc60007ffe0ff */
[----:B------:R1:W-:Y:S01]  /*39b0*/  STL [R1+0x20], R0 ;  /* 0x0000200001007387 */ /* 0x0003e20000100800 */
[----:B------:R-:W-:-:S05]  /*39c0*/  SEL R2, R2, R179, !P2 ;  /* 0x000000b302027207 */ /* 0x000fca0005000000 */
[----:B------:R-:W-:Y:S01]  /*39d0*/  IMAD.SHL.U32 R168, R2, 0x2, RZ ;  /* 0x0000000202a87824 */ /* 0x000fe200078e00ff */
[----:B----4-:R2:W4:Y:S08]  /*39e0*/  R2UR UR9, R7 ;  /* 0x00000000070973c2 */ /* 0x01053000000e0000 */
[----:B------:R2:W3:Y:S01]  /*39f0*/  R2UR UR10, R6 ;  /* 0x00000000060a73c2 */ /* 0x0004e200000e0000 */
[----:B-1----:R-:W-:-:S04]  /*3a00*/  IADD3 R0, R180, 0x2000, RZ ;  /* 0x00002000b4007810 */ /* 0x002fc80007ffe0ff */
[----:B------:R-:W-:-:S04]  /*3a10*/  SEL R0, R0, R180, !P2 ;  /* 0x000000b400007207 */ /* 0x000fc80005000000 */
[----:B------:R-:W-:Y:S01]  /*3a20*/  SHF.L.U32 R175, R0, 0x1, RZ ;  /* 0x0000000100af7819 */ /* 0x000fe200000006ff */
[----:B------:R-:W-:-:S04]  /*3a30*/  IMAD.MOV.U32 R0, RZ, RZ, c[0x0][0x22c] ;  /* 0x00008b00ff007624 */ /* 0x000fc800078e00ff */
[----:B------:R-:W-:-:S04]  /*3a40*/  IMAD R0, R0, c[0x0][0x1c0], RZ ;  /* 0x0000700000007a24 */ /* 0x000fc800078e02ff */
[C---:B------:R-:W-:Y:S01]  /*3a50*/  IMAD.SHL.U32 R9, R0.reuse, 0x10, RZ ;  /* 0x0000001000097824 */ /* 0x040fe200078e00ff */
[----:B------:R-:W-:-:S04]  /*3a60*/  SHF.L.U32 R8, R0, 0x3, RZ ;  /* 0x0000000300087819 */ /* 0x000fc800000006ff */
[----:B------:R-:W-:-:S05]  /*3a70*/  IADD3 R2, R9, 0x20, RZ ;  /* 0x0000002009027810 */ /* 0x000fca0007ffe0ff */
[----:B------:R-:W-:-:S04]  /*3a80*/  IMAD.IADD R0, R8, 0x1, R2 ;  /* 0x0000000108007824 */ /* 0x000fc800078e0202 */
[----:B------:R-:W-:-:S05]  /*3a90*/  IMAD.IADD R0, R8, 0x1, R0 ;  /* 0x0000000108007824 */ /* 0x000fca00078e0200 */
[----:B------:R-:W-:-:S05]  /*3aa0*/  IADD3 R0, R8, R0, RZ ;  /* 0x0000000008007210 */ /* 0x000fca0007ffe0ff */
[----:B------:R-:W-:-:S05]  /*3ab0*/  IMAD.IADD R0, R8, 0x1, R0 ;  /* 0x0000000108007824 */ /* 0x000fca00078e0200 */
[----:B------:R1:W-:Y:S02]  /*3ac0*/  STL [R1+0x1c], R0 ;  /* 0x00001c0001007387 */ /* 0x0003e40000100800 */
[----:B-1----:R-:W-:-:S05]  /*3ad0*/  IMAD.IADD R0, R8, 0x1, R0 ;  /* 0x0000000108007824 */ /* 0x002fca00078e0200 */
[----:B------:R1:W-:Y:S02]  /*3ae0*/  STL [R1+0x18], R0 ;  /* 0x0000180001007387 */ /* 0x0003e40000100800 */
[----:B-1----:R-:W-:-:S05]  /*3af0*/  IADD3 R0, R8, R0, RZ ;  /* 0x0000000008007210 */ /* 0x002fca0007ffe0ff */
[----:B------:R1:W-:Y:S02]  /*3b00*/  STL [R1+0x14], R0 ;  /* 0x0000140001007387 */ /* 0x0003e40000100800 */
[----:B-1----:R-:W-:-:S04]  /*3b10*/  IMAD.IADD R0, R8, 0x1, R0 ;  /* 0x0000000108007824 */ /* 0x002fc800078e0200 */
[C---:B------:R-:W-:Y:S01]  /*3b20*/  IMAD.IADD R2, R8.reuse, 0x1, R0 ;  /* 0x0000000108027824 */ /* 0x040fe200078e0200 */
[----:B------:R-:W-:Y:S04]  /*3b30*/  STL [R1+0x10], R0 ;  /* 0x0000100001007387 */ /* 0x000fe80000100800 */
[----:B------:R1:W-:Y:S02]  /*3b40*/  STL [R1+0xc], R2 ;  /* 0x00000c0201007387 */ /* 0x0003e40000100800 */
[----:B-1----:R-:W-:-:S05]  /*3b50*/  IADD3 R2, R8, R2, RZ ;  /* 0x0000000208027210 */ /* 0x002fca0007ffe0ff */
[----:B------:R1:W-:Y:S02]  /*3b60*/  STL [R1+0x8], R2 ;  /* 0x0000080201007387 */ /* 0x0003e40000100800 */
[----:B-1----:R-:W-:-:S05]  /*3b70*/  IMAD.IADD R2, R8, 0x1, R2 ;  /* 0x0000000108027824 */ /* 0x002fca00078e0202 */
[----:B------:R1:W-:Y:S02]  /*3b80*/  STL [R1+0x4], R2 ;  /* 0x0000040201007387 */ /* 0x0003e40000100800 */
[----:B-1----:R-:W-:-:S05]  /*3b90*/  IMAD.IADD R2, R8, 0x1, R2 ;  /* 0x0000000108027824 */ /* 0x002fca00078e0202 */
[----:B------:R2:W-:Y:S01]  /*3ba0*/  STL [R1], R2 ;  /* 0x0000000201007387 */ /* 0x0005e20000100800 */
[----:B------:R-:W-:-:S05]  /*3bb0*/  IADD3 R252, R8, R2, RZ ;  /* 0x0000000208fc7210 */ /* 0x000fca0007ffe0ff */
[----:B--234-:R-:W-:Y:S02]  /*3bc0*/  IMAD.IADD R0, R8, 0x1, R252 ;  /* 0x0000000108007824 */ /* 0x01cfe400078e02fc */
.L_x_1738:
[----:B------:R-:W-:Y:S01]  /*3bd0*/  PLOP3.LUT P0, PT, PT, PT, UP1, 0x80, 0x0 ;  /* 0x000000000000781c */ /* 0x000fe20003f0f018 */
[----:B------:R-:W0:Y:S01]  /*3be0*/  LDGDEPBAR ;  /* 0x00000000000079af */ /* 0x000e220000000000 */
[----:B------:R-:W-:Y:S01]  /*3bf0*/  PLOP3.LUT P4, PT, PT, PT, UP1, 0x80, 0x0 ;  /* 0x000000000000781c */ /* 0x000fe20003f8f018 */
[C---:B------:R-:W-:Y:S01]  /*3c00*/  IMAD.IADD R0, R175.reuse, 0x1, R178 ;  /* 0x00000001af007824 */ /* 0x040fe200078e02b2 */
[----:B------:R-:W-:Y:S01]  /*3c10*/  PLOP3.LUT P3, PT, PT, PT, UP1, 0x80, 0x0 ;  /* 0x000000000000781c */ /* 0x000fe20003f6f018 */
[----:B------:R-:W-:Y:S01]  /*3c20*/  IMAD.IADD R164, R175, 0x1, R169 ;  /* 0x00000001afa47824 */ /* 0x000fe200078e02a9 */
        /* <DEDUP_REMOVED lines=94> */
[C---:B------:R-:W-:Y:S03]  /*4210*/  @P4 ISETP.GE.AND P4, PT, R148.reuse, UR7, PT ;  /* 0x0000000794004c0c */ /* 0x040fe6000bf86270 */
[----:B------:R-:W-:Y:S02]  /*4220*/  @P3 IADD3 R0, R148, 0x1, RZ ;  /* 0x0000000194003810 */ /* 0x000fe40007ffe0ff */
[----:B------:R-:W-:Y:S02]  /*4230*/  PLOP3.LUT P3, PT, PT, PT, UP1, 0x80, 0x0 ;  /* 0x000000000000781c */ /* 0x000fe40003f6f018 */
[----:B------:R-:W-:Y:S01]  /*4240*/  @P6 ISETP.GE.AND P6, PT, R0, UR7, PT ;  /* 0x0000000700006c0c */ /* 0x000fe2000bfc6270 */
[-C--:B------:R-:W-:Y:S08]  /*4250*/  HMMA.16816.F32 R52, R156, R132.reuse, R52 ;  /* 0x000000849c34723c */ /* 0x080ff00000001834 */
[C---:B------:R-:W-:Y:S08]  /*4260*/  HMMA.16816.F32 R56, R164.reuse, R132, R56 ;  /* 0x00000084a438723c */ /* 0x040ff00000001838 */
[-C--:B------:R-:W-:Y:S08]  /*4270*/  HMMA.16816.F32 R60, R164, R134.reuse, R60 ;  /* 0x00000086a43c723c */ /* 0x080ff0000000183c */
[----:B------:R-:W-:Y:S01]  /*4280*/  HMMA.16816.F32 R64, R156, R134, R64 ;  /* 0x000000869c40723c */ /* 0x000fe20000001840 */
[----:B------:R-:W2:Y:S07]  /*4290*/  LDSM.16.M88.4 R132, [R172+0xc800] ;  /* 0x00c80000ac84783b */ /* 0x000eae0000000200 */
[-C--:B-1----:R-:W-:Y:S08]  /*42a0*/  HMMA.16816.F32 R4, R136, R140.reuse, R4 ;  /* 0x0000008c8804723c */ /* 0x082ff00000001804 */
[C---:B------:R-:W-:Y:S07]  /*42b0*/  HMMA.16816.F32 R8, R144.reuse, R140, R8 ;  /* 0x0000008c9008723c */ /* 0x040fee0000001808 */
[----:B------:R-:W-:Y:S01]  /*42c0*/  FMUL.FTZ R141, R249, 1.4426950216293334961 ;  /* 0x3fb8aa3bf98d7820 */ /* 0x000fe20000410000 */
[-C--:B------:R-:W-:Y:S01]  /*42d0*/  HMMA.16816.F32 R12, R144, R142.reuse, R12 ;  /* 0x0000008e900c723c */ /* 0x080fe2000000180c */
[----:B------:R-:W-:Y:S07]  /*42e0*/  FMUL.FTZ R140, R250, 1.4426950216293334961 ;  /* 0x3fb8aa3bfa8c7820 */ /* 0x000fee0000410000 */
[----:B------:R-:W-:Y:S01]  /*42f0*/  @P0 FSEL R4, R4, -INF , !P4 ;  /* 0xff80000004040808 */ /* 0x000fe20006000000 */
[C---:B------:R-:W-:Y:S01]  /*4300*/  HMMA.16816.F32 R16, R136.reuse, R142, R16 ;  /* 0x0000008e8810723c */ /* 0x040fe20000001810 */
[----:B------:R-:W-:Y:S02]  /*4310*/  PLOP3.LUT P0, PT, PT, PT, UP1, 0x80, 0x0 ;  /* 0x000000000000781c */ /* 0x000fe40003f0f018 */
[----:B------:R-:W-:Y:S02]  /*4320*/  @P2 FSEL R6, R6, -INF , !P4 ;  /* 0xff80000006062808 */ /* 0x000fe40006000000 */
[----:B------:R-:W-:Y:S02]  /*4330*/  PLOP3.LUT P2, PT, PT, PT, UP1, 0x80, 0x0 ;  /* 0x000000000000781c */ /* 0x000fe40003f4f018 */
[----:B------:R-:W-:Y:S01]  /*4340*/  @P5 FSEL R8, R8, -INF , !P4 ;  /* 0xff80000008085808 */ /* 0x000fe20006000000 */
[-C--:B--2---:R-:W-:Y:S01]  /*4350*/  HMMA.16816.F32 R20, R136, R132.reuse, R20 ;  /* 0x000000848814723c */ /* 0x084fe20000001814 */
[----:B------:R-:W-:Y:S03]  /*4360*/  PLOP3.LUT P5, PT, PT, PT, UP1, 0x80, 0x0 ;  /* 0x000000000000781c */ /* 0x000fe60003faf018 */
[----:B------:R-:W-:Y:S02]  /*4370*/  @P3 FSEL R10, R10, -INF , !P4 ;  /* 0xff8000000a0a3808 */ /* 0x000fe40006000000 */
[----:B------:R-:W-:Y:S02]  /*4380*/  PLOP3.LUT P4, PT, PT, PT, UP1, 0x80, 0x0 ;  /* 0x000000000000781c */ /* 0x000fe40003f8f018 */
[----:B------:R-:W-:Y:S01]  /*4390*/  @P0 IADD3 R0, R148, 0x8, RZ ;  /* 0x0000000894000810 */ /* 0x000fe20007ffe0ff */
[C---:B------:R-:W-:Y:S01]  /*43a0*/  HMMA.16816.F32 R24, R144.reuse, R132, R24 ;  /* 0x000000849018723c */ /* 0x040fe20000001818 */
[----:B------:R-:W-:Y:S02]  /*43b0*/  PLOP3.LUT P0, PT, PT, PT, UP1, 0x80, 0x0 ;  /* 0x000000000000781c */ /* 0x000fe40003f0f018 */
[----:B------:R-:W-:Y:S02]  /*43c0*/  PLOP3.LUT P3, PT, PT, PT, UP1, 0x80, 0x0 ;  /* 0x000000000000781c */ /* 0x000fe40003f6f018 */
[----:B------:R-:W-:Y:S02]  /*43d0*/  @P2 FSEL R5, R5, -INF , !P6 ;  /* 0xff80000005052808 */ /* 0x000fe40007000000 */
[----:B------:R-:W-:Y:S01]  /*43e0*/  PLOP3.LUT P2, PT, PT, PT, UP1, 0x80, 0x0 ;  /* 0x000000000000781c */ /* 0x000fe20003f4f018 */
[-C--:B------:R-:W-:Y:S01]  /*43f0*/  HMMA.16816.F32 R28, R144, R134.reuse, R28 ;  /* 0x00000086901c723c */ /* 0x080fe2000000181c */
[----:B------:R-:W-:Y:S03]  /*4400*/  @P5 ISETP.GE.AND P5, PT, R0, UR7, PT ;  /* 0x0000000700005c0c */ /* 0x000fe6000bfa6270 */
[----:B------:R-:W-:Y:S02]  /*4410*/  @P4 FSEL R9, R9, -INF , !P6 ;  /* 0xff80000009094808 */ /* 0x000fe40007000000 */
[----:B------:R-:W-:Y:S02]  /*4420*/  PLOP3.LUT P4, PT, PT, PT, UP1, 0x80, 0x0 ;  /* 0x000000000000781c */ /* 0x000fe40003f8f018 */
[----:B------:R-:W-:Y:S01]  /*4430*/  @P0 FSEL R11, R11, -INF , !P6 ;  /* 0xff8000000b0b0808 */ /* 0x000fe20007000000 */
[C---:B------:R-:W-:Y:S01]  /*4440*/  HMMA.16816.F32 R32, R136.reuse, R134, R32 ;  /* 0x000000868820723c */ /* 0x040fe20000001820 */
[----:B------:R-:W-:Y:S01]  /*4450*/  PLOP3.LUT P0, PT, PT, PT, UP1, 0x80, 0x0 ;  /* 0x000000000000781c */ /* 0x000fe20003f0f018 */
[----:B------:R-:W1:Y:S01]  /*4460*/  LDSM.16.M88.4 R132, [R172+0xd000] ;  /* 0x00d00000ac84783b */ /* 0x000e620000000200 */
[----:B------:R-:W-:Y:S02]  /*4470*/  @P3 FSEL R7, R7, -INF , !P6 ;  /* 0xff80000007073808 */ /* 0x000fe40007000000 */
[----:B------:R-:W-:Y:S02]  /*4480*/  PLOP3.LUT P3, PT, PT, PT, UP1, 0x80, 0x0 ;  /* 0x000000000000781c */ /* 0x000fe40003f6f018 */
[----:B------:R-:W-:Y:S02]  /*4490*/  @P2 IADD3 R0, R148, 0x9, RZ ;  /* 0x0000000994002810 */ /* 0x000fe40007ffe0ff */
[----:B------:R-:W-:Y:S02]  /*44a0*/  PLOP3.LUT P6, PT, PT, PT, UP1, 0x80, 0x0 ;  /* 0x000000000000781c */ /* 0x000fe40003fcf018 */
[----:B------:R-:W-:Y:S02]  /*44b0*/  PLOP3.LUT P2, PT, PT, PT, UP1, 0x80, 0x0 ;  /* 0x000000000000781c */ /* 0x000fe40003f4f018 */
[----:B------:R-:W-:Y:S02]  /*44c0*/  @P4 ISETP.GE.AND P4, PT, R0, UR7, PT ;  /* 0x0000000700004c0c */ /* 0x000fe4000bf86270 */
[----:B------:R-:W-:Y:S02]  /*44d0*/  @P0 FSEL R14, R14, -INF , !P5 ;  /* 0xff8000000e0e0808 */ /* 0x000fe40006800000 */
[----:B------:R-:W-:Y:S02]  /*44e0*/  PLOP3.LUT P0, PT, PT, PT, UP1, 0x80, 0x0 ;  /* 0x000000000000781c */ /* 0x000fe40003f0f018 */
[----:B------:R-:W-:Y:S02]  /*44f0*/  @P3 FSEL R12, R12, -INF , !P5 ;  /* 0xff8000000c0c3808 */ /* 0x000fe40006800000 */
[----:B------:R-:W-:Y:S02]  /*4500*/  PLOP3.LUT P3, PT, PT, PT, UP1, 0x80, 0x0 ;  /* 0x000000000000781c */ /* 0x000fe40003f6f018 */
[----:B------:R-:W-:Y:S02]  /*4510*/  @P6 FSEL R16, R16, -INF , !P5 ;  /* 0xff80000010106808 */ /* 0x000fe40006800000 */
[----:B------:R-:W-:Y:S02]  /*4520*/  PLOP3.LUT P6, PT, PT, PT, UP1, 0x80, 0x0 ;  /* 0x000000000000781c */ /* 0x000fe40003fcf018 */
[----:B------:R-:W-:Y:S02]  /*4530*/  @P2 FSEL R18, R18, -INF , !P5 ;  /* 0xff80000012122808 */ /* 0x000fe40006800000 */
[----:B------:R-:W-:Y:S02]  /*4540*/  PLOP3.LUT P2, PT, PT, PT, UP1, 0x80, 0x0 ;  /* 0x000000000000781c */ /* 0x000fe40003f4f018 */
[----:B------:R-:W-:Y:S02]  /*4550*/  PLOP3.LUT P5, PT, PT, PT, UP1, 0x80, 0x0 ;  /* 0x000000000000781c */ /* 0x000fe40003faf018 */
[----:B------:R-:W-:Y:S02]  /*4560*/  @P0 FSEL R13, R13, -INF , !P4 ;  /* 0xff8000000d0d0808 */ /* 0x000fe40006000000 */
[----:B------:R-:W-:Y:S02]  /*4570*/  PLOP3.LUT P0, PT, PT, PT, UP1, 0x80, 0x0 ;  /* 0x000000000000781c */ /* 0x000fe40003f0f018 */
[----:B------:R-:W-:Y:S02]  /*4580*/  @P3 IADD3 R0, R148, 0x10, RZ ;  /* 0x0000001094003810 */ /* 0x000fe40007ffe0ff */
[----:B------:R-:W-:Y:S02]  /*4590*/  PLOP3.LUT P3, PT, PT, PT, UP1, 0x80, 0x0 ;  /* 0x000000000000781c */ /* 0x000fe40003f6f018 */
[----:B------:R-:W-:Y:S01]  /*45a0*/  @P6 ISETP.GE.AND P6, PT, R0, UR7, PT ;  /* 0x0000000700006c0c */ /* 0x000fe2000bfc6270 */
[-C--:B-1----:R-:W-:Y:S01]  /*45b0*/  HMMA.16816.F32 R36, R136, R132.reuse, R36 ;  /* 0x000000848824723c */ /* 0x082fe20000001824 */
[----:B------:R-:W-:Y:S02]  /*45c0*/  @P2 FSEL R17, R17, -INF , !P4 ;  /* 0xff80000011112808 */ /* 0x000fe40006000000 */
[----:B------:R-:W-:Y:S02]  /*45d0*/  PLOP3.LUT P2, PT, PT, PT, UP1, 0x80, 0x0 ;  /* 0x000000000000781c */ /* 0x000fe40003f4f018 */
[----:B------:R-:W-:Y:S02]  /*45e0*/  @P5 FSEL R15, R15, -INF , !P4 ;  /* 0xff8000000f0f5808 */ /* 0x000fe40006000000 */
[----:B------:R-:W-:Y:S01]  /*45f0*/  PLOP3.LUT P5, PT, PT, PT, UP1, 0x80, 0x0 ;  /* 0x000000000000781c */ /* 0x000fe20003faf018 */
[C---:B------:R-:W-:Y:S01]  /*4600*/  HMMA.16816.F32 R40, R144.reuse, R132, R40 ;  /* 0x000000849028723c */ /* 0x040fe20000001828 */
[----:B------:R-:W-:Y:S02]  /*4610*/  @P0 IADD3 R0, R148, 0x11, RZ ;  /* 0x0000001194000810 */ /* 0x000fe40007ffe0ff */
[----:B------:R-:W-:Y:S02]  /*4620*/  PLOP3.LUT P0, PT, PT, PT, UP1, 0x80, 0x0 ;  /* 0x000000000000781c */ /* 0x000fe40003f0f018 */
[----:B------:R-:W-:Y:S02]  /*4630*/  @P3 FSEL R19, R19, -INF , !P4 ;  /* 0xff80000013133808 */ /* 0x000fe40006000000 */
[----:B------:R-:W-:Y:S01]  /*4640*/  PLOP3.LUT P3, PT, PT, PT, UP1, 0x80, 0x0 ;  /* 0x000000000000781c */ /* 0x000fe20003f6f018 */
[-C--:B------:R-:W-:Y:S01]  /*4650*/  HMMA.16816.F32 R44, R144, R134.reuse, R44 ;  /* 0x00000086902c723c */ /* 0x080fe2000000182c */
[----:B------:R-:W-:Y:S03]  /*4660*/  PLOP3.LUT P4, PT, PT, PT, UP1, 0x80, 0x0 ;  /* 0x000000000000781c */ /* 0x000fe60003f8f018 */
[----:B------:R-:W-:Y:S02]  /*4670*/  @P2 FSEL R20, R20, -INF , !P6 ;  /* 0xff80000014142808 */ /* 0x000fe40007000000 */
[----:B------:R-:W-:Y:S02]  /*4680*/  PLOP3.LUT P2, PT, PT, PT, UP1, 0x80, 0x0 ;  /* 0x000000000000781c */ /* 0x000fe40003f4f018 */
[----:B------:R-:W-:Y:S01]  /*4690*/  @P5 ISETP.GE.AND P5, PT, R0, UR7, PT ;  /* 0x0000000700005c0c */ /* 0x000fe2000bfa6270 */
[C---:B------:R-:W-:Y:S03]  /*46a0*/  HMMA.16816.F32 R48, R136.reuse, R134, R48 ;  /* 0x000000868830723c */ /* 0x040fe60000001830 */
[----:B------:R-:W-:Y:S02]  /*46b0*/  @P0 FSEL R26, R26, -INF , !P6 ;  /* 0xff8000001a1a0808 */ /* 0x000fe40007000000 */
[----:B------:R-:W-:Y:S02]  /*46c0*/  PLOP3.LUT P0, PT, PT, PT, UP1, 0x80, 0x0 ;  /* 0x000000000000781c */ /* 0x000fe40003f0f018 */
[----:B------:R-:W-:Y:S02]  /*46d0*/  @P3 FSEL R22, R22, -INF , !P6 ;  /* 0xff80000016163808 */ /* 0x000fe40007000000 */
[----:B------:R-:W-:Y:S03]  /*46e0*/  FSETP.NEU.FTZ.AND P3, PT, R249, -INF , PT ;  /* 0xff800000f900780b */ /* 0x000fe60003f7d000 */
[----:B------:R-:W-:Y:S02]  /*46f0*/  @P4 FSEL R24, R24, -INF , !P6 ;  /* 0xff80000018184808 */ /* 0x000fe40007000000 */
[----:B------:R-:W-:Y:S02]  /*4700*/  PLOP3.LUT P6, PT, PT, PT, UP1, 0x80, 0x0 ;  /* 0x000000000000781c */ /* 0x000fe40003fcf018 */
[----:B------:R-:W-:Y:S02]  /*4710*/  PLOP3.LUT P4, PT, PT, PT, UP1, 0x80, 0x0 ;  /* 0x000000000000781c */ /* 0x000fe40003f8f018 */
[----:B------:R-:W-:Y:S02]  /*4720*/  FSEL R141, R141, RZ, P3 ;  /* 0x000000ff8d8d7208 */ /* 0x000fe40001800000 */
[----:B------:R-:W-:Y:S02]  /*4730*/  PLOP3.LUT P3, PT, PT, PT, UP1, 0x80, 0x0 ;  /* 0x000000000000781c */ /* 0x000fe40003f6f018 */
        /* <DEDUP_REMOVED lines=9> */
[--C-:B------:R-:W-:Y:S01]  /*47d0*/  FFMA.FTZ R20, R20, c[0x0][0x23c], -R141.reuse ;  /* 0x00008f0014147a23 */ /* 0x100fe2000001088d */
[----:B------:R-:W-:Y:S01]  /*47e0*/  FSETP.NEU.FTZ.AND P6, PT, R250, -INF , PT ;  /* 0xff800000fa00780b */ /* 0x000fe20003fdd000 */
[--C-:B------:R-:W-:Y:S01]  /*47f0*/  FFMA.FTZ R21, R21, c[0x0][0x23c], -R141.reuse ;  /* 0x00008f0015157a23 */ /* 0x100fe2000001088d */
[----:B------:R-:W-:Y:S01]  /*4800*/  @P4 ISETP.GE.AND P4, PT, R0, UR7, PT ;  /* 0x0000000700004c0c */ /* 0x000fe2000bf86270 */
[----:B------:R1:W-:Y:S01]  /*4810*/  MUFU.EX2 R206, R5 ;  /* 0x0000000500ce7308 */ /* 0x0003e20000000800 */
[----:B------:R-:W-:Y:S02]  /*4820*/  @P3 FSEL R25, R25, -INF , !P5 ;  /* 0xff80000019193808 */ /* 0x000fe40006800000 */
[----:B------:R-:W-:Y:S02]  /*4830*/  @P2 FSEL R27, R27, -INF , !P5 ;  /* 0xff8000001b1b2808 */ /* 0x000fe40006800000 */
[----:B------:R-:W-:Y:S02]  /*4840*/  PLOP3.LUT P5, PT, PT, PT, UP1, 0x80, 0x0 ;  /* 0x000000000000781c */ /* 0x000fe40003faf018 */
[----:B------:R-:W-:Y:S02]  /*4850*/  PLOP3.LUT P3, PT, PT, PT, UP1, 0x80, 0x0 ;  /* 0x000000000000781c */ /* 0x000fe40003f6f018 */
[----:B------:R-:W-:Y:S01]  /*4860*/  PLOP3.LUT P2, PT, PT, PT, UP1, 0x80, 0x0 ;  /* 0x000000000000781c */ /* 0x000fe20003f4f018 */
[----:B------:R2:W4:Y:S01]  /*4870*/  MUFU.EX2 R207, R4 ;  /* 0x0000000400cf7308 */ /* 0x0005220000000800 */
        /* <DEDUP_REMOVED lines=11> */
[--C-:B------:R-:W-:Y:S01]  /*4930*/  FFMA.FTZ R22, R22, c[0x0][0x23c], -R140.reuse ;  /* 0x00008f0016167a23 */ /* 0x100fe2000001088c */
[----:B------:R-:W-:Y:S01]  /*4940*/  @P2 FSEL R30, R30, -INF , !P4 ;  /* 0xff8000001e1e2808 */ /* 0x000fe20006000000 */
[----:B------:R-:W-:Y:S01]  /*4950*/  FFMA.FTZ R23, R23, c[0x0][0x23c], -R140 ;  /* 0x00008f0017177a23 */ /* 0x000fe2000001088c */
[----:B------:R-:W-:Y:S01]  /*4960*/  @P6 FSEL R32, R32, -INF , !P4 ;  /* 0xff80000020206808 */ /* 0x000fe20006000000 */
[----:B------:R-:W2:Y:S01]  /*4970*/  MUFU.EX2 R203, R6 ;  /* 0x0000000600cb7308 */ /* 0x000ea20000000800 */
[----:B------:R-:W-:Y:S01]  /*4980*/  FSEL R2, R2, RZ, P5 ;  /* 0x000000ff02027208 */ /* 0x000fe20002800000 */
[----:B------:R-:W-:Y:S01]  /*4990*/  FMUL.FTZ R0, R248, 1.4426950216293334961 ;  /* 0x3fb8aa3bf8007820 */ /* 0x000fe20000410000 */
[----:B------:R-:W-:Y:S01]  /*49a0*/  @P0 FSEL R34, R34, -INF , !P4 ;  /* 0xff80000022220808 */ /* 0x000fe20006000000 */
[--C-:B------:R-:W-:Y:S01]  /*49b0*/  FFMA.FTZ R32, R32, c[0x0][0x23c], -R141.reuse ;  /* 0x00008f0020207a23 */ /* 0x100fe2000001088d */
[----:B------:R-:W-:Y:S01]  /*49c0*/  PLOP3.LUT P4, PT, PT, PT, UP1, 0x80, 0x0 ;  /* 0x000000000000781c */ /* 0x000fe20003f8f018 */
[----:B------:R-:W-:Y:S01]  /*49d0*/  FFMA.FTZ R8, R8, c[0x0][0x23c], -R2 ;  /* 0x00008f0008087a23 */ /* 0x000fe20000010802 */
[----:B------:R-:W-:Y:S01]  /*49e0*/  PLOP3.LUT P0, PT, PT, PT, UP1, 0x80, 0x0 ;  /* 0x000000000000781c */ /* 0x000fe20003f0f018 */
[----:B------:R-:W-:Y:S01]  /*49f0*/  FFMA.FTZ R34, R34, c[0x0][0x23c], -R140 ;  /* 0x00008f0022227a23 */ /* 0x000fe2000001088c */
[----:B------:R-:W-:Y:S01]  /*4a00*/  FSETP.NEU.FTZ.AND P2, PT, R248, -INF , PT ;  /* 0xff800000f800780b */ /* 0x000fe20003f5d000 */
[----:B------:R-:W-:Y:S01]  /*4a10*/  MUFU.EX2 R191, R32 ;  /* 0x0000002000bf7308 */ /* 0x000fe20000000800 */
[----:B------:R-:W-:Y:S01]  /*4a20*/  PLOP3.LUT P6, PT, PT, PT, UP1, 0x80, 0x0 ;  /* 0x000000000000781c */ /* 0x000fe20003fcf018 */
[--C-:B------:R-:W-:Y:S01]  /*4a30*/  FFMA.FTZ R9, R9, c[0x0][0x23c], -R2.reuse ;  /* 0x00008f0009097a23 */ /* 0x100fe20000010802 */
[----:B------:R-:W-:Y:S01]  /*4a40*/  PLOP3.LUT P5, PT, PT, PT, UP1, 0x80, 0x0 ;  /* 0x000000000000781c */ /* 0x000fe20003faf018 */
[--C-:B------:R-:W-:Y:S01]  /*4a50*/  FFMA.FTZ R12, R12, c[0x0][0x23c], -R2.reuse ;  /* 0x00008f000c0c7a23 */ /* 0x100fe20000010802 */
[----:B------:R-:W-:Y:S01]  /*4a60*/  FSEL R0, R0, RZ, P2 ;  /* 0x000000ff00007208 */ /* 0x000fe20001000000 */
[--C-:B------:R-:W-:Y:S01]  /*4a70*/  FFMA.FTZ R13, R13, c[0x0][0x23c], -R2.reuse ;  /* 0x00008f000d0d7a23 */ /* 0x100fe20000010802 */
[----:B------:R-:W-:Y:S01]  /*4a80*/  PLOP3.LUT P2, PT, PT, PT, UP1, 0x80, 0x0 ;  /* 0x000000000000781c */ /* 0x000fe20003f4f018 */
[----:B------:R-:W-:Y:S01]  /*4a90*/  FFMA.FTZ R24, R24, c[0x0][0x23c], -R2 ;  /* 0x00008f0018187a23 */ /* 0x000fe20000010802 */
[----:B-1----:R-:W-:Y:S01]  /*4aa0*/  @P4 IADD3 R5, R148, 0x21, RZ ;  /* 0x0000002194054810 */ /* 0x002fe20007ffe0ff */
[----:B------:R1:W-:Y:S01]  /*4ab0*/  MUFU.EX2 R222, R8 ;  /* 0x0000000800de7308 */ /* 0x0003e20000000800 */
[----:B------:R-:W-:Y:S01]  /*4ac0*/  PLOP3.LUT P4, PT, PT, PT, UP1, 0x80, 0x0 ;  /* 0x000000000000781c */ /* 0x000fe20003f8f018 */
[--C-:B------:R-:W-:Y:S01]  /*4ad0*/  FFMA.FTZ R10, R10, c[0x0][0x23c], -R0.reuse ;  /* 0x00008f000a0a7a23 */ /* 0x100fe20000010800 */
[----:B------:R-:W-:Y:S01]  /*4ae0*/  @P0 FSEL R29, R29, -INF , !P3 ;  /* 0xff8000001d1d0808 */ /* 0x000fe20005800000 */
[--C-:B------:R-:W-:Y:S01]  /*4af0*/  FFMA.FTZ R11, R11, c[0x0][0x23c], -R0.reuse ;  /* 0x00008f000b0b7a23 */ /* 0x100fe20000010800 */
[----:B------:R-:W-:Y:S01]  /*4b00*/  PLOP3.LUT P0, PT, PT, PT, UP1, 0x80, 0x0 ;  /* 0x000000000000781c */ /* 0x000fe20003f0f018 */
[--C-:B------:R-:W-:Y:S01]  /*4b10*/  FFMA.FTZ R14, R14, c[0x0][0x23c], -R0.reuse ;  /* 0x00008f000e0e7a23 */ /* 0x100fe20000010800 */
[----:B--2---:R-:W-:Y:S01]  /*4b20*/  @P6 IADD3 R4, R148, 0x20, RZ ;  /* 0x0000002094046810 */ /* 0x004fe20007ffe0ff */
[----:B------:R-:W-:Y:S01]  /*4b30*/  FFMA.FTZ R15, R15, c[0x0][0x23c], -R0 ;  /* 0x00008f000f0f7a23 */ /* 0x000fe20000010800 */
[----:B------:R-:W-:Y:S01]  /*4b40*/  PLOP3.LUT P6, PT, PT, PT, UP1, 0x80, 0x0 ;  /* 0x000000000000781c */ /* 0x000fe20003fcf018 */
[----:B------:R3:W-:Y:S01]  /*4b50*/  MUFU.EX2 R223, R9 ;  /* 0x0000000900df7308 */ /* 0x0007e20000000800 */
[----:B------:R-:W-:Y:S01]  /*4b60*/  @P5 ISETP.GE.AND P5, PT, R4, UR7, PT ;  /* 0x0000000704005c0c */ /* 0x000fe2000bfa6270 */
[----:B------:R-:W-:Y:S01]  /*4b70*/  FFMA.FTZ R25, R25, c[0x0][0x23c], -R2 ;  /* 0x00008f0019197a23 */ /* 0x000fe20000010802 */
[----:B------:R-:W-:Y:S01]  /*4b80*/  @P2 FSEL R31, R31, -INF , !P3 ;  /* 0xff8000001f1f2808 */ /* 0x000fe20005800000 */
[--C-:B------:R-:W-:Y:S01]  /*4b90*/  FFMA.FTZ R26, R26, c[0x0][0x23c], -R0.reuse ;  /* 0x00008f001a1a7a23 */ /* 0x100fe20000010800 */
[----:B------:R-:W-:Y:S01]  /*4ba0*/  PLOP3.LUT P2, PT, PT, PT, UP1, 0x80, 0x0 ;  /* 0x000000000000781c */ /* 0x000fe20003f4f018 */
[--C-:B------:R-:W-:Y:S01]  /*4bb0*/  FFMA.FTZ R27, R27, c[0x0][0x23c], -R0.reuse ;  /* 0x00008f001b1b7a23 */ /* 0x100fe20000010800 */
[----:B------:R-:W-:Y:S01]  /*4bc0*/  @P4 FSEL R33, R33, -INF , !P3 ;  /* 0xff80000021214808 */ /* 0x000fe20005800000 */
[----:B------:R-:W-:Y:S01]  /*4bd0*/  FFMA.FTZ R30, R30, c[0x0][0x23c], -R0 ;  /* 0x00008f001e1e7a23 */ /* 0x000fe20000010800 */
[----:B------:R-:W-:Y:S01]  /*4be0*/  @P0 FSEL R35, R35, -INF , !P3 ;  /* 0xff80000023230808 */ /* 0x000fe20005800000 */
[----:B------:R-:W-:Y:S01]  /*4bf0*/  MUFU.EX2 R192, R34 ;  /* 0x0000002200c07308 */ /* 0x000fe20000000800 */
[----:B------:R-:W-:Y:S01]  /*4c00*/  PLOP3.LUT P3, PT, PT, PT, UP1, 0x80, 0x0 ;  /* 0x000000000000781c */ /* 0x000fe20003f6f018 */
[----:B------:R-:W-:Y:S01]  /*4c10*/  FFMA.FTZ R33, R33, c[0x0][0x23c], -R141 ;  /* 0x00008f0021217a23 */ /* 0x000fe2000001088d */
[----:B------:R-:W-:Y:S01]  /*4c20*/  PLOP3.LUT P4, PT, PT, PT, UP1, 0x80, 0x0 ;  /* 0x000000000000781c */ /* 0x000fe20003f8f018 */
[----:B------:R-:W-:Y:S01]  /*4c30*/  FFMA.FTZ R35, R35, c[0x0][0x23c], -R140 ;  /* 0x00008f0023237a23 */ /* 0x000fe2000001088c */
[----:B------:R-:W-:Y:S01]  /*4c40*/  PLOP3.LUT P0, PT, PT, PT, UP1, 0x80, 0x0 ;  /* 0x000000000000781c */ /* 0x000fe20003f0f018 */
[----:B------:R-:W-:Y:S01]  /*4c50*/  FFMA.FTZ R31, R31, c[0x0][0x23c], -R0 ;  /* 0x00008f001f1f7a23 */ /* 0x000fe20000010800 */
[----:B------:R-:W-:Y:S01]  /*4c60*/  @P6 ISETP.GE.AND P6, PT, R5, UR7, PT ;  /* 0x0000000705006c0c */ /* 0x000fe2000bfc6270 */
[----:B------:R-:W-:Y:S01]  /*4c70*/  FFMA.FTZ R28, R28, c[0x0][0x23c], -R2 ;  /* 0x00008f001c1c7a23 */ /* 0x000fe20000010802 */
[----:B------:R-:W-:Y:S01]  /*4c80*/  @P2 FSEL R36, R36, -INF , !P5 ;  /* 0xff80000024242808 */ /* 0x000fe20006800000 */
[----:B------:R2:W2:Y:S01]  /*4c90*/  MUFU.EX2 R219, R7 ;  /* 0x0000000700db7308 */ /* 0x0004a20000000800 */
[----:B------:R-:W-:Y:S01]  /*4ca0*/  PLOP3.LUT P2, PT, PT, PT, UP1, 0x80, 0x0 ;  /* 0x000000000000781c */ /* 0x000fe20003f4f018 */
[----:B-1----:R-:W-:Y:S02]  /*4cb0*/  IMAD.U32 R8, RZ, RZ, UR8 ;  /* 0x00000008ff087e24 */ /* 0x002fe4000f8e00ff */
[----:B------:R-:W-:Y:S01]  /*4cc0*/  @P3 FSEL R40, R40, -INF , !P5 ;  /* 0xff80000028283808 */ /* 0x000fe20006800000 */
[----:B------:R-:W-:Y:S01]  /*4cd0*/  IMAD.U32 R4, RZ, RZ, UR16 ;  /* 0x00000010ff047e24 */ /* 0x000fe2000f8e00ff */
[----:B------:R-:W-:Y:S01]  /*4ce0*/  PLOP3.LUT P3, PT, PT, PT, UP1, 0x80, 0x0 ;  /* 0x000000000000781c */ /* 0x000fe20003f6f018 */
[----:B------:R-:W-:Y:S01]  /*4cf0*/  IMAD R8, R8, 0x8, R182 ;  /* 0x0000000808087824 */ /* 0x000fe200078e02b6 */
[----:B------:R-:W-:Y:S01]  /*4d00*/  @P4 FSEL R38, R38, -INF , !P5 ;  /* 0xff80000026264808 */ /* 0x000fe20006800000 */
[----:B------:R-:W-:Y:S01]  /*4d10*/  IMAD R4, R4, 0x2, R183 ;  /* 0x0000000204047824 */ /* 0x000fe200078e02b7 */
[----:B------:R-:W-:Y:S01]  /*4d20*/  PLOP3.LUT P4, PT, PT, PT, UP1, 0x80, 0x0 ;  /* 0x000000000000781c */ /* 0x000fe20003f8f018 */
[----:B------:R1:W-:Y:S01]  /*4d30*/  MUFU.EX2 R226, R10 ;  /* 0x0000000a00e27308 */ /* 0x0003e20000000800 */
[----:B------:R-:W-:Y:S01]  /*4d40*/  @P0 FSEL R42, R42, -INF , !P5 ;  /* 0xff8000002a2a0808 */ /* 0x000fe20006800000 */
[----:B------:R-:W-:Y:S01]  /*4d50*/  IMAD.SHL.U32 R6, R4, 0x2, RZ ;  /* 0x0000000204067824 */ /* 0x000fe200078e00ff */
[----:B------:R-:W-:Y:S01]  /*4d60*/  PLOP3.LUT P0, PT, PT, PT, UP1, 0x80, 0x0 ;  /* 0x000000000000781c */ /* 0x000fe20003f0f018 */
[----:B------:R-:W-:Y:S01]  /*4d70*/  IMAD.WIDE.U32 R4, R8, -0x326172a9, RZ ;  /* 0xcd9e8d5708047825 */ /* 0x000fe200078e00ff */
[----:B---3--:R-:W-:Y:S02]  /*4d80*/  LOP3.LUT R9, R181, UR10, RZ, 0x3c, !PT ;  /* 0x0000000ab5097c12 */ /* 0x008fe4000f8e3cff */
[----:B------:R-:W-:Y:S01]  /*4d90*/  PLOP3.LUT P5, PT, PT, PT, UP1, 0x80, 0x0 ;  /* 0x000000000000781c */ /* 0x000fe20003faf018 */
[----:B------:R-:W-:Y:S01]  /*4da0*/  FFMA.FTZ R29, R29, c[0x0][0x23c], -R2 ;  /* 0x00008f001d1d7a23 */ /* 0x000fe20000010802 */
[-C--:B------:R-:W-:Y:S01]  /*4db0*/  LOP3.LUT R132, R5, R9.reuse, RZ, 0x3c, !PT ;  /* 0x0000000905847212 */ /* 0x080fe200078e3cff */
[----:B------:R3:W3:Y:S01]  /*4dc0*/  MUFU.EX2 R227, R11 ;  /* 0x0000000b00e37308 */ /* 0x0006e20000000800 */
[----:B------:R-:W-:Y:S01]  /*4dd0*/  @P2 IADD3 R5, R148, 0x28, RZ ;  /* 0x0000002894052810 */ /* 0x000fe20007ffe0ff */
[----:B------:R-:W-:Y:S01]  /*4de0*/  FFMA.FTZ R36, R36, c[0x0][0x23c], -R141 ;  /* 0x00008f0024247a23 */ /* 0x000fe2000001088d */
[----:B------:R-:W-:Y:S01]  /*4df0*/  PLOP3.LUT P2, PT, PT, PT, UP1, 0x80, 0x0 ;  /* 0x000000000000781c */ /* 0x000fe20003f4f018 */
[----:B------:R-:W-:Y:S01]  /*4e00*/  FFMA.FTZ R38, R38, c[0x0][0x23c], -R140 ;  /* 0x00008f0026267a23 */ /* 0x000fe2000001088c */
[----:B--2---:R-:W-:Y:S01]  /*4e10*/  IADD3 R7, R6, 0x1, RZ ;  /* 0x0000000106077810 */ /* 0x004fe20007ffe0ff */
[----:B------:R-:W-:Y:S01]  /*4e20*/  FFMA.FTZ R40, R40, c[0x0][0x23c], -R2 ;  /* 0x00008f0028287a23 */ /* 0x000fe20000010802 */
[----:B------:R-:W-:Y:S01]  /*4e30*/  @P3 FSEL R37, R37, -INF , !P6 ;  /* 0xff80000025253808 */ /* 0x000fe20007000000 */
[----:B------:R-:W-:Y:S01]  /*4e40*/  FFMA.FTZ R42, R42, c[0x0][0x23c], -R0 ;  /* 0x00008f002a2a7a23 */ /* 0x000fe20000010800 */
[----:B------:R-:W-:Y:S01]  /*4e50*/  PLOP3.LUT P3, PT, PT, PT, UP1, 0x80, 0x0 ;  /* 0x000000000000781c */ /* 0x000fe20003f6f018 */
[----:B------:R-:W-:Y:S01]  /*4e60*/  MUFU.EX2 R189, R33 ;  /* 0x0000002100bd7308 */ /* 0x000fe20000000800 */
[----:B------:R-:W-:Y:S01]  /*4e70*/  LOP3.LUT R7, R247, UR9, R7, 0x96, !PT ;  /* 0x00000009f7077c12 */ /* 0x000fe2000f8e9607 */
[--C-:B------:R-:W-:Y:S01]  /*4e80*/  FFMA.FTZ R37, R37, c[0x0][0x23c], -R141.reuse ;  /* 0x00008f0025257a23 */ /* 0x100fe2000001088d */
[----:B------:R-:W-:Y:S02]  /*4e90*/  @P4 ISETP.GE.AND P4, PT, R5, UR7, PT ;  /* 0x0000000705004c0c */ /* 0x000fe4000bf86270 */
[----:B-1----:R-:W-:Y:S01]  /*4ea0*/  LOP3.LUT R10, R247, UR9, R6, 0x96, !PT ;  /* 0x00000009f70a7c12 */ /* 0x002fe2000f8e9606 */
[----:B------:R-:W-:Y:S01]  /*4eb0*/  IMAD.WIDE.U32 R6, R7, -0x326172a9, RZ ;  /* 0xcd9e8d5707067825 */ /* 0x000fe200078e00ff */
[----:B------:R-:W-:Y:S02]  /*4ec0*/  @P0 FSEL R39, R39, -INF , !P6 ;  /* 0xff80000027270808 */ /* 0x000fe40007000000 */
[----:B------:R-:W-:Y:S01]  /*4ed0*/  PLOP3.LUT P0, PT, PT, PT, UP1, 0x80, 0x0 ;  /* 0x000000000000781c */ /* 0x000fe20003f0f018 */
[----:B------:R1:W-:Y:S01]  /*4ee0*/  MUFU.EX2 R221, R12 ;  /* 0x0000000c00dd7308 */ /* 0x0003e20000000800 */
[----:B------:R-:W-:Y:S01]  /*4ef0*/  LOP3.LUT R149, R7, UR4, R4, 0x96, !PT ;  /* 0x0000000407957c12 */ /* 0x000fe2000f8e9604 */
[----:B------:R-:W-:Y:S01]  /*4f00*/  FFMA.FTZ R39, R39, c[0x0][0x23c], -R140 ;  /* 0x00008f0027277a23 */ /* 0x000fe2000001088c */
[----:B------:R-:W-:Y:S01]  /*4f10*/  @P5 FSEL R41, R41, -INF , !P6 ;  /* 0xff80000029295808 */ /* 0x000fe20007000000 */
[----:B---3--:R-:W-:Y:S01]  /*4f20*/  IMAD.WIDE.U32 R10, R10, -0x326172a9, RZ ;  /* 0xcd9e8d570a0a7825 */ /* 0x008fe200078e00ff */
[----:B------:R-:W-:Y:S02]  /*4f30*/  @P2 FSEL R43, R43, -INF , !P6 ;  /* 0xff8000002b2b2808 */ /* 0x000fe40007000000 */
[----:B------:R-:W-:Y:S01]  /*4f40*/  PLOP3.LUT P6, PT, PT, PT, UP1, 0x80, 0x0 ;  /* 0x000000000000781c */ /* 0x000fe20003fcf018 */
[----:B------:R-:W-:Y:S01]  /*4f50*/  FFMA.FTZ R41, R41, c[0x0][0x23c], -R2 ;  /* 0x00008f0029297a23 */ /* 0x000fe20000010802 */
[----:B------:R-:W-:Y:S01]  /*4f60*/  LOP3.LUT R143, R11, UR4, R4, 0x96, !PT ;  /* 0x000000040b8f7c12 */ /* 0x000fe2000f8e9604 */
[----:B------:R-:W2:Y:S01]  /*4f70*/  MUFU.EX2 R225, R14 ;  /* 0x0000000e00e17308 */ /* 0x000ea20000000800 */
[----:B------:R-:W-:Y:S01]  /*4f80*/  IADD3 R4, R8, 0x4, RZ ;  /* 0x0000000408047810 */ /* 0x000fe20007ffe0ff */
[----:B------:R-:W-:Y:S01]  /*4f90*/  FFMA.FTZ R43, R43, c[0x0][0x23c], -R0 ;  /* 0x00008f002b2b7a23 */ /* 0x000fe20000010800 */
[----:B------:R-:W-:Y:S02]  /*4fa0*/  @P3 IADD3 R8, R148, 0x29, RZ ;  /* 0x0000002994083810 */ /* 0x000fe40007ffe0ff */
[----:B------:R-:W-:Y:S01]  /*4fb0*/  PLOP3.LUT P3, PT, PT, PT, UP1, 0x80, 0x0 ;  /* 0x000000000000781c */ /* 0x000fe20003f6f018 */
[----:B------:R-:W-:Y:S01]  /*4fc0*/  IMAD.WIDE.U32 R4, R4, -0x326172a9, RZ ;  /* 0xcd9e8d5704047825 */ /* 0x000fe200078e00ff */
[----:B------:R-:W-:Y:S02]  /*4fd0*/  PLOP3.LUT P5, PT, PT, PT, UP1, 0x80, 0x0 ;  /* 0x000000000000781c */ /* 0x000fe40003faf018 */
[----:B------:R-:W-:Y:S01]  /*4fe0*/  @P0 FSEL R44, R44, -INF , !P4 ;  /* 0xff8000002c2c0808 */ /* 0x000fe20006000000 */
[----:B------:R3:W-:Y:S01]  /*4ff0*/  MUFU.EX2 R224, R15 ;  /* 0x0000000f00e07308 */ /* 0x0007e20000000800 */
[----:B------:R-:W-:Y:S02]  /*5000*/  PLOP3.LUT P0, PT, PT, PT, UP1, 0x80, 0x0 ;  /* 0x000000000000781c */ /* 0x000fe40003f0f018 */
[----:B------:R-:W-:Y:S01]  /*5010*/  @P6 FSEL R48, R48, -INF , !P4 ;  /* 0xff80000030306808 */ /* 0x000fe20006000000 */
[----:B------:R-:W-:Y:S01]  /*5020*/  FFMA.FTZ R44, R44, c[0x0][0x23c], -R2 ;  /* 0x00008f002c2c7a23 */ /* 0x000fe20000010802 */
[----:B------:R-:W-:Y:S02]  /*5030*/  PLOP3.LUT P6, PT, PT, PT, UP1, 0x80, 0x0 ;  /* 0x000000000000781c */ /* 0x000fe40003fcf018 */
[----:B------:R-:W-:Y:S01]  /*5040*/  LOP3.LUT R133, R11, UR4, R4, 0x96, !PT ;  /* 0x000000040b857c12 */ /* 0x000fe2000f8e9604 */
[--C-:B------:R-:W-:Y:S01]  /*5050*/  FFMA.FTZ R48, R48, c[0x0][0x23c], -R141.reuse ;  /* 0x00008f0030307a23 */ /* 0x100fe2000001088d */
[----:B------:R-:W-:Y:S01]  /*5060*/  @P3 FSEL R50, R50, -INF , !P4 ;  /* 0xff80000032323808 */ /* 0x000fe20006000000 */
[----:B------:R2:W2:Y:S01]  /*5070*/  MUFU.EX2 R220, R13 ;  /* 0x0000000d00dc7308 */ /* 0x0004a20000000800 */
[----:B------:R-:W-:Y:S02]  /*5080*/  PLOP3.LUT P3, PT, PT, PT, UP1, 0x80, 0x0 ;  /* 0x000000000000781c */ /* 0x000fe40003f6f018 */
[----:B------:R-:W-:Y:S01]  /*5090*/  @P5 FSEL R46, R46, -INF , !P4 ;  /* 0xff8000002e2e5808 */ /* 0x000fe20006000000 */
[----:B------:R-:W-:Y:S01]  /*50a0*/  FFMA.FTZ R50, R50, c[0x0][0x23c], -R140 ;  /* 0x00008f0032327a23 */ /* 0x000fe2000001088c */
[----:B------:R-:W-:Y:S02]  /*50b0*/  PLOP3.LUT P5, PT, PT, PT, UP1, 0x80, 0x0 ;  /* 0x000000000000781c */ /* 0x000fe40003faf018 */
[----:B------:R-:W-:Y:S01]  /*50c0*/  LOP3.LUT R135, R7, UR4, R4, 0x96, !PT ;  /* 0x0000000407877c12 */ /* 0x000fe2000f8e9604 */
[----:B------:R-:W-:Y:S01]  /*50d0*/  UIADD3 UR4, UR9, -0x4498517b, URZ ;  /* 0xbb67ae8509047890 */ /* 0x000fe2000fffe03f */
[----:B------:R-:W-:Y:S01]  /*50e0*/  PLOP3.LUT P2, PT, PT, PT, UP1, 0x80, 0x0 ;  /* 0x000000000000781c */ /* 0x000fe20003f4f018 */
[----:B------:R-:W-:Y:S01]  /*50f0*/  MUFU.EX2 R213, R16 ;  /* 0x0000001000d57308 */ /* 0x000fe20000000800 */
[----:B-1----:R-:W-:Y:S01]  /*5100*/  LOP3.LUT R12, R5, R9, RZ, 0x3c, !PT ;  /* 0x00000009050c7212 */ /* 0x002fe200078e3cff */
[----:B------:R-:W-:Y:S01]  /*5110*/  FFMA.FTZ R46, R46, c[0x0][0x23c], -R0 ;  /* 0x00008f002e2e7a23 */ /* 0x000fe20000010800 */
[----:B------:R-:W-:Y:S01]  /*5120*/  @P0 IADD3 R5, R148, 0x30, RZ ;  /* 0x0000003094050810 */ /* 0x000fe20007ffe0ff */
[----:B---3--:R-:W-:Y:S01]  /*5130*/  IMAD.WIDE.U32 R14, R132, -0x2daee0ad, RZ ;  /* 0xd2511f53840e7825 */ /* 0x008fe200078e00ff */
[----:B------:R-:W-:Y:S02]  /*5140*/  PLOP3.LUT P0, PT, PT, PT, UP1, 0x80, 0x0 ;  /* 0x000000000000781c */ /* 0x000fe40003f0f018 */
[----:B------:R-:W-:Y:S01]  /*5150*/  LOP3.LUT R4, R246, UR4, RZ, 0x3c, !PT ;  /* 0x00000004f6047c12 */ /* 0x000fe2000f8e3cff */
[----:B------:R-:W-:Y:S01]  /*5160*/  UIADD3 UR4, UR10, 0x3c6ef372, URZ ;  /* 0x3c6ef3720a047890 */ /* 0x000fe2000fffe03f */
[----:B------:R-:W-:Y:S01]  /*5170*/  @P6 IADD3 R11, R148, 0x38, RZ ;  /* 0x00000038940b6810 */ /* 0x000fe20007ffe0ff */
[----:B------:R1:W-:Y:S01]  /*5180*/  MUFU.EX2 R212, R17 ;  /* 0x0000001100d47308 */ /* 0x0003e20000000800 */
[----:B------:R-:W-:Y:S02]  /*5190*/  PLOP3.LUT P6, PT, PT, PT, UP1, 0x80, 0x0 ;  /* 0x000000000000781c */ /* 0x000fe40003fcf018 */
[----:B------:R-:W-:Y:S01]  /*51a0*/  @P3 ISETP.GE.AND P3, PT, R5, UR7, PT ;  /* 0x0000000705003c0c */ /* 0x000fe2000bf66270 */
[----:B--2---:R-:W-:Y:S01]  /*51b0*/  IMAD.WIDE.U32 R12, R12, -0x2daee0ad, RZ ;  /* 0xd2511f530c0c7825 */ /* 0x004fe200078e00ff */
[----:B------:R-:W-:Y:S02]  /*51c0*/  LOP3.LUT R5, R4, R15, RZ, 0x3c, !PT ;  /* 0x0000000f04057212 */ /* 0x000fe400078e3cff */
[----:B------:R-:W-:Y:S02]  /*51d0*/  PLOP3.LUT P4, PT, PT, PT, UP1, 0x80, 0x0 ;  /* 0x000000000000781c */ /* 0x000fe40003f8f018 */
[----:B------:R-:W-:Y:S01]  /*51e0*/  @P5 IADD3 R7, R148, 0x31, RZ ;  /* 0x0000003194075810 */ /* 0x000fe20007ffe0ff */
[----:B------:R-:W-:Y:S01]  /*51f0*/  MUFU.EX2 R216, R18 ;  /* 0x0000001200d87308 */ /* 0x000fe20000000800 */
[----:B------:R-:W-:Y:S02]  /*5200*/  PLOP3.LUT P5, PT, PT, PT, UP1, 0x80, 0x0 ;  /* 0x000000000000781c */ /* 0x000fe40003faf018 */
[----:B------:R-:W-:Y:S02]  /*5210*/  @P2 ISETP.GE.AND P2, PT, R8, UR7, PT ;  /* 0x0000000708002c0c */ /* 0x000fe4000bf46270 */
[----:B------:R-:W-:Y:S01]  /*5220*/  LOP3.LUT R8, R4, R13, RZ, 0x3c, !PT ;  /* 0x0000000d04087212 */ /* 0x000fe200078e3cff */
[----:B------:R-:W-:Y:S01]  /*5230*/  IMAD.WIDE.U32 R4, R5, -0x326172a9, RZ ;  /* 0xcd9e8d5705047825 */ /* 0x000fe200078e00ff */
[----:B------:R-:W-:Y:S02]  /*5240*/  @P0 IADD3 R148, R148, 0x39, RZ ;  /* 0x0000003994940810 */ /* 0x000fe40007ffe0ff */
[----:B------:R-:W-:Y:S01]  /*5250*/  PLOP3.LUT P0, PT, PT, PT, UP1, 0x80, 0x0 ;  /* 0x000000000000781c */ /* 0x000fe20003f0f018 */
[----:B------:R2:W3:Y:S01]  /*5260*/  MUFU.EX2 R215, R19 ;  /* 0x0000001300d77308 */ /* 0x0004e20000000800 */
[----:B------:R-:W-:Y:S01]  /*5270*/  @P6 ISETP.GE.AND P6, PT, R148, UR7, PT ;  /* 0x0000000794006c0c */ /* 0x000fe2000bfc6270 */
[----:B------:R-:W-:Y:S01]  /*5280*/  IMAD.WIDE.U32 R8, R8, -0x326172a9, RZ ;  /* 0xcd9e8d5708087825 */ /* 0x000fe200078e00ff */
[C---:B------:R-:W-:Y:S02]  /*5290*/  LOP3.LUT R142, R5.reuse, UR4, R10, 0x96, !PT ;  /* 0x00000004058e7c12 */ /* 0x040fe4000f8e960a */
[----:B------:R-:W-:Y:S01]  /*52a0*/  LOP3.LUT R148, R5, UR4, R6, 0x96, !PT ;  /* 0x0000000405947c12 */ /* 0x000fe2000f8e9606 */
[----:B-1----:R-:W-:Y:S01]  /*52b0*/  IMAD.WIDE.U32 R16, R149, -0x2daee0ad, RZ ;  /* 0xd2511f5395107825 */ /* 0x002fe200078e00ff */
[----:B------:R-:W-:Y:S02]  /*52c0*/  @P4 ISETP.GE.AND P4, PT, R7, UR7, PT ;  /* 0x0000000707004c0c */ /* 0x000fe4000bf86270 */
[----:B------:R-:W-:Y:S01]  /*52d0*/  @P5 ISETP.GE.AND P5, PT, R11, UR7, PT ;  /* 0x000000070b005c0c */ /* 0x000fe2000bfa6270 */
[----:B------:R1:W1:Y:S01]  /*52e0*/  MUFU.EX2 R204, R20 ;  /* 0x0000001400cc7308 */ /* 0x0002620000000800 */
[C---:B------:R-:W-:Y:S01]  /*52f0*/  LOP3.LUT R132, R9.reuse, UR4, R10, 0x96, !PT ;  /* 0x0000000409847c12 */ /* 0x040fe2000f8e960a */
[----:B------:R-:W-:Y:S01]  /*5300*/  IMAD.WIDE.U32 R148, R148, -0x2daee0ad, RZ ;  /* 0xd2511f5394947825 */ /* 0x000fe200078e00ff */
[----:B------:R-:W-:Y:S01]  /*5310*/  LOP3.LUT R134, R9, UR4, R6, 0x96, !PT ;  /* 0x0000000409867c12 */ /* 0x000fe2000f8e9606 */
[----:B------:R-:W-:Y:S01]  /*5320*/  UIADD3 UR4, UR9, 0x32370b8f, URZ ;  /* 0x32370b8f09047890 */ /* 0x000fe2000fffe03f */
[----:B------:R-:W-:Y:S01]  /*5330*/  @P0 FSEL R45, R45, -INF , !P2 ;  /* 0xff8000002d2d0808 */ /* 0x000fe20005000000 */
[----:B------:R-:W-:Y:S01]  /*5340*/  IMAD.WIDE.U32 R6, R135, -0x2daee0ad, RZ ;  /* 0xd2511f5387067825 */ /* 0x000fe200078e00ff */
[----:B------:R-:W-:Y:S03]  /*5350*/  PLOP3.LUT P0, PT, PT, PT, UP1, 0x80, 0x0 ;  /* 0x000000000000781c */ /* 0x000fe60003f0f018 */
[----:B------:R-:W-:Y:S01]  /*5360*/  LOP3.LUT R150, R149, UR4, R16, 0x96, !PT ;  /* 0x0000000495967c12 */ /* 0x000fe2000f8e9610 */
[----:B------:R-:W-:Y:S01]  /*5370*/  IMAD.WIDE.U32 R10, R133, -0x2daee0ad, RZ ;  /* 0xd2511f53850a7825 */ /* 0x000fe200078e00ff */
[----:B------:R-:W-:Y:S03]  /*5380*/  MUFU.EX2 R190, R35 ;  /* 0x0000002300be7308 */ /* 0x000fe60000000800 */
[----:B--2---:R-:W-:Y:S04]  /*5390*/  IMAD.WIDE.U32 R18, R143, -0x2daee0ad, RZ ;  /* 0xd2511f538f127825 */ /* 0x004fe800078e00ff */
[----:B------:R-:W-:Y:S01]  /*53a0*/  IMAD.WIDE.U32 R142, R142, -0x2daee0ad, RZ ;  /* 0xd2511f538e8e7825 */ /* 0x000fe200078e00ff */
[--C-:B------:R-:W-:Y:S02]  /*53b0*/  LOP3.LUT R5, R19, UR5, R14.reuse, 0x96, !PT ;  /* 0x0000000513057c12 */ /* 0x100fe4000f8e960e */
[----:B------:R-:W-:Y:S01]  /*53c0*/  LOP3.LUT R19, R17, UR5, R14, 0x96, !PT ;  /* 0x0000000511137c12 */ /* 0x000fe2000f8e960e */
[----:B------:R-:W-:Y:S01]  /*53d0*/  MUFU.EX2 R161, R48 ;  /* 0x0000003000a17308 */ /* 0x000fe20000000800 */
[--C-:B------:R-:W-:Y:S01]  /*53e0*/  LOP3.LUT R14, R11, UR5, R12.reuse, 0x96, !PT ;  /* 0x000000050b0e7c12 */ /* 0x100fe2000f8e960c */
[----:B------:R-:W-:Y:S01]  /*53f0*/  IMAD.WIDE.U32 R16, R5, -0x326172a9, RZ ;  /* 0xcd9e8d5705107825 */ /* 0x000fe200078e00ff */
[----:B------:R-:W-:Y:S01]  /*5400*/  LOP3.LUT R12, R7, UR5, R12, 0x96, !PT ;  /* 0x00000005070c7c12 */ /* 0x000fe2000f8e960c */
[----:B------:R-:W-:Y:S01]  /*5410*/  UIADD3 UR5, UR10, -0x255992d5, URZ ;  /* 0xdaa66d2b0a057890 */ /* 0x000fe2000fffe03f */
[----:B------:R-:W-:Y:S01]  /*5420*/  LOP3.LUT R152, R143, UR4, R18, 0x96, !PT ;  /* 0x000000048f987c12 */ /* 0x000fe2000f8e9612 */
[----:B------:R-:W-:Y:S01]  /*5430*/  IMAD.WIDE.U32 R132, R132, -0x2daee0ad, RZ ;  /* 0xd2511f5384847825 */ /* 0x000fe200078e00ff */
[----:B------:R-:W-:Y:S02]  /*5440*/  @P0 FSEL R47, R47, -INF , !P2 ;  /* 0xff8000002f2f0808 */ /* 0x000fe40005000000 */
[----:B------:R-:W-:Y:S01]  /*5450*/  PLOP3.LUT P0, PT, PT, PT, UP1, 0x80, 0x0 ;  /* 0x000000000000781c */ /* 0x000fe20003f0f018 */
[----:B------:R-:W-:Y:S01]  /*5460*/  IMAD.WIDE.U32 R134, R134, -0x2daee0ad, RZ ;  /* 0xd2511f5386867825 */ /* 0x000fe200078e00ff */
[----:B-1----:R-:W-:Y:S01]  /*5470*/  LOP3.LUT R20, R133, UR4, R10, 0x96, !PT ;  /* 0x0000000485147c12 */ /* 0x002fe2000f8e960a */
[----:B------:R-:W-:Y:S01]  /*5480*/  MUFU.EX2 R167, R50 ;  /* 0x0000003200a77308 */ /* 0x000fe20000000800 */
[----:B------:R-:W-:Y:S01]  /*5490*/  LOP3.LUT R17, R17, UR5, R4, 0x96, !PT ;  /* 0x0000000511117c12 */ /* 0x000fe2000f8e9604 */
[----:B------:R-:W-:Y:S01]  /*54a0*/  IMAD.WIDE.U32 R18, R19, -0x326172a9, RZ ;  /* 0xcd9e8d5713127825 */ /* 0x000fe200078e00ff */
[----:B------:R-:W-:Y:S01]  /*54b0*/  LOP3.LUT R10, R135, UR4, R6, 0x96, !PT ;  /* 0x00000004870a7c12 */ /* 0x000fe2000f8e9606 */
[----:B------:R-:W-:Y:S02]  /*54c0*/  UIADD3 UR4, UR10, 0x78dde6e4, URZ ;  /* 0x78dde6e40a047890 */ /* 0x000fe4000fffe03f */
[----:B------:R-:W-:Y:S01]  /*54d0*/  IMAD.WIDE.U32 R150, R150, -0x326172a9, RZ ;  /* 0xcd9e8d5796967825 */ /* 0x000fe200078e00ff */
[----:B------:R-:W-:Y:S02]  /*54e0*/  LOP3.LUT R11, R19, UR5, R4, 0x96, !PT ;  /* 0x00000005130b7c12 */ /* 0x000fe4000f8e9604 */
[----:B------:R-:W1:Y:S01]  /*54f0*/  LDSM.16.M88.4 R4, [R172+0xd800] ;  /* 0x00d80000ac04783b */ /* 0x000e620000000200 */
[----:B------:R-:W-:Y:S01]  /*5500*/  @P0 FSEL R49, R49, -INF , !P2 ;  /* 0xff80000031310808 */ /* 0x000fe20005000000 */
[----:B------:R-:W-:Y:S01]  /*5510*/  IMAD.WIDE.U32 R152, R152, -0x326172a9, RZ ;  /* 0xcd9e8d5798987825 */ /* 0x000fe200078e00ff */
[----:B------:R-:W-:Y:S01]  /*5520*/  PLOP3.LUT P0, PT, PT, PT, UP1, 0x80, 0x0 ;  /* 0x000000000000781c */ /* 0x000fe20003f0f018 */
[----:B------:R-:W-:Y:S01]  /*5530*/  MUFU.EX2 R210, R30 ;  /* 0x0000001e00d27308 */ /* 0x000fe20000000800 */
[----:B------:R-:W-:Y:S01]  /*5540*/  LOP3.LUT R143, R151, UR4, R18, 0x96, !PT ;  /* 0x00000004978f7c12 */ /* 0x000fe2000f8e9612 */
[--C-:B------:R-:W-:Y:S02]  /*5550*/  FFMA.FTZ R49, R49, c[0x0][0x23c], -R141.reuse ;  /* 0x00008f0031317a23 */ /* 0x100fe4000001088d */
[----:B------:R-:W-:Y:S04]  /*5560*/  IMAD.WIDE.U32 R18, R10, -0x326172a9, RZ ;  /* 0xcd9e8d570a127825 */ /* 0x000fe800078e00ff */
[----:B------:R-:W-:Y:S02]  /*5570*/  FFMA.FTZ R45, R45, c[0x0][0x23c], -R2 ;  /* 0x00008f002d2d7a23 */ /* 0x000fe40000010802 */
[----:B------:R-:W-:Y:S01]  /*5580*/  MUFU.EX2 R160, R49 ;  /* 0x0000003100a07308 */ /* 0x000fe20000000800 */
[----:B------:R-:W-:Y:S01]  /*5590*/  FFMA.FTZ R47, R47, c[0x0][0x23c], -R0 ;  /* 0x00008f002f2f7a23 */ /* 0x000fe20000010800 */
[----:B------:R-:W-:Y:S01]  /*55a0*/  @P0 FSEL R51, R51, -INF , !P2 ;  /* 0xff80000033330808 */ /* 0x000fe20005000000 */
[----:B------:R-:W-:Y:S01]  /*55b0*/  IMAD.WIDE.U32 R10, R11, -0x2daee0ad, RZ ;  /* 0xd2511f530b0a7825 */ /* 0x000fe200078e00ff */
[----:B------:R-:W-:Y:S02]  /*55c0*/  PLOP3.LUT P0, PT, PT, PT, UP1, 0x80, 0x0 ;  /* 0x000000000000781c */ /* 0x000fe40003f0f018 */
[----:B------:R-:W-:Y:S01]  /*55d0*/  PLOP3.LUT P2, PT, PT, PT, UP1, 0x80, 0x0 ;  /* 0x000000000000781c */ /* 0x000fe20003f4f018 */
[----:B------:R-:W-:Y:S03]  /*55e0*/  IMAD.WIDE.U32 R14, R14, -0x326172a9, RZ ;  /* 0xcd9e8d570e0e7825 */ /* 0x000fe600078e00ff */
[----:B------:R2:W-:Y:S01]  /*55f0*/  MUFU.EX2 R201, R21 ;  /* 0x0000001500c97308 */ /* 0x0005e20000000800 */
[----:B------:R-:W-:Y:S01]  /*5600*/  IMAD.WIDE.U32 R12, R12, -0x326172a9, RZ ;  /* 0xcd9e8d570c0c7825 */ /* 0x000fe200078e00ff */
[----:B------:R-:W-:Y:S02]  /*5610*/  LOP3.LUT R9, R15, UR5, R8, 0x96, !PT ;  /* 0x000000050f097c12 */ /* 0x000fe4000f8e9608 */
[----:B------:R-:W-:Y:S01]  /*5620*/  LOP3.LUT R15, R153, UR4, R16, 0x96, !PT ;  /* 0x00000004990f7c12 */ /* 0x000fe2000f8e9610 */
[----:B------:R-:W-:Y:S01]  /*5630*/  FFMA.FTZ R51, R51, c[0x0][0x23c], -R140 ;  /* 0x00008f0033337a23 */ /* 0x000fe2000001088c */
[----:B------:R-:W-:Y:S01]  /*5640*/  LOP3.LUT R13, R13, UR5, R8, 0x96, !PT ;  /* 0x000000050d0d7c12 */ /* 0x000fe2000f8e9608 */
[----:B------:R-:W-:Y:S01]  /*5650*/  UIADD3 UR5, UR9, -0x126145ec, URZ ;  /* 0xed9eba1409057890 */ /* 0x000fe2000fffe03f */
[----:B------:R-:W-:Y:S02]  /*5660*/  IMAD.WIDE.U32 R8, R9, -0x2daee0ad, RZ ;  /* 0xd2511f5309087825 */ /* 0x000fe400078e00ff */
[----:B------:R3:W-:Y:S02]  /*5670*/  MUFU.EX2 R208, R22 ;  /* 0x0000001600d07308 */ /* 0x0007e40000000800 */
[----:B------:R-:W-:Y:S01]  /*5680*/  IMAD.WIDE.U32 R16, R17, -0x2daee0ad, RZ ;  /* 0xd2511f5311107825 */ /* 0x000fe200078e00ff */
[-C--:B-1----:R-:W-:Y:S07]  /*5690*/  HMMA.16816.F32 R52, R136, R4.reuse, R52 ;  /* 0x000000048834723c */ /* 0x082fee0000001834 */
[----:B------:R-:W-:Y:S01]  /*56a0*/  MUFU.EX2 R166, R51 ;  /* 0x0000003300a67308 */ /* 0x000fe20000000800 */
[C---:B------:R-:W-:Y:S01]  /*56b0*/  HMMA.16816.F32 R56, R144.reuse, R4, R56 ;  /* 0x000000049038723c */ /* 0x040fe20000001838 */
[----:B--2---:R-:W-:Y:S08]  /*56c0*/  IMAD.WIDE.U32 R20, R20, -0x326172a9, RZ ;  /* 0xcd9e8d5714147825 */ /* 0x004ff000078e00ff */
[----:B------:R-:W-:Y:S01]  /*56d0*/  MUFU.EX2 R209, R31 ;  /* 0x0000001f00d17308 */ /* 0x000fe20000000800 */
[-C--:B------:R-:W-:Y:S02]  /*56e0*/  HMMA.16816.F32 R60, R144, R6.reuse, R60 ;  /* 0x00000006903c723c */ /* 0x080fe4000000183c */
[----:B---3--:R-:W-:Y:S02]  /*56f0*/  LOP3.LUT R22, R9, UR5, R132, 0x96, !PT ;  /* 0x0000000509167c12 */ /* 0x008fe4000f8e9684 */
[----:B------:R-:W-:Y:S01]  /*5700*/  LOP3.LUT R9, R19, UR4, R12, 0x96, !PT ;  /* 0x0000000413097c12 */ /* 0x000fe2000f8e960c */
[----:B------:R-:W-:Y:S01]  /*5710*/  IMAD.WIDE.U32 R12, R13, -0x2daee0ad, RZ ;  /* 0xd2511f530d0c7825 */ /* 0x000fe200078e00ff */
[----:B------:R-:W-:Y:S02]  /*5720*/  @P0 FSEL R52, R52, -INF , !P3 ;  /* 0xff80000034340808 */ /* 0x000fe40005800000 */
[----:B------:R-:W-:Y:S01]  /*5730*/  HMMA.16816.F32 R64, R136, R6, R64 ;  /* 0x000000068840723c */ /* 0x000fe20000001840 */
[----:B------:R-:W-:Y:S01]  /*5740*/  PLOP3.LUT P0, PT, PT, PT, UP1, 0x80, 0x0 ;  /* 0x000000000000781c */ /* 0x000fe20003f0f018 */
[----:B------:R1:W2:Y:S02]  /*5750*/  MUFU.EX2 R214, R24 ;  /* 0x0000001800d67308 */ /* 0x0002a40000000800 */
[----:B------:R-:W-:Y:S01]  /*5760*/  @P2 FSEL R54, R54, -INF , !P3 ;  /* 0xff80000036362808 */ /* 0x000fe20005800000 */
[----:B------:R-:W-:Y:S01]  /*5770*/  IMAD.WIDE.U32 R132, R9, -0x2daee0ad, RZ ;  /* 0xd2511f5309847825 */ /* 0x000fe200078e00ff */
[----:B------:R-:W-:Y:S03]  /*5780*/  PLOP3.LUT P2, PT, PT, PT, UP1, 0x80, 0x0 ;  /* 0x000000000000781c */ /* 0x000fe60003f4f018 */
[--C-:B------:R-:W-:Y:S03]  /*5790*/  FFMA.FTZ R52, R52, c[0x0][0x23c], -R141.reuse ;  /* 0x00008f0034347a23 */ /* 0x100fe6000001088d */
[----:B------:R3:W-:Y:S01]  /*57a0*/  MUFU.EX2 R205, R23 ;  /* 0x0000001700cd7308 */ /* 0x0007e20000000800 */
[----:B------:R-:W-:Y:S01]  /*57b0*/  FFMA.FTZ R54, R54, c[0x0][0x23c], -R140 ;  /* 0x00008f0036367a23 */ /* 0x000fe2000001088c */
[----:B------:R-:W-:Y:S02]  /*57c0*/  @P0 FSEL R56, R56, -INF , !P3 ;  /* 0xff80000038380808 */ /* 0x000fe40005800000 */
[----:B------:R-:W-:Y:S03]  /*57d0*/  PLOP3.LUT P0, PT, PT, PT, UP1, 0x80, 0x0 ;  /* 0x000000000000781c */ /* 0x000fe60003f0f018 */
[----:B------:R-:W-:Y:S01]  /*57e0*/  @P2 FSEL R58, R58, -INF , !P3 ;  /* 0xff8000003a3a2808 */ /* 0x000fe20005800000 */
[----:B------:R-:W-:Y:S01]  /*57f0*/  FFMA.FTZ R56, R56, c[0x0][0x23c], -R2 ;  /* 0x00008f0038387a23 */ /* 0x000fe20000010802 */
[----:B------:R-:W-:Y:S02]  /*5800*/  PLOP3.LUT P2, PT, PT, PT, UP1, 0x80, 0x0 ;  /* 0x000000000000781c */ /* 0x000fe40003f4f018 */
[----:B------:R-:W-:Y:S01]  /*5810*/  PLOP3.LUT P3, PT, PT, PT, UP1, 0x80, 0x0 ;  /* 0x000000000000781c */ /* 0x000fe20003f6f018 */
[----:B------:R2:W-:Y:S01]  /*5820*/  MUFU.EX2 R211, R25 ;  /* 0x0000001900d37308 */ /* 0x0005e20000000800 */
[----:B------:R-:W-:Y:S01]  /*5830*/  FFMA.FTZ R58, R58, c[0x0][0x23c], -R0 ;  /* 0x00008f003a3a7a23 */ /* 0x000fe20000010800 */
[----:B-1----:R-:W-:Y:S01]  /*5840*/  LOP3.LUT R24, R21, UR4, R14, 0x96, !PT ;  /* 0x0000000415187c12 */ /* 0x002fe2000f8e960e */
[----:B------:R-:W-:Y:S01]  /*5850*/  UIADD3 UR4, UR9, -0x56f99767, URZ ;  /* 0xa906689909047890 */ /* 0x000fe2000fffe03f */
[----:B------:R-:W-:Y:S01]  /*5860*/  IMAD.WIDE.U32 R14, R15, -0x2daee0ad, RZ ;  /* 0xd2511f530f0e7825 */ /* 0x000fe200078e00ff */
[----:B------:R-:W-:Y:S02]  /*5870*/  @P0 FSEL R53, R53, -INF , !P4 ;  /* 0xff80000035350808 */ /* 0x000fe40006000000 */
[----:B------:R-:W-:Y:S03]  /*5880*/  PLOP3.LUT P0, PT, PT, PT, UP1, 0x80, 0x0 ;  /* 0x000000000000781c */ /* 0x000fe60003f0f018 */
[----:B------:R-:W-:Y:S01]  /*5890*/  @P2 FSEL R55, R55, -INF , !P4 ;  /* 0xff80000037372808 */ /* 0x000fe20006000000 */
[----:B------:R1:W-:Y:S01]  /*58a0*/  MUFU.EX2 R218, R26 ;  /* 0x0000001a00da7308 */ /* 0x0003e20000000800 */
[----:B------:R-:W-:Y:S01]  /*58b0*/  PLOP3.LUT P2, PT, PT, PT, UP1, 0x80, 0x0 ;  /* 0x000000000000781c */ /* 0x000fe20003f4f018 */
[--C-:B------:R-:W-:Y:S01]  /*58c0*/  FFMA.FTZ R53, R53, c[0x0][0x23c], -R141.reuse ;  /* 0x00008f0035357a23 */ /* 0x100fe2000001088d */
[----:B---3--:R-:W-:Y:S01]  /*58d0*/  LOP3.LUT R23, R17, UR5, R142, 0x96, !PT ;  /* 0x0000000511177c12 */ /* 0x008fe2000f8e968e */
[----:B------:R-:W-:Y:S01]  /*58e0*/  IMAD.WIDE.U32 R142, R143, -0x2daee0ad, RZ ;  /* 0xd2511f538f8e7825 */ /* 0x000fe200078e00ff */
[----:B------:R-:W-:Y:S02]  /*58f0*/  LOP3.LUT R17, R11, UR5, R148, 0x96, !PT ;  /* 0x000000050b117c12 */ /* 0x000fe4000f8e9694 */
[----:B------:R-:W-:Y:S01]  /*5900*/  LOP3.LUT R11, R15, UR4, R16, 0x96, !PT ;  /* 0x000000040f0b7c12 */ /* 0x000fe2000f8e9610 */
[----:B------:R-:W-:Y:S01]  /*5910*/  FFMA.FTZ R55, R55, c[0x0][0x23c], -R140 ;  /* 0x00008f0037377a23 */ /* 0x000fe2000001088c */
[----:B------:R-:W-:Y:S01]  /*5920*/  @P3 FSEL R57, R57, -INF , !P4 ;  /* 0xff80000039393808 */ /* 0x000fe20006000000 */
[----:B------:R3:W3:Y:S01]  /*5930*/  MUFU.EX2 R217, R27 ;  /* 0x0000001b00d97308 */ /* 0x0006e20000000800 */
[----:B------:R-:W-:Y:S01]  /*5940*/  @P0 FSEL R59, R59, -INF , !P4 ;  /* 0xff8000003b3b0808 */ /* 0x000fe20006000000 */
[----:B------:R-:W-:Y:S01]  /*5950*/  IMAD.WIDE.U32 R16, R17, -0x326172a9, RZ ;  /* 0xcd9e8d5711107825 */ /* 0x000fe200078e00ff */
[----:B------:R-:W-:Y:S02]  /*5960*/  PLOP3.LUT P0, PT, PT, PT, UP1, 0x80, 0x0 ;  /* 0x000000000000781c */ /* 0x000fe40003f0f018 */
[----:B------:R-:W-:Y:S01]  /*5970*/  PLOP3.LUT P3, PT, PT, PT, UP1, 0x80, 0x0 ;  /* 0x000000000000781c */ /* 0x000fe20003f6f018 */
[----:B--2---:R-:W-:Y:S01]  /*5980*/  IMAD.WIDE.U32 R24, R24, -0x2daee0ad, RZ ;  /* 0xd2511f5318187825 */ /* 0x004fe200078e00ff */
[----:B------:R-:W-:Y:S02]  /*5990*/  PLOP3.LUT P4, PT, PT, PT, UP1, 0x80, 0x0 ;  /* 0x000000000000781c */ /* 0x000fe40003f8f018 */
[----:B------:R-:W-:Y:S01]  /*59a0*/  @P2 FSEL R60, R60, -INF , !P5 ;  /* 0xff8000003c3c2808 */ /* 0x000fe20006800000 */
[----:B------:R-:W-:Y:S01]  /*59b0*/  MUFU.EX2 R158, R52 ;  /* 0x00000034009e7308 */ /* 0x000fe20000000800 */
[----:B------:R-:W-:Y:S01]  /*59c0*/  LOP3.LUT R21, R25, UR4, R8, 0x96, !PT ;  /* 0x0000000419157c12 */ /* 0x000fe2000f8e9608 */
[----:B------:R-:W-:Y:S01]  /*59d0*/  FFMA.FTZ R57, R57, c[0x0][0x23c], -R2 ;  /* 0x00008f0039397a23 */ /* 0x000fe20000010802 */
[----:B------:R-:W-:Y:S01]  /*59e0*/  LOP3.LUT R25, R133, UR4, R12, 0x96, !PT ;  /* 0x0000000485197c12 */ /* 0x000fe2000f8e960c */
[----:B------:R-:W-:Y:S01]  /*59f0*/  FFMA.FTZ R60, R60, c[0x0][0x23c], -R2 ;  /* 0x00008f003c3c7a23 */ /* 0x000fe20000010802 */
[----:B-1----:R-:W-:Y:S01]  /*5a00*/  LOP3.LUT R26, R13, UR5, R134, 0x96, !PT ;  /* 0x000000050d1a7c12 */ /* 0x002fe2000f8e9686 */
[----:B------:R-:W-:Y:S01]  /*5a10*/  UIADD3 UR5, UR9, 0x646e171e, URZ ;  /* 0x646e171e09057890 */ /* 0x000fe2000fffe03f */
[----:B------:R-:W-:Y:S01]  /*5a20*/  LOP3.LUT R13, R143, UR4, R10, 0x96, !PT ;  /* 0x000000048f0d7c12 */ /* 0x000fe2000f8e960a */
[----:B------:R-:W-:Y:S01]  /*5a30*/  IMAD.WIDE.U32 R8, R23, -0x326172a9, RZ ;  /* 0xcd9e8d5717087825 */ /* 0x000fe200078e00ff */
[----:B------:R-:W-:Y:S01]  /*5a40*/  PLOP3.LUT P2, PT, PT, PT, UP1, 0x80, 0x0 ;  /* 0x000000000000781c */ /* 0x000fe20003f4f018 */
[----:B------:R-:W-:Y:S01]  /*5a50*/  UIADD3 UR4, UR10, 0x1715609d, URZ ;  /* 0x1715609d0a047890 */ /* 0x000fe2000fffe03f */
[----:B------:R-:W-:Y:S01]  /*5a60*/  @P0 FSEL R66, R66, -INF , !P5 ;  /* 0xff80000042420808 */ /* 0x000fe20006800000 */
[----:B------:R-:W-:Y:S01]  /*5a70*/  IMAD.WIDE.U32 R10, R11, -0x326172a9, RZ ;  /* 0xcd9e8d570b0a7825 */ /* 0x000fe200078e00ff */
[----:B------:R-:W-:Y:S01]  /*5a80*/  PLOP3.LUT P0, PT, PT, PT, UP1, 0x80, 0x0 ;  /* 0x000000000000781c */ /* 0x000fe20003f0f018 */
[----:B------:R-:W-:Y:S01]  /*5a90*/  MUFU.EX2 R155, R60 ;  /* 0x0000003c009b7308 */ /* 0x000fe20000000800 */
[----:B------:R-:W-:Y:S01]  /*5aa0*/  @P3 FSEL R62, R62, -INF , !P5 ;  /* 0xff8000003e3e3808 */ /* 0x000fe20006800000 */
[----:B------:R-:W-:Y:S01]  /*5ab0*/  IMAD.WIDE.U32 R22, R22, -0x326172a9, RZ ;  /* 0xcd9e8d5716167825 */ /* 0x000fe200078e00ff */
[----:B------:R-:W-:Y:S02]  /*5ac0*/  LOP3.LUT R15, R11, UR6, R8, 0x96, !PT ;  /* 0x000000060b0f7c12 */ /* 0x000fe4000f8e9608 */
[----:B------:R-:W-:Y:S01]  /*5ad0*/  LOP3.LUT R9, R9, UR4, R152, 0x96, !PT ;  /* 0x0000000409097c12 */ /* 0x000fe2000f8e9698 */
[----:B---3--:R-:W-:Y:S01]  /*5ae0*/  IMAD.WIDE.U32 R26, R26, -0x326172a9, RZ ;  /* 0xcd9e8d571a1a7825 */ /* 0x008fe200078e00ff */
[----:B------:R-:W-:Y:S02]  /*5af0*/  LOP3.LUT R20, R23, UR4, R20, 0x96, !PT ;  /* 0x0000000417147c12 */ /* 0x000fe4000f8e9614 */
[----:B------:R-:W-:Y:S01]  /*5b00*/  LOP3.LUT R6, R15, 0xff, RZ, 0xc0, !PT ;  /* 0x000000ff0f067812 */ /* 0x000fe200078ec0ff */
[----:B------:R1:W2:Y:S01]  /*5b10*/  MUFU.EX2 R202, R28 ;  /* 0x0000001c00ca7308 */ /* 0x0002a20000000800 */
[----:B------:R-:W-:Y:S01]  /*5b20*/  LOP3.LUT R150, R17, UR4, R150, 0x96, !PT ;  /* 0x0000000411967c12 */ /* 0x000fe2000f8e9696 */
[----:B------:R-:W-:Y:S01]  /*5b30*/  FFMA.FTZ R62, R62, c[0x0][0x23c], -R0 ;  /* 0x00008f003e3e7a23 */ /* 0x000fe20000010800 */
[----:B------:R-:W-:Y:S01]  /*5b40*/  LOP3.LUT R143, R27, UR4, R18, 0x96, !PT ;  /* 0x000000041b8f7c12 */ /* 0x000fe2000f8e9612 */
[----:B------:R-:W-:Y:S01]  /*5b50*/  ULDC.U8 UR4, c[0x0][0x2d8] ;  /* 0x0000b60000047ab9 */ /* 0x000fe20000000000 */
[----:B------:R-:W-:Y:S01]  /*5b60*/  SHF.R.U32.HI R27, RZ, 0x10, R10 ;  /* 0x00000010ff1b7819 */ /* 0x000fe2000001160a */
[----:B------:R-:W-:Y:S01]  /*5b70*/  IMAD.WIDE.U32 R8, R9, -0x2daee0ad, RZ ;  /* 0xd2511f5309087825 */ /* 0x000fe200078e00ff */
[----:B------:R-:W-:Y:S02]  /*5b80*/  @P4 FSEL R64, R64, -INF , !P5 ;  /* 0xff80000040404808 */ /* 0x000fe40006800000 */
[----:B------:R-:W-:Y:S01]  /*5b90*/  ISETP.LE.U32.AND P5, PT, R6, UR4, PT ;  /* 0x0000000406007c0c */ /* 0x000fe2000bfa3070 */
[----:B------:R-:W-:Y:S01]  /*5ba0*/  IMAD.WIDE.U32 R4, R20, -0x2daee0ad, RZ ;  /* 0xd2511f5314047825 */ /* 0x000fe200078e00ff */
[--C-:B------:R-:W-:Y:S01]  /*5bb0*/  SHF.R.U32.HI R30, RZ, 0x18, R8.reuse ;  /* 0x00000018ff1e7819 */ /* 0x100fe20000011608 */
[----:B------:R-:W-:Y:S01]  /*5bc0*/  MUFU.EX2 R163, R62 ;  /* 0x0000003e00a37308 */ /* 0x000fe20000000800 */
[----:B------:R-:W-:Y:S01]  /*5bd0*/  LOP3.LUT R6, R15, 0xffff, RZ, 0xc0, !PT ;  /* 0x0000ffff0f067812 */ /* 0x000fe200078ec0ff */
[----:B------:R-:W-:Y:S01]  /*5be0*/  FFMA.FTZ R64, R64, c[0x0][0x23c], -R141 ;  /* 0x00008f0040407a23 */ /* 0x000fe2000001088d */
[----:B------:R-:W-:Y:S01]  /*5bf0*/  SHF.R.U32.HI R31, RZ, 0x10, R8 ;  /* 0x00000010ff1f7819 */ /* 0x000fe20000011608 */
[----:B------:R-:W-:Y:S01]  /*5c00*/  FFMA.FTZ R66, R66, c[0x0][0x23c], -R140 ;  /* 0x00008f0042427a23 */ /* 0x000fe2000001088c */
[----:B------:R-:W-:Y:S01]  /*5c10*/  PLOP3.LUT P3, PT, PT, PT, UP1, 0x80, 0x0 ;  /* 0x000000000000781c */ /* 0x000fe20003f6f018 */
[----:B------:R-:W-:Y:S01]  /*5c20*/  FFMA.FTZ R59, R59, c[0x0][0x23c], -R0 ;  /* 0x00008f003b3b7a23 */ /* 0x000fe20000010800 */
[----:B------:R-:W-:Y:S02]  /*5c30*/  @P2 FSEL R61, R61, -INF , !P6 ;  /* 0xff8000003d3d2808 */ /* 0x000fe40007000000 */
[----:B------:R-:W-:Y:S01]  /*5c40*/  PLOP3.LUT P2, PT, PT, PT, UP1, 0x80, 0x0 ;  /* 0x000000000000781c */ /* 0x000fe20003f4f018 */
[----:B------:R-:W-:Y:S01]  /*5c50*/  MUFU.EX2 R153, R64 ;  /* 0x0000004000997308 */ /* 0x000fe20000000800 */
[----:B------:R-:W-:Y:S01]  /*5c60*/  LOP3.LUT R14, R9, UR5, R14, 0x96, !PT ;  /* 0x00000005090e7c12 */ /* 0x000fe2000f8e960e */
[----:B------:R-:W-:Y:S01]  /*5c70*/  FFMA.FTZ R2, R61, c[0x0][0x23c], -R2 ;  /* 0x00008f003d027a23 */ /* 0x000fe20000010802 */
[----:B-1----:R-:W-:Y:S01]  /*5c80*/  SHF.R.U32.HI R28, RZ, 0x18, R4 ;  /* 0x00000018ff1c7819 */ /* 0x002fe20000011604 */
[----:B----4-:R-:W-:Y:S01]  /*5c90*/  @!P5 FADD.FTZ R207, -R207, -RZ ;  /* 0x800000ffcfcfd221 */ /* 0x010fe20000010100 */
[----:B------:R-:W-:Y:S02]  /*5ca0*/  LOP3.LUT R12, R5, UR5, R24, 0x96, !PT ;  /* 0x00000005050c7c12 */ /* 0x000fe4000f8e9618 */
[C---:B------:R-:W-:Y:S02]  /*5cb0*/  LOP3.LUT R24, R8.reuse, 0xff, RZ, 0xc0, !PT ;  /* 0x000000ff08187812 */ /* 0x040fe400078ec0ff */
[----:B------:R-:W-:Y:S01]  /*5cc0*/  LOP3.LUT R135, R8, 0xffff, RZ, 0xc0, !PT ;  /* 0x0000ffff08877812 */ /* 0x000fe200078ec0ff */
[----:B------:R-:W-:Y:S01]  /*5cd0*/  MUFU.EX2 R151, R66 ;  /* 0x0000004200977308 */ /* 0x000fe20000000800 */
[----:B------:R-:W-:Y:S01]  /*5ce0*/  SHF.R.U32.HI R6, RZ, 0x8, R6 ;  /* 0x00000008ff067819 */ /* 0x000fe20000011606 */
[----:B------:R-:W-:Y:S01]  /*5cf0*/  IMAD.WIDE.U32 R8, R21, -0x326172a9, RZ ;  /* 0xcd9e8d5715087825 */ /* 0x000fe200078e00ff */
[--C-:B------:R-:W-:Y:S02]  /*5d00*/  SHF.R.U32.HI R7, RZ, 0x18, R15.reuse ;  /* 0x00000018ff077819 */ /* 0x100fe4000001160f */
[----:B------:R-:W-:Y:S02]  /*5d10*/  LOP3.LUT R6, R6, 0xffff, RZ, 0xc0, !PT ;  /* 0x0000ffff06067812 */ /* 0x000fe400078ec0ff */
[----:B------:R-:W-:Y:S02]  /*5d20*/  SHF.R.U32.HI R15, RZ, 0x10, R15 ;  /* 0x00000010ff0f7819 */ /* 0x000fe4000001160f */
[----:B------:R-:W-:Y:S01]  /*5d30*/  LOP3.LUT R20, R10, 0xffff, RZ, 0xc0, !PT ;  /* 0x0000ffff0a147812 */ /* 0x000fe200078ec0ff */
[----:B------:R-:W-:Y:S01]  /*5d40*/  MUFU.EX2 R154, R2 ;  /* 0x00000002009a7308 */ /* 0x000fe20000000800 */
[----:B------:R-:W-:Y:S02]  /*5d50*/  LOP3.LUT R11, R9, UR6, R22, 0x96, !PT ;  /* 0x00000006090b7c12 */ /* 0x000fe4000f8e9616 */
[----:B------:R-:W-:Y:S02]  /*5d60*/  @P0 FSEL R65, R65, -INF , !P6 ;  /* 0xff80000041410808 */ /* 0x000fe40007000000 */
[----:B------:R-:W-:Y:S02]  /*5d70*/  ISETP.LE.U32.AND P0, PT, R6, UR4, PT ;  /* 0x0000000406007c0c */ /* 0x000fe4000bf03070 */
[----:B------:R-:W-:Y:S01]  /*5d80*/  LOP3.LUT R15, R15, 0xff, RZ, 0xc0, !PT ;  /* 0x000000ff0f0f7812 */ /* 0x000fe200078ec0ff */
[----:B------:R-:W-:Y:S01]  /*5d90*/  FFMA.FTZ R141, R65, c[0x0][0x23c], -R141 ;  /* 0x00008f00418d7a23 */ /* 0x000fe2000001088d */
[----:B------:R-:W-:Y:S01]  /*5da0*/  LOP3.LUT R6, R11, 0xffff, RZ, 0xc0, !PT ;  /* 0x0000ffff0b067812 */ /* 0x000fe200078ec0ff */
[----:B------:R-:W-:Y:S01]  /*5db0*/  MUFU.EX2 R162, R54 ;  /* 0x0000003600a27308 */ /* 0x000fe20000000800 */
[----:B------:R-:W-:Y:S02]  /*5dc0*/  @P3 FSEL R63, R63, -INF , !P6 ;  /* 0xff8000003f3f3808 */ /* 0x000fe40007000000 */
[----:B------:R-:W-:Y:S02]  /*5dd0*/  @P2 FSEL R67, R67, -INF , !P6 ;  /* 0xff80000043432808 */ /* 0x000fe40007000000 */
[----:B------:R-:W-:Y:S01]  /*5de0*/  ISETP.LE.U32.AND P6, PT, R15, UR4, PT ;  /* 0x000000040f007c0c */ /* 0x000fe2000bfc3070 */
[----:B------:R-:W-:Y:S01]  /*5df0*/  FFMA.FTZ R0, R63, c[0x0][0x23c], -R0 ;  /* 0x00008f003f007a23 */ /* 0x000fe20000010800 */
[----:B------:R-:W-:Y:S01]  /*5e00*/  ISETP.LE.U32.AND P3, PT, R7, UR4, PT ;  /* 0x0000000407007c0c */ /* 0x000fe2000bf63070 */
[----:B------:R-:W-:Y:S01]  /*5e10*/  FFMA.FTZ R140, R67, c[0x0][0x23c], -R140 ;  /* 0x00008f00438c7a23 */ /* 0x000fe2000001088c */
[----:B------:R-:W-:Y:S01]  /*5e20*/  LOP3.LUT R7, R11, 0xff, RZ, 0xc0, !PT ;  /* 0x000000ff0b077812 */ /* 0x000fe200078ec0ff */
[----:B------:R-:W-:Y:S01]  /*5e30*/  MUFU.EX2 R152, R141 ;  /* 0x0000008d00987308 */ /* 0x000fe20000000800 */
[----:B------:R-:W-:Y:S01]  /*5e40*/  SHF.R.U32.HI R6, RZ, 0x8, R6 ;  /* 0x00000008ff067819 */ /* 0x000fe20000011606 */
[----:B------:R-:W-:Y:S01]  /*5e50*/  @!P0 FADD.FTZ R206, -R206, -RZ ;  /* 0x800000ffcece8221 */ /* 0x000fe20000010100 */
[C---:B------:R-:W-:Y:S02]  /*5e60*/  LOP3.LUT R19, R4.reuse, 0xff, RZ, 0xc0, !PT ;  /* 0x000000ff04137812 */ /* 0x040fe400078ec0ff */
[----:B------:R-:W-:Y:S02]  /*5e70*/  LOP3.LUT R133, R4, 0xffff, RZ, 0xc0, !PT ;  /* 0x0000ffff04857812 */ /* 0x000fe400078ec0ff */
[----:B------:R-:W-:Y:S01]  /*5e80*/  SHF.R.U32.HI R134, RZ, 0x10, R4 ;  /* 0x00000010ff867819 */ /* 0x000fe20000011604 */
[----:B------:R-:W-:Y:S01]  /*5e90*/  @!P6 FADD.FTZ R203, -R203, -RZ ;  /* 0x800000ffcbcbe221 */ /* 0x000fe20000010100 */
[----:B------:R-:W-:Y:S01]  /*5ea0*/  ISETP.LE.U32.AND P2, PT, R7, UR4, PT ;  /* 0x0000000407007c0c */ /* 0x000fe2000bf43070 */
[----:B------:R-:W-:Y:S01]  /*5eb0*/  IMAD.WIDE.U32 R4, R13, -0x326172a9, RZ ;  /* 0xcd9e8d570d047825 */ /* 0x000fe200078e00ff */
[--C-:B------:R-:W-:Y:S01]  /*5ec0*/  SHF.R.U32.HI R7, RZ, 0x18, R11.reuse ;  /* 0x00000018ff077819 */ /* 0x100fe2000001160b */
[----:B------:R-:W-:Y:S01]  /*5ed0*/  MUFU.EX2 R156, R53 ;  /* 0x00000035009c7308 */ /* 0x000fe20000000800 */
[----:B------:R-:W-:Y:S01]  /*5ee0*/  SHF.R.U32.HI R11, RZ, 0x10, R11 ;  /* 0x00000010ff0b7819 */ /* 0x000fe2000001160b */
[----:B------:R-:W-:Y:S01]  /*5ef0*/  @!P3 FADD.FTZ R219, -R219, -RZ ;  /* 0x800000ffdbdbb221 */ /* 0x000fe20000010100 */
[----:B------:R-:W-:Y:S02]  /*5f00*/  LOP3.LUT R13, R5, UR6, R16, 0x96, !PT ;  /* 0x00000006050d7c12 */ /* 0x000fe4000f8e9610 */
[----:B------:R-:W-:Y:S02]  /*5f10*/  LOP3.LUT R6, R6, 0xffff, RZ, 0xc0, !PT ;  /* 0x0000ffff06067812 */ /* 0x000fe400078ec0ff */
[----:B------:R-:W-:Y:S02]  /*5f20*/  ISETP.LE.U32.AND P5, PT, R7, UR4, PT ;  /* 0x0000000407007c0c */ /* 0x000fe4000bfa3070 */
[----:B------:R-:W-:Y:S01]  /*5f30*/  LOP3.LUT R11, R11, 0xff, RZ, 0xc0, !PT ;  /* 0x000000ff0b0b7812 */ /* 0x000fe200078ec0ff */
[----:B------:R-:W-:Y:S01]  /*5f40*/  @!P2 FADD.FTZ R222, -R222, -RZ ;  /* 0x800000ffdedea221 */ /* 0x000fe20000010100 */
[----:B------:R-:W-:Y:S01]  /*5f50*/  ISETP.LE.U32.AND P0, PT, R6, UR4, PT ;  /* 0x0000000406007c0c */ /* 0x000fe2000bf03070 */
[----:B------:R-:W-:Y:S01]  /*5f60*/  MUFU.EX2 R164, R57 ;  /* 0x0000003900a47308 */ /* 0x000fe20000000800 */
[----:B------:R-:W-:Y:S02]  /*5f70*/  LOP3.LUT R9, R8, 0xffff, RZ, 0xc0, !PT ;  /* 0x0000ffff08097812 */ /* 0x000fe400078ec0ff */
[--C-:B------:R-:W-:Y:S02]  /*5f80*/  SHF.R.U32.HI R16, RZ, 0x10, R8.reuse ;  /* 0x00000010ff107819 */ /* 0x100fe40000011608 */
[----:B------:R-:W-:Y:S02]  /*5f90*/  ISETP.LE.U32.AND P6, PT, R11, UR4, PT ;  /* 0x000000040b007c0c */ /* 0x000fe4000bfc3070 */
[----:B------:R-:W-:Y:S01]  /*5fa0*/  SHF.R.U32.HI R6, RZ, 0x8, R9 ;  /* 0x00000008ff067819 */ /* 0x000fe20000011609 */
[----:B------:R-:W-:Y:S01]  /*5fb0*/  @!P5 FADD.FTZ R227, -R227, -RZ ;  /* 0x800000ffe3e3d221 */ /* 0x000fe20000010100 */
[----:B------:R-:W-:Y:S01]  /*5fc0*/  LOP3.LUT R7, R16, 0xff, RZ, 0xc0, !PT ;  /* 0x000000ff10077812 */ /* 0x000fe200078ec0ff */
[----:B------:R-:W-:Y:S01]  /*5fd0*/  MUFU.EX2 R182, R58 ;  /* 0x0000003a00b67308 */ /* 0x000fe20000000800 */
[----:B------:R-:W-:Y:S01]  /*5fe0*/  LOP3.LUT R17, R8, 0xff, RZ, 0xc0, !PT ;  /* 0x000000ff08117812 */ /* 0x000fe200078ec0ff */
[----:B------:R-:W-:Y:S01]  /*5ff0*/  @!P0 FADD.FTZ R223, -R223, -RZ ;  /* 0x800000ffdfdf8221 */ /* 0x000fe20000010100 */
[----:B------:R-:W-:Y:S02]  /*6000*/  ISETP.LE.U32.AND P2, PT, R7, UR4, PT ;  /* 0x0000000407007c0c */ /* 0x000fe4000bf43070 */
[----:B------:R-:W-:Y:S02]  /*6010*/  SHF.R.U32.HI R8, RZ, 0x18, R8 ;  /* 0x00000018ff087819 */ /* 0x000fe40000011608 */
[----:B------:R-:W-:Y:S01]  /*6020*/  LOP3.LUT R7, R27, 0xff, RZ, 0xc0, !PT ;  /* 0x000000ff1b077812 */ /* 0x000fe200078ec0ff */
[----:B------:R-:W-:Y:S01]  /*6030*/  @!P6 FADD.FTZ R226, -R226, -RZ ;  /* 0x800000ffe2e2e221 */ /* 0x000fe20000010100 */
[----:B------:R-:W-:Y:S01]  /*6040*/  LOP3.LUT R6, R6, 0xffff, RZ, 0xc0, !PT ;  /* 0x0000ffff06067812 */ /* 0x000fe200078ec0ff */
[----:B------:R-:W-:Y:S01]  /*6050*/  MUFU.EX2 R181, R59 ;  /* 0x0000003b00b57308 */ /* 0x000fe20000000800 */
[----:B------:R-:W-:Y:S02]  /*6060*/  SHF.R.U32.HI R23, RZ, 0x18, R10 ;  /* 0x00000018ff177819 */ /* 0x000fe4000001160a */
[----:B------:R-:W-:Y:S02]  /*6070*/  ISETP.LE.U32.AND P0, PT, R6, UR4, PT ;  /* 0x0000000406007c0c */ /* 0x000fe4000bf03070 */
[----:B------:R-:W-:Y:S01]  /*6080*/  ISETP.LE.U32.AND P5, PT, R8, UR4, PT ;  /* 0x0000000408007c0c */ /* 0x000fe2000bfa3070 */
[----:B------:R-:W-:Y:S01]  /*6090*/  @!P2 FADD.FTZ R225, -R225, -RZ ;  /* 0x800000ffe1e1a221 */ /* 0x000fe20000010100 */
[----:B------:R-:W-:Y:S02]  /*60a0*/  SHF.R.U32.HI R6, RZ, 0x8, R20 ;  /* 0x00000008ff067819 */ /* 0x000fe40000011614 */
[----:B------:R-:W-:Y:S01]  /*60b0*/  ISETP.LE.U32.AND P6, PT, R23, UR4, PT ;  /* 0x0000000417007c0c */ /* 0x000fe2000bfc3070 */
[----:B------:R-:W-:Y:S01]  /*60c0*/  MUFU.EX2 R157, R0 ;  /* 0x00000000009d7308 */ /* 0x000fe20000000800 */
[----:B------:R-:W-:Y:S02]  /*60d0*/  LOP3.LUT R6, R6, 0xffff, RZ, 0xc0, !PT ;  /* 0x0000ffff06067812 */ /* 0x000fe400078ec0ff */
[----:B------:R-:W-:Y:S02]  /*60e0*/  LOP3.LUT R8, R14, 0xffff, RZ, 0xc0, !PT ;  /* 0x0000ffff0e087812 */ /* 0x000fe400078ec0ff */
[----:B------:R-:W-:Y:S01]  /*60f0*/  ISETP.LE.U32.AND P2, PT, R6, UR4, PT ;  /* 0x0000000406007c0c */ /* 0x000fe2000bf43070 */
[----:B------:R-:W-:Y:S01]  /*6100*/  @!P0 FADD.FTZ R220, -R220, -RZ ;  /* 0x800000ffdcdc8221 */ /* 0x000fe20000010100 */
[----:B------:R-:W-:Y:S01]  /*6110*/  LOP3.LUT R6, R14, 0xff, RZ, 0xc0, !PT ;  /* 0x000000ff0e067812 */ /* 0x000fe200078ec0ff */
[----:B------:R-:W-:Y:S01]  /*6120*/  @!P5 FADD.FTZ R224, -R224, -RZ ;  /* 0x800000ffe0e0d221 */ /* 0x000fe20000010100 */
[----:B------:R-:W-:Y:S01]  /*6130*/  ISETP.LE.U32.AND P0, PT, R7, UR4, PT ;  /* 0x0000000407007c0c */ /* 0x000fe2000bf03070 */
[----:B------:R-:W-:Y:S01]  /*6140*/  MUFU.EX2 R159, R55 ;  /* 0x00000037009f7308 */ /* 0x000fe20000000800 */
[----:B------:R-:W-:Y:S01]  /*6150*/  ISETP.LE.U32.AND P5, PT, R6, UR4, PT ;  /* 0x0000000406007c0c */ /* 0x000fe2000bfa3070 */
[----:B------:R-:W-:Y:S01]  /*6160*/  @!P6 FADD.FTZ R215, -R215, -RZ ;  /* 0x800000ffd7d7e221 */ /* 0x000fe20000010100 */
[----:B------:R-:W-:Y:S02]  /*6170*/  SHF.R.U32.HI R6, RZ, 0x8, R8 ;  /* 0x00000008ff067819 */ /* 0x000fe40000011608 */
[----:B------:R-:W-:Y:S02]  /*6180*/  LOP3.LUT R8, R12, 0xff, RZ, 0xc0, !PT ;  /* 0x000000ff0c087812 */ /* 0x000fe400078ec0ff */
[----:B------:R-:W-:Y:S01]  /*6190*/  LOP3.LUT R18, R10, 0xff, RZ, 0xc0, !PT ;  /* 0x000000ff0a127812 */ /* 0x000fe200078ec0ff */
[----:B------:R-:W-:Y:S01]  /*61a0*/  @!P2 FADD.FTZ R212, -R212, -RZ ;  /* 0x800000ffd4d4a221 */ /* 0x000fe20000010100 */
[----:B------:R-:W-:Y:S01]  /*61b0*/  ISETP.LE.U32.AND P6, PT, R8, UR4, PT ;  /* 0x0000000408007c0c */ /* 0x000fe2000bfc3070 */
[----:B------:R-:W-:Y:S01]  /*61c0*/  MUFU.EX2 R165, R56 ;  /* 0x0000003800a57308 */ /* 0x000fe20000000800 */
[----:B------:R-:W-:Y:S01]  /*61d0*/  SHF.R.U32.HI R7, RZ, 0x10, R14 ;  /* 0x00000010ff077819 */ /* 0x000fe2000001160e */
[----:B------:R-:W-:Y:S01]  /*61e0*/  @!P0 FADD.FTZ R216, -R216, -RZ ;  /* 0x800000ffd8d88221 */ /* 0x000fe20000010100 */
[----:B------:R-:W-:Y:S01]  /*61f0*/  ISETP.LE.U32.AND P4, PT, R18, UR4, PT ;  /* 0x0000000412007c0c */ /* 0x000fe2000bf83070 */
[----:B------:R-:W-:Y:S01]  /*6200*/  @!P5 FADD.FTZ R204, -R204, -RZ ;  /* 0x800000ffccccd221 */ /* 0x000fe20000010100 */
[----:B------:R-:W-:Y:S02]  /*6210*/  LOP3.LUT R7, R7, 0xff, RZ, 0xc0, !PT ;  /* 0x000000ff07077812 */ /* 0x000fe400078ec0ff */
[----:B------:R-:W-:Y:S02]  /*6220*/  LOP3.LUT R6, R6, 0xffff, RZ, 0xc0, !PT ;  /* 0x0000ffff06067812 */ /* 0x000fe400078ec0ff */
[----:B------:R-:W-:Y:S01]  /*6230*/  ISETP.LE.U32.AND P2, PT, R7, UR4, PT ;  /* 0x0000000407007c0c */ /* 0x000fe2000bf43070 */
[----:B------:R1:W3:Y:S01]  /*6240*/  MUFU.EX2 R200, R29 ;  /* 0x0000001d00c87308 */ /* 0x0002e20000000800 */
[----:B------:R-:W-:Y:S01]  /*6250*/  ISETP.LE.U32.AND P0, PT, R6, UR4, PT ;  /* 0x0000000406007c0c */ /* 0x000fe2000bf03070 */
[----:B------:R-:W-:Y:S01]  /*6260*/  @!P6 FADD.FTZ R214, -R214, -RZ ;  /* 0x800000ffd6d6e221 */ /* 0x000fe20000010100 */
[----:B------:R-:W-:Y:S02]  /*6270*/  LOP3.LUT R6, R12, 0xffff, RZ, 0xc0, !PT ;  /* 0x0000ffff0c067812 */ /* 0x000fe400078ec0ff */
[--C-:B------:R-:W-:Y:S01]  /*6280*/  SHF.R.U32.HI R7, RZ, 0x10, R12.reuse ;  /* 0x00000010ff077819 */ /* 0x100fe2000001160c */
[----:B------:R-:W-:Y:S01]  /*6290*/  @!P4 FADD.FTZ R213, -R213, -RZ ;  /* 0x800000ffd5d5c221 */ /* 0x000fe20000010100 */
[----:B------:R-:W-:Y:S02]  /*62a0*/  SHF.R.U32.HI R12, RZ, 0x18, R12 ;  /* 0x00000018ff0c7819 */ /* 0x000fe4000001160c */
[----:B------:R-:W-:Y:S01]  /*62b0*/  SHF.R.U32.HI R9, RZ, 0x18, R14 ;  /* 0x00000018ff097819 */ /* 0x000fe2000001160e */
[----:B------:R-:W4:Y:S01]  /*62c0*/  MUFU.EX2 R184, R36 ;  /* 0x0000002400b87308 */ /* 0x000f220000000800 */
[----:B------:R-:W-:Y:S01]  /*62d0*/  ISETP.LE.U32.AND P6, PT, R12, UR4, PT ;  /* 0x000000040c007c0c */ /* 0x000fe2000bfc3070 */
[----:B------:R-:W-:Y:S01]  /*62e0*/  @!P2 FADD.FTZ R208, -R208, -RZ ;  /* 0x800000ffd0d0a221 */ /* 0x000fe20000010100 */
[----:B------:R-:W-:Y:S01]  /*62f0*/  ISETP.LE.U32.AND P2, PT, R28, UR4, PT ;  /* 0x000000041c007c0c */ /* 0x000fe2000bf43070 */
[----:B------:R-:W-:Y:S01]  /*6300*/  @!P0 FADD.FTZ R201, -R201, -RZ ;  /* 0x800000ffc9c98221 */ /* 0x000fe20000010100 */
[----:B------:R-:W-:Y:S02]  /*6310*/  ISETP.LE.U32.AND P4, PT, R9, UR4, PT ;  /* 0x0000000409007c0c */ /* 0x000fe4000bf83070 */
[----:B------:R-:W-:Y:S02]  /*6320*/  LOP3.LUT R12, R31, 0xff, RZ, 0xc0, !PT ;  /* 0x000000ff1f0c7812 */ /* 0x000fe400078ec0ff */
[----:B------:R-:W-:Y:S01]  /*6330*/  ISETP.LE.U32.AND P3, PT, R17, UR4, PT ;  /* 0x0000000411007c0c */ /* 0x000fe2000bf63070 */
[----:B------:R-:W-:Y:S01]  /*6340*/  MUFU.EX2 R193, R41 ;  /* 0x0000002900c17308 */ /* 0x000fe20000000800 */
[----:B------:R-:W-:Y:S02]  /*6350*/  SHF.R.U32.HI R6, RZ, 0x8, R6 ;  /* 0x00000008ff067819 */ /* 0x000fe40000011606 */
[----:B------:R-:W-:Y:S01]  /*6360*/  LOP3.LUT R7, R7, 0xff, RZ, 0xc0, !PT ;  /* 0x000000ff07077812 */ /* 0x000fe200078ec0ff */
[----:B------:R-:W-:Y:S01]  /*6370*/  @!P6 FADD.FTZ R217, -R217, -RZ ;  /* 0x800000ffd9d9e221 */ /* 0x000fe20000010100 */
[--C-:B-1----:R-:W-:Y:S01]  /*6380*/  SHF.R.U32.HI R29, RZ, 0x18, R4.reuse ;  /* 0x00000018ff1d7819 */ /* 0x102fe20000011604 */
[----:B------:R-:W-:Y:S01]  /*6390*/  @!P2 FADD.FTZ R209, -R209, -RZ ;  /* 0x800000ffd1d1a221 */ /* 0x000fe20000010100 */
[----:B------:R-:W-:Y:S01]  /*63a0*/  LOP3.LUT R6, R6, 0xffff, RZ, 0xc0, !PT ;  /* 0x0000ffff06067812 */ /* 0x000fe200078ec0ff */
[----:B------:R-:W-:Y:S01]  /*63b0*/  @!P4 FADD.FTZ R205, -R205, -RZ ;  /* 0x800000ffcdcdc221 */ /* 0x000fe20000010100 */
[----:B------:R-:W-:Y:S01]  /*63c0*/  ISETP.LE.U32.AND P4, PT, R24, UR4, PT ;  /* 0x0000000418007c0c */ /* 0x000fe2000bf83070 */
[----:B------:R-:W1:Y:S01]  /*63d0*/  MUFU.EX2 R185, R39 ;  /* 0x0000002700b97308 */ /* 0x000e620000000800 */
[----:B------:R-:W-:Y:S01]  /*63e0*/  LOP3.LUT R8, R134, 0xff, RZ, 0xc0, !PT ;  /* 0x000000ff86087812 */ /* 0x000fe200078ec0ff */
[----:B------:R-:W-:Y:S01]  /*63f0*/  @!P3 FADD.FTZ R221, -R221, -RZ ;  /* 0x800000ffddddb221 */ /* 0x000fe20000010100 */
[----:B------:R-:W-:Y:S02]  /*6400*/  ISETP.LE.U32.AND P5, PT, R7, UR4, PT ;  /* 0x0000000407007c0c */ /* 0x000fe4000bfa3070 */
[----:B------:R-:W-:Y:S02]  /*6410*/  ISETP.LE.U32.AND P0, PT, R6, UR4, PT ;  /* 0x0000000406007c0c */ /* 0x000fe4000bf03070 */
[----:B------:R-:W-:Y:S02]  /*6420*/  ISETP.LE.U32.AND P6, PT, R8, UR4, PT ;  /* 0x0000000408007c0c */ /* 0x000fe4000bfc3070 */
[----:B------:R-:W-:Y:S01]  /*6430*/  SHF.R.U32.HI R11, RZ, 0x8, R135 ;  /* 0x00000008ff0b7819 */ /* 0x000fe20000011687 */
[----:B------:R-:W-:Y:S01]  /*6440*/  MUFU.EX2 R194, R40 ;  /* 0x0000002800c27308 */ /* 0x000fe20000000800 */
[----:B------:R-:W-:Y:S01]  /*6450*/  ISETP.LE.U32.AND P3, PT, R19, UR4, PT ;  /* 0x0000000413007c0c */ /* 0x000fe2000bf63070 */
[----:B------:R-:W-:Y:S01]  /*6460*/  @!P4 FADD.FTZ R191, -R191, -RZ ;  /* 0x800000ffbfbfc221 */ /* 0x000fe20000010100 */
[----:B------:R-:W-:Y:S02]  /*6470*/  SHF.R.U32.HI R6, RZ, 0x8, R133 ;  /* 0x00000008ff067819 */ /* 0x000fe40000011685 */
[----:B------:R-:W-:Y:S01]  /*6480*/  LOP3.LUT R11, R11, 0xffff, RZ, 0xc0, !PT ;  /* 0x0000ffff0b0b7812 */ /* 0x000fe200078ec0ff */
[----:B------:R-:W-:Y:S01]  /*6490*/  @!P5 FADD.FTZ R218, -R218, -RZ ;  /* 0x800000ffdadad221 */ /* 0x000fe20000010100 */
[----:B------:R-:W-:Y:S01]  /*64a0*/  LOP3.LUT R6, R6, 0xffff, RZ, 0xc0, !PT ;  /* 0x0000ffff06067812 */ /* 0x000fe200078ec0ff */
[----:B------:R-:W-:Y:S01]  /*64b0*/  @!P0 FADD.FTZ R211, -R211, -RZ ;  /* 0x800000ffd3d38221 */ /* 0x000fe20000010100 */
[----:B------:R-:W-:Y:S01]  /*64c0*/  ISETP.LE.U32.AND P2, PT, R11, UR4, PT ;  /* 0x000000040b007c0c */ /* 0x000fe2000bf43070 */
[----:B------:R-:W-:Y:S01]  /*64d0*/  @!P6 FADD.FTZ R210, -R210, -RZ ;  /* 0x800000ffd2d2e221 */ /* 0x000fe20000010100 */
[----:B------:R-:W-:Y:S01]  /*64e0*/  ISETP.LE.U32.AND P5, PT, R6, UR4, PT ;  /* 0x0000000406007c0c */ /* 0x000fe2000bfa3070 */
[----:B------:R-:W-:Y:S01]  /*64f0*/  IMAD.WIDE.U32 R6, R150, -0x2daee0ad, RZ ;  /* 0xd2511f5396067825 */ /* 0x000fe200078e00ff */
[----:B------:R-:W-:Y:S01]  /*6500*/  ISETP.LE.U32.AND P0, PT, R30, UR4, PT ;  /* 0x000000041e007c0c */ /* 0x000fe2000bf03070 */
[----:B------:R-:W-:Y:S01]  /*6510*/  MUFU.EX2 R183, R37 ;  /* 0x0000002500b77308 */ /* 0x000fe20000000800 */
[----:B------:R-:W-:Y:S01]  /*6520*/  ISETP.LE.U32.AND P6, PT, R12, UR4, PT ;  /* 0x000000040c007c0c */ /* 0x000fe2000bfc3070 */
[----:B--2---:R-:W-:Y:S01]  /*6530*/  @!P3 FADD.FTZ R202, -R202, -RZ ;  /* 0x800000ffcacab221 */ /* 0x004fe20000010100 */
[----:B------:R-:W-:Y:S02]  /*6540*/  LOP3.LUT R12, R13, 0xff, RZ, 0xc0, !PT ;  /* 0x000000ff0d0c7812 */ /* 0x000fe400078ec0ff */
[C---:B------:R-:W-:Y:S02]  /*6550*/  LOP3.LUT R21, R4.reuse, 0xff, RZ, 0xc0, !PT ;  /* 0x000000ff04157812 */ /* 0x040fe400078ec0ff */
[----:B------:R-:W-:Y:S01]  /*6560*/  LOP3.LUT R144, R4, 0xffff, RZ, 0xc0, !PT ;  /* 0x0000ffff04907812 */ /* 0x000fe200078ec0ff */
[----:B------:R-:W-:Y:S01]  /*6570*/  @!P2 FADD.FTZ R189, -R189, -RZ ;  /* 0x800000ffbdbda221 */ /* 0x000fe20000010100 */
[----:B------:R-:W-:Y:S01]  /*6580*/  SHF.R.U32.HI R32, RZ, 0x10, R4 ;  /* 0x00000010ff207819 */ /* 0x000fe20000011604 */
[----:B------:R-:W-:Y:S01]  /*6590*/  IMAD.WIDE.U32 R4, R25, -0x326172a9, RZ ;  /* 0xcd9e8d5719047825 */ /* 0x000fe200078e00ff */
[----:B------:R-:W-:Y:S01]  /*65a0*/  LOP3.LUT R11, R13, 0xffff, RZ, 0xc0, !PT ;  /* 0x0000ffff0d0b7812 */ /* 0x000fe200078ec0ff */
[----:B------:R-:W2:Y:S01]  /*65b0*/  MUFU.EX2 R188, R38 ;  /* 0x0000002600bc7308 */ /* 0x000ea20000000800 */
[----:B------:R-:W-:Y:S01]  /*65c0*/  ISETP.LE.U32.AND P4, PT, R12, UR4, PT ;  /* 0x000000040c007c0c */ /* 0x000fe2000bf83070 */
[----:B------:R-:W-:Y:S01]  /*65d0*/  @!P0 FADD.FTZ R190, -R190, -RZ ;  /* 0x800000ffbebe8221 */ /* 0x000fe20000010100 */
[----:B------:R-:W-:Y:S01]  /*65e0*/  LOP3.LUT R19, R6, 0xffff, RZ, 0xc0, !PT ;  /* 0x0000ffff06137812 */ /* 0x000fe200078ec0ff */
[----:B------:R-:W-:Y:S01]  /*65f0*/  @!P6 FADD.FTZ R192, -R192, -RZ ;  /* 0x800000ffc0c0e221 */ /* 0x000fe20000010100 */
[--C-:B------:R-:W-:Y:S01]  /*6600*/  SHF.R.U32.HI R18, RZ, 0x10, R6.reuse ;  /* 0x00000010ff127819 */ /* 0x100fe20000011606 */
[----:B---3--:R-:W-:Y:S01]  /*6610*/  @!P5 FADD.FTZ R200, -R200, -RZ ;  /* 0x800000ffc8c8d221 */ /* 0x008fe20000010100 */
[----:B------:R-:W-:Y:S02]  /*6620*/  ISETP.LE.U32.AND P3, PT, R21, UR4, PT ;  /* 0x0000000415007c0c */ /* 0x000fe4000bf63070 */
[----:B------:R-:W-:Y:S01]  /*6630*/  LOP3.LUT R20, R6, 0xff, RZ, 0xc0, !PT ;  /* 0x000000ff06147812 */ /* 0x000fe200078ec0ff */
[----:B------:R-:W-:Y:S01]  /*6640*/  MUFU.EX2 R198, R42 ;  /* 0x0000002a00c67308 */ /* 0x000fe20000000800 */
[----:B------:R-:W-:Y:S02]  /*6650*/  SHF.R.U32.HI R21, RZ, 0x18, R6 ;  /* 0x00000018ff157819 */ /* 0x000fe40000011606 */
[----:B------:R-:W-:Y:S01]  /*6660*/  SHF.R.U32.HI R6, RZ, 0x10, R13 ;  /* 0x00000010ff067819 */ /* 0x000fe2000001160d */
[----:B----4-:R-:W-:Y:S01]  /*6670*/  @!P4 FADD.FTZ R184, -R184, -RZ ;  /* 0x800000ffb8b8c221 */ /* 0x010fe20000010100 */
[----:B------:R-:W-:Y:S02]  /*6680*/  LOP3.LUT R9, R7, UR5, R142, 0x96, !PT ;  /* 0x0000000507097c12 */ /* 0x000fe4000f8e968e */
[----:B------:R-:W-:Y:S02]  /*6690*/  SHF.R.U32.HI R7, RZ, 0x8, R11 ;  /* 0x00000008ff077819 */ /* 0x000fe4000001160b */
[----:B------:R-:W-:Y:S01]  /*66a0*/  SHF.R.U32.HI R11, RZ, 0x18, R13 ;  /* 0x00000018ff0b7819 */ /* 0x000fe2000001160d */
[----:B------:R-:W-:Y:S01]  /*66b0*/  MUFU.EX2 R187, R45 ;  /* 0x0000002d00bb7308 */ /* 0x000fe20000000800 */
[----:B------:R-:W-:Y:S01]  /*66c0*/  LOP3.LUT R10, R5, UR6, R26, 0x96, !PT ;  /* 0x00000006050a7c12 */ /* 0x000fe2000f8e961a */
[----:B------:R-:W-:Y:S01]  /*66d0*/  @!P3 FADD.FTZ R161, -R161, -RZ ;  /* 0x800000ffa1a1b221 */ /* 0x000fe20000010100 */
[----:B------:R-:W-:Y:S02]  /*66e0*/  LOP3.LUT R6, R6, 0xff, RZ, 0xc0, !PT ;  /* 0x000000ff06067812 */ /* 0x000fe400078ec0ff */
[----:B------:R-:W-:Y:S02]  /*66f0*/  ISETP.LE.U32.AND P2, PT, R11, UR4, PT ;  /* 0x000000040b007c0c */ /* 0x000fe4000bf43070 */
[----:B------:R-:W-:Y:S02]  /*6700*/  ISETP.LE.U32.AND P0, PT, R6, UR4, PT ;  /* 0x0000000406007c0c */ /* 0x000fe4000bf03070 */
[C---:B------:R-:W-:Y:S01]  /*6710*/  LOP3.LUT R6, R10.reuse, 0xff, RZ, 0xc0, !PT ;  /* 0x000000ff0a067812 */ /* 0x040fe200078ec0ff */
[----:B------:R-:W-:Y:S01]  /*6720*/  MUFU.EX2 R186, R44 ;  /* 0x0000002c00ba7308 */ /* 0x000fe20000000800 */
[----:B------:R-:W-:Y:S02]  /*6730*/  LOP3.LUT R11, R10, 0xffff, RZ, 0xc0, !PT ;  /* 0x0000ffff0a0b7812 */ /* 0x000fe400078ec0ff */
[----:B------:R-:W-:Y:S02]  /*6740*/  LOP3.LUT R7, R7, 0xffff, RZ, 0xc0, !PT ;  /* 0x0000ffff07077812 */ /* 0x000fe400078ec0ff */
[----:B------:R-:W-:Y:S02]  /*6750*/  ISETP.LE.U32.AND P4, PT, R6, UR4, PT ;  /* 0x0000000406007c0c */ /* 0x000fe4000bf83070 */
[----:B------:R-:W-:Y:S01]  /*6760*/  ISETP.LE.U32.AND P6, PT, R7, UR4, PT ;  /* 0x0000000407007c0c */ /* 0x000fe2000bfc3070 */
[----:B-1----:R-:W-:Y:S01]  /*6770*/  @!P2 FADD.FTZ R185, -R185, -RZ ;  /* 0x800000ffb9b9a221 */ /* 0x002fe20000010100 */
[----:B------:R-:W-:Y:S01]  /*6780*/  SHF.R.U32.HI R6, RZ, 0x8, R11 ;  /* 0x00000008ff067819 */ /* 0x000fe2000001160b */
[----:B--2---:R-:W-:Y:S01]  /*6790*/  @!P0 FADD.FTZ R188, -R188, -RZ ;  /* 0x800000ffbcbc8221 */ /* 0x004fe20000010100 */
[----:B------:R-:W-:Y:S01]  /*67a0*/  SHF.R.U32.HI R7, RZ, 0x10, R10 ;  /* 0x00000010ff077819 */ /* 0x000fe2000001160a */
[----:B------:R-:W1:Y:S01]  /*67b0*/  MUFU.EX2 R197, R43 ;  /* 0x0000002b00c57308 */ /* 0x000e620000000800 */
[----:B------:R-:W-:Y:S02]  /*67c0*/  LOP3.LUT R6, R6, 0xffff, RZ, 0xc0, !PT ;  /* 0x0000ffff06067812 */ /* 0x000fe400078ec0ff */
[--C-:B------:R-:W-:Y:S02]  /*67d0*/  SHF.R.U32.HI R17, RZ, 0x10, R4.reuse ;  /* 0x00000010ff117819 */ /* 0x100fe40000011604 */
[----:B------:R-:W-:Y:S01]  /*67e0*/  SHF.R.U32.HI R16, RZ, 0x18, R4 ;  /* 0x00000018ff107819 */ /* 0x000fe20000011604 */
[----:B------:R-:W-:Y:S01]  /*67f0*/  @!P4 FADD.FTZ R194, -R194, -RZ ;  /* 0x800000ffc2c2c221 */ /* 0x000fe20000010100 */
[C---:B------:R-:W-:Y:S01]  /*6800*/  LOP3.LUT R14, R4.reuse, 0xffff, RZ, 0xc0, !PT ;  /* 0x0000ffff040e7812 */ /* 0x040fe200078ec0ff */
[----:B------:R-:W-:Y:S01]  /*6810*/  @!P6 FADD.FTZ R183, -R183, -RZ ;  /* 0x800000ffb7b7e221 */ /* 0x000fe20000010100 */
[----:B------:R-:W-:Y:S01]  /*6820*/  LOP3.LUT R15, R4, 0xff, RZ, 0xc0, !PT ;  /* 0x000000ff040f7812 */ /* 0x000fe200078ec0ff */
[----:B------:R-:W-:Y:S01]  /*6830*/  IMAD.WIDE.U32 R4, R143, -0x2daee0ad, RZ ;  /* 0xd2511f538f047825 */ /* 0x000fe200078e00ff */
[----:B------:R-:W-:Y:S01]  /*6840*/  ISETP.LE.U32.AND P2, PT, R6, UR4, PT ;  /* 0x0000000406007c0c */ /* 0x000fe2000bf43070 */
[----:B------:R-:W2:Y:S01]  /*6850*/  MUFU.EX2 R195, R46 ;  /* 0x0000002e00c37308 */ /* 0x000ea20000000800 */
[----:B------:R-:W-:Y:S02]  /*6860*/  SHF.R.U32.HI R12, RZ, 0x18, R10 ;  /* 0x00000018ff0c7819 */ /* 0x000fe4000001160a */
[----:B------:R-:W-:Y:S02]  /*6870*/  LOP3.LUT R7, R7, 0xff, RZ, 0xc0, !PT ;  /* 0x000000ff07077812 */ /* 0x000fe400078ec0ff */
[----:B------:R-:W-:Y:S02]  /*6880*/  LOP3.LUT R8, R5, UR5, R132, 0x96, !PT ;  /* 0x0000000505087c12 */ /* 0x000fe4000f8e9684 */
[----:B------:R-:W-:Y:S02]  /*6890*/  ISETP.LE.U32.AND P6, PT, R12, UR4, PT ;  /* 0x000000040c007c0c */ /* 0x000fe4000bfc3070 */
[C---:B------:R-:W-:Y:S01]  /*68a0*/  LOP3.LUT R12, R4.reuse, 0xffff, RZ, 0xc0, !PT ;  /* 0x0000ffff040c7812 */ /* 0x040fe200078ec0ff */
[----:B------:R-:W3:Y:S01]  /*68b0*/  MUFU.EX2 R196, R47 ;  /* 0x0000002f00c47308 */ /* 0x000ee20000000800 */
[----:B------:R-:W-:Y:S01]  /*68c0*/  SHF.R.U32.HI R5, RZ, 0x8, R14 ;  /* 0x00000008ff057819 */ /* 0x000fe2000001160e */
[----:B------:R-:W-:Y:S01]  /*68d0*/  @!P2 FADD.FTZ R193, -R193, -RZ ;  /* 0x800000ffc1c1a221 */ /* 0x000fe20000010100 */
[----:B------:R-:W-:Y:S02]  /*68e0*/  ISETP.LE.U32.AND P0, PT, R7, UR4, PT ;  /* 0x0000000407007c0c */ /* 0x000fe4000bf03070 */
[----:B------:R-:W-:Y:S02]  /*68f0*/  LOP3.LUT R5, R5, 0xffff, RZ, 0xc0, !PT ;  /* 0x0000ffff05057812 */ /* 0x000fe400078ec0ff */
[----:B------:R-:W-:Y:S02]  /*6900*/  LOP3.LUT R11, R4, 0xff, RZ, 0xc0, !PT ;  /* 0x000000ff040b7812 */ /* 0x000fe400078ec0ff */
[----:B------:R-:W-:Y:S01]  /*6910*/  ISETP.LE.U32.AND P2, PT, R5, UR4, PT ;  /* 0x0000000405007c0c */ /* 0x000fe2000bf43070 */
[----:B-1----:R-:W-:Y:S01]  /*6920*/  @!P6 FADD.FTZ R197, -R197, -RZ ;  /* 0x800000ffc5c5e221 */ /* 0x002fe20000010100 */
[--C-:B------:R-:W-:Y:S01]  /*6930*/  SHF.R.U32.HI R7, RZ, 0x18, R4.reuse ;  /* 0x00000018ff077819 */ /* 0x100fe20000011604 */
[----:B------:R-:W1:Y:S01]  /*6940*/  MUFU.EX2 R150, R140 ;  /* 0x0000008c00967308 */ /* 0x000e620000000800 */
        /* <DEDUP_REMOVED lines=77> */
[----:B------:R-:W-:Y:S01]  /*6e20*/  ISETP.LE.U32.AND P4, PT, R11, UR4, PT ;  /* 0x000000040b007c0c */ /* 0x000fe2000bf83070 */
[----:B------:R-:W-:Y:S01]  /*6e30*/  ULDC.64 UR4, c[0x0][0x118] ;  /* 0x0000460000047ab9 */ /* 0x000fe20000000a00 */
[----:B------:R-:W-:Y:S01]  /*6e40*/  FSETP.GE.FTZ.AND P3, PT, R207, RZ, PT ;  /* 0x000000ffcf00720b */ /* 0x000fe20003f76000 */
[----:B------:R-:W-:Y:S01]  /*6e50*/  @!P0 FADD.FTZ R154, -R154, -RZ ;  /* 0x800000ff9a9a8221 */ /* 0x000fe20000010100 */
[----:B------:R-:W-:Y:S02]  /*6e60*/  FSETP.GE.FTZ.AND P2, PT, R206, RZ, PT ;  /* 0x000000ffce00720b */ /* 0x000fe40003f56000 */
[----:B------:R-:W-:Y:S05]  /*6e70*/  FSETP.GE.FTZ.AND P5, PT, R191, RZ, PT ;  /* 0x000000ffbf00720b */ /* 0x000fea0003fb6000 */
[----:B-1----:R-:W-:Y:S02]  /*6e80*/  @!P6 FADD.FTZ R150, -R150, -RZ ;  /* 0x800000ff9696e221 */ /* 0x002fe40000010100 */
[----:B------:R-:W-:Y:S01]  /*6e90*/  @!P4 FADD.FTZ R155, -R155, -RZ ;  /* 0x800000ff9b9bc221 */ /* 0x000fe20000010100 */
[----:B--2---:R-:W-:Y:S02]  /*6ea0*/  F2FP.RELU.PACK_AB R6, R223, R222 ;  /* 0x000000dedf06723e */ /* 0x004fe400000008ff */
[----:B------:R-:W-:Y:S02]  /*6eb0*/  FSETP.GE.FTZ.AND P4, PT, R213, RZ, PT ;  /* 0x000000ffd500720b */ /* 0x000fe40003f96000 */
[----:B---3--:R-:W-:Y:S01]  /*6ec0*/  F2FP.RELU.PACK_AB R5, R227, R226 ;  /* 0x000000e2e305723e */ /* 0x008fe200000008ff */
[----:B------:R1:W-:Y:S01]  /*6ed0*/  STS [R228+0x1e000], R6 ;  /* 0x01e00006e4007388 */ /* 0x0003e20000000800 */
[----:B----4-:R-:W-:Y:S03]  /*6ee0*/  F2FP.RELU.PACK_AB R4, R220, R221 ;  /* 0x000000dddc04723e */ /* 0x010fe600000008ff */
        /* <DEDUP_REMOVED lines=98> */
[C---:B------:R-:W-:Y:S01]  /*7510*/  LEA R148, P0, R251.reuse, R146, 0x2 ;  /* 0x00000092fb947211 */ /* 0x040fe200078010ff */
        /* <DEDUP_REMOVED lines=31> */
[C---:B----4-:R-:W-:Y:S02]  /*7710*/  FADD.FTZ R140, -R146.reuse, R4 ;  /* 0x00000004928c7221 */ /* 0x050fe40000010100 */
[C---:B---3--:R-:W-:Y:S02]  /*7720*/  FADD.FTZ R2, -R145.reuse, R6 ;  /* 0x0000000691027221 */ /* 0x048fe40000010100 */
[----:B------:R-:W-:Y:S01]  /*7730*/  FADD.FTZ R4, -R146, R5 ;  /* 0x0000000592047221 */ /* 0x000fe20000010100 */
[-C--:B------:R-:W-:Y:S01]  /*7740*/  FSEL R5, R140, R146.reuse, P3 ;  /* 0x000000928c057208 */ /* 0x080fe20001800000 */
        /* <DEDUP_REMOVED lines=22> */
[C---:B------:R-:W-:Y:S01]  /*78b0*/  FADD.FTZ R19, -R145.reuse, R19 ;  /* 0x0000001391137221 */ /* 0x040fe20000010100 */
        /* <DEDUP_REMOVED lines=15> */
[----:B------:R-:W-:Y:S01]  /*79b0*/  FADD.FTZ R23, -R145, R23 ;  /* 0x0000001791177221 */ /* 0x000fe20000010100 */
        /* <DEDUP_REMOVED lines=8> */
[C---:B------:R-:W-:Y:S01]  /*7a40*/  FADD.FTZ R35, -R145.reuse, R35 ;  /* 0x0000002391237221 */ /* 0x040fe20000010100 */
        /* <DEDUP_REMOVED lines=44> */
[----:B------:R-:W-:Y:S01]  /*7d10*/  FSEL R6, R6, R145, P4 ;  /* 0x0000009106067208 */ /* 0x000fe20002000000 */
[----:B------:R-:W-:Y:S01]  /*7d20*/  FMUL.FTZ R156, R156, R53 ;  /* 0x000000359c9c7220 */ /* 0x000fe20000410000 */
[-C--:B------:R-:W-:Y:S02]  /*7d30*/  FSEL R7, R7, R145.reuse, P2 ;  /* 0x0000009107077208 */ /* 0x080fe40001000000 */
[----:B------:R-:W-:Y:S01]  /*7d40*/  FSETP.GE.FTZ.AND P2, PT, R216, RZ, PT ;  /* 0x000000ffd800720b */ /* 0x000fe20003f56000 */
[----:B------:R-:W-:Y:S01]  /*7d50*/  FMUL.FTZ R159, R159, R6 ;  /* 0x000000069f9f7220 */ /* 0x000fe20000410000 */
[----:B------:R-:W-:Y:S02]  /*7d60*/  FSETP.GE.FTZ.AND P4, PT, R221, RZ, PT ;  /* 0x000000ffdd00720b */ /* 0x000fe40003f96000 */
[-C--:B------:R-:W-:Y:S01]  /*7d70*/  FSEL R18, R18, R145.reuse, P2 ;  /* 0x0000009112127208 */ /* 0x080fe20001000000 */
[----:B------:R-:W-:Y:S01]  /*7d80*/  FADD.FTZ R64, -R146, R64 ;  /* 0x0000004092407221 */ /* 0x000fe20000010100 */
[----:B------:R-:W-:Y:S01]  /*7d90*/  FSETP.GE.FTZ.AND P2, PT, R208, RZ, PT ;  /* 0x000000ffd000720b */ /* 0x000fe20003f56000 */
[----:B------:R-:W-:Y:S02]  /*7da0*/  FADD.FTZ R5, -R145, R66 ;  /* 0x0000004291057221 */ /* 0x000fe40000010100 */
[----:B------:R-:W-:Y:S01]  /*7db0*/  FMUL.FTZ R216, R216, R18 ;  /* 0x00000012d8d87220 */ /* 0x000fe20000410000 */
[----:B------:R-:W-:Y:S01]  /*7dc0*/  FSEL R64, R64, R146, P3 ;  /* 0x0000009240407208 */ /* 0x000fe20001800000 */
[----:B------:R-:W-:Y:S01]  /*7dd0*/  @P0 FADD.FTZ R146, -R146, R65 ;  /* 0x0000004192920221 */ /* 0x000fe20000010100 */
[----:B------:R-:W-:Y:S02]  /*7de0*/  FSETP.GE.FTZ.AND P0, PT, R215, RZ, PT ;  /* 0x000000ffd700720b */ /* 0x000fe40003f16000 */
[-C--:B------:R-:W-:Y:S01]  /*7df0*/  FSEL R22, R22, R145.reuse, P2 ;  /* 0x0000009116167208 */ /* 0x080fe20001000000 */
        /* <DEDUP_REMOVED lines=43> */
[----:B------:R-:W-:Y:S01]  /*80b0*/  FADD.FTZ R26, -R0, R26 ;  /* 0x0000001a001a7221 */ /* 0x000fe20000010100 */
        /* <DEDUP_REMOVED lines=41> */
[C---:B------:R-:W-:Y:S01]  /*8350*/  FADD.FTZ R4, -R0.reuse, R14 ;  /* 0x0000000e00047221 */ /* 0x040fe20000010100 */
[-C--:B------:R-:W-:Y:S01]  /*8360*/  FSEL R7, R7, R2.reuse, P4 ;  /* 0x0000000207077208 */ /* 0x080fe20002000000 */
        /* <DEDUP_REMOVED lines=90> */
[C---:B------:R-:W-:Y:S02]  /*8910*/  IADD3 R14, R240.reuse, UR6, RZ ;  /* 0x00000006f00e7c10 */ /* 0x040fe4000fffe0ff */
[C---:B------:R-:W-:Y:S01]  /*8920*/  @!P2 IADD3 R17, R240.reuse, UR6, RZ ;  /* 0x00000006f011ac10 */ /* 0x040fe2000fffe0ff */
[----:B------:R1:W-:Y:S01]  /*8930*/  @P2 STS [R199], RZ ;  /* 0x000000ffc7002388 */ /* 0x0003e20000000800 */
[C---:B------:R-:W-:Y:S02]  /*8940*/  @!P2 IADD3 R16, R240.reuse, UR6, RZ ;  /* 0x00000006f010ac10 */ /* 0x040fe4000fffe0ff */
[----:B------:R-:W-:Y:S01]  /*8950*/  @!P2 IADD3 R15, R240, UR6, RZ ;  /* 0x00000006f00fac10 */ /* 0x000fe2000fffe0ff */
[----:B------:R1:W-:Y:S01]  /*8960*/  @P2 STS [R199+0x4], RZ ;  /* 0x000004ffc7002388 */ /* 0x0003e20000000800 */
[CC--:B------:R-:W-:Y:S01]  /*8970*/  @!P2 LEA.HI.X R8, R11.reuse, R5.reuse, R8, 0x5, P4 ;  /* 0x000000050b08a211 */ /* 0x0c0fe200020f2c08 */
[----:B------:R-:W-:Y:S01]  /*8980*/  IMAD.MOV.U32 R240, RZ, RZ, R14 ;  /* 0x000000fffff07224 */ /* 0x000fe200078e000e */
[C---:B------:R-:W-:Y:S01]  /*8990*/  @!P2 LEA R12, P4, R0.reuse, R242, 0x1 ;  /* 0x000000f2000ca211 */ /* 0x040fe200078808ff */
[----:B------:R1:W-:Y:S01]  /*89a0*/  @P2 STS [R199+0x8], RZ ;  /* 0x000008ffc7002388 */ /* 0x0003e20000000800 */
[C---:B------:R-:W-:Y:S02]  /*89b0*/  @!P2 LEA R2, P3, R11.reuse, R4, 0x6 ;  /* 0x000000040b02a211 */ /* 0x040fe400078630ff */
[----:B------:R-:W-:Y:S01]  /*89c0*/  @!P2 LEA.HI.X R13, R0, R244, R8, 0x1, P4 ;  /* 0x000000f4000da211 */ /* 0x000fe200020f0c08 */
[----:B------:R1:W-:Y:S01]  /*89d0*/  @P2 STS [R199+0xc], RZ ;  /* 0x00000cffc7002388 */ /* 0x0003e20000000800 */
[C---:B------:R-:W-:Y:S01]  /*89e0*/  @!P2 LEA.HI.X R9, R11.reuse, R5, R9, 0x6, P3 ;  /* 0x000000050b09a211 */ /* 0x040fe200018f3409 */
[----:B------:R-:W-:Y:S01]  /*89f0*/  @!P2 IMAD.WIDE.U32 R4, R11, 0x60, R4 ;  /* 0x000000600b04a825 */ /* 0x000fe200078e0004 */
[----:B------:R-:W-:Y:S01]  /*8a00*/  @!P2 LEA R10, P3, R2, R242, 0x1 ;  /* 0x000000f2020aa211 */ /* 0x000fe200078608ff */
[----:B------:R-:W-:Y:S01]  /*8a10*/  @!PT LDS RZ, [RZ] ;  /* 0x00000000fffff984 */ /* 0x000fe20000000800 */
[----:B------:R-:W-:Y:S01]  /*8a20*/  @!PT LDS RZ, [RZ] ;  /* 0x00000000fffff984 */ /* 0x000fe20000000800 */
[----:B------:R-:W-:Y:S01]  /*8a30*/  @!PT LDS RZ, [RZ] ;  /* 0x00000000fffff984 */ /* 0x000fe20000000800 */
[----:B------:R1:W-:Y:S01]  /*8a40*/  @!P2 LDGSTS.E.BYPASS.LTC128B.128 [R14], [R6.64] ;  /* 0x00000000060eafae */ /* 0x0003e2000b901d44 */
[----:B------:R-:W-:Y:S01]  /*8a50*/  IADD3 R175, R175, UR6, RZ ;  /* 0x00000006afaf7c10 */ /* 0x000fe2000fffe0ff */
[----:B------:R-:W-:Y:S01]  /*8a60*/  @!P2 IMAD R0, R20, 0x60, RZ ;  /* 0x000000601400a824 */ /* 0x000fe200078e02ff */
[----:B------:R-:W-:Y:S01]  /*8a70*/  @!P2 LEA.HI.X R11, R2, R244, R9, 0x1, P3 ;  /* 0x000000f4020ba211 */ /* 0x000fe200018f0c09 */
[----:B------:R1:W-:Y:S01]  /*8a80*/  @P2 STS [R199+0x1000], RZ ;  /* 0x001000ffc7002388 */ /* 0x0003e20000000800 */
[C---:B------:R-:W-:Y:S01]  /*8a90*/  @!P2 LEA R8, P3, R4.reuse, R242, 0x1 ;  /* 0x000000f20408a211 */ /* 0x040fe200078608ff */
[----:B------:R-:W-:Y:S02]  /*8aa0*/  @!P2 IMAD.IADD R0, R5, 0x1, R0 ;  /* 0x000000010500a824 */ /* 0x000fe400078e0200 */
[----:B------:R1:W-:Y:S01]  /*8ab0*/  @P2 STS [R199+0x1004], RZ ;  /* 0x001004ffc7002388 */ /* 0x0003e20000000800 */
[----:B------:R-:W-:Y:S02]  /*8ac0*/  IMAD.MOV.U32 R242, RZ, RZ, R6 ;  /* 0x000000fffff27224 */ /* 0x000fe400078e0006 */
[----:B------:R-:W-:Y:S01]  /*8ad0*/  @!P2 LEA.HI.X R9, R4, R244, R0, 0x1, P3 ;  /* 0x000000f40409a211 */ /* 0x000fe200018f0c00 */
[----:B------:R1:W-:Y:S01]  /*8ae0*/  @P2 STS [R199+0x1008], RZ ;  /* 0x001008ffc7002388 */ /* 0x0003e20000000800 */
[----:B------:R-:W-:Y:S03]  /*8af0*/  IMAD.MOV.U32 R244, RZ, RZ, R7 ;  /* 0x000000fffff47224 */ /* 0x000fe600078e0007 */
        /* <DEDUP_REMOVED lines=22> */
.L_x_1736:
        /* <DEDUP_REMOVED lines=174> */
[-C--:B------:R-:W-:Y:S01]  /*9740*/  @!P2 LEA R11, P4, R8, R4.reuse, 0x5 ;  /* 0x00000004080ba211 */ /* 0x080fe200078828ff */
        /* <DEDUP_REMOVED lines=15> */
[C---:B------:R-:W-:Y:S01]  /*9840*/  @!P2 LEA R10, P3, R14.reuse, R241, 0x1 ;  /* 0x000000f10e0aa211 */ /* 0x040fe200078608ff */
[----:B------:R-:W-:Y:S01]  /*9850*/  @!PT LDS RZ, [RZ] ;  /* 0x00000000fffff984 */ /* 0x000fe20000000800 */
[----:B------:R-:W-:Y:S01]  /*9860*/  @!PT LDS RZ, [RZ] ;  /* 0x00000000fffff984 */ /* 0x000fe20000000800 */
[----:B------:R-:W-:Y:S01]  /*9870*/  @!PT LDS RZ, [RZ] ;  /* 0x00000000fffff984 */ /* 0x000fe20000000800 */
[----:B------:R1:W-:Y:S02]  /*9880*/  @!P2 LDGSTS.E.BYPASS.LTC128B.128 [R141+0x9000], [R12.64] ;  /* 0x090000000c8dafae */ /* 0x0003e4000b901d44 */
[----:B------:R-:W-:Y:S01]  /*9890*/  @!P2 IMAD.IADD R5, R9, 0x1, R16 ;  /* 0x000000010905a824 */ /* 0x000fe200078e0210 */
[----:B------:R-:W-:Y:S01]  /*98a0*/  @!P2 LEA.HI.X R11, R14, R243, R15, 0x1, P3 ;  /* 0x000000f30e0ba211 */ /* 0x000fe200018f0c0f */
        /* <DEDUP_REMOVED lines=15> */
.L_x_1737:
[----:B------:R-:W-:Y:S01]  /*99a0*/  LDSM.16.M88.4 R32, [R176+0x14000] ;  /* 0x01400000b020783b */ /* 0x000fe20000000200 */
[----:B-1----:R-:W-:Y:S01]  /*99b0*/  @P0 IADD3 R4, R251, -0x80, RZ ;  /* 0xffffff80fb040810 */ /* 0x002fe20007ffe0ff */
[----:B------:R-:W-:Y:S01]  /*99c0*/  IMAD.MOV.U32 R5, RZ, RZ, 0x4 ;  /* 0x00000004ff057424 */ /* 0x000fe200078e00ff */
[----:B------:R-:W-:Y:S01]  /*99d0*/  @UP4 UIADD3 UR11, UP0, UR12, -0x200, URZ ;  /* 0xfffffe000c0b4890 */ /* 0x000fe2000ff1e03f */
[----:B------:R-:W-:Y:S01]  /*99e0*/  IMAD.IADD R140, R169, 0x1, R174 ;  /* 0x00000001a98c7824 */ /* 0x000fe200078e02ae */
[----:B------:R-:W1:Y:S01]  /*99f0*/  LDSM.16.MT88.4 R16, [R0+0xc000] ;  /* 0x00c000000010783b */ /* 0x000e620000004200 */
[----:B------:R-:W-:Y:S01]  /*9a00*/  @P0 IMAD.WIDE R142, R4, R5, UR12 ;  /* 0x0000000c048e0e25 */ /* 0x000fe2000f8e0205 */
[----:B------:R-:W-:Y:S03]  /*9a10*/  @UP4 UIADD3.X UR6, UR13, -0x1, URZ, UP0, !UPT ;  /* 0xffffffff0d064890 */ /* 0x000fe600087fe43f */
[----:B------:R-:W2:Y:S01]  /*9a20*/  LDSM.16.M88.4 R28, [R176+0x16000] ;  /* 0x01600000b01c783b */ /* 0x000ea20000000200 */
[----:B------:R-:W-:Y:S01]  /*9a30*/  IMAD.MOV.U32 R147, RZ, RZ, c[0x0][0x22c] ;  /* 0x00008b00ff937624 */ /* 0x000fe200078e00ff */
[----:B------:R-:W-:Y:S01]  /*9a40*/  @UP4 UMOV UR12, UR11 ;  /* 0x0000000b000c4c82 */ /* 0x000fe20008000000 */
[----:B------:R-:W-:Y:S01]  /*9a50*/  IMAD.MOV.U32 R146, RZ, RZ, c[0x0][0x22c] ;  /* 0x00008b00ff927624 */ /* 0x000fe200078e00ff */
[----:B------:R-:W-:Y:S01]  /*9a60*/  @UP4 UMOV UR13, UR6 ;  /* 0x00000006000d4c82 */ /* 0x000fe20008000000 */
[----:B------:R-:W3:Y:S01]  /*9a70*/  LDSM.16.MT88.4 R36, [R2+0xc000] ;  /* 0x00c000000224783b */ /* 0x000ee20000004200 */
[----:B------:R-:W-:Y:S01]  /*9a80*/  IMAD R147, R147, c[0x0][0x1c0], RZ ;  /* 0x0000700093937a24 */ /* 0x000fe200078e02ff */
[----:B------:R-:W-:Y:S01]  /*9a90*/  ULOP3.LUT UR6, UR8, 0x1, URZ, 0xc0, !UPT ;  /* 0x0000000108067892 */ /* 0x000fe2000f8ec03f */
[----:B------:R-:W-:Y:S02]  /*9aa0*/  IMAD R146, R146, c[0x0][0x1c0], RZ ;  /* 0x0000700092927a24 */ /* 0x000fe400078e02ff */
[----:B------:R-:W-:Y:S01]  /*9ab0*/  LDSM.16.M88.4 R40, [R174+0x14000] ;  /* 0x01400000ae28783b */ /* 0x000fe20000000200 */
[----:B------:R-:W-:Y:S01]  /*9ac0*/  IMAD.SHL.U32 R147, R147, 0x10, RZ ;  /* 0x0000001093937824 */ /* 0x000fe200078e00ff */
[----:B------:R-:W-:Y:S01]  /*9ad0*/  UISETP.NE.U32.AND UP0, UPT, UR6, 0x1, UPT ;  /* 0x000000010600788c */ /* 0x000fe2000bf05070 */
[----:B------:R-:W-:Y:S01]  /*9ae0*/  IMAD R146, R146, 0x18, RZ ;  /* 0x0000001892927824 */ /* 0x000fe200078e02ff */
[----:B------:R-:W-:Y:S01]  /*9af0*/  UIADD3 UR6, UR8, -0x1, URZ ;  /* 0xffffffff08067890 */ /* 0x000fe2000fffe03f */
[----:B------:R-:W4:Y:S01]  /*9b00*/  LDSM.16.MT88.4 R44, [R0+0xc800] ;  /* 0x00c80000002c783b */ /* 0x000f220000004200 */
[----:B------:R-:W-:Y:S02]  /*9b10*/  IMAD.MOV.U32 R151, RZ, RZ, c[0x0][0x22c] ;  /* 0x00008b00ff977624 */ /* 0x000fe400078e00ff */
[----:B------:R-:W-:Y:S02]  /*9b20*/  IMAD.MOV.U32 R150, RZ, RZ, c[0x0][0x22c] ;  /* 0x00008b00ff967624 */ /* 0x000fe400078e00ff */
[----:B------:R-:W3:Y:S01]  /*9b30*/  LDSM.16.M88.4 R48, [R174+0x16000] ;  /* 0x01600000ae30783b */ /* 0x000ee20000000200 */
[----:B------:R-:W-:Y:S02]  /*9b40*/  IMAD R151, R151, c[0x0][0x1c0], RZ ;  /* 0x0000700097977a24 */ /* 0x000fe400078e02ff */
[----:B------:R-:W-:Y:S02]  /*9b50*/  IMAD R150, R150, c[0x0][0x1c0], RZ ;  /* 0x0000700096967a24 */ /* 0x000fe400078e02ff */
[----:B------:R-:W3:Y:S01]  /*9b60*/  LDSM.16.MT88.4 R52, [R2+0xc800] ;  /* 0x00c800000234783b */ /* 0x000ee20000004200 */
[----:B------:R-:W-:Y:S02]  /*9b70*/  IMAD.SHL.U32 R151, R151, 0x20, RZ ;  /* 0x0000002097977824 */ /* 0x000fe400078e00ff */
[----:B------:R-:W-:Y:S02]  /*9b80*/  IMAD R150, R150, 0x28, RZ ;  /* 0x0000002896967824 */ /* 0x000fe400078e02ff */
[----:B------:R-:W-:Y:S01]  /*9b90*/  LDSM.16.M88.4 R56, [R144+0x14000] ;  /* 0x014000009038783b */ /* 0x000fe20000000200 */
[----:B------:R-:W-:Y:S01]  /*9ba0*/  IMAD.MOV.U32 R145, RZ, RZ, c[0x0][0x22c] ;  /* 0x00008b00ff917624 */ /* 0x000fe200078e00ff */
[-C--:B-1----:R-:W-:Y:S03]  /*9bb0*/  HMMA.16816.F32 R4, R32, R16.reuse, RZ ;  /* 0x000000102004723c */ /* 0x082fe600000018ff */
[----:B------:R-:W1:Y:S01]  /*9bc0*/  LDSM.16.MT88.4 R60, [R0+0xd000] ;  /* 0x00d00000003c783b */ /* 0x000e620000004200 */
[----:B------:R-:W-:Y:S04]  /*9bd0*/  IMAD R145, R145, c[0x0][0x1c0], RZ ;  /* 0x0000700091917a24 */ /* 0x000fe800078e02ff */
[----:B------:R-:W1:Y:S01]  /*9be0*/  LDSM.16.M88.4 R64, [R144+0x16000] ;  /* 0x016000009040783b */ /* 0x000e620000000200 */
[----:B------:R-:W-:Y:S01]  /*9bf0*/  IMAD.U32 R145, R145, -0x80, RZ ;  /* 0xffffff8091917824 */ /* 0x000fe200078e00ff */
[C---:B--2---:R-:W-:Y:S03]  /*9c00*/  HMMA.16816.F32 R8, R28.reuse, R16, RZ ;  /* 0x000000101c08723c */ /* 0x044fe600000018ff */
[----:B------:R-:W2:Y:S01]  /*9c10*/  LDSM.16.MT88.4 R132, [R2+0xd000] ;  /* 0x00d000000284783b */ /* 0x000ea20000004200 */
[C---:B------:R-:W-:Y:S04]  /*9c20*/  LEA R237, P2, R145.reuse, R148, 0x2 ;  /* 0x0000009491ed7211 */ /* 0x040fe800078410ff */
[-C--:B------:R-:W-:Y:S01]  /*9c30*/  HMMA.16816.F32 R12, R28, R18.reuse, RZ ;  /* 0x000000121c0c723c */ /* 0x080fe200000018ff */
[----:B------:R-:W-:Y:S03]  /*9c40*/  LDSM.16.M88.4 R136, [R140+0x16000] ;  /* 0x016000008c88783b */ /* 0x000fe60000000200 */
[----:B------:R-:W-:Y:S01]  /*9c50*/  LEA.HI.X.SX32 R236, R145, R149, 0x2, P2 ;  /* 0x0000009591ec7211 */ /* 0x000fe200010f16ff */
[----:B------:R-:W-:Y:S01]  /*9c60*/  IMAD.MOV.U32 R145, RZ, RZ, c[0x0][0x22c] ;  /* 0x00008b00ff917624 */ /* 0x000fe200078e00ff */
[----:B------:R1:W5:Y:S02]  /*9c70*/  @P0 LDG.E R249, [R142.64] ;  /* 0x000000048ef90981 */ /* 0x000364000c1e1900 */
[C---:B------:R-:W-:Y:S03]  /*9c80*/  HMMA.16816.F32 R16, R32.reuse, R18, RZ ;  /* 0x000000122010723c */ /* 0x040fe600000018ff */
[----:B------:R1:W5:Y:S01]  /*9c90*/  @P0 LDG.E R250, [R142.64+0x20] ;  /* 0x000020048efa0981 */ /* 0x000362000c1e1900 */
[----:B------:R-:W-:Y:S04]  /*9ca0*/  IMAD R145, R145, c[0x0][0x1c0], RZ ;  /* 0x0000700091917a24 */ /* 0x000fe800078e02ff */
[-C--:B---3--:R-:W-:Y:S01]  /*9cb0*/  HMMA.16816.F32 R20, R32, R36.reuse, RZ ;  /* 0x000000242014723c */ /* 0x088fe200000018ff */
[----:B------:R3:W5:Y:S03]  /*9cc0*/  @P0 LDG.E R245, [R142.64+0x100] ;  /* 0x000100048ef50981 */ /* 0x000766000c1e1900 */
[----:B------:R-:W-:Y:S02]  /*9cd0*/  IMAD.SHL.U32 R145, R145, 0x8, RZ ;  /* 0x0000000891917824 */ /* 0x000fe400078e00ff */
[----:B------:R3:W5:Y:S02]  /*9ce0*/  @P0 LDG.E R248, [R142.64+0x120] ;  /* 0x000120048ef80981 */ /* 0x000764000c1e1900 */
[C---:B------:R-:W-:Y:S08]  /*9cf0*/  HMMA.16816.F32 R24, R28.reuse, R36, RZ ;  /* 0x000000241c18723c */ /* 0x040ff000000018ff */
[-C--:B------:R-:W-:Y:S08]  /*9d00*/  HMMA.16816.F32 R28, R28, R38.reuse, RZ ;  /* 0x000000261c1c723c */ /* 0x080ff000000018ff */
[----:B------:R-:W-:Y:S01]  /*9d10*/  HMMA.16816.F32 R32, R32, R38, RZ ;  /* 0x000000262020723c */ /* 0x000fe200000018ff */
[----:B------:R-:W-:Y:S07]  /*9d20*/  LDSM.16.M88.4 R36, [R140+0x14000] ;  /* 0x014000008c24783b */ /* 0x000fee0000000200 */
[-C--:B----4-:R-:W-:Y:S08]  /*9d30*/  HMMA.16816.F32 R4, R40, R44.reuse, R4 ;  /* 0x0000002c2804723c */ /* 0x090ff00000001804 */
[C---:B------:R-:W-:Y:S08]  /*9d40*/  HMMA.16816.F32 R8, R48.reuse, R44, R8 ;  /* 0x0000002c3008723c */ /* 0x040ff00000001808 */
[-C--:B------:R-:W-:Y:S08]  /*9d50*/  HMMA.16816.F32 R12, R48, R46.reuse, R12 ;  /* 0x0000002e300c723c */ /* 0x080ff0000000180c */
[C---:B------:R-:W-:Y:S01]  /*9d60*/  HMMA.16816.F32 R16, R40.reuse, R46, R16 ;  /* 0x0000002e2810723c */ /* 0x040fe20000001810 */
[----:B------:R-:W4:Y:S07]  /*9d70*/  LDSM.16.MT88.4 R44, [R0+0xd800] ;  /* 0x00d80000002c783b */ /* 0x000f2e0000004200 */
[-C--:B------:R-:W-:Y:S08]  /*9d80*/  HMMA.16816.F32 R20, R40, R52.reuse, R20 ;  /* 0x000000342814723c */ /* 0x080ff00000001814 */
[C---:B------:R-:W-:Y:S08]  /*9d90*/  HMMA.16816.F32 R24, R48.reuse, R52, R24 ;  /* 0x000000343018723c */ /* 0x040ff00000001818 */
[-C--:B------:R-:W-:Y:S01]  /*9da0*/  HMMA.16816.F32 R28, R48, R54.reuse, R28 ;  /* 0x00000036301c723c */ /* 0x080fe2000000181c */
[----:B------:R-:W2:Y:S07]  /*9db0*/  LDSM.16.MT88.4 R48, [R2+0xd800] ;  /* 0x00d800000230783b */ /* 0x000eae0000004200 */
[----:B------:R-:W-:Y:S01]  /*9dc0*/  HMMA.16816.F32 R32, R40, R54, R32 ;  /* 0x000000362820723c */ /* 0x000fe20000001820 */
[----:B------:R-:W-:Y:S05]  /*9dd0*/  LDSM.16.M88.4 R40, [R176+0x18000] ;  /* 0x01800000b028783b */ /* 0x000fea0000000200 */
[----:B------:R-:W3:Y:S02]  /*9de0*/  LDSM.16.MT88.4 R52, [R0+0xe000] ;  /* 0x00e000000034783b */ /* 0x000ee40000004200 */
[-C--:B-1----:R-:W-:Y:S08]  /*9df0*/  HMMA.16816.F32 R4, R56, R60.reuse, R4 ;  /* 0x0000003c3804723c */ /* 0x082ff00000001804 */
[C---:B------:R-:W-:Y:S08]  /*9e00*/  HMMA.16816.F32 R8, R64.reuse, R60, R8 ;  /* 0x0000003c4008723c */ /* 0x040ff00000001808 */
[-C--:B------:R-:W-:Y:S08]  /*9e10*/  HMMA.16816.F32 R12, R64, R62.reuse, R12 ;  /* 0x0000003e400c723c */ /* 0x080ff0000000180c */
[C---:B------:R-:W-:Y:S01]  /*9e20*/  HMMA.16816.F32 R16, R56.reuse, R62, R16 ;  /* 0x0000003e3810723c */ /* 0x040fe20000001810 */
[----:B------:R-:W1:Y:S07]  /*9e30*/  LDSM.16.M88.4 R60, [R176+0x1a000] ;  /* 0x01a00000b03c783b */ /* 0x000e6e0000000200 */
[-C--:B--2---:R-:W-:Y:S08]  /*9e40*/  HMMA.16816.F32 R20, R56, R132.reuse, R20 ;  /* 0x000000843814723c */ /* 0x084ff00000001814 */
[C---:B------:R-:W-:Y:S08]  /*9e50*/  HMMA.16816.F32 R24, R64.reuse, R132, R24 ;  /* 0x000000844018723c */ /* 0x040ff00000001818 */
[-C--:B------:R-:W-:Y:S01]  /*9e60*/  HMMA.16816.F32 R28, R64, R134.reuse, R28 ;  /* 0x00000086401c723c */ /* 0x080fe2000000181c */
[----:B------:R-:W2:Y:S07]  /*9e70*/  LDSM.16.MT88.4 R64, [R2+0xe000] ;  /* 0x00e000000240783b */ /* 0x000eae0000004200 */
[----:B------:R-:W-:Y:S01]  /*9e80*/  HMMA.16816.F32 R32, R56, R134, R32 ;  /* 0x000000863820723c */ /* 0x000fe20000001820 */
[----:B------:R-:W-:Y:S05]  /*9e90*/  LDSM.16.MT88.4 R56, [R0+0xe800] ;  /* 0x00e800000038783b */ /* 0x000fea0000004200 */
[----:B------:R-:W-:Y:S02]  /*9ea0*/  LDSM.16.M88.4 R132, [R174+0x1a000] ;  /* 0x01a00000ae84783b */ /* 0x000fe40000000200 */
        /* <DEDUP_REMOVED lines=8> */
[----:B------:R-:W2:Y:S07]  /*9f30*/  LDSM.16.MT88.4 R136, [R2+0xe800] ;  /* 0x00e800000288783b */ /* 0x000eae0000004200 */
[----:B------:R-:W-:Y:S01]  /*9f40*/  HMMA.16816.F32 R32, R36, R50, R32 ;  /* 0x000000322420723c */ /* 0x000fe20000001820 */
[----:B------:R-:W-:Y:S05]  /*9f50*/  LDSM.16.M88.4 R36, [R144+0x18000] ;  /* 0x018000009024783b */ /* 0x000fea0000000200 */
[----:B------:R-:W4:Y:S02]  /*9f60*/  LDSM.16.MT88.4 R48, [R0+0xf000] ;  /* 0x00f000000030783b */ /* 0x000f240000004200 */
[-C--:B---3--:R-:W-:Y:S08]  /*9f70*/  HMMA.16816.F32 R4, R40, R52.reuse, R4 ;  /* 0x000000342804723c */ /* 0x088ff00000001804 */
[C---:B-1----:R-:W-:Y:S08]  /*9f80*/  HMMA.16816.F32 R8, R60.reuse, R52, R8 ;  /* 0x000000343c08723c */ /* 0x042ff00000001808 */
        /* <DEDUP_REMOVED lines=8> */
[----:B------:R-:W-:Y:S05]  /*a010*/  LDSM.16.M88.4 R40, [R140+0x18000] ;  /* 0x018000008c28783b */ /* 0x000fea0000000200 */
[----:B------:R-:W-:Y:S02]  /*a020*/  LDSM.16.M88.4 R64, [R140+0x1a000] ;  /* 0x01a000008c40783b */ /* 0x000fe40000000200 */
[-C--:B----4-:R-:W-:Y:S08]  /*a030*/  HMMA.16816.F32 R4, R44, R56.reuse, R4 ;  /* 0x000000382c04723c */ /* 0x090ff00000001804 */
[C---:B------:R-:W-:Y:S08]  /*a040*/  HMMA.16816.F32 R8, R132.reuse, R56, R8 ;  /* 0x000000388408723c */ /* 0x040ff00000001808 */
[-C--:B------:R-:W-:Y:S08]  /*a050*/  HMMA.16816.F32 R12, R132, R58.reuse, R12 ;  /* 0x0000003a840c723c */ /* 0x080ff0000000180c */
[C---:B------:R-:W-:Y:S01]  /*a060*/  HMMA.16816.F32 R16, R44.reuse, R58, R16 ;  /* 0x0000003a2c10723c */ /* 0x040fe20000001810 */
[----:B------:R3:W4:Y:S07]  /*a070*/  LDSM.16.MT88.4 R56, [R0+0xf800] ;  /* 0x00f800000038783b */ /* 0x00072e0000004200 */
[-C--:B------:R-:W-:Y:S08]  /*a080*/  HMMA.16816.F32 R20, R44, R136.reuse, R20 ;  /* 0x000000882c14723c */ /* 0x080ff00000001814 */
[C---:B------:R-:W-:Y:S08]  /*a090*/  HMMA.16816.F32 R24, R132.reuse, R136, R24 ;  /* 0x000000888418723c */ /* 0x040ff00000001818 */
[-C--:B------:R-:W-:Y:S01]  /*a0a0*/  HMMA.16816.F32 R28, R132, R138.reuse, R28 ;  /* 0x0000008a841c723c */ /* 0x080fe2000000181c */
[----:B------:R1:W2:Y:S03]  /*a0b0*/  LDSM.16.MT88.4 R132, [R2+0xf800] ;  /* 0x00f800000284783b */ /* 0x0002a60000004200 */
[----:B---3--:R-:W-:Y:S04]  /*a0c0*/  IMAD.MOV.U32 R0, RZ, RZ, c[0x0][0x22c] ;  /* 0x00008b00ff007624 */ /* 0x008fe800078e00ff */
[----:B------:R-:W-:Y:S04]  /*a0d0*/  HMMA.16816.F32 R32, R44, R138, R32 ;  /* 0x0000008a2c20723c */ /* 0x000fe80000001820 */
[----:B------:R-:W-:Y:S03]  /*a0e0*/  IMAD R0, R0, c[0x0][0x1c0], RZ ;  /* 0x0000700000007a24 */ /* 0x000fe600078e02ff */
[----:B------:R-:W-:Y:S01]  /*a0f0*/  IMAD.MOV.U32 R46, RZ, RZ, c[0x0][0x22c] ;  /* 0x00008b00ff2e7624 */ /* 0x000fe200078e00ff */
[-C--:B------:R-:W-:Y:S05]  /*a100*/  HMMA.16816.F32 R4, R36, R48.reuse, R4 ;  /* 0x000000302404723c */ /* 0x080fea0000001804 */
[----:B------:R-:W-:Y:S02]  /*a110*/  IMAD R0, R0, 0x38, RZ ;  /* 0x0000003800007824 */ /* 0x000fe400078e02ff */
[----:B------:R-:W-:Y:S01]  /*a120*/  IMAD R46, R46, c[0x0][0x1c0], RZ ;  /* 0x000070002e2e7a24 */ /* 0x000fe200078e02ff */
[C---:B-1----:R-:W-:Y:S01]  /*a130*/  HMMA.16816.F32 R8, R52.reuse, R48, R8 ;  /* 0x000000303408723c */ /* 0x042fe20000001808 */
[----:B------:R-:W-:Y:S03]  /*a140*/  IMAD.MOV.U32 R2, RZ, RZ, c[0x0][0x22c] ;  /* 0x00008b00ff027624 */ /* 0x000fe600078e00ff */
[----:B------:R-:W-:Y:S02]  /*a150*/  IMAD R46, R46, 0x50, RZ ;  /* 0x000000502e2e7824 */ /* 0x000fe400078e02ff */
[----:B------:R-:W-:Y:S02]  /*a160*/  IMAD R2, R2, c[0x0][0x1c0], RZ ;  /* 0x0000700002027a24 */ /* 0x000fe400078e02ff */
[-C--:B------:R-:W-:Y:S04]  /*a170*/  HMMA.16816.F32 R12, R52, R50.reuse, R12 ;  /* 0x00000032340c723c */ /* 0x080fe8000000180c */
[----:B------:R-:W-:Y:S04]  /*a180*/  IMAD.SHL.U32 R2, R2, 0x40, RZ ;  /* 0x0000004002027824 */ /* 0x000fe800078e00ff */
[C---:B------:R-:W-:Y:S08]  /*a190*/  HMMA.16816.F32 R16, R36.reuse, R50, R16 ;  /* 0x000000322410723c */ /* 0x040ff00000001810 */
[-C--:B--2---:R-:W-:Y:S08]  /*a1a0*/  HMMA.16816.F32 R20, R36, R60.reuse, R20 ;  /* 0x0000003c2414723c */ /* 0x084ff00000001814 */
[C---:B------:R-:W-:Y:S07]  /*a1b0*/  HMMA.16816.F32 R24, R52.reuse, R60, R24 ;  /* 0x0000003c3418723c */ /* 0x040fee0000001818 */
[C---:B------:R-:W-:Y:S01]  /*a1c0*/  IADD3 R61, R147.reuse, 0x20, RZ ;  /* 0x00000020933d7810 */ /* 0x040fe20007ffe0ff */
[-C--:B------:R-:W-:Y:S01]  /*a1d0*/  HMMA.16816.F32 R28, R52, R62.reuse, R28 ;  /* 0x0000003e341c723c */ /* 0x080fe2000000181c */
[----:B------:R-:W2:Y:S03]  /*a1e0*/  LDL R55, [R1+0x10] ;  /* 0x0000100001377983 */ /* 0x000ea60000100800 */
[----:B------:R-:W-:Y:S02]  /*a1f0*/  IADD3 R60, R147, 0x20, RZ ;  /* 0x00000020933c7810 */ /* 0x000fe40007ffe0ff */
[----:B------:R-:W3:Y:S02]  /*a200*/  LDL R54, [R1+0xc] ;  /* 0x00000c0001367983 */ /* 0x000ee40000100800 */
[----:B------:R-:W-:Y:S03]  /*a210*/  HMMA.16816.F32 R32, R36, R62, R32 ;  /* 0x0000003e2420723c */ /* 0x000fe60000001820 */
[----:B------:R-:W3:Y:S04]  /*a220*/  LDL R53, [R1+0x8] ;  /* 0x0000080001357983 */ /* 0x000ee80000100800 */
[----:B------:R-:W-:Y:S01]  /*a230*/  IMAD.MOV.U32 R36, RZ, RZ, R237 ;  /* 0x000000ffff247224 */ /* 0x000fe200078e00ed */
[-C--:B----4-:R-:W-:Y:S01]  /*a240*/  HMMA.16816.F32 R4, R40, R56.reuse, R4 ;  /* 0x000000382804723c */ /* 0x090fe20000001804 */
[----:B------:R-:W3:Y:S04]  /*a250*/  LDL R52, [R1+0x4] ;  /* 0x0000040001347983 */ /* 0x000ee80000100800 */
[----:B------:R-:W-:Y:S01]  /*a260*/  IMAD.MOV.U32 R37, RZ, RZ, R236 ;  /* 0x000000ffff257224 */ /* 0x000fe200078e00ec */
[CC--:B------:R-:W-:Y:S02]  /*a270*/  LEA R38, P2, R145.reuse, R36.reuse, 0x2 ;  /* 0x0000002491267211 */ /* 0x0c0fe400078410ff */
[C---:B------:R-:W-:Y:S01]  /*a280*/  HMMA.16816.F32 R8, R64.reuse, R56, R8 ;  /* 0x000000384008723c */ /* 0x040fe20000001808 */
[----:B------:R-:W3:Y:S03]  /*a290*/  LDL R57, [R1+0x1c] ;  /* 0x00001c0001397983 */ /* 0x000ee60000100800 */
[-C--:B------:R-:W-:Y:S02]  /*a2a0*/  LEA.HI.X.SX32 R39, R145, R37.reuse, 0x2, P2 ;  /* 0x0000002591277211 */ /* 0x080fe400010f16ff */
[----:B------:R-:W3:Y:S01]  /*a2b0*/  LDL R56, [R1+0x14] ;  /* 0x0000140001387983 */ /* 0x000ee20000100800 */
[CC--:B------:R-:W-:Y:S01]  /*a2c0*/  LEA R44, P0, R147.reuse, R36.reuse, 0x2 ;  /* 0x00000024932c7211 */ /* 0x0c0fe200078010ff */
[-C--:B------:R-:W-:Y:S04]  /*a2d0*/  HMMA.16816.F32 R12, R64, R58.reuse, R12 ;  /* 0x0000003a400c723c */ /* 0x080fe8000000180c */
[CC--:B------:R-:W-:Y:S03]  /*a2e0*/  LEA.HI.X.SX32 R45, R147.reuse, R37.reuse, 0x2, P0 ;  /* 0x00000025932d7211 */ /* 0x0c0fe600000f16ff */
[----:B------:R1:W-:Y:S01]  /*a2f0*/  RED.E.ADD.F32.FTZ.RN.STRONG.GPU [R36.64], R4 ;  /* 0x000000042400798e */ /* 0x0003e2000c10e784 */
[C---:B------:R-:W-:Y:S04]  /*a300*/  HMMA.16816.F32 R16, R40.reuse, R58, R16 ;  /* 0x0000003a2810723c */ /* 0x040fe80000001810 */
[----:B------:R1:W-:Y:S03]  /*a310*/  RED.E.ADD.F32.FTZ.RN.STRONG.GPU [R38.64], R5 ;  /* 0x000000052600798e */ /* 0x0003e6000c10e784 */
[C---:B------:R-:W-:Y:S01]  /*a320*/  IADD3 R59, R147.reuse, 0x20, RZ ;  /* 0x00000020933b7810 */ /* 0x040fe20007ffe0ff */
[-C--:B------:R-:W-:Y:S01]  /*a330*/  HMMA.16816.F32 R20, R40, R132.reuse, R20 ;  /* 0x000000842814723c */ /* 0x080fe20000001814 */
[----:B------:R1:W-:Y:S03]  /*a340*/  RED.E.ADD.F32.FTZ.RN.STRONG.GPU [R44.64], R6 ;  /* 0x000000062c00798e */ /* 0x0003e6000c10e784 */
[----:B------:R-:W-:Y:S04]  /*a350*/  IADD3 R58, R147, 0x20, RZ ;  /* 0x00000020933a7810 */ /* 0x000fe80007ffe0ff */
[C---:B------:R-:W-:Y:S08]  /*a360*/  HMMA.16816.F32 R24, R64.reuse, R132, R24 ;  /* 0x000000844018723c */ /* 0x040ff00000001818 */
[-C--:B------:R-:W-:Y:S04]  /*a370*/  HMMA.16816.F32 R28, R64, R134.reuse, R28 ;  /* 0x00000086401c723c */ /* 0x080fe8000000181c */
[CC--:B-1----:R-:W-:Y:S04]  /*a380*/  LEA R4, P0, R151.reuse, R36.reuse, 0x2 ;  /* 0x0000002497047211 */ /* 0x0c2fe800078010ff */
[----:B------:R-:W-:Y:S04]  /*a390*/  HMMA.16816.F32 R32, R40, R134, R32 ;  /* 0x000000862820723c */ /* 0x000fe80000001820 */
[-C--:B------:R-:W-:Y:S01]  /*a3a0*/  LEA.HI.X.SX32 R5, R151, R37.reuse, 0x2, P0 ;  /* 0x0000002597057211 */ /* 0x080fe200000f16ff */
[----:B------:R-:W-:Y:S02]  /*a3b0*/  IMAD.MOV.U32 R44, RZ, RZ, c[0x0][0x22c] ;  /* 0x00008b00ff2c7624 */ /* 0x000fe400078e00ff */
[-C--:B------:R-:W-:Y:S02]  /*a3c0*/  LEA R42, P2, R146, R36.reuse, 0x2 ;  /* 0x00000024922a7211 */ /* 0x080fe400078410ff */
[----:B------:R-:W-:Y:S03]  /*a3d0*/  IMAD R44, R44, c[0x0][0x1c0], RZ ;  /* 0x000070002c2c7a24 */ /* 0x000fe600078e02ff */
[-C--:B------:R-:W-:Y:S01]  /*a3e0*/  LEA.HI.X.SX32 R43, R146, R37.reuse, 0x2, P2 ;  /* 0x00000025922b7211 */ /* 0x080fe200010f16ff */
[----:B------:R-:W-:Y:S01]  /*a3f0*/  IMAD.MOV.U32 R146, RZ, RZ, c[0x0][0x22c] ;  /* 0x00008b00ff927624 */ /* 0x000fe200078e00ff */
[-C--:B------:R-:W-:Y:S01]  /*a400*/  LEA R40, P2, R150, R36.reuse, 0x2 ;  /* 0x0000002496287211 */ /* 0x080fe200078410ff */
[----:B------:R-:W-:Y:S02]  /*a410*/  IMAD R44, R44, 0x68, RZ ;  /* 0x000000682c2c7824 */ /* 0x000fe400078e02ff */
[----:B------:R1:W-:Y:S01]  /*a420*/  RED.E.ADD.F32.FTZ.RN.STRONG.GPU [R42.64], R7 ;  /* 0x000000072a00798e */ /* 0x0003e2000c10e784 */
[----:B------:R-:W-:Y:S01]  /*a430*/  IMAD R146, R146, c[0x0][0x1c0], RZ ;  /* 0x0000700092927a24 */ /* 0x000fe200078e02ff */
[-C--:B------:R-:W-:Y:S03]  /*a440*/  LEA.HI.X.SX32 R41, R150, R37.reuse, 0x2, P2 ;  /* 0x0000002596297211 */ /* 0x080fe600010f16ff */
[----:B------:R1:W-:Y:S01]  /*a450*/  RED.E.ADD.F32.FTZ.RN.STRONG.GPU [R4.64], R8 ;  /* 0x000000080400798e */ /* 0x0003e2000c10e784 */
[----:B------:R-:W-:Y:S04]  /*a460*/  IMAD R146, R146, 0x30, RZ ;  /* 0x0000003092927824 */ /* 0x000fe800078e02ff */
[----:B------:R1:W-:Y:S01]  /*a470*/  RED.E.ADD.F32.FTZ.RN.STRONG.GPU [R40.64], R9 ;  /* 0x000000092800798e */ /* 0x0003e2000c10e784 */
[CC--:B------:R-:W-:Y:S04]  /*a480*/  LEA R6, P0, R146.reuse, R36.reuse, 0x2 ;  /* 0x0000002492067211 */ /* 0x0c0fe800078010ff */
[-C--:B-1----:R-:W-:Y:S01]  /*a490*/  LEA.HI.X.SX32 R7, R146, R37.reuse, 0x2, P0 ;  /* 0x0000002592077211 */ /* 0x082fe200000f16ff */
[----:B------:R-:W-:Y:S02]  /*a4a0*/  IMAD.MOV.U32 R43, RZ, RZ, c[0x0][0x22c] ;  /* 0x00008b00ff2b7624 */ /* 0x000fe400078e00ff */
[----:B------:R-:W-:Y:S02]  /*a4b0*/  IMAD.MOV.U32 R42, RZ, RZ, c[0x0][0x22c] ;  /* 0x00008b00ff2a7624 */ /* 0x000fe400078e00ff */
[----:B------:R1:W-:Y:S01]  /*a4c0*/  RED.E.ADD.F32.FTZ.RN.STRONG.GPU [R6.64], R10 ;  /* 0x0000000a0600798e */ /* 0x0003e2000c10e784 */
[-C--:B------:R-:W-:Y:S01]  /*a4d0*/  LEA R4, P2, R0, R36.reuse, 0x2 ;  /* 0x0000002400047211 */ /* 0x080fe200078410ff */
[----:B------:R-:W-:Y:S01]  /*a4e0*/  IMAD R43, R43, c[0x0][0x1c0], RZ ;  /* 0x000070002b2b7a24 */ /* 0x000fe200078e02ff */
[-C--:B------:R-:W-:Y:S01]  /*a4f0*/  LEA R8, P0, R2, R36.reuse, 0x2 ;  /* 0x0000002402087211 */ /* 0x080fe200078010ff */
[----:B------:R-:W-:Y:S01]  /*a500*/  IMAD R42, R42, c[0x0][0x1c0], RZ ;  /* 0x000070002a2a7a24 */ /* 0x000fe200078e02ff */
[-C--:B------:R-:W-:Y:S01]  /*a510*/  LEA.HI.X.SX32 R5, R0, R37.reuse, 0x2, P2 ;  /* 0x0000002500057211 */ /* 0x080fe200010f16ff */
[----:B------:R-:W-:Y:S01]  /*a520*/  IMAD.MOV.U32 R0, RZ, RZ, c[0x0][0x22c] ;  /* 0x00008b00ff007624 */ /* 0x000fe200078e00ff */
[-C--:B------:R-:W-:Y:S01]  /*a530*/  LEA.HI.X.SX32 R9, R2, R37.reuse, 0x2, P0 ;  /* 0x0000002502097211 */ /* 0x080fe200000f16ff */
[----:B------:R-:W-:Y:S02]  /*a540*/  IMAD.MOV.U32 R2, RZ, RZ, c[0x0][0x22c] ;  /* 0x00008b00ff027624 */ /* 0x000fe400078e00ff */
[----:B------:R-:W-:Y:S01]  /*a550*/  IMAD R0, R0, c[0x0][0x1c0], RZ ;  /* 0x0000700000007a24 */ /* 0x000fe200078e02ff */
[----:B------:R1:W-:Y:S01]  /*a560*/  RED.E.ADD.F32.FTZ.RN.STRONG.GPU [R4.64], R11 ;  /* 0x0000000b0400798e */ /* 0x0003e2000c10e784 */
[----:B------:R-:W-:Y:S02]  /*a570*/  IMAD R2, R2, c[0x0][0x1c0], RZ ;  /* 0x0000700002027a24 */ /* 0x000fe400078e02ff */
[----:B------:R-:W-:Y:S02]  /*a580*/  IMAD R0, R0, 0x48, RZ ;  /* 0x0000004800007824 */ /* 0x000fe400078e02ff */
[----:B------:R1:W-:Y:S01]  /*a590*/  RED.E.ADD.F32.FTZ.RN.STRONG.GPU [R8.64], R16 ;  /* 0x000000100800798e */ /* 0x0003e2000c10e784 */
[----:B------:R-:W-:Y:S02]  /*a5a0*/  IMAD R2, R2, 0x58, RZ ;  /* 0x0000005802027824 */ /* 0x000fe400078e02ff */
[----:B------:R-:W-:Y:S02]  /*a5b0*/  IMAD R43, R43, 0x70, RZ ;  /* 0x000000702b2b7824 */ /* 0x000fe400078e02ff */
[----:B------:R-:W-:Y:S02]  /*a5c0*/  IMAD R42, R42, 0x78, RZ ;  /* 0x000000782a2a7824 */ /* 0x000fe400078e02ff */
[----:B------:R-:W-:Y:S01]  /*a5d0*/  IMAD.MOV.U32 R146, RZ, RZ, c[0x0][0x22c] ;  /* 0x00008b00ff927624 */ /* 0x000fe200078e00ff */
[-C--:B-1----:R-:W-:Y:S03]  /*a5e0*/  LEA R6, P2, R0, R36.reuse, 0x2 ;  /* 0x0000002400067211 */ /* 0x082fe600078410ff */
[----:B------:R-:W-:Y:S01]  /*a5f0*/  IMAD R146, R146, c[0x0][0x1c0], RZ ;  /* 0x0000700092927a24 */ /* 0x000fe200078e02ff */
[-C--:B------:R-:W-:Y:S03]  /*a600*/  LEA.HI.X.SX32 R7, R0, R37.reuse, 0x2, P2 ;  /* 0x0000002500077211 */ /* 0x080fe600010f16ff */
[----:B------:R-:W-:Y:S01]  /*a610*/  IMAD.SHL.U32 R146, R146, 0x8, RZ ;  /* 0x0000000892927824 */ /* 0x000fe200078e00ff */
[----:B------:R-:W4:Y:S03]  /*a620*/  LDL R0, [R1+0x18] ;  /* 0x0000180001007983 */ /* 0x000f260000100800 */
[----:B------:R-:W-:Y:S02]  /*a630*/  IMAD.IADD R60, R146, 0x1, R60 ;  /* 0x00000001923c7824 */ /* 0x000fe400078e023c */
[----:B------:R1:W-:Y:S01]  /*a640*/  RED.E.ADD.F32.FTZ.RN.STRONG.GPU [R6.64], R17 ;  /* 0x000000110600798e */ /* 0x0003e2000c10e784 */
[-C--:B------:R-:W-:Y:S01]  /*a650*/  LEA R4, P0, R46, R36.reuse, 0x2 ;  /* 0x000000242e047211 */ /* 0x080fe200078010ff */
[C---:B------:R-:W-:Y:S02]  /*a660*/  IMAD.IADD R59, R146.reuse, 0x1, R59 ;  /* 0x00000001923b7824 */ /* 0x040fe400078e023b */
[----:B------:R-:W-:Y:S01]  /*a670*/  IMAD.IADD R58, R146, 0x1, R58 ;  /* 0x00000001923a7824 */ /* 0x000fe200078e023a */
[-C--:B------:R-:W-:Y:S01]  /*a680*/  LEA R16, P2, R2, R36.reuse, 0x2 ;  /* 0x0000002402107211 */ /* 0x080fe200078410ff */
[----:B------:R-:W-:Y:S01]  /*a690*/  IMAD.IADD R59, R146, 0x1, R59 ;  /* 0x00000001923b7824 */ /* 0x000fe200078e023b */
[-C--:B------:R-:W-:Y:S01]  /*a6a0*/  LEA.HI.X.SX32 R5, R46, R37.reuse, 0x2, P0 ;  /* 0x000000252e057211 */ /* 0x080fe200000f16ff */
[----:B------:R-:W-:Y:S01]  /*a6b0*/  IMAD.MOV.U32 R46, RZ, RZ, c[0x0][0x22c] ;  /* 0x00008b00ff2e7624 */ /* 0x000fe200078e00ff */
[-C--:B------:R-:W-:Y:S01]  /*a6c0*/  LEA R8, P3, R44, R36.reuse, 0x2 ;  /* 0x000000242c087211 */ /* 0x080fe200078610ff */
[----:B------:R-:W-:Y:S02]  /*a6d0*/  IMAD.IADD R58, R146, 0x1, R58 ;  /* 0x00000001923a7824 */ /* 0x000fe400078e023a */
[----:B------:R1:W-:Y:S01]  /*a6e0*/  RED.E.ADD.F32.FTZ.RN.STRONG.GPU [R4.64], R18 ;  /* 0x000000120400798e */ /* 0x0003e2000c10e784 */
[----:B------:R-:W-:Y:S01]  /*a6f0*/  IMAD R46, R46, c[0x0][0x1c0], RZ ;  /* 0x000070002e2e7a24 */ /* 0x000fe200078e02ff */
[-C--:B------:R-:W-:Y:S01]  /*a700*/  LEA.HI.X.SX32 R9, R44, R37.reuse, 0x2, P3 ;  /* 0x000000252c097211 */ /* 0x080fe200018f16ff */
[----:B------:R-:W-:Y:S02]  /*a710*/  IMAD.IADD R58, R146, 0x1, R58 ;  /* 0x00000001923a7824 */ /* 0x000fe400078e023a */
[----:B------:R-:W-:Y:S03]  /*a720*/  IMAD R46, R46, 0x60, RZ ;  /* 0x000000602e2e7824 */ /* 0x000fe600078e02ff */
[-C--:B------:R-:W-:Y:S02]  /*a730*/  LEA R44, P5, R58, R36.reuse, 0x2 ;  /* 0x000000243a2c7211 */ /* 0x080fe400078a10ff */
[-C--:B------:R-:W-:Y:S02]  /*a740*/  LEA R10, P0, R46, R36.reuse, 0x2 ;  /* 0x000000242e0a7211 */ /* 0x080fe400078010ff */
[-C--:B------:R-:W-:Y:S02]  /*a750*/  LEA.HI.X.SX32 R45, R58, R37.reuse, 0x2, P5 ;  /* 0x000000253a2d7211 */ /* 0x080fe400028f16ff */
[-C--:B------:R-:W-:Y:S02]  /*a760*/  LEA.HI.X.SX32 R11, R46, R37.reuse, 0x2, P0 ;  /* 0x000000252e0b7211 */ /* 0x080fe400000f16ff */
[-C--:B-1----:R-:W-:Y:S02]  /*a770*/  LEA.HI.X.SX32 R17, R2, R37.reuse, 0x2, P2 ;  /* 0x0000002502117211 */ /* 0x082fe400010f16ff */
[----:B------:R-:W4:Y:S01]  /*a780*/  LDL R2, [R1] ;  /* 0x0000000001027983 */ /* 0x000f220000100800 */
[-C--:B------:R-:W-:Y:S02]  /*a790*/  LEA R6, P2, R43, R36.reuse, 0x2 ;  /* 0x000000242b067211 */ /* 0x080fe400078410ff */
[-C--:B------:R-:W-:Y:S02]  /*a7a0*/  LEA R46, P6, R59, R36.reuse, 0x2 ;  /* 0x000000243b2e7211 */ /* 0x080fe400078c10ff */
[----:B------:R2:W-:Y:S01]  /*a7b0*/  RED.E.ADD.F32.FTZ.RN.STRONG.GPU [R16.64], R19 ;  /* 0x000000131000798e */ /* 0x0005e2000c10e784 */
[-C--:B------:R-:W-:Y:S02]  /*a7c0*/  LEA.HI.X.SX32 R7, R43, R37.reuse, 0x2, P2 ;  /* 0x000000252b077211 */ /* 0x080fe400010f16ff */
[CC--:B------:R-:W-:Y:S02]  /*a7d0*/  LEA R50, P2, R61.reuse, R36.reuse, 0x2 ;  /* 0x000000243d327211 */ /* 0x0c0fe400078410ff */
[----:B------:R-:W-:Y:S01]  /*a7e0*/  RED.E.ADD.F32.FTZ.RN.STRONG.GPU [R10.64], R12 ;  /* 0x0000000c0a00798e */ /* 0x000fe2000c10e784 */
[CC--:B------:R-:W-:Y:S02]  /*a7f0*/  LEA R4, P0, R42.reuse, R36.reuse, 0x2 ;  /* 0x000000242a047211 */ /* 0x0c0fe400078010ff */
[-C--:B------:R-:W-:Y:S02]  /*a800*/  LEA.HI.X.SX32 R51, R61, R37.reuse, 0x2, P2 ;  /* 0x000000253d337211 */ /* 0x080fe400010f16ff */
[----:B------:R-:W-:Y:S01]  /*a810*/  RED.E.ADD.F32.FTZ.RN.STRONG.GPU [R8.64], R13 ;  /* 0x0000000d0800798e */ /* 0x000fe2000c10e784 */
[-C--:B------:R-:W-:Y:S02]  /*a820*/  LEA.HI.X.SX32 R5, R42, R37.reuse, 0x2, P0 ;  /* 0x000000252a057211 */ /* 0x080fe400000f16ff */
[CC--:B------:R-:W-:Y:S02]  /*a830*/  LEA R48, P0, R60.reuse, R36.reuse, 0x2 ;  /* 0x000000243c307211 */ /* 0x0c0fe400078010ff */
[----:B------:R3:W-:Y:S01]  /*a840*/  RED.E.ADD.F32.FTZ.RN.STRONG.GPU [R6.64], R14 ;  /* 0x0000000e0600798e */ /* 0x0007e2000c10e784 */
[-C--:B------:R-:W-:Y:S02]  /*a850*/  LEA.HI.X.SX32 R47, R59, R37.reuse, 0x2, P6 ;  /* 0x000000253b2f7211 */ /* 0x080fe400030f16ff */
[-C--:B------:R-:W-:Y:S02]  /*a860*/  LEA.HI.X.SX32 R49, R60, R37.reuse, 0x2, P0 ;  /* 0x000000253c317211 */ /* 0x080fe400000f16ff */
[----:B------:R1:W-:Y:S05]  /*a870*/  RED.E.ADD.F32.FTZ.RN.STRONG.GPU [R4.64], R15 ;  /* 0x0000000f0400798e */ /* 0x0003ea000c10e784 */
        /* <DEDUP_REMOVED lines=11> */
[CC--:B------:R-:W-:Y:S04]  /*a930*/  LEA R12, P5, R53.reuse, R36.reuse, 0x2 ;  /* 0x00000024350c7211 */ /* 0x0c0fe800078a10ff */
[-C--:B------:R-:W-:Y:S02]  /*a940*/  LEA.HI.X.SX32 R13, R53, R37.reuse, 0x2, P5 ;  /* 0x00000025350d7211 */ /* 0x080fe400028f16ff */
[CC--:B------:R-:W-:Y:S04]  /*a950*/  LEA R42, P4, R57.reuse, R36.reuse, 0x2 ;  /* 0x00000024392a7211 */ /* 0x0c0fe800078810ff */
        /* <DEDUP_REMOVED lines=11> */
[-C--:B------:R-:W-:Y:S01]  /*aa10*/  LEA.HI.X.SX32 R41, R0, R37.reuse, 0x2, P3 ;  /* 0x0000002500297211 */ /* 0x080fe200018f16ff */
[----:B------:R-:W-:Y:S04]  /*aa20*/  IMAD.IADD R0, R145, 0x1, R252 ;  /* 0x0000000191007824 */ /* 0x000fe800078e02fc */
[----:B------:R-:W-:Y:S01]  /*aa30*/  RED.E.ADD.F32.FTZ.RN.STRONG.GPU [R40.64], R27 ;  /* 0x0000001b2800798e */ /* 0x000fe2000c10e784 */
[CC--:B------:R-:W-:Y:S04]  /*aa40*/  LEA R4, P0, R0.reuse, R36.reuse, 0x2 ;  /* 0x0000002400047211 */ /* 0x0c0fe800078010ff */
[----:B------:R-:W-:Y:S01]  /*aa50*/  RED.E.ADD.F32.FTZ.RN.STRONG.GPU [R18.64], R32 ;  /* 0x000000201200798e */ /* 0x000fe2000c10e784 */
[-C--:B------:R-:W-:Y:S01]  /*aa60*/  LEA.HI.X.SX32 R5, R0, R37.reuse, 0x2, P0 ;  /* 0x0000002500057211 */ /* 0x080fe200000f16ff */
[----:B------:R-:W-:Y:S01]  /*aa70*/  IMAD.MOV.U32 R0, RZ, RZ, 0x40 ;  /* 0x00000040ff007424 */ /* 0x000fe200078e00ff */
[----:B------:R-:W-:Y:S01]  /*aa80*/  PLOP3.LUT P0, PT, PT, PT, UP0, 0x80, 0x0 ;  /* 0x000000000000781c */ /* 0x000fe20003f0f008 */
[----:B------:R-:W-:Y:S01]  /*aa90*/  @UP4 UIADD3 UR15, UP0, UR15, -0x200, URZ ;  /* 0xfffffe000f0f4890 */ /* 0x000fe2000ff1e03f */
[----:B------:R-:W-:Y:S02]  /*aaa0*/  RED.E.ADD.F32.FTZ.RN.STRONG.GPU [R16.64], R33 ;  /* 0x000000211000798e */ /* 0x000fe4000c10e784 */
[----:B------:R-:W-:Y:S01]  /*aab0*/  SEL R169, R0, 0xffffffc0, !P1 ;  /* 0xffffffc000a97807 */ /* 0x000fe20004800000 */
[----:B------:R-:W-:Y:S02]  /*aac0*/  @UP4 UIADD3.X UR14, UR14, -0x1, URZ, UP0, !UPT ;  /* 0xffffffff0e0e4890 */ /* 0x000fe400087fe43f */
[----:B------:R-:W-:Y:S02]  /*aad0*/  RED.E.ADD.F32.FTZ.RN.STRONG.GPU [R14.64], R34 ;  /* 0x000000220e00798e */ /* 0x000fe4000c10e784 */
[----:B------:R-:W-:Y:S03]  /*aae0*/  IMAD.IADD R0, R169, 0x1, R168 ;  /* 0x00000001a9007824 */ /* 0x000fe600078e02a8 */
[----:B------:R-:W-:Y:S05]  /*aaf0*/  RED.E.ADD.F32.FTZ.RN.STRONG.GPU [R12.64], R35 ;  /* 0x000000230c00798e */ /* 0x000fea000c10e784 */
[----:B------:R-:W-:Y:S01]  /*ab00*/  RED.E.ADD.F32.FTZ.RN.STRONG.GPU [R10.64], R28 ;  /* 0x0000001c0a00798e */ /* 0x000fe2000c10e784 */
[C---:B------:R-:W-:Y:S04]  /*ab10*/  LEA R8, P3, R2.reuse, R36, 0x2 ;  /* 0x0000002402087211 */ /* 0x040fe800078610ff */
[----:B------:R-:W-:Y:S01]  /*ab20*/  LEA.HI.X.SX32 R9, R2, R37, 0x2, P3 ;  /* 0x0000002502097211 */ /* 0x000fe200018f16ff */
[----:B------:R-:W-:Y:S05]  /*ab30*/  LDSM.16.MT88.4 R12, [R3+0x18000] ;  /* 0x01800000030c783b */ /* 0x000fea0000004200 */
[----:B------:R-:W-:Y:S05]  /*ab40*/  RED.E.ADD.F32.FTZ.RN.STRONG.GPU [R8.64], R29 ;  /* 0x0000001d0800798e */ /* 0x000fea000c10e784 */
[----:B------:R-:W-:Y:S05]  /*ab50*/  RED.E.ADD.F32.FTZ.RN.STRONG.GPU [R6.64], R30 ;  /* 0x0000001e0600798e */ /* 0x000fea000c10e784 */
[----:B------:R-:W-:Y:S05]  /*ab60*/  LDSM.16.MT88.4 R8, [R168] ;  /* 0x00000000a808783b */ /* 0x000fea0000004200 */
[----:B------:R-:W-:Y:S05]  /*ab70*/  RED.E.ADD.F32.FTZ.RN.STRONG.GPU [R4.64], R31 ;  /* 0x0000001f0400798e */ /* 0x000fea000c10e784 */
[----:B------:R-:W1:Y:S05]  /*ab80*/  LDSM.16.MT88.4 R4, [R3+0x14000] ;  /* 0x014000000304783b */ /* 0x000e6a0000004200 */
[----:B------:R-:W2:Y:S05]  /*ab90*/  LDSM.16.MT88.4 R16, [R0] ;  /* 0x000000000010783b */ /* 0x000eaa0000004200 */
[----:B------:R-:W3:Y:S05]  /*aba0*/  LDSM.16.MT88.4 R24, [R168+0x800] ;  /* 0x00080000a818783b */ /* 0x000eea0000004200 */
[----:B------:R-:W4:Y:S05]  /*abb0*/  LDSM.16.MT88.4 R32, [R3+0x18800] ;  /* 0x018800000320783b */ /* 0x000f2a0000004200 */
[----:B------:R-:W2:Y:S01]  /*abc0*/  LDSM.16.MT88.4 R28, [R0+0x800] ;  /* 0x00080000001c783b */ /* 0x000ea20000004200 */
        /* <DEDUP_REMOVED lines=10> */
[----:B------:R-:W1:Y:S05]  /*ac70*/  LDSM.16.MT88.4 R4, [R3+0x15000] ;  /* 0x015000000304783b */ /* 0x000e6a0000004200 */
[----:B------:R-:W2:Y:S02]  /*ac80*/  LDSM.16.MT88.4 R16, [R0+0x1000] ;  /* 0x001000000010783b */ /* 0x000ea40000004200 */
[-C--:B---3--:R-:W-:Y:S08]  /*ac90*/  HMMA.16816.F32 R100, R20, R24.reuse, R100 ;  /* 0x000000181464723c */ /* 0x088ff00000001864 */
[C---:B----4-:R-:W-:Y:S08]  /*aca0*/  HMMA.16816.F32 R104, R32.reuse, R24, R104 ;  /* 0x000000182068723c */ /* 0x050ff00000001868 */
        /* <DEDUP_REMOVED lines=8> */
[----:B------:R-:W3:Y:S05]  /*ad30*/  LDSM.16.MT88.4 R20, [R3+0x15800] ;  /* 0x015800000314783b */ /* 0x000eea0000004200 */
[----:B------:R-:W4:Y:S02]  /*ad40*/  LDSM.16.MT88.4 R28, [R3+0x19800] ;  /* 0x01980000031c783b */ /* 0x000f240000004200 */
        /* <DEDUP_REMOVED lines=46> */
[----:B------:R-:W3:Y:S05]  /*b030*/  LDSM.16.MT88.4 R20, [R3+0x17800] ;  /* 0x017800000314783b */ /* 0x000eea0000004200 */
[----:B------:R4:W3:Y:S02]  /*b040*/  LDSM.16.MT88.4 R32, [R0+0x3800] ;  /* 0x003800000020783b */ /* 0x0008e40000004200 */
[-C--:B-1----:R-:W-:Y:S08]  /*b050*/  HMMA.16816.F32 R100, R4, R8.reuse, R100 ;  /* 0x000000080464723c */ /* 0x082ff00000001864 */
[C---:B------:R-:W-:Y:S08]  /*b060*/  HMMA.16816.F32 R104, R12.reuse, R8, R104 ;  /* 0x000000080c68723c */ /* 0x040ff00000001868 */
[-C--:B------:R-:W-:Y:S04]  /*b070*/  HMMA.16816.F32 R108, R12, R10.reuse, R108 ;  /* 0x0000000a0c6c723c */ /* 0x080fe8000000186c */
[C---:B----4-:R-:W-:Y:S02]  /*b080*/  IADD3 R0, R168.reuse, -0x4000, RZ ;  /* 0xffffc000a8007810 */ /* 0x050fe40007ffe0ff */
[----:B------:R-:W-:Y:S02]  /*b090*/  @P0 IADD3 R0, R168, 0x4000, RZ ;  /* 0x00004000a8000810 */ /* 0x000fe40007ffe0ff */
[C---:B------:R-:W-:Y:S04]  /*b0a0*/  HMMA.16816.F32 R112, R4.reuse, R10, R112 ;  /* 0x0000000a0470723c */ /* 0x040fe80000001870 */
[----:B------:R-:W-:Y:S04]  /*b0b0*/  IMAD.MOV.U32 R168, RZ, RZ, R0 ;  /* 0x000000ffffa87224 */ /* 0x000fe800078e0000 */
        /* <DEDUP_REMOVED lines=201> */
.L_x_1739:
        /* <DEDUP_REMOVED lines=19> */
.L_x_1740:
[----:B------:R-:W-:Y:S01]  /*be80*/  BAR.SYNC.DEFER_BLOCKING 0x0 ;  /* 0x0000000000007b1d */ /* 0x000fe20000010000 */
[----:B------:R-:W-:Y:S01]  /*be90*/  USHF.L.U32 UR6, UR16, 0x7, URZ ;  /* 0x0000000710067899 */ /* 0x000fe2000800063f */
[--C-:B-1----:R-:W-:Y:S01]  /*bea0*/  SHF.R.S32.HI R7, RZ, 0x1f, R238.reuse ;  /* 0x0000001fff077819 */ /* 0x102fe200000114ee */
[----:B------:R-:W-:Y:S01]  /*beb0*/  IMAD.MOV.U32 R6, RZ, RZ, R238 ;  /* 0x000000ffff067224 */ /* 0x000fe200078e00ee */
[----:B------:R-:W-:Y:S01]  /*bec0*/  LEA.HI R2, R49, R48, RZ, 0x3 ;  /* 0x0000003031027211 */ /* 0x000fe200078f18ff */
[----:B------:R-:W-:Y:S01]  /*bed0*/  USHF.R.S32.HI UR10, URZ, 0x1f, UR6 ;  /* 0x0000001f3f0a7899 */ /* 0x000fe20008011406 */
[----:B------:R-:W-:Y:S01]  /*bee0*/  ISETP.GE.AND P1, PT, R238, c[0x0][0x220], PT ;  /* 0x00008800ee007a0c */ /* 0x000fe20003f26270 */
[----:B------:R-:W-:Y:S01]  /*bef0*/  ULDC.64 UR8, c[0x0][0x3a0] ;  /* 0x0000e80000087ab9 */ /* 0x000fe20000000a00 */
[----:B------:R-:W-:Y:S01]  /*bf00*/  IMAD.U32 R17, RZ, RZ, UR6 ;  /* 0x00000006ff117e24 */ /* 0x000fe2000f8e00ff */
[----:B------:R-:W-:Y:S01]  /*bf10*/  UIMAD UR8, UR10, UR8, URZ ;  /* 0x000000080a0872a4 */ /* 0x000fe2000f8e023f */
[----:B------:R-:W-:Y:S01]  /*bf20*/  BSSY B0, `(.L_x_1741) ;  /* 0x0000023000007945 */ /* 0x000fe20003800000 */
[----:B------:R-:W-:Y:S01]  /*bf30*/  UIMAD UR7, UR16, -0x80, UR7 ;  /* 0xffffff80100778a4 */ /* 0x000fe2000f8e0207 */
[----:B------:R-:W-:Y:S01]  /*bf40*/  IMAD.WIDE.U32 R4, R17, c[0x0][0x3a0], R6 ;  /* 0x0000e80011047a25 */ /* 0x000fe200078e0006 */
[----:B------:R-:W-:-:S02]  /*bf50*/  UIMAD UR8, UR6, UR9, UR8 ;  /* 0x00000009060872a4 */ /* 0x000fc4000f8e0208 */
[----:B------:R-:W-:Y:S02]  /*bf60*/  USHF.R.S32.HI UR13, URZ, 0x1f, UR36 ;  /* 0x0000001f3f0d7899 */ /* 0x000fe40008011424 */
[----:B------:R-:W-:Y:S02]  /*bf70*/  IADD3 R4, P0, R4, UR14, RZ ;  /* 0x0000000e04047c10 */ /* 0x000fe4000ff1e0ff */
[----:B------:R-:W-:Y:S01]  /*bf80*/  IMAD.U32 R0, RZ, RZ, UR8 ;  /* 0x00000008ff007e24 */ /* 0x000fe2000f8e00ff */
[----:B------:R-:W-:Y:S02]  /*bf90*/  ULDC.64 UR8, c[0x0][0x3b8] ;  /* 0x0000ee0000087ab9 */ /* 0x000fe40000000a00 */
[----:B------:R-:W-:Y:S01]  /*bfa0*/  UIMAD UR8, UR13, UR8, URZ ;  /* 0x000000080d0872a4 */ /* 0x000fe2000f8e023f */
[----:B------:R1:W2:Y:S01]  /*bfb0*/  LDS.128 R20, [R141+0xd000] ;  /* 0x00d000008d147984 */ /* 0x0002a20000000c00 */
[----:B------:R-:W-:Y:S02]  /*bfc0*/  IADD3.X R5, R5, UR15, R0, P0, !PT ;  /* 0x0000000f05057c10 */ /* 0x000fe400087fe400 */
[----:B------:R-:W-:Y:S01]  /*bfd0*/  UIMAD UR8, UR36, UR9, UR8 ;  /* 0x00000009240872a4 */ /* 0x000fe2000f8e0208 */
[----:B------:R-:W-:Y:S01]  /*bfe0*/  SHF.R.S32.HI R0, RZ, 0x3, R2 ;  /* 0x00000003ff007819 */ /* 0x000fe20000011402 */
[----:B------:R1:W3:Y:S01]  /*bff0*/  LDS.128 R24, [R141+0xe000] ;  /* 0x00e000008d187984 */ /* 0x0002e20000000c00 */
[----:B------:R-:W-:-:S02]  /*c000*/  IMAD.U32 R2, RZ, RZ, UR36 ;  /* 0x00000024ff027e24 */ /* 0x000fc4000f8e00ff */
[----:B------:R-:W-:Y:S01]  /*c010*/  ISETP.GE.OR P4, PT, R0, UR7, P1 ;  /* 0x0000000700007c0c */ /* 0x000fe20008f86670 */
[----:B------:R1:W4:Y:S01]  /*c020*/  LDS.128 R28, [R141+0xf000] ;  /* 0x00f000008d1c7984 */ /* 0x0003220000000c00 */
[----:B------:R-:W-:Y:S01]  /*c030*/  IMAD.WIDE.U32 R4, R2, c[0x0][0x3b8], R4 ;  /* 0x0000ee0002047a25 */ /* 0x000fe200078e0004 */
[----:B------:R-:W-:Y:S02]  /*c040*/  SHF.R.S32.HI R18, RZ, 0x1f, R0 ;  /* 0x0000001fff127819 */ /* 0x000fe40000011400 */
[----:B------:R1:W1:Y:S02]  /*c050*/  LDS.128 R32, [R141+0x10000] ;  /* 0x010000008d207984 */ /* 0x0002640000000c00 */
[----:B------:R-:W-:Y:S02]  /*c060*/  IADD3 R16, R5, UR8, RZ ;  /* 0x0000000805107c10 */ /* 0x000fe4000fffe0ff */
        /* <DEDUP_REMOVED lines=14> */
.L_x_1742:
[----:B------:R-:W-:Y:S05]  /*c150*/  BSYNC B0 ;  /* 0x0000000000007941 */ /* 0x000fea0003800000 */
.L_x_1741:
[----:B------:R-:W-:Y:S01]  /*c160*/  IADD3 R2, R0, 0x20, RZ ;  /* 0x0000002000027810 */ /* 0x000fe20007ffe0ff */
[----:B------:R-:W-:Y:S03]  /*c170*/  BSSY B0, `(.L_x_1743) ;  /* 0x000000e000007945 */ /* 0x000fe60003800000 */
[----:B------:R-:W-:-:S13]  /*c180*/  ISETP.GE.OR P3, PT, R2, UR7, P1 ;  /* 0x0000000702007c0c */ /* 0x000fda0008f66670 */
        /* <DEDUP_REMOVED lines=12> */
.L_x_1744:
[----:B------:R-:W-:Y:S05]  /*c250*/  BSYNC B0 ;  /* 0x0000000000007941 */ /* 0x000fea0003800000 */
.L_x_1743:
[----:B------:R-:W-:Y:S01]  /*c260*/  IADD3 R2, R0, 0x40, RZ ;  /* 0x0000004000027810 */ /* 0x000fe20007ffe0ff */
[----:B------:R-:W-:Y:S03]  /*c270*/  BSSY B0, `(.L_x_1745) ;  /* 0x000000e000007945 */ /* 0x000fe60003800000 */
[----:B------:R-:W-:-:S13]  /*c280*/  ISETP.GE.OR P2, PT, R2, UR7, P1 ;  /* 0x0000000702007c0c */ /* 0x000fda0008f46670 */
        /* <DEDUP_REMOVED lines=12> */
.L_x_1746:
[----:B------:R-:W-:Y:S05]  /*c350*/  BSYNC B0 ;  /* 0x0000000000007941 */ /* 0x000fea0003800000 */
.L_x_1745:
[----:B------:R-:W-:Y:S01]  /*c360*/  IADD3 R2, R0, 0x60, RZ ;  /* 0x0000006000027810 */ /* 0x000fe20007ffe0ff */
[----:B------:R-:W-:Y:S03]  /*c370*/  BSSY B0, `(.L_x_1747) ;  /* 0x000000d000007945 */ /* 0x000fe60003800000 */
[----:B------:R-:W-:-:S13]  /*c380*/  ISETP.GE.OR P1, PT, R2, UR7, P1 ;  /* 0x0000000702007c0c */ /* 0x000fda0008f26670 */
        /* <DEDUP_REMOVED lines=11> */
.L_x_1748:
[----:B------:R-:W-:Y:S05]  /*c440*/  BSYNC B0 ;  /* 0x0000000000007941 */ /* 0x000fea0003800000 */
.L_x_1747:
        /* <DEDUP_REMOVED lines=25> */
.L_x_1750:
[----:B------:R-:W-:Y:S05]  /*c5e0*/  BSYNC B0 ;  /* 0x0000000000007941 */ /* 0x000fea0003800000 */
.L_x_1749:
        /* <DEDUP_REMOVED lines=13> */
.L_x_1752:
[----:B------:R-:W-:Y:S05]  /*c6c0*/  BSYNC B0 ;  /* 0x0000000000007941 */ /* 0x000fea0003800000 */
.L_x_1751:
        /* <DEDUP_REMOVED lines=13> */
.L_x_1754:
[----:B------:R-:W-:Y:S05]  /*c7a0*/  BSYNC B0 ;  /* 0x0000000000007941 */ /* 0x000fea0003800000 */
.L_x_1753:
        /* <DEDUP_REMOVED lines=12> */
.L_x_1703:
        /* <DEDUP_REMOVED lines=21> */
.L_x_1756:
        /* <DEDUP_REMOVED lines=19> */
.L_x_1757:
[----:B------:R-:W1:Y:S01]  /*caf0*/  S2R R6, SR_TID.X ;  /* 0x0000000000067919 */ /* 0x000e620000002100 */
[----:B------:R-:W-:Y:S01]  /*cb00*/  USHF.L.U32 UR8, UR16, 0x7, URZ ;  /* 0x0000000710087899 */ /* 0x000fe2000800063f */
[----:B------:R-:W-:Y:S01]  /*cb10*/  ISETP.GE.AND P1, PT, R238, c[0x0][0x220], PT ;  /* 0x00008800ee007a0c */ /* 0x000fe20003f26270 */
[----:B------:R-:W-:Y:S01]  /*cb20*/  ULDC.64 UR4, c[0x0][0x3a0] ;  /* 0x0000e80000047ab9 */ /* 0x000fe20000000a00 */
[----:B------:R-:W-:Y:S01]  /*cb30*/  BSSY B0, `(.L_x_1758) ;  /* 0x000001f000007945 */ /* 0x000fe20003800000 */
[----:B------:R-:W-:Y:S02]  /*cb40*/  USHF.R.S32.HI UR9, URZ, 0x1f, UR8 ;  /* 0x0000001f3f097899 */ /* 0x000fe40008011408 */
[----:B------:R-:W-:Y:S02]  /*cb50*/  IMAD.U32 R11, RZ, RZ, UR8 ;  /* 0x00000008ff0b7e24 */ /* 0x000fe4000f8e00ff */
[----:B------:R-:W-:-:S02]  /*cb60*/  UIMAD UR4, UR9, UR4, URZ ;  /* 0x00000004090472a4 */ /* 0x000fc4000f8e023f */
[----:B------:R-:W-:Y:S02]  /*cb70*/  IMAD.WIDE.U32 R4, R11, c[0x0][0x3a0], R238 ;  /* 0x0000e8000b047a25 */ /* 0x000fe400078e00ee */
[----:B------:R-:W-:-:S03]  /*cb80*/  UIMAD UR4, UR8, UR5, UR4 ;  /* 0x00000005080472a4 */ /* 0x000fc6000f8e0204 */
[----:B------:R-:W-:-:S03]  /*cb90*/  IADD3 R4, P0, R4, UR12, RZ ;  /* 0x0000000c04047c10 */ /* 0x000fc6000ff1e0ff */
[----:B------:R-:W-:Y:S01]  /*cba0*/  IMAD.U32 R2, RZ, RZ, UR4 ;  /* 0x00000004ff027e24 */ /* 0x000fe2000f8e00ff */
[----:B------:R-:W-:-:S03]  /*cbb0*/  UIMAD UR4, UR16, -0x80, UR7 ;  /* 0xffffff80100478a4 */ /* 0x000fc6000f8e0207 */
[----:B------:R-:W-:Y:S01]  /*cbc0*/  ULDC.64 UR6, c[0x0][0x3b8] ;  /* 0x0000ee0000067ab9 */ /* 0x000fe20000000a00 */
[----:B-1----:R-:W-:Y:S01]  /*cbd0*/  SHF.R.S32.HI R0, RZ, 0x1f, R6 ;  /* 0x0000001fff007819 */ /* 0x002fe20000011406 */
[----:B------:R-:W-:Y:S01]  /*cbe0*/  UIMAD UR5, UR61, UR6, URZ ;  /* 0x000000063d0572a4 */ /* 0x000fe2000f8e023f */
        /* <DEDUP_REMOVED lines=19> */
.L_x_1759:
[----:B------:R-:W-:Y:S05]  /*cd20*/  BSYNC B0 ;  /* 0x0000000000007941 */ /* 0x000fea0003800000 */
.L_x_1758:
        /* <DEDUP_REMOVED lines=15> */
.L_x_1761:
[----:B------:R-:W-:Y:S05]  /*ce20*/  BSYNC B0 ;  /* 0x0000000000007941 */ /* 0x000fea0003800000 */
.L_x_1760:
        /* <DEDUP_REMOVED lines=15> */
.L_x_1763:
[----:B------:R-:W-:Y:S05]  /*cf20*/  BSYNC B0 ;  /* 0x0000000000007941 */ /* 0x000fea0003800000 */
.L_x_1762:
        /* <DEDUP_REMOVED lines=14> */
.L_x_1765:
[----:B------:R-:W-:Y:S05]  /*d010*/  BSYNC B0 ;  /* 0x0000000000007941 */ /* 0x000fea0003800000 */
.L_x_1764:
[----:B------:R-:W-:Y:S01]  /*d020*/  ULDC.64 UR4, c[0x0][0x3a8] ;  /* 0x0000ea0000047ab9 */ /* 0x000fe20000000a00 */
[----:B-1----:R-:W-:Y:S01]  /*d030*/  IMAD.WIDE.U32 R4, R11, c[0x0][0x3a8], R238 ;  /* 0x0000ea000b047a25 */ /* 0x002fe200078e00ee */
        /* <DEDUP_REMOVED lines=22> */
.L_x_1767:
[----:B------:R-:W-:Y:S05]  /*d1a0*/  BSYNC B0 ;  /* 0x0000000000007941 */ /* 0x000fea0003800000 */
.L_x_1766:
        /* <DEDUP_REMOVED lines=13> */
.L_x_1769:
[----:B------:R-:W-:Y:S05]  /*d280*/  BSYNC B0 ;  /* 0x0000000000007941 */ /* 0x000fea0003800000 */
.L_x_1768:
        /* <DEDUP_REMOVED lines=13> */
.L_x_1771:
[----:B------:R-:W-:Y:S05]  /*d360*/  BSYNC B0 ;  /* 0x0000000000007941 */ /* 0x000fea0003800000 */
.L_x_1770:
        /* <DEDUP_REMOVED lines=11> */
.L_x_1755:
[----:B------:R-:W-:Y:S05]  /*d420*/  BSYNC B1 ;  /* 0x0000000000017941 */ /* 0x000fea0003800000 */
.L_x_1698:
        /* <DEDUP_REMOVED lines=11> */
.L_x_1772:
[----:B------:R-:W-:Y:S05]  /*d4e0*/  EXIT ;  /* 0x000000000000794d */ /* 0x000fea0003800000 */
.L_x_1774:
        /* <DEDUP_REMOVED lines=9> */
.L_x_2485:


//--------------------- .text._ZN5flash44flash_bwd_dq_dk_dv_loop_seqk_parallel_kernelI23Flash_bwd_kernel_traitsILi64ELi128ELi128ELi8ELi4ELi4ELi4ELb0ELb0EN7cutlass6half_tE19Flash_kernel_traitsILi64ELi128ELi128ELi8ES3_EELb0ELb0ELb0ELb0ELb0ELb0ELb1EEEvNS_16Flash_bwd_paramsE --------------------------
	.section	.text._ZN5flash44flash_bwd_dq_dk_dv_loop_seqk_parallel_kernelI23Flash_bwd_kernel_traitsILi64ELi128ELi128ELi8ELi4ELi4ELi4ELb0ELb0EN7cutlass6half_tE19Flash_kernel_traitsILi64ELi128ELi128ELi8ES3_EELb0ELb0ELb0ELb0ELb0ELb0ELb1EEEvNS_16Flash_bwd_paramsE,"ax",@progbits
	.sectioninfo	@"SHI_REGISTERS=255"
	.align	128
        .global         _ZN5flash44flash_bwd_dq_dk_dv_loop_seqk_parallel_kernelI23Flash_bwd_kernel_traitsILi64ELi128ELi128ELi8ELi4ELi4ELi4ELb0ELb0EN7cutlass6half_tE19Flash_kernel_traitsILi64ELi128ELi128ELi8ES3_EELb0ELb0ELb0ELb0ELb0ELb0ELb1EEEvNS_16Flash_bwd_paramsE
        .type           _ZN5flash44flash_bwd_dq_dk_dv_loop_seqk_parallel_kernelI23Flash_bwd_kernel_traitsILi64ELi128ELi128ELi8ELi4ELi4ELi4ELb0ELb0EN7cutlass6half_tE19Flash_kernel_traitsILi64ELi128ELi128ELi8ES3_EELb0ELb0ELb0ELb0ELb0ELb0ELb1EEEvNS_16Flash_bwd_paramsE,@function
        .size           _ZN5flash44flash_bwd_dq_dk_dv_loop_seqk_parallel_kernelI23Flash_bwd_kernel_traitsILi64ELi128ELi128ELi8ELi4ELi4ELi4ELb0ELb0EN7cutlass6half_tE19Flash_kernel_traitsILi64ELi128ELi128ELi8ES3_EELb0ELb0ELb0ELb0ELb0ELb0ELb1EEEvNS_16Flash_bwd_paramsE,(.L_x_2486 - _ZN5flash44flash_bwd_dq_dk_dv_loop_seqk_parallel_kernelI23Flash_bwd_kernel_traitsILi64ELi128ELi128ELi8ELi4ELi4ELi4ELb0ELb0EN7cutlass6half_tE19Flash_kernel_traitsILi64ELi128ELi128ELi8ES3_EELb0ELb0ELb0ELb0ELb0ELb0ELb1EEEvNS_16Flash_bwd_paramsE)
        .other          _ZN5flash44flash_bwd_dq_dk_dv_loop_seqk_parallel_kernelI23Flash_bwd_kernel_traitsILi64ELi128ELi128ELi8ELi4ELi4ELi4ELb0ELb0EN7cutlass6half_tE19Flash_kernel_traitsILi64ELi128ELi128ELi8ES3_EELb0ELb0ELb0ELb0ELb0ELb0ELb1EEEvNS_16Flash_bwd_paramsE,@"STO_CUDA_ENTRY STV_DEFAULT"
_ZN5flash44flash_bwd_dq_dk_dv_loop_seqk_parallel_kernelI23Flash_bwd_kernel_traitsILi64ELi128ELi128ELi8ELi4ELi4ELi4ELb0ELb0EN7cutlass6half_tE19Flash_kernel_traitsILi64ELi128ELi128ELi8ES3_EELb0ELb0ELb0ELb0ELb0ELb0ELb1EEEvNS_16Flash_bwd_paramsE:
.text._ZN5flash44flash_bwd_dq_dk_dv_loop_seqk_parallel_kernelI23Flash_bwd_kernel_traitsILi64ELi128ELi128ELi8ELi4ELi4ELi4ELb0ELb0EN7cutlass6half_tE19Flash_kernel_traitsILi64ELi128ELi128ELi8ES3_EELb0ELb0ELb0ELb0ELb0ELb0ELb1EEEvNS_16Flash_bwd_paramsE:
        /* <DEDUP_REMOVED lines=57> */
[----:B------:R-:W-:-:S02]  /*0390*/  USHF.L.U32 UR48, UR49, 0x7, URZ ;  /* 0x0000000731307899 */ /* 0x000fc4000800063f */
[----:B------:R-:W-:Y:S01]  /*03a0*/  IMAD.IADD R0, R13, 0x1, -R0 ;  /* 0x000000010d007824 */ /* 0x000fe200078e0a00 */
[----:B------:R-:W-:Y:S01]  /*03b0*/  LEA.HI R2, R2, R5, RZ, 0x3 ;  /* 0x0000000502027211 */ /* 0x000fe200078f18ff */
[----:B------:R-:W-:Y:S02]  /*03c0*/  ULDC UR52, c[0x0][0x214] ;  /* 0x0000850000347ab9 */ /* 0x000fe40000000800 */
[----:B------:R-:W-:Y:S01]  /*03d0*/  ULDC UR59, c[0x0][0x1c8] ;  /* 0x00007200003b7ab9 */ /* 0x000fe20000000800 */
[----:B------:R-:W-:Y:S01]  /*03e0*/  LOP3.LUT R2, R2, 0xfffffff8, RZ, 0xc0, !PT ;  /* 0xfffffff802027812 */ /* 0x000fe200078ec0ff */
[----:B------:R-:W-:Y:S01]  /*03f0*/  ULDC.U8 UR10, c[0x0][0x3d0] ;  /* 0x0000f400000a7ab9 */ /* 0x000fe20000000000 */
[----:B------:R-:W-:Y:S01]  /*0400*/  SHF.R.S32.HI R3, RZ, 0x1f, R0 ;  /* 0x0000001fff037819 */ /* 0x000fe20000011400 */
[----:B------:R-:W-:Y:S02]  /*0410*/  ULDC UR53, c[0x0][0x224] ;  /* 0x0000890000357ab9 */ /* 0x000fe40000000800 */
[----:B------:R-:W-:Y:S01]  /*0420*/  IMAD.IADD R7, R5, 0x1, -R2 ;  /* 0x0000000105077824 */ /* 0x000fe200078e0a02 */
[----:B------:R-:W-:Y:S01]  /*0430*/  LEA.HI R8, R3, R0, RZ, 0x2 ;  /* 0x0000000003087211 */ /* 0x000fe200078f10ff */
[----:B------:R-:W-:Y:S01]  /*0440*/  ULDC UR61, c[0x0][0x374] ;  /* 0x0000dd00003d7ab9 */ /* 0x000fe20000000800 */
[----:B------:R-:W-:Y:S01]  /*0450*/  SHF.R.S32.HI R0, RZ, 0x3, R14 ;  /* 0x00000003ff007819 */ /* 0x000fe2000001140e */
[----:B------:R-:W-:Y:S01]  /*0460*/  ULDC UR60, c[0x0][0x194] ;  /* 0x00006500003c7ab9 */ /* 0x000fe20000000800 */
[----:B------:R-:W-:Y:S01]  /*0470*/  LOP3.LUT R2, R14, 0xfffffff8, RZ, 0xc0, !PT ;  /* 0xfffffff80e027812 */ /* 0x000fe200078ec0ff */
[----:B------:R-:W-:-:S02]  /*0480*/  @UP2 UIMAD UR57, UR34, UR52, URZ ;  /* 0x00000034223922a4 */ /* 0x000fc4000f8e023f */
[----:B------:R-:W-:Y:S01]  /*0490*/  IMAD.SHL.U32 R3, R0, 0x40, RZ ;  /* 0x0000004000037824 */ /* 0x000fe200078e00ff */
[----:B------:R-:W-:Y:S01]  /*04a0*/  ULDC.64 UR6, c[0x0][0x118] ;  /* 0x0000460000067ab9 */ /* 0x000fe20000000a00 */
[----:B------:R-:W-:Y:S01]  /*04b0*/  IMAD.IADD R0, R13, 0x1, -R2 ;  /* 0x000000010d007824 */ /* 0x000fe200078e0a02 */
[----:B------:R-:W-:Y:S01]  /*04c0*/  LOP3.LUT R2, R6, 0xfffffff0, RZ, 0xc0, !PT ;  /* 0xfffffff006027812 */ /* 0x000fe200078ec0ff */
[----:B------:R-:W-:Y:S01]  /*04d0*/  UMOV UR41, 0xffffc000 ;  /* 0xffffc00000297882 */ /* 0x000fe20000000000 */
[----:B------:R-:W-:Y:S01]  /*04e0*/  LOP3.LUT R3, R3, 0x1c0, RZ, 0xc0, !PT ;  /* 0x000001c003037812 */ /* 0x000fe200078ec0ff */
[C---:B------:R-:W-:Y:S01]  /*04f0*/  IMAD.SHL.U32 R204, R0.reuse, 0x8, RZ ;  /* 0x0000000800cc7824 */ /* 0x040fe200078e00ff */
[----:B------:R-:W-:Y:S01]  /*0500*/  LOP3.LUT P4, RZ, R0, 0x2, RZ, 0xc0, !PT ;  /* 0x0000000200ff7812 */ /* 0x000fe2000788c0ff */
[----:B------:R-:W-:Y:S01]  /*0510*/  IMAD.IADD R2, R13, 0x1, -R2 ;  /* 0x000000010d027824 */ /* 0x000fe200078e0a02 */
[----:B------:R-:W-:Y:S01]  /*0520*/  SHF.R.U32.HI R4, RZ, 0x3, R3 ;  /* 0x00000003ff047819 */ /* 0x000fe20000011603 */
[----:B------:R-:W-:Y:S01]  /*0530*/  ULOP3.LUT UR59, UR37, UR59, URZ, 0x3c, !UPT ;  /* 0x0000003b253b7292 */ /* 0x000fe2000f8e3c3f */
[----:B------:R-:W-:Y:S01]  /*0540*/  LOP3.LUT R3, R3, 0x38, R204, 0xf8, !PT ;  /* 0x0000003803037812 */ /* 0x000fe200078ef8cc */
[----:B------:R-:W-:Y:S01]  /*0550*/  UISETP.NE.AND UP3, UPT, UR10, URZ, UPT ;  /* 0x0000003f0a00728c */ /* 0x000fe2000bf65270 */
[----:B------:R-:W-:Y:S01]  /*0560*/  SHF.R.S32.HI R5, RZ, 0x1f, R2 ;  /* 0x0000001fff057819 */ /* 0x000fe20000011402 */
[----:B------:R-:W-:Y:S01]  /*0570*/  UIMAD UR61, UR61, 0xc0, URZ ;  /* 0x000000c03d3d78a4 */ /* 0x000fe2000f8e023f */
[----:B------:R-:W-:Y:S01]  /*0580*/  LOP3.LUT R4, R3, R4, RZ, 0x3c, !PT ;  /* 0x0000000403047212 */ /* 0x000fe200078e3cff */
[----:B------:R-:W-:Y:S01]  /*0590*/  UIMAD UR60, UR60, 0xc0, URZ ;  /* 0x000000c03c3c78a4 */ /* 0x000fe2000f8e023f */
[----:B------:R-:W-:Y:S01]  /*05a0*/  LEA.HI R10, R5, R2, RZ, 0x3 ;  /* 0x00000002050a7211 */ /* 0x000fe200078f18ff */
[----:B------:R-:W-:Y:S01]  /*05b0*/  UIMAD.WIDE.U32 UR42, UR38, UR46, URZ ;  /* 0x0000002e262a72a5 */ /* 0x000fe2000f8e003f */
[-C--:B------:R-:W-:Y:S01]  /*05c0*/  LEA.HI R5, R11, R13.reuse, RZ, 0x6 ;  /* 0x0000000d0b057211 */ /* 0x080fe200078f30ff */
[----:B------:R-:W-:Y:S01]  /*05d0*/  UIMAD UR54, UR39, UR46, URZ ;  /* 0x0000002e273672a4 */ /* 0x000fe2000f8e023f */
[----:B------:R-:W-:Y:S01]  /*05e0*/  LOP3.LUT R3, R10, 0xfffffff8, RZ, 0xc0, !PT ;  /* 0xfffffff80a037812 */ /* 0x000fe200078ec0ff */
[----:B------:R-:W-:Y:S01]  /*05f0*/  USHF.R.S32.HI UR56, URZ, 0x1f, UR50 ;  /* 0x0000001f3f387899 */ /* 0x000fe20008011432 */
[----:B------:R-:W-:Y:S01]  /*0600*/  LOP3.LUT P3, RZ, R0, 0x4, RZ, 0xc0, !PT ;  /* 0x0000000400ff7812 */ /* 0x000fe2000786c0ff */
[----:B------:R-:W-:Y:S01]  /*0610*/  IMAD.SHL.U32 R5, R5, 0x8, RZ ;  /* 0x0000000805057824 */ /* 0x000fe200078e00ff */
[----:B------:R-:W-:Y:S01]  /*0620*/  SEL R184, R197, 0xffffffe0, !P4 ;  /* 0xffffffe0c5b87807 */ /* 0x000fe20006000000 */
[----:B------:R-:W-:Y:S01]  /*0630*/  IMAD.IADD R12, R2, 0x1, -R3 ;  /* 0x00000001020c7824 */ /* 0x000fe200078e0a03 */
[----:B------:R-:W-:Y:S01]  /*0640*/  UIMAD UR53, UR4, UR53, URZ ;  /* 0x00000035043572a4 */ /* 0x000fe2000f8e023f */
[----:B------:R-:W-:Y:S01]  /*0650*/  IMAD.SHL.U32 R0, R0, 0x40, RZ ;  /* 0x0000004000007824 */ /* 0x000fe200078e00ff */
[----:B------:R-:W-:Y:S01]  /*0660*/  LOP3.LUT R2, R4, 0xfffffe00, R5, 0xf8, !PT ;  /* 0xfffffe0004027812 */ /* 0x000fe200078ef805 */
[----:B------:R-:W-:Y:S01]  /*0670*/  IMAD.U32 R3, RZ, RZ, UR15 ;  /* 0x0000000fff037e24 */ /* 0x000fe2000f8e00ff */
[----:B------:R-:W-:Y:S01]  /*0680*/  LEA.HI R4, R11, R13, RZ, 0x7 ;  /* 0x0000000d0b047211 */ /* 0x000fe200078f38ff */
[----:B------:R-:W-:Y:S01]  /*0690*/  IMAD.SHL.U32 R5, R191, 0x200, RZ ;  /* 0x00000200bf057824 */ /* 0x000fe200078e00ff */
[----:B------:R-:W-:Y:S01]  /*06a0*/  LOP3.LUT R0, R0, 0x1c0, RZ, 0xc0, !PT ;  /* 0x000001c000007812 */ /* 0x000fe200078ec0ff */
[----:B------:R1:W-:Y:S01]  /*06b0*/  STL [R1+0x44], R2 ;  /* 0x0000440201007387 */ /* 0x0003e20000100800 */
[----:B------:R-:W-:Y:S01]  /*06c0*/  SHF.R.S32.HI R4, RZ, 0x7, R4 ;  /* 0x00000007ff047819 */ /* 0x000fe20000011404 */
[----:B------:R-:W-:Y:S01]  /*06d0*/  @!UP2 UIMAD UR52, UR5, UR52, URZ ;  /* 0x000000340534a2a4 */ /* 0x000fe2000f8e023f */
[----:B------:R-:W-:Y:S01]  /*06e0*/  LOP3.LUT R182, R0, 0x8, R14, 0xf8, !PT ;  /* 0x0000000800b67812 */ /* 0x000fe200078ef80e */
[----:B------:R-:W-:Y:S01]  /*06f0*/  USHF.R.S32.HI UR51, URZ, 0x1f, UR48 ;  /* 0x0000001f3f337899 */ /* 0x000fe20008011430 */
[----:B------:R-:W-:Y:S01]  /*0700*/  SHF.R.U32.HI R3, RZ, 0x3, R0 ;  /* 0x00000003ff037819 */ /* 0x000fe20000011600 */
[----:B------:R-:W-:-:S03]  /*0710*/  ULDC.64 UR44, c[0x0][0x118] ;  /* 0x00004600002c7ab9 */ /* 0x000fc60000000a00 */
[----:B------:R-:W-:Y:S02]  /*0720*/  LOP3.LUT R182, R182, R3, RZ, 0x3c, !PT ;  /* 0x00000003b6b67212 */ /* 0x000fe400078e3cff */
[----:B-1----:R-:W-:-:S04]  /*0730*/  LOP3.LUT R2, R7, 0x1, RZ, 0xc0, !PT ;  /* 0x0000000107027812 */ /* 0x002fc800078ec0ff */
[----:B------:R-:W-:Y:S01]  /*0740*/  ISETP.NE.U32.AND P0, PT, R2, 0x1, PT ;  /* 0x000000010200780c */ /* 0x000fe20003f05070 */
[----:B------:R-:W-:-:S03]  /*0750*/  IMAD.SHL.U32 R2, R9, 0x10, RZ ;  /* 0x0000001009027824 */ /* 0x000fc600078e00ff */
[----:B------:R-:W-:Y:S02]  /*0760*/  R2P PR, R7, 0x6 ;  /* 0x0000000607007804 */ /* 0x000fe40000000000 */
        /* <DEDUP_REMOVED lines=10> */
[----:B------:R-:W-:Y:S01]  /*0810*/  SEL R197, R197, 0xffffffe0, !P1 ;  /* 0xffffffe0c5c57807 */ /* 0x000fe20004800000 */
[----:B------:R-:W-:Y:S01]  /*0820*/  IMAD.IADD R6, R13, 0x1, -R0 ;  /* 0x000000010d067824 */ /* 0x000fe200078e0a00 */
[----:B------:R-:W-:Y:S01]  /*0830*/  LOP3.LUT R8, R8, 0x6, RZ, 0xc0, !PT ;  /* 0x0000000608087812 */ /* 0x000fe200078ec0ff */
[----:B------:R-:W-:Y:S01]  /*0840*/  IMAD.SHL.U32 R0, R7, 0x40, RZ ;  /* 0x0000004007007824 */ /* 0x000fe200078e00ff */
[----:B------:R-:W-:Y:S01]  /*0850*/  LOP3.LUT R2, R2, 0x8, RZ, 0xc0, !PT ;  /* 0x0000000802027812 */ /* 0x000fe200078ec0ff */
[----:B------:R-:W-:Y:S01]  /*0860*/  IMAD.SHL.U32 R6, R6, 0x2, RZ ;  /* 0x0000000206067824 */ /* 0x000fe200078e00ff */
[----:B------:R-:W-:Y:S01]  /*0870*/  STL [R1+0x50], R16 ;  /* 0x0000501001007387 */ /* 0x000fe20000100800 */
[----:B------:R-:W-:Y:S01]  /*0880*/  IMAD.SHL.U32 R7, R191, 0x10, RZ ;  /* 0x00000010bf077824 */ /* 0x000fe200078e00ff */
[----:B------:R-:W-:Y:S01]  /*0890*/  LOP3.LUT R0, R0, 0x1c0, RZ, 0xc0, !PT ;  /* 0x000001c000007812 */ /* 0x000fe200078ec0ff */
[C---:B------:R-:W-:Y:S01]  /*08a0*/  IMAD R11, R4.reuse, 0x40, R8 ;  /* 0x00000040040b7824 */ /* 0x040fe200078e0208 */
[----:B------:R-:W-:Y:S01]  /*08b0*/  SEL R195, R195, 0x10, !P0 ;  /* 0x00000010c3c37807 */ /* 0x000fe20004000000 */
[----:B------:R-:W-:Y:S01]  /*08c0*/  IMAD R8, R4, 0x2000, R6 ;  /* 0x0000200004087824 */ /* 0x000fe200078e0206 */
[----:B------:R-:W-:Y:S01]  /*08d0*/  SHF.R.U32.HI R5, RZ, 0x3, R0 ;  /* 0x00000003ff057819 */ /* 0x000fe20000011600 */
[----:B------:R-:W-:Y:S01]  /*08e0*/  IMAD.SHL.U32 R191, R191, 0x8, RZ ;  /* 0x00000008bfbf7824 */ /* 0x000fe200078e00ff */
[----:B------:R-:W-:Y:S01]  /*08f0*/  LOP3.LUT R7, R2, 0x10, R7, 0xf8, !PT ;  /* 0x0000001002077812 */ /* 0x000fe200078ef807 */
[----:B------:R1:W-:Y:S01]  /*0900*/  STL [R1+0x4c], R11 ;  /* 0x00004c0b01007387 */ /* 0x0003e20000100800 */
[-C--:B------:R-:W-:Y:S01]  /*0910*/  LOP3.LUT R4, R5, R0.reuse, R2, 0x1e, !PT ;  /* 0x0000000005047212 */ /* 0x080fe200078e1e02 */
[----:B------:R-:W-:Y:S01]  /*0920*/  IMAD R2, R9, 0x400, R8 ;  /* 0x0000040009027824 */ /* 0x000fe200078e0208 */
[----:B------:R-:W-:Y:S01]  /*0930*/  LOP3.LUT R5, R5, R0, RZ, 0xfc, !PT ;  /* 0x0000000005057212 */ /* 0x000fe200078efcff */
[----:B------:R-:W-:-:S02]  /*0940*/  IMAD R0, R9, 0x400, R6 ;  /* 0x0000040009007824 */ /* 0x000fc400078e0206 */
[----:B------:R-:W-:Y:S02]  /*0950*/  IMAD.SHL.U32 R182, R182, 0x2, RZ ;  /* 0x00000002b6b67824 */ /* 0x000fe400078e00ff */
[----:B------:R-:W-:Y:S02]  /*0960*/  IMAD.IADD R193, R5, 0x1, R2 ;  /* 0x0000000105c17824 */ /* 0x000fe400078e0202 */
[----:B------:R-:W-:Y:S02]  /*0970*/  IMAD.U32 R2, RZ, RZ, UR8 ;  /* 0x00000008ff027e24 */ /* 0x000fe4000f8e00ff */
[----:B------:R-:W-:Y:S02]  /*0980*/  IMAD.SHL.U32 R2, R12, 0x40, RZ ;  /* 0x000000400c027824 */ /* 0x000fe400078e00ff */
[----:B------:R-:W-:Y:S02]  /*0990*/  IMAD.IADD R8, R0, 0x1, R4 ;  /* 0x0000000100087824 */ /* 0x000fe400078e0204 */
[----:B------:R-:W-:Y:S01]  /*09a0*/  IMAD.U32 R4, RZ, RZ, UR9 ;  /* 0x00000009ff047e24 */ /* 0x000fe2000f8e00ff */
[----:B------:R-:W-:Y:S01]  /*09b0*/  LOP3.LUT R2, R2, 0x1c0, RZ, 0xc0, !PT ;  /* 0x000001c002027812 */ /* 0x000fe200078ec0ff */
[----:B------:R-:W-:Y:S01]  /*09c0*/  IMAD.SHL.U32 R0, R10, 0x40, RZ ;  /* 0x000000400a007824 */ /* 0x000fe200078e00ff */
[----:B------:R-:W-:Y:S01]  /*09d0*/  IADD3 R4, R16, -0x80, RZ ;  /* 0xffffff8010047810 */ /* 0x000fe20007ffe0ff */
[----:B------:R-:W-:Y:S01]  /*09e0*/  IMAD.U32 R5, RZ, RZ, UR8 ;  /* 0x00000008ff057e24 */ /* 0x000fe2000f8e00ff */
[----:B------:R-:W-:Y:S01]  /*09f0*/  SHF.R.U32.HI R5, RZ, 0x3, R2 ;  /* 0x00000003ff057819 */ /* 0x000fe20000011602 */
[----:B------:R-:W-:Y:S01]  /*0a00*/  USHF.R.S32.HI UR8, URZ, 0x1f, UR37 ;  /* 0x0000001f3f087899 */ /* 0x000fe20008011425 */
[----:B------:R-:W-:Y:S01]  /*0a10*/  SHF.R.S32.HI R6, RZ, 0x1f, R4 ;  /* 0x0000001fff067819 */ /* 0x000fe20000011404 */
[----:B------:R-:W-:Y:S01]  /*0a20*/  IMAD.SHL.U32 R193, R193, 0x2, RZ ;  /* 0x00000002c1c17824 */ /* 0x000fe200078e00ff */
[----:B------:R-:W-:Y:S01]  /*0a30*/  LOP3.LUT R0, R0, 0xfffffe00, RZ, 0xc0, !PT ;  /* 0xfffffe0000007812 */ /* 0x000fe200078ec0ff */
[----:B------:R-:W-:Y:S01]  /*0a40*/  IMAD.IADD R185, R182, 0x1, R184 ;  /* 0x00000001b6b97824 */ /* 0x000fe200078e02b8 */
[----:B------:R-:W-:Y:S01]  /*0a50*/  LOP3.LUT R191, R2, 0x8, R191, 0xf8, !PT ;  /* 0x0000000802bf7812 */ /* 0x000fe200078ef8bf */
[----:B------:R-:W-:Y:S01]  /*0a60*/  IMAD.U32 R10, RZ, RZ, UR8 ;  /* 0x00000008ff0a7e24 */ /* 0x000fe2000f8e00ff */
[----:B------:R-:W-:Y:S01]  /*0a70*/  LOP3.LUT R2, R5, R7, R2, 0x1e, !PT ;  /* 0x0000000705027212 */ /* 0x000fe200078e1e02 */
[----:B------:R-:W-:Y:S01]  /*0a80*/  IMAD.IADD R196, R193, 0x1, R195 ;  /* 0x00000001c1c47824 */ /* 0x000fe200078e02c3 */
[----:B------:R-:W-:Y:S01]  /*0a90*/  SHF.L.U64.HI R6, R4, 0x2, R6 ;  /* 0x0000000204067819 */ /* 0x000fe20000010206 */
[----:B------:R-:W-:Y:S01]  /*0aa0*/  IMAD R4, R9, 0x400, R0 ;  /* 0x0000040009047824 */ /* 0x000fe200078e0200 */
[----:B------:R-:W-:Y:S01]  /*0ab0*/  LOP3.LUT R190, R2, R0, RZ, 0xfc, !PT ;  /* 0x0000000002be7212 */ /* 0x000fe200078efcff */
[----:B------:R-:W-:Y:S01]  /*0ac0*/  IMAD.MOV.U32 R0, RZ, RZ, 0x40 ;  /* 0x00000040ff007424 */ /* 0x000fe200078e00ff */
[----:B------:R-:W-:Y:S01]  /*0ad0*/  LEA R8, R8, 0xc000, 0x1 ;  /* 0x0000c00008087811 */ /* 0x000fe200078e08ff */
[----:B------:R-:W-:Y:S01]  /*0ae0*/  IMAD.MOV.U32 R2, RZ, RZ, 0x440 ;  /* 0x00000440ff027424 */ /* 0x000fe200078e00ff */
[----:B------:R-:W-:Y:S01]  /*0af0*/  LOP3.LUT R191, R191, R5, RZ, 0x3c, !PT ;  /* 0x00000005bfbf7212 */ /* 0x000fe200078e3cff */
[----:B------:R2:W-:Y:S01]  /*0b00*/  STL [R1+0x48], R6 ;  /* 0x0000480601007387 */ /* 0x0005e20000100800 */
[C---:B------:R-:W-:Y:S01]  /*0b10*/  SEL R183, R0.reuse, 0xffffffc0, !P3 ;  /* 0xffffffc000b77807 */ /* 0x040fe20005800000 */
[--C-:B------:R-:W-:Y:S01]  /*0b20*/  IMAD.IADD R5, R197, 0x1, R8.reuse ;  /* 0x00000001c5057824 */ /* 0x100fe200078e0208 */
[----:B------:R-:W-:Y:S01]  /*0b30*/  SEL R0, R0, 0xffffffc0, !P2 ;  /* 0xffffffc000007807 */ /* 0x000fe20005000000 */
[----:B------:R-:W-:Y:S01]  /*0b40*/  IMAD.IADD R191, R4, 0x1, R191 ;  /* 0x0000000104bf7824 */ /* 0x000fe200078e02bf */
[----:B------:R-:W-:Y:S01]  /*0b50*/  SEL R2, R2, 0x3c0, !P2 ;  /* 0x000003c002027807 */ /* 0x000fe20005000000 */
[----:B------:R-:W-:Y:S01]  /*0b60*/  STL [R1+0x54], R8 ;  /* 0x0000540801007387 */ /* 0x000fe20000100800 */
        /* <DEDUP_REMOVED lines=14> */
[----:B------:R-:W-:Y:S01]  /*0c50*/  STL [R1+0x64], R4 ;  /* 0x0000640401007387 */ /* 0x000fe20000100800 */
[----:B------:R-:W-:Y:S01]  /*0c60*/  IMAD.IADD R199, R196, 0x1, R197 ;  /* 0x00000001c4c77824 */ /* 0x000fe200078e02c5 */
[C---:B--2---:R-:W-:Y:S02]  /*0c70*/  IADD3 R6, R8.reuse, 0x2040, RZ ;  /* 0x0000204008067810 */ /* 0x044fe40007ffe0ff */
[----:B------:R-:W-:Y:S01]  /*0c80*/  STL [R1+0x70], R13 ;  /* 0x0000700d01007387 */ /* 0x000fe20000100800 */
[----:B------:R-:W-:Y:S01]  /*0c90*/  @P2 IADD3 R6, R8, 0x1fc0, RZ ;  /* 0x00001fc008062810 */ /* 0x000fe20007ffe0ff */
[----:B------:R-:W-:Y:S02]  /*0ca0*/  IMAD.IADD R198, R197, 0x1, R194 ;  /* 0x00000001c5c67824 */ /* 0x000fe400078e02c2 */
[----:B------:R-:W-:Y:S01]  /*0cb0*/  STL [R1+0x58], R10 ;  /* 0x0000580a01007387 */ /* 0x000fe20000100800 */
[----:B------:R-:W-:-:S02]  /*0cc0*/  IMAD.SHL.U32 R3, R3, 0x2, RZ ;  /* 0x0000000203037824 */ /* 0x000fc400078e00ff */
[----:B------:R-:W-:Y:S01]  /*0cd0*/  IMAD.IADD R184, R184, 0x1, R183 ;  /* 0x00000001b8b87824 */ /* 0x000fe200078e02b7 */
        /* <DEDUP_REMOVED lines=14> */
.L_x_1851:
        /* <DEDUP_REMOVED lines=54> */
.L_x_1775:
        /* <DEDUP_REMOVED lines=58> */
.L_x_1777:
        /* <DEDUP_REMOVED lines=18> */
.L_x_1778:
        /* <DEDUP_REMOVED lines=71> */
.L_x_1779:
[----:B------:R-:W-:Y:S02]  /*1a50*/  UMOV UR12, UR53 ;  /* 0x00000035000c7c82 */ /* 0x000fe40008000000 */
.L_x_1780:
        /* <DEDUP_REMOVED lines=101> */
.L_x_1783:
[----:B------:R-:W-:Y:S05]  /*20b0*/  BSYNC B0 ;  /* 0x0000000000007941 */ /* 0x000fea0003800000 */
.L_x_1782:
        /* <DEDUP_REMOVED lines=16> */
.L_x_1785:
[----:B------:R-:W-:Y:S05]  /*21c0*/  BSYNC B0 ;  /* 0x0000000000007941 */ /* 0x000fea0003800000 */
.L_x_1784:
        /* <DEDUP_REMOVED lines=16> */
.L_x_1787:
[----:B------:R-:W-:Y:S05]  /*22d0*/  BSYNC B0 ;  /* 0x0000000000007941 */ /* 0x000fea0003800000 */
.L_x_1786:
        /* <DEDUP_REMOVED lines=17> */
.L_x_1789:
[----:B------:R-:W-:Y:S05]  /*23f0*/  BSYNC B0 ;  /* 0x0000000000007941 */ /* 0x000fea0003800000 */
.L_x_1788:
        /* <DEDUP_REMOVED lines=22> */
.L_x_1791:
[----:B------:R-:W-:Y:S05]  /*2560*/  BSYNC B0 ;  /* 0x0000000000007941 */ /* 0x000fea0003800000 */
.L_x_1790:
        /* <DEDUP_REMOVED lines=20> */
.L_x_1793:
[----:B------:R-:W-:Y:S05]  /*26b0*/  BSYNC B0 ;  /* 0x0000000000007941 */ /* 0x000fea0003800000 */
.L_x_1792:
        /* <DEDUP_REMOVED lines=20> */
.L_x_1795:
[----:B------:R-:W-:Y:S05]  /*2800*/  BSYNC B0 ;  /* 0x0000000000007941 */ /* 0x000fea0003800000 */
.L_x_1794:
        /* <DEDUP_REMOVED lines=21> */
.L_x_1797:
[----:B------:R-:W-:Y:S05]  /*2960*/  BSYNC B0 ;  /* 0x0000000000007941 */ /* 0x000fea0003800000 */
.L_x_1796:
        /* <DEDUP_REMOVED lines=60> */
.L_x_1799:
[----:B------:R-:W-:Y:S05]  /*2d30*/  BSYNC B0 ;  /* 0x0000000000007941 */ /* 0x000fea0003800000 */
.L_x_1798:
        /* <DEDUP_REMOVED lines=21> */
.L_x_1801:
[----:B------:R-:W-:Y:S05]  /*2e90*/  BSYNC B0 ;  /* 0x0000000000007941 */ /* 0x000fea0003800000 */
.L_x_1800:
        /* <DEDUP_REMOVED lines=21> */
.L_x_1803:
[----:B------:R-:W-:Y:S05]  /*2ff0*/  BSYNC B0 ;  /* 0x0000000000007941 */ /* 0x000fea0003800000 */
.L_x_1802:
        /* <DEDUP_REMOVED lines=21> */
.L_x_1805:
[----:B------:R-:W-:Y:S05]  /*3150*/  BSYNC B0 ;  /* 0x0000000000007941 */ /* 0x000fea0003800000 */
.L_x_1804:
        /* <DEDUP_REMOVED lines=29> */
.L_x_1807:
[----:B------:R-:W-:Y:S05]  /*3330*/  BSYNC B0 ;  /* 0x0000000000007941 */ /* 0x000fea0003800000 */
.L_x_1806:
        /* <DEDUP_REMOVED lines=20> */
.L_x_1809:
[----:B------:R-:W-:Y:S05]  /*3480*/  BSYNC B0 ;  /* 0x0000000000007941 */ /* 0x000fea0003800000 */
.L_x_1808:
        /* <DEDUP_REMOVED lines=20> */
.L_x_1811:
[----:B------:R-:W-:Y:S05]  /*35d0*/  BSYNC B0 ;  /* 0x0000000000007941 */ /* 0x000fea0003800000 */
.L_x_1810:
        /* <DEDUP_REMOVED lines=19> */
.L_x_1813:
[----:B------:R-:W-:Y:S05]  /*3710*/  BSYNC B0 ;  /* 0x0000000000007941 */ /* 0x000fea0003800000 */
.L_x_1812:
[----:B-1234-:R-:W-:Y:S01]  /*3720*/  LEA.HI R0, R20, R19, RZ, 0x4 ;  /* 0x0000001314007211 */ /* 0x01efe200078f20ff */
[----:B------:R-:W0:Y:S01]  /*3730*/  LDGDEPBAR ;  /* 0x00000000000079af */ /* 0x000e220000000000 */
[----:B------:R-:W-:Y:S01]  /*3740*/  SHF.L.U64.HI R6, R21, 0x2, R14 ;  /* 0x0000000215067819 */ /* 0x000fe2000001020e */
[----:B------:R-:W-:Y:S01]  /*3750*/  IMAD.MOV.U32 R189, RZ, RZ, 0x20 ;  /* 0x00000020ffbd7424 */ /* 0x000fe200078e00ff */
[----:B------:R-:W-:Y:S01]  /*3760*/  LOP3.LUT R0, R0, 0xfffffff0, RZ, 0xc0, !PT ;  /* 0xfffffff000007812 */ /* 0x000fe200078ec0ff */
[----:B------:R-:W-:Y:S01]  /*3770*/  IMAD.SHL.U32 R186, R191, 0x2, RZ ;  /* 0x00000002bfba7824 */ /* 0x000fe200078e00ff */
[----:B------:R-:W-:Y:S01]  /*3780*/  MOV R181, 0x40 ;  /* 0x0000004000b57802 */ /* 0x000fe20000000f00 */
[----:B------:R-:W-:Y:S01]  /*3790*/  UIADD3 UR5, UR24, 0x80, URZ ;  /* 0x0000008018057890 */ /* 0x000fe2000fffe03f */
[----:B------:R-:W-:Y:S01]  /*37a0*/  IMAD.MOV.U32 R207, RZ, RZ, R192 ;  /* 0x000000ffffcf7224 */ /* 0x000fe200078e00c0 */
        /* <DEDUP_REMOVED lines=45> */
[----:B------:R-:W-:Y:S01]  /*3a80*/  IMAD.SHL.U32 R5, R21, 0x4, RZ ;  /* 0x0000000415057824 */ /* 0x000fe200078e00ff */
[----:B------:R-:W-:Y:S01]  /*3a90*/  CS2R R82, SRZ ;  /* 0x0000000000527805 */ /* 0x000fe2000001ff00 */
[----:B------:R-:W-:Y:S01]  /*3aa0*/  CS2R R80, SRZ ;  /* 0x0000000000507805 */ /* 0x000fe2000001ff00 */
[----:B------:R-:W-:Y:S01]  /*3ab0*/  CS2R R74, SRZ ;  /* 0x00000000004a7805 */ /* 0x000fe2000001ff00 */
[C---:B------:R-:W-:Y:S01]  /*3ac0*/  IMAD.IADD R0, R4.reuse, 0x1, R0 ;  /* 0x0000000104007824 */ /* 0x040fe200078e0200 */
[----:B------:R-:W-:Y:S01]  /*3ad0*/  CS2R R72, SRZ ;  /* 0x0000000000487805 */ /* 0x000fe2000001ff00 */
[----:B------:R-:W-:Y:S01]  /*3ae0*/  CS2R R70, SRZ ;  /* 0x0000000000467805 */ /* 0x000fe2000001ff00 */
[----:B------:R-:W-:Y:S01]  /*3af0*/  CS2R R68, SRZ ;  /* 0x0000000000447805 */ /* 0x000fe2000001ff00 */
[----:B------:R-:W-:Y:S01]  /*3b00*/  SEL R181, R181, 0xffffffc0, !P1 ;  /* 0xffffffc0b5b57807 */ /* 0x000fe20004800000 */
[----:B------:R-:W-:Y:S01]  /*3b10*/  IMAD.IADD R187, R189, 0x1, R186 ;  /* 0x00000001bdbb7824 */ /* 0x000fe200078e02ba */
[----:B------:R-:W-:Y:S01]  /*3b20*/  IADD3 R0, R4, R0, RZ ;  /* 0x0000000004007210 */ /* 0x000fe20007ffe0ff */
[----:B------:R-:W-:-:S04]  /*3b30*/  UISETP.GE.AND UP0, UPT, UR5, UR4, UPT ;  /* 0x000000040500728c */ /* 0x000fc8000bf06270 */
[----:B------:R-:W-:-:S04]  /*3b40*/  IMAD.IADD R0, R4, 0x1, R0 ;  /* 0x0000000104007824 */ /* 0x000fc800078e0200 */
[----:B------:R-:W-:-:S05]  /*3b50*/  IMAD.IADD R0, R4, 0x1, R0 ;  /* 0x0000000104007824 */ /* 0x000fca00078e0200 */
[----:B------:R1:W-:Y:S02]  /*3b60*/  STL [R1+0x30], R0 ;  /* 0x0000300001007387 */ /* 0x0003e40000100800 */
[----:B-1----:R-:W-:-:S05]  /*3b70*/  IMAD.IADD R0, R4, 0x1, R0 ;  /* 0x0000000104007824 */ /* 0x002fca00078e0200 */
[----:B------:R-:W-:Y:S01]  /*3b80*/  IADD3 R2, R4, R0, RZ ;  /* 0x0000000004027210 */ /* 0x000fe20007ffe0ff */
[----:B------:R1:W-:Y:S04]  /*3b90*/  STL [R1+0x2c], R0 ;  /* 0x00002c0001007387 */ /* 0x0003e80000100800 */
[----:B------:R-:W-:Y:S04]  /*3ba0*/  STL [R1+0x3c], R6 ;  /* 0x00003c0601007387 */ /* 0x000fe80000100800 */
[----:B------:R2:W-:Y:S04]  /*3bb0*/  STL [R1+0x28], R2 ;  /* 0x0000280201007387 */ /* 0x0005e80000100800 */
[----:B------:R3:W-:Y:S01]  /*3bc0*/  STL [R1+0x40], R5 ;  /* 0x0000400501007387 */ /* 0x0007e20000100800 */
[----:B-1----:R-:W-:-:S04]  /*3bd0*/  IADD3 R0, R21, -0x80, RZ ;  /* 0xffffff8015007810 */ /* 0x002fc80007ffe0ff */
[----:B------:R-:W-:Y:S01]  /*3be0*/  SHF.L.U32 R0, R0, 0x2, RZ ;  /* 0x0000000200007819 */ /* 0x000fe200000006ff */
[----:B--2---:R-:W-:-:S04]  /*3bf0*/  IMAD.IADD R2, R4, 0x1, R2 ;  /* 0x0000000104027824 */ /* 0x004fc800078e0202 */
[C---:B---3--:R-:W-:Y:S01]  /*3c00*/  IMAD.IADD R5, R4.reuse, 0x1, R2 ;  /* 0x0000000104057824 */ /* 0x048fe200078e0202 */
        /* <DEDUP_REMOVED lines=13> */
.L_x_1816:
        /* <DEDUP_REMOVED lines=72> */
[----:B------:R-:W4:Y:S08]  /*4160*/  LDSM.16.M88.4 R32, [R182+0xc800] ;  /* 0x00c80000b620783b */ /* 0x000f300000000200 */
[----:B------:R-:W4:Y:S08]  /*4170*/  LDSM.16.M88.4 R48, [R182+0xd000] ;  /* 0x00d00000b630783b */ /* 0x000f300000000200 */
[----:B------:R-:W4:Y:S01]  /*4180*/  LDSM.16.M88.4 R132, [R182+0xd800] ;  /* 0x00d80000b684783b */ /* 0x000f220000000200 */
[----:B---3--:R-:W-:Y:S01]  /*4190*/  FSETP.NEU.FTZ.AND P3, PT, R2, -INF , PT ;  /* 0xff8000000200780b */ /* 0x008fe20003f7d000 */
[-C--:B-1----:R-:W-:Y:S06]  /*41a0*/  HMMA.16816.F32 R4, R64, R16.reuse, RZ ;  /* 0x000000104004723c */ /* 0x082fec00000018ff */
[----:B------:R-:W-:Y:S02]  /*41b0*/  LDSM.16.M88.4 R136, [R0] ;  /* 0x000000000088783b */ /* 0x000fe40000000200 */
[C---:B--2---:R-:W-:Y:S06]  /*41c0*/  HMMA.16816.F32 R8, R60.reuse, R16, RZ ;  /* 0x000000103c08723c */ /* 0x044fec00000018ff */
[----:B------:R-:W1:Y:S02]  /*41d0*/  LDSM.16.M88.4 R140, [R185+0xc000] ;  /* 0x00c00000b98c783b */ /* 0x000e640000000200 */
[-C--:B------:R-:W-:Y:S06]  /*41e0*/  HMMA.16816.F32 R12, R60, R18.reuse, RZ ;  /* 0x000000123c0c723c */ /* 0x080fec00000018ff */
[----:B------:R2:W3:Y:S02]  /*41f0*/  LDSM.16.M88.4 R144, [R0+0x2000] ;  /* 0x002000000090783b */ /* 0x0004e40000000200 */
[C---:B------:R-:W-:Y:S06]  /*4200*/  HMMA.16816.F32 R16, R64.reuse, R18, RZ ;  /* 0x000000124010723c */ /* 0x040fec00000018ff */
[----:B------:R-:W1:Y:S02]  /*4210*/  LDSM.16.M88.4 R148, [R185+0xc800] ;  /* 0x00c80000b994783b */ /* 0x000e640000000200 */
[-C--:B----4-:R-:W-:Y:S06]  /*4220*/  HMMA.16816.F32 R20, R64, R32.reuse, RZ ;  /* 0x000000204014723c */ /* 0x090fec00000018ff */
        /* <DEDUP_REMOVED lines=8> */
[-C--:B------:R-:W-:Y:S06]  /*42b0*/  HMMA.16816.F32 R36, R64, R48.reuse, RZ ;  /* 0x000000304024723c */ /* 0x080fec00000018ff */
        /* <DEDUP_REMOVED lines=12> */
[C---:B---3--:R-:W-:Y:S08]  /*4380*/  HMMA.16816.F32 R8, R144.reuse, R140, R8 ;  /* 0x0000008c9008723c */ /* 0x048ff00000001808 */
[-C--:B------:R-:W-:Y:S08]  /*4390*/  HMMA.16816.F32 R12, R144, R142.reuse, R12 ;  /* 0x0000008e900c723c */ /* 0x080ff0000000180c */
[C---:B------:R-:W-:Y:S01]  /*43a0*/  HMMA.16816.F32 R16, R136.reuse, R142, R16 ;  /* 0x0000008e8810723c */ /* 0x040fe20000001810 */
[----:B------:R-:W1:Y:S07]  /*43b0*/  LDSM.16.M88.4 R140, [R183+0xc800] ;  /* 0x00c80000b78c783b */ /* 0x000e6e0000000200 */
[-C--:B------:R-:W-:Y:S08]  /*43c0*/  HMMA.16816.F32 R20, R136, R148.reuse, R20 ;  /* 0x000000948814723c */ /* 0x080ff00000001814 */
        /* <DEDUP_REMOVED lines=48> */
[----:B------:R-:W-:Y:S02]  /*46d0*/  FMUL.FTZ R19, R19, c[0x0][0x2ec] ;  /* 0x0000bb0013137a20 */ /* 0x000fe40000410000 */
[----:B------:R-:W-:Y:S02]  /*46e0*/  FMUL.FTZ R18, R18, c[0x0][0x2ec] ;  /* 0x0000bb0012127a20 */ /* 0x000fe40000410000 */
[----:B------:R-:W-:Y:S01]  /*46f0*/  FMUL.FTZ R15, R15, c[0x0][0x2ec] ;  /* 0x0000bb000f0f7a20 */ /* 0x000fe20000410000 */
[----:B------:R-:W4:Y:S01]  /*4700*/  MUFU.TANH R246, R6 ;  /* 0x0000000600f67308 */ /* 0x000f220000002400 */
[----:B------:R-:W-:Y:S09]  /*4710*/  FMUL.FTZ R12, R12, c[0x0][0x2ec] ;  /* 0x0000bb000c0c7a20 */ /* 0x000ff20000410000 */
[----:B------:R-:W-:Y:S10]  /*4720*/  MUFU.TANH R88, R14 ;  /* 0x0000000e00587308 */ /* 0x000ff40000002400 */
[----:B------:R4:W1:Y:S10]  /*4730*/  MUFU.TANH R244, R7 ;  /* 0x0000000700f47308 */ /* 0x0008740000002400 */
[----:B------:R-:W-:Y:S10]  /*4740*/  MUFU.TANH R87, R15 ;  /* 0x0000000f00577308 */ /* 0x000ff40000002400 */
[----:B------:R1:W-:Y:S01]  /*4750*/  MUFU.TANH R89, R11 ;  /* 0x0000000b00597308 */ /* 0x0003e20000002400 */
[----:B----4-:R-:W4:Y:S09]  /*4760*/  LDSM.16.M88.4 R4, [R184+0xc800] ;  /* 0x00c80000b804783b */ /* 0x010f320000000200 */
[----:B------:R2:W-:Y:S10]  /*4770*/  MUFU.TANH R90, R10 ;  /* 0x0000000a005a7308 */ /* 0x0005f40000002400 */
[----:B------:R4:W-:Y:S01]  /*4780*/  MUFU.TANH R109, R9 ;  /* 0x00000009006d7308 */ /* 0x0009e20000002400 */
[----:B-1----:R-:W3:Y:S09]  /*4790*/  LDL R11, [R1] ;  /* 0x00000000010b7983 */ /* 0x002ef20000100800 */
[----:B------:R1:W1:Y:S01]  /*47a0*/  MUFU.TANH R110, R8 ;  /* 0x00000008006e7308 */ /* 0x0002620000002400 */
[----:B--2---:R-:W-:Y:S04]  /*47b0*/  MOV R10, UR17 ;  /* 0x00000011000a7c02 */ /* 0x004fe80008000f00 */
[----:B------:R-:W-:Y:S05]  /*47c0*/  @P2 LEA R10, R10, R206, 0x7 ;  /* 0x000000ce0a0a2211 */ /* 0x000fea00078e38ff */
[----:B------:R-:W-:Y:S01]  /*47d0*/  MUFU.TANH R108, R12 ;  /* 0x0000000c006c7308 */ /* 0x000fe20000002400 */
[----:B------:R-:W-:Y:S02]  /*47e0*/  PLOP3.LUT P2, PT, PT, PT, UP0, 0x80, 0x0 ;  /* 0x000000000000781c */ /* 0x000fe40003f4f008 */
[C---:B------:R-:W-:Y:S01]  /*47f0*/  @P4 ISETP.GE.AND P4, PT, R10.reuse, UR4, PT ;  /* 0x000000040a004c0c */ /* 0x040fe2000bf86270 */
[-C--:B----4-:R-:W-:Y:S01]  /*4800*/  HMMA.16816.F32 R20, R148, R4.reuse, R20 ;  /* 0x000000049414723c */ /* 0x090fe20000001814 */
[----:B------:R-:W-:Y:S01]  /*4810*/  @P0 IADD3 R0, R10, 0x1, RZ ;  /* 0x000000010a000810 */ /* 0x000fe20007ffe0ff */
[----:B------:R-:W-:Y:S01]  /*4820*/  FMUL.FTZ R9, R2, 1.4426950216293334961 ;  /* 0x3fb8aa3b02097820 */ /* 0x000fe20000410000 */
[----:B------:R-:W-:Y:S02]  /*4830*/  PLOP3.LUT P0, PT, PT, PT, UP0, 0x80, 0x0 ;  /* 0x000000000000781c */ /* 0x000fe40003f0f008 */
[----:B------:R-:W-:Y:S01]  /*4840*/  @P5 ISETP.GE.AND P5, PT, R0, UR4, PT ;  /* 0x0000000400005c0c */ /* 0x000fe2000bfa6270 */
[----:B------:R-:W2:Y:S01]  /*4850*/  MUFU.TANH R217, R16 ;  /* 0x0000001000d97308 */ /* 0x000ea20000002400 */
[----:B------:R-:W-:Y:S01]  /*4860*/  MOV R0, R154 ;  /* 0x0000009a00007202 */ /* 0x000fe20000000f00 */
[C---:B------:R-:W-:Y:S01]  /*4870*/  HMMA.16816.F32 R24, R132.reuse, R4, R24 ;  /* 0x000000048418723c */ /* 0x040fe20000001818 */
[----:B------:R-:W4:Y:S03]  /*4880*/  LDL R5, [R1+0x4] ;  /* 0x0000040001057983 */ /* 0x000f260000100800 */
[----:B------:R-:W-:Y:S01]  /*4890*/  FSEL R9, R9, RZ, P3 ;  /* 0x000000ff09097208 */ /* 0x000fe20001800000 */
[C---:B-1----:R-:W-:Y:S01]  /*48a0*/  FMUL.FTZ R8, R203.reuse, 1.4426950216293334961 ;  /* 0x3fb8aa3bcb087820 */ /* 0x042fe20000410000 */
[----:B------:R-:W-:Y:S02]  /*48b0*/  @P2 FSEL R0, R154, -INF , !P4 ;  /* 0xff8000009a002808 */ /* 0x000fe40006000000 */
[----:B------:R-:W1:Y:S01]  /*48c0*/  MUFU.TANH R157, R17 ;  /* 0x00000011009d7308 */ /* 0x000e620000002400 */
[----:B------:R-:W-:Y:S01]  /*48d0*/  PLOP3.LUT P2, PT, PT, PT, UP0, 0x80, 0x0 ;  /* 0x000000000000781c */ /* 0x000fe20003f4f008 */
[-C--:B------:R-:W-:Y:S01]  /*48e0*/  HMMA.16816.F32 R28, R132, R6.reuse, R28 ;  /* 0x00000006841c723c */ /* 0x080fe2000000181c */
[----:B------:R-:W-:Y:S01]  /*48f0*/  FSETP.NEU.FTZ.AND P3, PT, R203, -INF , PT ;  /* 0xff800000cb00780b */ /* 0x000fe20003f7d000 */
[--C-:B------:R-:W-:Y:S01]  /*4900*/  FFMA.FTZ R2, R0, c[0x0][0x23c], -R9.reuse ;  /* 0x00008f0000027a23 */ /* 0x100fe20000010809 */
[----:B------:R-:W-:Y:S02]  /*4910*/  MOV R0, R158 ;  /* 0x0000009e00007202 */ /* 0x000fe40000000f00 */
[----:B------:R-:W-:Y:S01]  /*4920*/  FSEL R8, R8, RZ, P3 ;  /* 0x000000ff08087208 */ /* 0x000fe20001800000 */
[----:B------:R-:W-:Y:S01]  /*4930*/  FMUL.FTZ R20, R20, c[0x0][0x2ec] ;  /* 0x0000bb0014147a20 */ /* 0x000fe20000410000 */
[----:B------:R-:W-:Y:S01]  /*4940*/  @P0 FSEL R0, R158, -INF , !P5 ;  /* 0xff8000009e000808 */ /* 0x000fe20006800000 */
[----:B------:R1:W-:Y:S01]  /*4950*/  MUFU.EX2 R241, R2 ;  /* 0x0000000200f17308 */ /* 0x0003e20000000800 */
[----:B------:R-:W-:Y:S01]  /*4960*/  PLOP3.LUT P0, PT, PT, PT, UP0, 0x80, 0x0 ;  /* 0x000000000000781c */ /* 0x000fe20003f0f008 */
[C---:B------:R-:W-:Y:S02]  /*4970*/  HMMA.16816.F32 R32, R148.reuse, R6, R32 ;  /* 0x000000069420723c */ /* 0x040fe40000001820 */
[----:B------:R-:W-:Y:S02]  /*4980*/  FMUL.FTZ R21, R21, c[0x0][0x2ec] ;  /* 0x0000bb0015157a20 */ /* 0x000fe40000410000 */
[----:B------:R-:W-:Y:S02]  /*4990*/  FMUL.FTZ R24, R24, c[0x0][0x2ec] ;  /* 0x0000bb0018187a20 */ /* 0x000fe40000410000 */
[----:B------:R-:W-:Y:S02]  /*49a0*/  FMUL.FTZ R25, R25, c[0x0][0x2ec] ;  /* 0x0000bb0019197a20 */ /* 0x000fe40000410000 */
[----:B------:R-:W-:Y:S01]  /*49b0*/  MUFU.TANH R237, R19 ;  /* 0x0000001300ed7308 */ /* 0x000fe20000002400 */
[----:B------:R-:W-:Y:S03]  /*49c0*/  FMUL.FTZ R27, R27, c[0x0][0x2ec] ;  /* 0x0000bb001b1b7a20 */ /* 0x000fe60000410000 */
[----:B------:R-:W-:Y:S02]  /*49d0*/  FMUL.FTZ R26, R26, c[0x0][0x2ec] ;  /* 0x0000bb001a1a7a20 */ /* 0x000fe40000410000 */
[----:B------:R-:W-:Y:S02]  /*49e0*/  FMUL.FTZ R30, R30, c[0x0][0x2ec] ;  /* 0x0000bb001e1e7a20 */ /* 0x000fe40000410000 */
[----:B------:R-:W-:Y:S02]  /*49f0*/  FMUL.FTZ R31, R31, c[0x0][0x2ec] ;  /* 0x0000bb001f1f7a20 */ /* 0x000fe40000410000 */
        /* <DEDUP_REMOVED lines=9> */
[----:B------:R-:W-:Y:S01]  /*4a90*/  FMUL.FTZ R35, R35, c[0x0][0x2ec] ;  /* 0x0000bb0023237a20 */ /* 0x000fe20000410000 */
[----:B------:R-:W-:Y:S01]  /*4aa0*/  PLOP3.LUT P2, PT, PT, PT, UP0, 0x80, 0x0 ;  /* 0x000000000000781c */ /* 0x000fe20003f4f008 */
[----:B------:R-:W-:Y:S02]  /*4ab0*/  FMUL.FTZ R34, R34, c[0x0][0x2ec] ;  /* 0x0000bb0022227a20 */ /* 0x000fe40000410000 */
[----:B------:R-:W-:Y:S02]  /*4ac0*/  FMUL.FTZ R29, R29, c[0x0][0x2ec] ;  /* 0x0000bb001d1d7a20 */ /* 0x000fe40000410000 */
[----:B------:R-:W-:Y:S03]  /*4ad0*/  FMUL.FTZ R23, R23, c[0x0][0x2ec] ;  /* 0x0000bb0017177a20 */ /* 0x000fe60000410000 */
[----:B------:R1:W-:Y:S10]  /*4ae0*/  MUFU.EX2 R159, R2 ;  /* 0x00000002009f7308 */ /* 0x0003f40000000800 */
[----:B------:R-:W2:Y:S10]  /*4af0*/  MUFU.TANH R156, R20 ;  /* 0x00000014009c7308 */ /* 0x000eb40000002400 */
[----:B------:R-:W-:Y:S01]  /*4b00*/  MUFU.TANH R101, R25 ;  /* 0x0000001900657308 */ /* 0x000fe20000002400 */
[--C-:B-1----:R-:W-:Y:S01]  /*4b10*/  FFMA.FTZ R2, R0, c[0x0][0x23c], -R8.reuse ;  /* 0x00008f0000027a23 */ /* 0x102fe20000010808 */
[----:B------:R-:W-:Y:S02]  /*4b20*/  MOV R0, R244 ;  /* 0x000000f400007202 */ /* 0x000fe40000000f00 */
[----:B------:R-:W-:Y:S02]  /*4b30*/  @P0 FSEL R0, R244, -INF , !P5 ;  /* 0xff800000f4000808 */ /* 0x000fe40006800000 */
[----:B------:R-:W-:Y:S04]  /*4b40*/  PLOP3.LUT P0, PT, PT, PT, UP0, 0x80, 0x0 ;  /* 0x000000000000781c */ /* 0x000fe80003f0f008 */
[----:B------:R-:W-:Y:S01]  /*4b50*/  MUFU.EX2 R3, R2 ;  /* 0x0000000200037308 */ /* 0x000fe20000000800 */
[----:B------:R-:W-:Y:S09]  /*4b60*/  FFMA.FTZ R0, R0, c[0x0][0x23c], -R8 ;  /* 0x00008f0000007a23 */ /* 0x000ff20000010808 */
[----:B------:R-:W-:Y:S10]  /*4b70*/  MUFU.TANH R81, R27 ;  /* 0x0000001b00517308 */ /* 0x000ff40000002400 */
        /* <DEDUP_REMOVED lines=8> */
[----:B------:R-:W-:Y:S10]  /*4c00*/  MUFU.TANH R249, R29 ;  /* 0x0000001d00f97308 */ /* 0x000ff40000002400 */
[----:B------:R-:W-:Y:S10]  /*4c10*/  MUFU.TANH R234, R23 ;  /* 0x0000001700ea7308 */ /* 0x000ff40000002400 */
[----:B------:R-:W-:Y:S10]  /*4c20*/  MUFU.TANH R80, R30 ;  /* 0x0000001e00507308 */ /* 0x000ff40000002400 */
[----:B------:R-:W1:Y:S10]  /*4c30*/  MUFU.TANH R176, R32 ;  /* 0x0000002000b07308 */ /* 0x000e740000002400 */
[----:B------:R-:W-:Y:S10]  /*4c40*/  MUFU.TANH R79, R31 ;  /* 0x0000001f004f7308 */ /* 0x000ff40000002400 */
[----:B------:R-:W1:Y:S10]  /*4c50*/  MUFU.TANH R175, R33 ;  /* 0x0000002100af7308 */ /* 0x000e740000002400 */
[----:B------:R-:W-:Y:S10]  /*4c60*/  MUFU.TANH R220, R35 ;  /* 0x0000002300dc7308 */ /* 0x000ff40000002400 */
[----:B------:R-:W1:Y:S01]  /*4c70*/  MUFU.TANH R221, R34 ;  /* 0x0000002200dd7308 */ /* 0x000e620000002400 */
[C---:B---3--:R-:W-:Y:S01]  /*4c80*/  FMUL.FTZ R2, R11.reuse, 1.4426950216293334961 ;  /* 0x3fb8aa3b0b027820 */ /* 0x048fe20000410000 */
        /* <DEDUP_REMOVED lines=9> */
[C---:B----4-:R-:W-:Y:S01]  /*4d20*/  FSETP.NEU.FTZ.AND P3, PT, R5.reuse, -INF , PT ;  /* 0xff8000000500780b */ /* 0x050fe20003f7d000 */
[----:B------:R-:W-:Y:S05]  /*4d30*/  FMUL.FTZ R5, R5, 1.4426950216293334961 ;  /* 0x3fb8aa3b05057820 */ /* 0x000fea0000410000 */
[----:B------:R-:W-:Y:S02]  /*4d40*/  FSEL R0, R5, RZ, P3 ;  /* 0x000000ff05007208 */ /* 0x000fe40001800000 */
[----:B------:R-:W-:Y:S02]  /*4d50*/  PLOP3.LUT P3, PT, PT, PT, UP0, 0x80, 0x0 ;  /* 0x000000000000781c */ /* 0x000fe40003f6f008 */
[----:B---3--:R-:W-:Y:S02]  /*4d60*/  MOV R4, R90 ;  /* 0x0000005a00047202 */ /* 0x008fe40000000f00 */
        /* <DEDUP_REMOVED lines=74> */
[----:B-1----:R-:W-:Y:S03]  /*5210*/  MOV R4, R235 ;  /* 0x000000eb00047202 */ /* 0x002fe60000000f00 */
        /* <DEDUP_REMOVED lines=12> */
[----:B------:R-:W-:Y:S01]  /*52e0*/  MOV R11, R176 ;  /* 0x000000b0000b7202 */ /* 0x000fe20000000f00 */
        /* <DEDUP_REMOVED lines=68> */
[----:B------:R-:W2:Y:S10]  /*5730*/  MUFU.TANH R72, R46 ;  /* 0x0000002e00487308 */ /* 0x000eb40000002400 */
        /* <DEDUP_REMOVED lines=66> */
[----:B------:R-:W-:Y:S01]  /*5b60*/  PLOP3.LUT P0, PT, PT, PT, UP0, 0x80, 0x0 ;  /* 0x000000000000781c */ /* 0x000fe20003f0f008 */
[--C-:B------:R-:W-:Y:S01]  /*5b70*/  FFMA.FTZ R5, R11, c[0x0][0x23c], -R9.reuse ;  /* 0x00008f000b057a23 */ /* 0x100fe20000010809 */
[----:B------:R-:W1:Y:S01]  /*5b80*/  MUFU.TANH R162, R53 ;  /* 0x0000003500a27308 */ /* 0x000e620000002400 */
[----:B------:R-:W-:Y:S02]  /*5b90*/  FMUL.FTZ R60, R60, c[0x0][0x2ec] ;  /* 0x0000bb003c3c7a20 */ /* 0x000fe40000410000 */
[----:B------:R-:W-:Y:S01]  /*5ba0*/  FMUL.FTZ R61, R61, c[0x0][0x2ec] ;  /* 0x0000bb003d3d7a20 */ /* 0x000fe20000410000 */
[----:B------:R-:W-:Y:S01]  /*5bb0*/  @P2 FSEL R4, R218, -INF , !P3 ;  /* 0xff800000da042808 */ /* 0x000fe20005800000 */
[----:B------:R-:W-:Y:S01]  /*5bc0*/  FMUL.FTZ R62, R62, c[0x0][0x2ec] ;  /* 0x0000bb003e3e7a20 */ /* 0x000fe20000410000 */
[----:B------:R-:W-:Y:S01]  /*5bd0*/  PLOP3.LUT P2, PT, PT, PT, UP0, 0x80, 0x0 ;  /* 0x000000000000781c */ /* 0x000fe20003f4f008 */
[----:B------:R-:W-:Y:S02]  /*5be0*/  FMUL.FTZ R64, R64, c[0x0][0x2ec] ;  /* 0x0000bb0040407a20 */ /* 0x000fe40000410000 */
[----:B------:R-:W-:Y:S01]  /*5bf0*/  FMUL.FTZ R65, R65, c[0x0][0x2ec] ;  /* 0x0000bb0041417a20 */ /* 0x000fe20000410000 */
[----:B------:R1:W-:Y:S01]  /*5c00*/  MUFU.EX2 R213, R5 ;  /* 0x0000000500d57308 */ /* 0x0003e20000000800 */
[----:B------:R-:W-:Y:S02]  /*5c10*/  FMUL.FTZ R66, R66, c[0x0][0x2ec] ;  /* 0x0000bb0042427a20 */ /* 0x000fe40000410000 */
[----:B------:R-:W-:Y:S02]  /*5c20*/  FMUL.FTZ R67, R67, c[0x0][0x2ec] ;  /* 0x0000bb0043437a20 */ /* 0x000fe40000410000 */
[----:B------:R-:W-:Y:S05]  /*5c30*/  FMUL.FTZ R63, R63, c[0x0][0x2ec] ;  /* 0x0000bb003f3f7a20 */ /* 0x000fea0000410000 */
        /* <DEDUP_REMOVED lines=339> */
[----:B------:R-:W2:Y:S01]  /*7170*/  LDG.E R4, [R146.64+0x20] ;  /* 0x0000201292047981 */ /* 0x000ea2000c1e1900 */
        /* <DEDUP_REMOVED lines=66> */
[----:B------:R-:W-:Y:S02]  /*75a0*/  FADD.FTZ R33, -R144, R53 ;  /* 0x0000003590217221 */ /* 0x000fe40000010100 */
[----:B------:R-:W-:Y:S02]  /*75b0*/  FMUL.FTZ R16, R16, c[0x0][0x2ec] ;  /* 0x0000bb0010107a20 */ /* 0x000fe40000410000 */
[----:B------:R-:W-:Y:S02]  /*75c0*/  FADD.FTZ R21, -R144, R65 ;  /* 0x0000004190157221 */ /* 0x000fe40000010100 */
[----:B------:R-:W-:Y:S02]  /*75d0*/  FMUL.FTZ R148, R17, R5 ;  /* 0x0000000511947220 */ /* 0x000fe40000410000 */
[----:B------:R-:W-:Y:S01]  /*75e0*/  FFMA.FTZ R5, -R160, R160, 1 ;  /* 0x3f800000a0057423 */ /* 0x000fe200000101a0 */
[----:B------:R-:W-:Y:S01]  /*75f0*/  MOV R160, R202 ;  /* 0x000000ca00a07202 */ /* 0x000fe20000000f00 */
[----:B------:R-:W-:Y:S02]  /*7600*/  FMUL.FTZ R33, R149, R33 ;  /* 0x0000002195217220 */ /* 0x000fe40000410000 */
        /* <DEDUP_REMOVED lines=12> */
[----:B--2---:R-:W-:Y:S02]  /*76d0*/  FADD.FTZ R7, -R4, R7 ;  /* 0x0000000704077221 */ /* 0x004fe40000010100 */
[----:B------:R-:W-:Y:S02]  /*76e0*/  FMUL.FTZ R144, R32, R16 ;  /* 0x0000001020907220 */ /* 0x000fe40000410000 */
[----:B------:R-:W-:Y:S02]  /*76f0*/  FADD.FTZ R16, -R4, R6 ;  /* 0x0000000604107221 */ /* 0x000fe40000010100 */
[----:B------:R-:W-:Y:S02]  /*7700*/  FFMA.FTZ R6, -R246, R246, 1 ;  /* 0x3f800000f6067423 */ /* 0x000fe400000101f6 */
[----:B------:R-:W-:Y:S02]  /*7710*/  FMUL.FTZ R7, R121, R7 ;  /* 0x0000000779077220 */ /* 0x000fe40000410000 */
[----:B------:R-:W-:Y:S01]  /*7720*/  FMUL.FTZ R5, R5, c[0x0][0x2ec] ;  /* 0x0000bb0005057a20 */ /* 0x000fe20000410000 */
[----:B------:R1:W5:Y:S01]  /*7730*/  LDL.LU R121, [R1+0x160] ;  /* 0x0001600001797983 */ /* 0x0003620000300800 */
        /* <DEDUP_REMOVED lines=9> */
[----:B---3--:R-:W-:Y:S02]  /*77d0*/  FMUL.FTZ R146, R33, R17 ;  /* 0x0000001121927220 */ /* 0x008fe40000410000 */
        /* <DEDUP_REMOVED lines=33> */
[----:B------:R-:W-:Y:S01]  /*79f0*/  FMUL.FTZ R17, R243, R17 ;  /* 0x00000011f3117220 */ /* 0x000fe20000410000 */
[----:B------:R1:W5:Y:S01]  /*7a00*/  LDL.LU R116, [R1+0x14c] ;  /* 0x00014c0001747983 */ /* 0x0003620000300800 */
[----:B------:R-:W-:Y:S02]  /*7a10*/  FMUL.FTZ R6, R6, c[0x0][0x2ec] ;  /* 0x0000bb0006067a20 */ /* 0x000fe40000410000 */
[----:B------:R-:W-:Y:S01]  /*7a20*/  FFMA.FTZ R7, -R218, R218, 1 ;  /* 0x3f800000da077423 */ /* 0x000fe200000101da */
[----:B------:R1:W5:Y:S01]  /*7a30*/  LDL.LU R115, [R1+0x148] ;  /* 0x0001480001737983 */ /* 0x0003620000300800 */
[----:B------:R-:W-:Y:S02]  /*7a40*/  FMUL.FTZ R136, R19, R5 ;  /* 0x0000000513887220 */ /* 0x000fe40000410000 */
[----:B------:R-:W-:Y:S02]  /*7a50*/  FMUL.FTZ R5, R16, c[0x0][0x2ec] ;  /* 0x0000bb0010057a20 */ /* 0x000fe40000410000 */
[----:B------:R-:W-:Y:S02]  /*7a60*/  FADD.FTZ R18, -R4, R38 ;  /* 0x0000002604127221 */ /* 0x000fe40000010100 */
[----:B------:R-:W-:Y:S02]  /*7a70*/  FMUL.FTZ R137, R20, R6 ;  /* 0x0000000614897220 */ /* 0x000fe40000410000 */
[----:B------:R-:W-:Y:S02]  /*7a80*/  FMUL.FTZ R6, R7, c[0x0][0x2ec] ;  /* 0x0000bb0007067a20 */ /* 0x000fe40000410000 */
[C---:B------:R-:W-:Y:S02]  /*7a90*/  FADD.FTZ R7, -R4.reuse, R51 ;  /* 0x0000003304077221 */ /* 0x040fe40000010100 */
        /* <DEDUP_REMOVED lines=184> */
[----:B------:R-:W-:Y:S01]  /*8620*/  FMUL.FTZ R17, R9, R5 ;  /* 0x0000000509117220 */ /* 0x000fe20000410000 */
[----:B------:R1:W5:Y:S01]  /*8630*/  LDL.LU R79, [R1+0xb8] ;  /* 0x0000b800014f7983 */ /* 0x0003620000300800 */
        /* <DEDUP_REMOVED lines=64> */
[C---:B------:R-:W-:Y:S01]  /*8a40*/  @!P2 LEA R2, P3, R11.reuse, R4, 0x6 ;  /* 0x000000040b02a211 */ /* 0x040fe200078630ff */
        /* <DEDUP_REMOVED lines=56> */
.L_x_1814:
[----:B------:R-:W-:Y:S01]  /*8dd0*/  F2FP.PACK_AB R28, R158, R159 ;  /* 0x0000009f9e1c723e */ /* 0x000fe200000000ff */
[----:B------:R-:W3:Y:S01]  /*8de0*/  LDL R42, [R1+0x44] ;  /* 0x00004400012a7983 */ /* 0x000ee20000100800 */
        /* <DEDUP_REMOVED lines=21> */
[----:B--2---:R-:W-:Y:S02]  /*8f40*/  F2FP.PACK_AB R13, R37, R38 ;  /* 0x00000026250d723e */ /* 0x004fe400000000ff */
        /* <DEDUP_REMOVED lines=42> */
[----:B--2---:R-:W-:Y:S04]  /*91f0*/  IMAD.SHL.U32 R0, R190, 0x2, RZ ;  /* 0x00000002be007824 */ /* 0x004fe800078e00ff */
[----:B------:R-:W-:Y:S01]  /*9200*/  IMAD.IADD R2, R0, 0x1, R181 ;  /* 0x0000000100027824 */ /* 0x000fe200078e02b5 */
[----:B-----5:R-:W-:Y:S04]  /*9210*/  LDSM.16.MT88.4 R4, [R3+0x1c000] ;  /* 0x01c000000304783b */ /* 0x020fe80000004200 */
[----:B------:R-:W2:Y:S04]  /*9220*/  LDSM.16.MT88.4 R8, [R0+0x8000] ;  /* 0x008000000008783b */ /* 0x000ea80000004200 */
[----:B------:R-:W4:Y:S04]  /*9230*/  LDSM.16.MT88.4 R12, [R3+0x20000] ;  /* 0x02000000030c783b */ /* 0x000f280000004200 */
[----:B------:R-:W1:Y:S04]  /*9240*/  LDSM.16.MT88.4 R16, [R2+0x8000] ;  /* 0x008000000210783b */ /* 0x000e680000004200 */
[----:B------:R-:W-:Y:S04]  /*9250*/  LDSM.16.MT88.4 R20, [R3+0x1c800] ;  /* 0x01c800000314783b */ /* 0x000fe80000004200 */
[----:B------:R-:W1:Y:S04]  /*9260*/  LDSM.16.MT88.4 R24, [R0+0x8800] ;  /* 0x008800000018783b */ /* 0x000e680000004200 */
[----:B------:R-:W1:Y:S04]  /*9270*/  LDSM.16.MT88.4 R28, [R3+0x20800] ;  /* 0x02080000031c783b */ /* 0x000e680000004200 */
[----:B------:R-:W1:Y:S01]  /*9280*/  LDSM.16.MT88.4 R32, [R2+0x8800] ;  /* 0x008800000220783b */ /* 0x000e620000004200 */
[-C--:B--2---:R-:W-:Y:S08]  /*9290*/  HMMA.16816.F32 R68, R4, R8.reuse, R68 ;  /* 0x000000080444723c */ /* 0x084ff00000001844 */
[C---:B----4-:R-:W-:Y:S08]  /*92a0*/  HMMA.16816.F32 R72, R12.reuse, R8, R72 ;  /* 0x000000080c48723c */ /* 0x050ff00000001848 */
[-C--:B------:R-:W-:Y:S08]  /*92b0*/  HMMA.16816.F32 R76, R12, R10.reuse, R76 ;  /* 0x0000000a0c4c723c */ /* 0x080ff0000000184c */
[C---:B------:R-:W-:Y:S01]  /*92c0*/  HMMA.16816.F32 R80, R4.reuse, R10, R80 ;  /* 0x0000000a0450723c */ /* 0x040fe20000001850 */
[----:B------:R-:W-:Y:S07]  /*92d0*/  LDSM.16.MT88.4 R8, [R0+0x9000] ;  /* 0x009000000008783b */ /* 0x000fee0000004200 */
[-C--:B-1----:R-:W-:Y:S08]  /*92e0*/  HMMA.16816.F32 R84, R4, R16.reuse, R84 ;  /* 0x000000100454723c */ /* 0x082ff00000001854 */
[C---:B------:R-:W-:Y:S08]  /*92f0*/  HMMA.16816.F32 R88, R12.reuse, R16, R88 ;  /* 0x000000100c58723c */ /* 0x040ff00000001858 */
[-C--:B------:R-:W-:Y:S01]  /*9300*/  HMMA.16816.F32 R92, R12, R18.reuse, R92 ;  /* 0x000000120c5c723c */ /* 0x080fe2000000185c */
[----:B------:R-:W-:Y:S07]  /*9310*/  LDSM.16.MT88.4 R12, [R3+0x21000] ;  /* 0x02100000030c783b */ /* 0x000fee0000004200 */
[----:B------:R-:W-:Y:S01]  /*9320*/  HMMA.16816.F32 R96, R4, R18, R96 ;  /* 0x000000120460723c */ /* 0x000fe20000001860 */
[----:B------:R-:W1:Y:S04]  /*9330*/  LDSM.16.MT88.4 R4, [R3+0x1d000] ;  /* 0x01d000000304783b */ /* 0x000e680000004200 */
[----:B------:R-:W2:Y:S03]  /*9340*/  LDSM.16.MT88.4 R16, [R2+0x9000] ;  /* 0x009000000210783b */ /* 0x000ea60000004200 */
[-C--:B------:R-:W-:Y:S08]  /*9350*/  HMMA.16816.F32 R68, R20, R24.reuse, R68 ;  /* 0x000000181444723c */ /* 0x080ff00000001844 */
[C---:B------:R-:W-:Y:S08]  /*9360*/  HMMA.16816.F32 R72, R28.reuse, R24, R72 ;  /* 0x000000181c48723c */ /* 0x040ff00000001848 */
[-C--:B------:R-:W-:Y:S08]  /*9370*/  HMMA.16816.F32 R76, R28, R26.reuse, R76 ;  /* 0x0000001a1c4c723c */ /* 0x080ff0000000184c */
[C---:B------:R-:W-:Y:S01]  /*9380*/  HMMA.16816.F32 R80, R20.reuse, R26, R80 ;  /* 0x0000001a1450723c */ /* 0x040fe20000001850 */
[----:B------:R-:W-:Y:S07]  /*9390*/  LDSM.16.MT88.4 R24, [R0+0x9800] ;  /* 0x009800000018783b */ /* 0x000fee0000004200 */
[-C--:B------:R-:W-:Y:S04]  /*93a0*/  HMMA.16816.F32 R84, R20, R32.reuse, R84 ;  /* 0x000000201454723c */ /* 0x080fe80000001854 */
[----:B---3--:R-:W-:Y:S04]  /*93b0*/  IMAD.SHL.U32 R146, R42, 0x2, RZ ;  /* 0x000000022a927824 */ /* 0x008fe800078e00ff */
        /* <DEDUP_REMOVED lines=117> */
.L_x_1815:
        /* <DEDUP_REMOVED lines=519> */
.L_x_1817:
        /* <DEDUP_REMOVED lines=19> */
.L_x_1818:
        /* <DEDUP_REMOVED lines=47> */
.L_x_1820:
[----:B------:R-:W-:Y:S05]  /*bfa0*/  BSYNC B0 ;  /* 0x0000000000007941 */ /* 0x000fea0003800000 */
.L_x_1819:
        /* <DEDUP_REMOVED lines=15> */
.L_x_1822:
[----:B------:R-:W-:Y:S05]  /*c0a0*/  BSYNC B0 ;  /* 0x0000000000007941 */ /* 0x000fea0003800000 */
.L_x_1821:
        /* <DEDUP_REMOVED lines=15> */
.L_x_1824:
[----:B------:R-:W-:Y:S05]  /*c1a0*/  BSYNC B0 ;  /* 0x0000000000007941 */ /* 0x000fea0003800000 */
.L_x_1823:
        /* <DEDUP_REMOVED lines=14> */
.L_x_1826:
[----:B------:R-:W-:Y:S05]  /*c290*/  BSYNC B0 ;  /* 0x0000000000007941 */ /* 0x000fea0003800000 */
.L_x_1825:
        /* <DEDUP_REMOVED lines=25> */
.L_x_1828:
[----:B------:R-:W-:Y:S05]  /*c430*/  BSYNC B0 ;  /* 0x0000000000007941 */ /* 0x000fea0003800000 */
.L_x_1827:
        /* <DEDUP_REMOVED lines=13> */
.L_x_1830:
[----:B------:R-:W-:Y:S05]  /*c510*/  BSYNC B0 ;  /* 0x0000000000007941 */ /* 0x000fea0003800000 */
.L_x_1829:
        /* <DEDUP_REMOVED lines=13> */
.L_x_1832:
[----:B------:R-:W-:Y:S05]  /*c5f0*/  BSYNC B0 ;  /* 0x0000000000007941 */ /* 0x000fea0003800000 */
.L_x_1831:
        /* <DEDUP_REMOVED lines=12> */
.L_x_1781:
        /* <DEDUP_REMOVED lines=21> */
.L_x_1834:
        /* <DEDUP_REMOVED lines=19> */
.L_x_1835:
        /* <DEDUP_REMOVED lines=36> */
.L_x_1837:
[----:B------:R-:W-:Y:S05]  /*cb80*/  BSYNC B0 ;  /* 0x0000000000007941 */ /* 0x000fea0003800000 */
.L_x_1836:
        /* <DEDUP_REMOVED lines=15> */
.L_x_1839:
[----:B------:R-:W-:Y:S05]  /*cc80*/  BSYNC B0 ;  /* 0x0000000000007941 */ /* 0x000fea0003800000 */
.L_x_1838:
        /* <DEDUP_REMOVED lines=15> */
.L_x_1841:
[----:B------:R-:W-:Y:S05]  /*cd80*/  BSYNC B0 ;  /* 0x0000000000007941 */ /* 0x000fea0003800000 */
.L_x_1840:
        /* <DEDUP_REMOVED lines=14> */
.L_x_1843:
[----:B------:R-:W-:Y:S05]  /*ce70*/  BSYNC B0 ;  /* 0x0000000000007941 */ /* 0x000fea0003800000 */
.L_x_1842:
        /* <DEDUP_REMOVED lines=25> */
.L_x_1845:
[----:B------:R-:W-:Y:S05]  /*d010*/  BSYNC B0 ;  /* 0x0000000000007941 */ /* 0x000fea0003800000 */
.L_x_1844:
        /* <DEDUP_REMOVED lines=13> */
.L_x_1847:
[----:B------:R-:W-:Y:S05]  /*d0f0*/  BSYNC B0 ;  /* 0x0000000000007941 */ /* 0x000fea0003800000 */
.L_x_1846:
        /* <DEDUP_REMOVED lines=13> */
.L_x_1849:
[----:B------:R-:W-:Y:S05]  /*d1d0*/  BSYNC B0 ;  /* 0x0000000000007941 */ /* 0x000fea0003800000 */
.L_x_1848:
        /* <DEDUP_REMOVED lines=11> */
.L_x_1833:
[----:B------:R-:W-:Y:S05]  /*d290*/  BSYNC B1 ;  /* 0x0000000000017941 */ /* 0x000fea0003800000 */
.L_x_1776:
        /* <DEDUP_REMOVED lines=11> */
.L_x_1850:
[----:B------:R-:W-:Y:S05]  /*d350*/  EXIT ;  /* 0x000000000000794d */ /* 0x000fea0003800000 */
.L_x_1852:
        /* <DEDUP_REMOVED lines=10> */
.L_x_2486:


//--------------------- .text._ZN5flash44flash_bwd_dq_dk_dv_loop_seqk_parallel_kernelI23Flash_bwd_kernel_traitsILi64ELi128ELi128ELi8ELi4ELi4ELi4ELb0ELb0EN7cutlass6half_tE19Flash_kernel_traitsILi64ELi128ELi128ELi8ES3_EELb1ELb0ELb1ELb0ELb0ELb0ELb0EEEvNS_16Flash_bwd_paramsE --------------------------
	.section	.text._ZN5flash44flash_bwd_dq_dk_dv_loop_seqk_parallel_kernelI23Flash_bwd_kernel_traitsILi64ELi128ELi128ELi8ELi4ELi4ELi4ELb0ELb0EN7cutlass6half_tE19Flash_kernel_traitsILi64ELi128ELi128ELi8ES3_EELb1ELb0ELb1ELb0ELb0ELb0ELb0EEEvNS_16Flash_bwd_paramsE,"ax",@progbits
	.sectioninfo	@"SHI_REGISTERS=255"
	.align	128
        .global         _ZN5flash44flash_bwd_dq_dk_dv_loop_seqk_parallel_kernelI23Flash_bwd_kernel_traitsILi64ELi128ELi128ELi8ELi4ELi4ELi4ELb0ELb0EN7cutlass6half_tE19Flash_kernel_traitsILi64ELi128ELi128ELi8ES3_EELb1ELb0ELb1ELb0ELb0ELb0ELb0EEEvNS_16Flash_bwd_paramsE
        .type           _ZN5flash44flash_bwd_dq_dk_dv_loop_seqk_parallel_kernelI23Flash_bwd_kernel_traitsILi64ELi128ELi128ELi8ELi4ELi4ELi4ELb0ELb0EN7cutlass6half_tE19Flash_kernel_traitsILi64ELi128ELi128ELi8ES3_EELb1ELb0ELb1ELb0ELb0ELb0ELb0EEEvNS_16Flash_bwd_paramsE,@function
        .size           _ZN5flash44flash_bwd_dq_dk_dv_loop_seqk_parallel_kernelI23Flash_bwd_kernel_traitsILi64ELi128ELi128ELi8ELi4ELi4ELi4ELb0ELb0EN7cutlass6half_tE19Flash_kernel_traitsILi64ELi128ELi128ELi8ES3_EELb1ELb0ELb1ELb0ELb0ELb0ELb0EEEvNS_16Flash_bwd_paramsE,(.L_x_2487 - _ZN5flash44flash_bwd_dq_dk_dv_loop_seqk_parallel_kernelI23Flash_bwd_kernel_traitsILi64ELi128ELi128ELi8ELi4ELi4ELi4ELb0ELb0EN7cutlass6half_tE19Flash_kernel_traitsILi64ELi128ELi128ELi8ES3_EELb1ELb0ELb1ELb0ELb0ELb0ELb0EEEvNS_16Flash_bwd_paramsE)
        .other          _ZN5flash44flash_bwd_dq_dk_dv_loop_seqk_parallel_kernelI23Flash_bwd_kernel_traitsILi64ELi128ELi128ELi8ELi4ELi4ELi4ELb0ELb0EN7cutlass6half_tE19Flash_kernel_traitsILi64ELi128ELi128ELi8ES3_EELb1ELb0ELb1ELb0ELb0ELb0ELb0EEEvNS_16Flash_bwd_paramsE,@"STO_CUDA_ENTRY STV_DEFAULT"
_ZN5flash44flash_bwd_dq_dk_dv_loop_seqk_parallel_kernelI23Flash_bwd_kernel_traitsILi64ELi128ELi128ELi8ELi4ELi4ELi4ELb0ELb0EN7cutlass6half_tE19Flash_kernel_traitsILi64ELi128ELi128ELi8ES3_EELb1ELb0ELb1ELb0ELb0ELb0ELb0EEEvNS_16Flash_bwd_paramsE:
.text._ZN5flash44flash_bwd_dq_dk_dv_loop_seqk_parallel_kernelI23Flash_bwd_kernel_traitsILi64ELi128ELi128ELi8ELi4ELi4ELi4ELb0ELb0EN7cutlass6half_tE19Flash_kernel_traitsILi64ELi128ELi128ELi8ES3_EELb1ELb0ELb1ELb0ELb0ELb0ELb0EEEvNS_16Flash_bwd_paramsE:
        /* <DEDUP_REMOVED lines=13> */
[----:B------:R-:W-:Y:S01]  /*00d0*/  UMOV UR5, 0x80 ;  /* 0x0000008000057882 */ /* 0x000fe20000000000 */
[----:B------:R-:W-:Y:S01]  /*00e0*/  IMAD.MOV.U32 R233, RZ, RZ, 0x20 ;  /* 0x00000020ffe97424 */ /* 0x000fe200078e00ff */
[----:B------:R-:W-:Y:S01]  /*00f0*/  ULDC UR4, c[0x0][0x210] ;  /* 0x0000840000047ab9 */ /* 0x000fe20000000800 */
[----:B------:R-:W-:Y:S01]  /*0100*/  IMAD.MOV.U32 R231, RZ, RZ, -0x10 ;  /* 0xfffffff0ffe77424 */ /* 0x000fe200078e00ff */
[----:B------:R-:W-:Y:S02]  /*0110*/  ULDC UR59, c[0x0][0x234] ;  /* 0x00008d00003b7ab9 */ /* 0x000fe40000000800 */
[----:B------:R-:W-:Y:S01]  /*0120*/  ULDC UR11, c[0x0][0x374] ;  /* 0x0000dd00000b7ab9 */ /* 0x000fe20000000800 */
[----:B------:R-:W2:Y:S01]  /*0130*/  S2UR UR39, SR_CTAID.Z ;  /* 0x00000000002779c3 */ /* 0x000ea20000002700 */
[----:B------:R-:W-:-:S02]  /*0140*/  UIMAD UR59, UR5, UR4, UR59 ;  /* 0x00000004053b72a4 */ /* 0x000fc4000f8e023b */
[----:B------:R-:W-:Y:S02]  /*0150*/  UIMAD UR4, UR11, 0xc0, URZ ;  /* 0x000000c00b0478a4 */ /* 0x000fe4000f8e023f */
[----:B------:R-:W-:Y:S02]  /*0160*/  ULDC UR6, c[0x0][0x1c0] ;  /* 0x0000700000067ab9 */ /* 0x000fe40000000800 */
[----:B------:R-:W-:Y:S02]  /*0170*/  ULDC UR12, c[0x0][0x194] ;  /* 0x00006500000c7ab9 */ /* 0x000fe40000000800 */
[----:B------:R-:W-:Y:S02]  /*0180*/  ULDC.U8 UR9, c[0x0][0x3d0] ;  /* 0x0000f40000097ab9 */ /* 0x000fe40000000000 */
[----:B------:R-:W-:Y:S02]  /*0190*/  UISETP.NE.AND UP6, UPT, UR9, URZ, UPT ;  /* 0x0000003f0900728c */ /* 0x000fe4000bfc5270 */
[----:B------:R-:W-:Y:S01]  /*01a0*/  ULDC.U8 UR8, c[0x0][0x328] ;  /* 0x0000ca0000087ab9 */ /* 0x000fe20000000000 */
[----:B-1----:R-:W-:Y:S01]  /*01b0*/  SHF.R.S32.HI R5, RZ, 0x1f, R10 ;  /* 0x0000001fff057819 */ /* 0x002fe2000001140a */
[----:B------:R-:W-:-:S02]  /*01c0*/  UISETP.NE.AND UP5, UPT, UR8, URZ, UPT ;  /* 0x0000003f0800728c */ /* 0x000fc4000bfa5270 */
[----:B------:R-:W-:Y:S01]  /*01d0*/  ULDC UR50, c[0x0][0x22c] ;  /* 0x00008b0000327ab9 */ /* 0x000fe20000000800 */
[CC--:B------:R-:W-:Y:S01]  /*01e0*/  LEA.HI R0, R5.reuse, R10.reuse, RZ, 0x4 ;  /* 0x0000000a05007211 */ /* 0x0c0fe200078f20ff */
[----:B------:R-:W-:Y:S01]  /*01f0*/  ULDC UR40, c[0x0][0x1c0] ;  /* 0x0000700000287ab9 */ /* 0x000fe20000000800 */
[CC--:B------:R-:W-:Y:S01]  /*0200*/  LEA.HI R250, R5.reuse, R10.reuse, RZ, 0x7 ;  /* 0x0000000a05fa7211 */ /* 0x0c0fe200078f38ff */
[----:B------:R-:W-:Y:S01]  /*0210*/  ULDC UR10, c[0x0][0x1c0] ;  /* 0x00007000000a7ab9 */ /* 0x000fe20000000800 */
[CC--:B------:R-:W-:Y:S01]  /*0220*/  LEA.HI R2, R5.reuse, R10.reuse, RZ, 0x5 ;  /* 0x0000000a05027211 */ /* 0x0c0fe200078f28ff */
[----:B--2---:R-:W-:Y:S01]  /*0230*/  UIMAD UR5, UR38, UR6, UR39 ;  /* 0x00000006260572a4 */ /* 0x004fe2000f8e0227 */
[CC--:B------:R-:W-:Y:S01]  /*0240*/  LEA.HI R9, R5.reuse, R10.reuse, RZ, 0x3 ;  /* 0x0000000a05097211 */ /* 0x0c0fe200078f18ff */
[----:B------:R-:W-:Y:S01]  /*0250*/  UIMAD UR6, UR12, 0xc0, URZ ;  /* 0x000000c00c0678a4 */ /* 0x000fe2000f8e023f */
[CC--:B------:R-:W-:Y:S01]  /*0260*/  LEA.HI R13, R5.reuse, R10.reuse, RZ, 0x6 ;  /* 0x0000000a050d7211 */ /* 0x0c0fe200078f30ff */
[----:B------:R-:W-:Y:S01]  /*0270*/  USHF.R.S32.HI UR9, URZ, 0x1f, UR39 ;  /* 0x0000001f3f097899 */ /* 0x000fe20008011427 */
[----:B------:R-:W-:Y:S01]  /*0280*/  LEA.HI R5, R5, R10, RZ, 0x2 ;  /* 0x0000000a05057211 */ /* 0x000fe200078f10ff */
[----:B------:R-:W-:Y:S01]  /*0290*/  ULDC UR13, c[0x0][0x1c0] ;  /* 0x00007000000d7ab9 */ /* 0x000fe20000000800 */
[----:B------:R-:W-:Y:S01]  /*02a0*/  LOP3.LUT R3, R0, 0xfffffff0, RZ, 0xc0, !PT ;  /* 0xfffffff000037812 */ /* 0x000fe200078ec0ff */
[----:B------:R-:W-:Y:S01]  /*02b0*/  UIMAD.WIDE UR40, UR50, UR40, URZ ;  /* 0x00000028322872a5 */ /* 0x000fe2000f8e023f */
[----:B------:R-:W-:Y:S01]  /*02c0*/  LOP3.LUT R4, R5, 0x7ffffffc, RZ, 0xc0, !PT ;  /* 0x7ffffffc05047812 */ /* 0x000fe200078ec0ff */
[----:B------:R-:W-:Y:S01]  /*02d0*/  UIMAD UR51, UR39, UR50, URZ ;  /* 0x00000032273372a4 */ /* 0x000fe2000f8e023f */
[----:B------:R-:W-:Y:S01]  /*02e0*/  LOP3.LUT R6, R2, 0xffffffe0, RZ, 0xc0, !PT ;  /* 0xffffffe002067812 */ /* 0x000fe200078ec0ff */
[C---:B------:R-:W-:Y:S01]  /*02f0*/  IMAD.IADD R8, R10.reuse, 0x1, -R3 ;  /* 0x000000010a087824 */ /* 0x040fe200078e0a03 */
[----:B------:R-:W-:Y:S01]  /*0300*/  SHF.R.S32.HI R3, RZ, 0x4, R0 ;  /* 0x00000004ff037819 */ /* 0x000fe20000011400 */
[C---:B------:R-:W-:Y:S01]  /*0310*/  IMAD.IADD R14, R10.reuse, 0x1, -R4 ;  /* 0x000000010a0e7824 */ /* 0x040fe200078e0a04 */
[----:B------:R-:W-:Y:S01]  /*0320*/  SHF.R.S32.HI R4, RZ, 0x5, R2 ;  /* 0x00000005ff047819 */ /* 0x000fe20000011402 */
[----:B------:R-:W-:Y:S01]  /*0330*/  IMAD.IADD R6, R10, 0x1, -R6 ;  /* 0x000000010a067824 */ /* 0x000fe200078e0a06 */
[----:B------:R-:W-:Y:S01]  /*0340*/  LEA.HI R0, R0, R3, RZ, 0x1 ;  /* 0x0000000300007211 */ /* 0x000fe200078f08ff */
[----:B------:R-:W-:Y:S01]  /*0350*/  UIMAD UR50, UR50, UR10, URZ ;  /* 0x0000000a323272a4 */ /* 0x000fe2000f8e023f */
[----:B------:R-:W-:Y:S01]  /*0360*/  SHF.R.S32.HI R2, RZ, 0x1f, R2 ;  /* 0x0000001fff027819 */ /* 0x000fe20000011402 */
[----:B------:R-:W-:Y:S01]  /*0370*/  ULDC UR15, c[0x0][0x1c0] ;  /* 0x00007000000f7ab9 */ /* 0x000fe20000000800 */
[----:B------:R-:W-:Y:S01]  /*0380*/  LOP3.LUT R7, R9, 0xfffffff8, RZ, 0xc0, !PT ;  /* 0xfffffff809077812 */ /* 0x000fe200078ec0ff */
[----:B------:R-:W-:Y:S01]  /*0390*/  ULDC UR16, c[0x0][0x224] ;  /* 0x0000890000107ab9 */ /* 0x000fe20000000800 */
[----:B------:R-:W-:Y:S01]  /*03a0*/  LOP3.LUT R0, R0, 0xfffffffe, RZ, 0xc0, !PT ;  /* 0xfffffffe00007812 */ /* 0x000fe200078ec0ff */
[----:B------:R-:W-:Y:S01]  /*03b0*/  USHF.R.S32.HI UR8, URZ, 0x1f, UR16 ;  /* 0x0000001f3f087899 */ /* 0x000fe20008011410 */
[----:B------:R-:W-:Y:S01]  /*03c0*/  LEA.HI R2, R2, R4, RZ, 0x2 ;  /* 0x0000000402027211 */ /* 0x000fe200078f10ff */
[----:B------:R-:W-:Y:S01]  /*03d0*/  IMAD.IADD R7, R10, 0x1, -R7 ;  /* 0x000000010a077824 */ /* 0x000fe200078e0a07 */
[----:B------:R-:W-:Y:S01]  /*03e0*/  SHF.R.S32.HI R250, RZ, 0x7, R250 ;  /* 0x00000007fffa7819 */ /* 0x000fe200000114fa */
[----:B------:R-:W-:Y:S01]  /*03f0*/  IMAD.IADD R10, R3, 0x1, -R0 ;  /* 0x00000001030a7824 */ /* 0x000fe200078e0a00 */
[----:B------:R-:W-:Y:S01]  /*0400*/  LOP3.LUT R2, R2, 0xfffffffc, RZ, 0xc0, !PT ;  /* 0xfffffffc02027812 */ /* 0x000fe200078ec0ff */
[C---:B------:R-:W-:Y:S01]  /*0410*/  IMAD.SHL.U32 R238, R7.reuse, 0x8, RZ ;  /* 0x0000000807ee7824 */ /* 0x040fe200078e00ff */
[--C-:B------:R-:W-:Y:S01]  /*0420*/  SHF.R.S32.HI R3, RZ, 0x2, R5.reuse ;  /* 0x00000002ff037819 */ /* 0x100fe20000011405 */
[----:B------:R-:W-:Y:S01]  /*0430*/  UIMAD.WIDE.U32 UR46, UR38, UR16, URZ ;  /* 0x00000010262e72a5 */ /* 0x000fe2000f8e003f */
[----:B------:R-:W-:Y:S01]  /*0440*/  SHF.R.S32.HI R0, RZ, 0x1f, R5 ;  /* 0x0000001fff007819 */ /* 0x000fe20000011405 */
[----:B------:R-:W-:Y:S01]  /*0450*/  IMAD.IADD R15, R4, 0x1, -R2 ;  /* 0x00000001040f7824 */ /* 0x000fe200078e0a02 */
[----:B------:R-:W-:Y:S01]  /*0460*/  SHF.R.S32.HI R2, RZ, 0x1f, R6 ;  /* 0x0000001fff027819 */ /* 0x000fe20000011406 */
[----:B------:R-:W-:Y:S01]  /*0470*/  USHF.L.U32 UR49, UR50, 0x7, URZ ;  /* 0x0000000732317899 */ /* 0x000fe2000800063f */
        /* <DEDUP_REMOVED lines=11> */
[----:B------:R-:W-:Y:S01]  /*0530*/  ULDC UR61, c[0x0][0x1c8] ;  /* 0x00007200003d7ab9 */ /* 0x000fe20000000800 */
[----:B------:R-:W-:Y:S01]  /*0540*/  LOP3.LUT R0, R2, 0x1c0, RZ, 0xc0, !PT ;  /* 0x000001c002007812 */ /* 0x000fe200078ec0ff */
[----:B------:R-:W-:Y:S01]  /*0550*/  @UP5 UIMAD UR60, UR38, UR54, URZ ;  /* 0x00000036263c52a4 */ /* 0x000fe2000f8e023f */
[----:B------:R-:W-:Y:S01]  /*0560*/  LEA.HI R11, R3, R8, RZ, 0x3 ;  /* 0x00000008030b7211 */ /* 0x000fe200078f18ff */
[----:B------:R-:W-:Y:S01]  /*0570*/  UIMAD UR58, UR5, UR58, URZ ;  /* 0x0000003a053a72a4 */ /* 0x000fe2000f8e023f */
[----:B------:R-:W-:Y:S01]  /*0580*/  SHF.R.U32.HI R3, RZ, 0x3, R0 ;  /* 0x00000003ff037819 */ /* 0x000fe20000011600 */
[----:B------:R-:W-:Y:S01]  /*0590*/  ULDC UR43, c[0x0][0x2e8] ;  /* 0x0000ba00002b7ab9 */ /* 0x000fe20000000800 */
[----:B------:R-:W-:Y:S01]  /*05a0*/  LOP3.LUT R2, R0, 0x38, R238, 0xf8, !PT ;  /* 0x0000003800027812 */ /* 0x000fe200078ef8ee */
[----:B------:R-:W-:Y:S01]  /*05b0*/  ULDC UR42, c[0x0][0x2e8] ;  /* 0x0000ba00002a7ab9 */ /* 0x000fe20000000800 */
[----:B------:R-:W-:Y:S01]  /*05c0*/  LOP3.LUT R0, R11, 0xfffffff8, RZ, 0xc0, !PT ;  /* 0xfffffff80b007812 */ /* 0x000fe200078ec0ff */
[----:B------:R-:W-:Y:S01]  /*05d0*/  ULDC.U8 UR7, c[0x0][0x2d8] ;  /* 0x0000b60000077ab9 */ /* 0x000fe20000000000 */
[----:B------:R-:W-:Y:S01]  /*05e0*/  LOP3.LUT R3, R2, R3, RZ, 0x3c, !PT ;  /* 0x0000000302037212 */ /* 0x000fe200078e3cff */
[----:B------:R-:W-:Y:S01]  /*05f0*/  IMAD.SHL.U32 R2, R13, 0x8, RZ ;  /* 0x000000080d027824 */ /* 0x000fe200078e00ff */
[----:B------:R-:W-:Y:S01]  /*0600*/  LOP3.LUT R4, R6, 0x1, RZ, 0xc0, !PT ;  /* 0x0000000106047812 */ /* 0x000fe200078ec0ff */
[----:B------:R-:W-:Y:S01]  /*0610*/  IMAD.IADD R12, R8, 0x1, -R0 ;  /* 0x00000001080c7824 */ /* 0x000fe200078e0a00 */
[C---:B------:R-:W-:Y:S01]  /*0620*/  LOP3.LUT P3, RZ, R7.reuse, 0x4, RZ, 0xc0, !PT ;  /* 0x0000000407ff7812 */ /* 0x040fe2000786c0ff */
[----:B------:R-:W-:Y:S01]  /*0630*/  IMAD.SHL.U32 R0, R7, 0x40, RZ ;  /* 0x0000004007007824 */ /* 0x000fe200078e00ff */
[----:B------:R-:W-:Y:S01]  /*0640*/  LOP3.LUT R2, R3, 0xfffffe00, R2, 0xf8, !PT ;  /* 0xfffffe0003027812 */ /* 0x000fe200078ef802 */
[----:B------:R-:W-:Y:S01]  /*0650*/  IMAD.SHL.U32 R3, R10, 0x200, RZ ;  /* 0x000002000a037824 */ /* 0x000fe200078e00ff */
[----:B------:R-:W-:Y:S01]  /*0660*/  ISETP.NE.U32.AND P0, PT, R4, 0x1, PT ;  /* 0x000000010400780c */ /* 0x000fe20003f05070 */
[----:B------:R-:W-:Y:S01]  /*0670*/  IMAD.SHL.U32 R8, R10, 0x10, RZ ;  /* 0x000000100a087824 */ /* 0x000fe200078e00ff */
[----:B------:R-:W-:Y:S01]  /*0680*/  LOP3.LUT R0, R0, 0x1c0, RZ, 0xc0, !PT ;  /* 0x000001c000007812 */ /* 0x000fe200078ec0ff */
[----:B------:R1:W-:Y:S01]  /*0690*/  STL [R1], R2 ;  /* 0x0000000201007387 */ /* 0x0003e20000100800 */
[----:B------:R-:W-:Y:S01]  /*06a0*/  R2P PR, R6, 0x6 ;  /* 0x0000000606007804 */ /* 0x000fe20000000000 */
[----:B------:R-:W-:Y:S01]  /*06b0*/  ULOP3.LUT UR61, UR39, UR61, URZ, 0x3c, !UPT ;  /* 0x0000003d273d7292 */ /* 0x000fe2000f8e3c3f */
[----:B------:R-:W-:Y:S01]  /*06c0*/  LOP3.LUT R179, R0, 0x8, R9, 0xf8, !PT ;  /* 0x0000000800b37812 */ /* 0x000fe200078ef809 */
[----:B------:R-:W-:Y:S01]  /*06d0*/  UIMAD UR57, UR8, UR38, URZ ;  /* 0x00000026083972a4 */ /* 0x000fe2000f8e023f */
[C---:B------:R-:W-:Y:S01]  /*06e0*/  SEL R181, R233.reuse, 0xffffffe0, !P4 ;  /* 0xffffffe0e9b57807 */ /* 0x040fe20006000000 */
[----:B------:R-:W-:Y:S01]  /*06f0*/  UIMAD UR55, UR41, UR46, URZ ;  /* 0x0000002e293772a4 */ /* 0x000fe2000f8e023f */
[----:B------:R-:W-:Y:S01]  /*0700*/  SEL R233, R233, 0xffffffe0, !P1 ;  /* 0xffffffe0e9e97807 */ /* 0x000fe20004800000 */
[----:B------:R-:W-:Y:S01]  /*0710*/  USHF.R.S32.HI UR56, URZ, 0x1f, UR51 ;  /* 0x0000001f3f387899 */ /* 0x000fe20008011433 */
[----:B------:R-:W-:Y:S01]  /*0720*/  SEL R231, R231, 0x10, !P0 ;  /* 0x00000010e7e77807 */ /* 0x000fe20004000000 */
[----:B------:R-:W-:-:S02]  /*0730*/  UIMAD.WIDE.U32 UR44, UR40, UR46, URZ ;  /* 0x0000002e282c72a5 */ /* 0x000fc4000f8e003f */
[----:B------:R-:W-:Y:S01]  /*0740*/  USHF.R.S32.HI UR53, URZ, 0x1f, UR49 ;  /* 0x0000001f3f357899 */ /* 0x000fe20008011431 */
[----:B-1----:R-:W-:-:S05]  /*0750*/  IMAD.SHL.U32 R2, R15, 0x10, RZ ;  /* 0x000000100f027824 */ /* 0x002fca00078e00ff */
[----:B------:R-:W-:Y:S02]  /*0760*/  LOP3.LUT R5, R0, 0x30, R2, 0xf8, !PT ;  /* 0x0000003000057812 */ /* 0x000fe400078ef802 */
[----:B------:R-:W-:Y:S02]  /*0770*/  SHF.R.U32.HI R0, RZ, 0x3, R0 ;  /* 0x00000003ff007819 */ /* 0x000fe40000011600 */
[----:B------:R-:W-:Y:S01]  /*0780*/  LEA.HI.SX32 R243, R243, R2, 0x1e ;  /* 0x00000002f3f37211 */ /* 0x000fe200078ff2ff */
[----:B------:R-:W-:Y:S01]  /*0790*/  IMAD R2, R250, 0x1000, R3 ;  /* 0x00001000fa027824 */ /* 0x000fe200078e0203 */
[----:B------:R-:W-:Y:S02]  /*07a0*/  LOP3.LUT R179, R179, R0, RZ, 0x3c, !PT ;  /* 0x00000000b3b37212 */ /* 0x000fe400078e3cff */
[----:B------:R-:W-:-:S03]  /*07b0*/  LOP3.LUT R4, R5, 0x8, R9, 0xf8, !PT ;  /* 0x0000000805047812 */ /* 0x000fc600078ef809 */
[----:B------:R-:W-:Y:S01]  /*07c0*/  IMAD.IADD R179, R2, 0x1, R179 ;  /* 0x0000000102b37824 */ /* 0x000fe200078e02b3 */
[----:B------:R-:W-:Y:S01]  /*07d0*/  LOP3.LUT R3, R3, R4, R0, 0xf6, !PT ;  /* 0x0000000403037212 */ /* 0x000fe200078ef600 */
[----:B------:R-:W-:Y:S01]  /*07e0*/  IMAD.U32 R2, RZ, RZ, UR4 ;  /* 0x00000004ff027e24 */ /* 0x000fe2000f8e00ff */
[----:B------:R-:W-:Y:S01]  /*07f0*/  UIMAD UR4, UR38, UR13, UR39 ;  /* 0x0000000d260472a4 */ /* 0x000fe2000f8e0227 */
[----:B------:R-:W-:Y:S02]  /*0800*/  IMAD.SHL.U32 R0, R6, 0x40, RZ ;  /* 0x0000004006007824 */ /* 0x000fe400078e00ff */
[----:B------:R-:W-:Y:S01]  /*0810*/  IMAD.SHL.U32 R6, R14, 0x2, RZ ;  /* 0x000000020e067824 */ /* 0x000fe200078e00ff */
[----:B------:R1:W-:Y:S01]  /*0820*/  STL [R1+0x3c], R2 ;  /* 0x00003c0201007387 */ /* 0x0003e20000100800 */
[----:B------:R-:W-:Y:S01]  /*0830*/  IMAD.SHL.U32 R179, R179, 0x2, RZ ;  /* 0x00000002b3b37824 */ /* 0x000fe200078e00ff */
[----:B------:R-:W-:Y:S01]  /*0840*/  LOP3.LUT R0, R0, 0x1c0, RZ, 0xc0, !PT ;  /* 0x000001c000007812 */ /* 0x000fe200078ec0ff */
[--C-:B------:R-:W-:Y:S01]  /*0850*/  IMAD R5, R250, 0x2000, R6.reuse ;  /* 0x00002000fa057824 */ /* 0x100fe200078e0206 */
[----:B------:R-:W-:Y:S01]  /*0860*/  USHF.L.U32 UR48, UR4, 0x5, URZ ;  /* 0x0000000504307899 */ /* 0x000fe2000800063f */
[----:B------:R-:W-:-:S02]  /*0870*/  IMAD R6, R15, 0x400, R6 ;  /* 0x000004000f067824 */ /* 0x000fc400078e0206 */
[----:B------:R-:W-:Y:S01]  /*0880*/  IMAD R5, R15, 0x400, R5 ;  /* 0x000004000f057824 */ /* 0x000fe200078e0205 */
[----:B------:R-:W-:Y:S01]  /*0890*/  USHF.R.S32.HI UR52, URZ, 0x1f, UR48 ;  /* 0x0000001f3f347899 */ /* 0x000fe20008011430 */
[----:B------:R-:W-:Y:S01]  /*08a0*/  IMAD.IADD R182, R179, 0x1, R181 ;  /* 0x00000001b3b67824 */ /* 0x000fe200078e02b5 */
[----:B------:R-:W-:Y:S01]  /*08b0*/  ULDC.64 UR4, c[0x0][0x118] ;  /* 0x0000460000047ab9 */ /* 0x000fe20000000a00 */
[----:B------:R-:W-:Y:S02]  /*08c0*/  IMAD.SHL.U32 R3, R3, 0x2, RZ ;  /* 0x0000000203037824 */ /* 0x000fe400078e00ff */
[----:B-1----:R-:W-:Y:S01]  /*08d0*/  IMAD.U32 R2, RZ, RZ, UR6 ;  /* 0x00000006ff027e24 */ /* 0x002fe2000f8e00ff */
[----:B------:R-:W-:-:S04]  /*08e0*/  USHF.R.S32.HI UR6, URZ, 0x1f, UR39 ;  /* 0x0000001f3f067899 */ /* 0x000fc80008011427 */
[----:B------:R1:W-:Y:S02]  /*08f0*/  STL [R1+0x38], R2 ;  /* 0x0000380201007387 */ /* 0x0003e40000100800 */
[----:B------:R-:W-:Y:S01]  /*0900*/  IMAD.U32 R4, RZ, RZ, UR6 ;  /* 0x00000006ff047e24 */ /* 0x000fe2000f8e00ff */
[----:B------:R-:W-:Y:S01]  /*0910*/  SHF.R.U32.HI R4, RZ, 0x3, R0 ;  /* 0x00000003ff047819 */ /* 0x000fe20000011600 */
[----:B------:R-:W-:-:S03]  /*0920*/  USHF.L.U32 UR6, UR38, 0x7, URZ ;  /* 0x0000000726067899 */ /* 0x000fc6000800063f */
[----:B------:R-:W-:-:S03]  /*0930*/  LOP3.LUT R7, R4, R0, RZ, 0xfc, !PT ;  /* 0x0000000004077212 */ /* 0x000fc600078efcff */
[----:B------:R-:W-:Y:S01]  /*0940*/  IMAD.U32 R13, RZ, RZ, UR6 ;  /* 0x00000006ff0d7e24 */ /* 0x000fe2000f8e00ff */
[----:B------:R-:W-:Y:S01]  /*0950*/  USHF.R.S32.HI UR6, URZ, 0x1f, UR38 ;  /* 0x0000001f3f067899 */ /* 0x000fe20008011426 */
[----:B------:R-:W-:Y:S02]  /*0960*/  IMAD.IADD R7, R7, 0x1, R5 ;  /* 0x0000000107077824 */ /* 0x000fe400078e0205 */
[----:B------:R-:W-:Y:S02]  /*0970*/  IMAD.SHL.U32 R5, R10, 0x8, RZ ;  /* 0x000000080a057824 */ /* 0x000fe400078e00ff */
[----:B------:R-:W-:-:S04]  /*0980*/  IMAD.SHL.U32 R229, R7, 0x2, RZ ;  /* 0x0000000207e57824 */ /* 0x000fc800078e00ff */
[C---:B------:R-:W-:Y:S02]  /*0990*/  IMAD.IADD R232, R229.reuse, 0x1, R231 ;  /* 0x00000001e5e87824 */ /* 0x040fe400078e02e7 */
[--C-:B------:R-:W-:Y:S02]  /*09a0*/  IMAD.IADD R236, R229, 0x1, R233.reuse ;  /* 0x00000001e5ec7824 */ /* 0x100fe400078e02e9 */
[----:B------:R-:W-:Y:S02]  /*09b0*/  IMAD.IADD R235, R232, 0x1, R233 ;  /* 0x00000001e8eb7824 */ /* 0x000fe400078e02e9 */
[----:B-1----:R-:W-:-:S05]  /*09c0*/  IMAD.SHL.U32 R2, R250, 0x8, RZ ;  /* 0x00000008fa027824 */ /* 0x002fca00078e00ff */
[----:B------:R-:W-:-:S04]  /*09d0*/  LOP3.LUT R2, R2, 0x8, RZ, 0xc0, !PT ;  /* 0x0000000802027812 */ /* 0x000fc800078ec0ff */
[----:B------:R-:W-:Y:S02]  /*09e0*/  LOP3.LUT R9, R2, 0x10, R8, 0xf8, !PT ;  /* 0x0000001002097812 */ /* 0x000fe400078ef808 */
[----:B------:R-:W-:Y:S01]  /*09f0*/  LOP3.LUT R8, R4, R0, R2, 0x1e, !PT ;  /* 0x0000000004087212 */ /* 0x000fe200078e1e02 */
[----:B------:R-:W-:Y:S02]  /*0a00*/  IMAD.SHL.U32 R2, R12, 0x40, RZ ;  /* 0x000000400c027824 */ /* 0x000fe400078e00ff */
[----:B------:R-:W-:Y:S01]  /*0a10*/  IMAD.U32 R0, RZ, RZ, UR6 ;  /* 0x00000006ff007e24 */ /* 0x000fe2000f8e00ff */
[----:B------:R-:W-:Y:S01]  /*0a20*/  @!UP5 UIMAD UR6, UR38, UR15, UR39 ;  /* 0x0000000f2606d2a4 */ /* 0x000fe2000f8e0227 */
[----:B------:R-:W-:Y:S01]  /*0a30*/  IMAD.U32 R4, RZ, RZ, UR9 ;  /* 0x00000009ff047e24 */ /* 0x000fe2000f8e00ff */
[----:B------:R-:W-:Y:S01]  /*0a40*/  LOP3.LUT R2, R2, 0x1c0, RZ, 0xc0, !PT ;  /* 0x000001c002027812 */ /* 0x000fe200078ec0ff */
[----:B------:R-:W-:Y:S01]  /*0a50*/  IMAD.SHL.U32 R0, R11, 0x40, RZ ;  /* 0x000000400b007824 */ /* 0x000fe200078e00ff */
[----:B------:R-:W-:Y:S01]  /*0a60*/  @!UP5 UIMAD UR54, UR6, UR54, URZ ;  /* 0x000000360636d2a4 */ /* 0x000fe2000f8e023f */
[----:B------:R-:W-:Y:S01]  /*0a70*/  IMAD.IADD R6, R6, 0x1, R8 ;  /* 0x0000000106067824 */ /* 0x000fe200078e0208 */
[----:B------:R-:W-:-:S02]  /*0a80*/  LOP3.LUT R5, R2, 0x8, R5, 0xf8, !PT ;  /* 0x0000000802057812 */ /* 0x000fc400078ef805 */
[--C-:B------:R-:W-:Y:S02]  /*0a90*/  SHF.R.U32.HI R4, RZ, 0x3, R2.reuse ;  /* 0x00000003ff047819 */ /* 0x100fe40000011602 */
[----:B------:R-:W-:Y:S02]  /*0aa0*/  LOP3.LUT R0, R0, 0xfffffe00, RZ, 0xc0, !PT ;  /* 0xfffffe0000007812 */ /* 0x000fe400078ec0ff */
[----:B------:R-:W-:Y:S02]  /*0ab0*/  LOP3.LUT R5, R5, R4, RZ, 0x3c, !PT ;  /* 0x0000000405057212 */ /* 0x000fe400078e3cff */
[----:B------:R-:W-:Y:S01]  /*0ac0*/  LOP3.LUT R2, R4, R9, R2, 0x1e, !PT ;  /* 0x0000000904027212 */ /* 0x000fe200078e1e02 */
[----:B------:R-:W-:Y:S02]  /*0ad0*/  IMAD.MOV.U32 R4, RZ, RZ, 0x40 ;  /* 0x00000040ff047424 */ /* 0x000fe400078e00ff */
[----:B------:R-:W-:Y:S01]  /*0ae0*/  IMAD R187, R15, 0x400, R0 ;  /* 0x000004000fbb7824 */ /* 0x000fe200078e0200 */
[----:B------:R-:W-:Y:S01]  /*0af0*/  LOP3.LUT R186, R2, R0, RZ, 0xfc, !PT ;  /* 0x0000000002ba7212 */ /* 0x000fe200078efcff */
[----:B------:R-:W-:Y:S01]  /*0b00*/  IMAD.MOV.U32 R2, RZ, RZ, 0x440 ;  /* 0x00000440ff027424 */ /* 0x000fe200078e00ff */
[----:B------:R-:W-:Y:S01]  /*0b10*/  SEL R180, R4, 0xffffffc0, !P3 ;  /* 0xffffffc004b47807 */ /* 0x000fe20005800000 */
[----:B------:R-:W-:Y:S01]  /*0b20*/  IMAD.IADD R187, R187, 0x1, R5 ;  /* 0x00000001bbbb7824 */ /* 0x000fe200078e0205 */
[----:B------:R-:W-:-:S02]  /*0b30*/  LEA R0, R6, 0xc000, 0x1 ;  /* 0x0000c00006007811 */ /* 0x000fc400078e08ff */
        /* <DEDUP_REMOVED lines=38> */
.L_x_1931:
        /* <DEDUP_REMOVED lines=54> */
.L_x_1853:
        /* <DEDUP_REMOVED lines=32> */
[----:B-1----:R-:W-:-:S02]  /*1300*/  UISETP.NE.AND UP0, UPT, UR35, -0x1, UPT ;  /* 0xffffffff2300788c */ /* 0x002fc4000bf05270 */
        /* <DEDUP_REMOVED lines=34> */
.L_x_1855:
        /* <DEDUP_REMOVED lines=18> */
.L_x_1856:
        /* <DEDUP_REMOVED lines=11> */
[----:B------:R-:W-:-:S04]  /*1700*/  @!UP3 UIMAD UR10, UR33, UR8, URZ ;  /* 0x00000008210ab2a4 */ /* 0x000fc8000f8e023f */
[----:B------:R-:W-:Y:S01]  /*1710*/  @!UP3 UIMAD UR10, UR38, UR9, UR10 ;  /* 0x00000009260ab2a4 */ /* 0x000fe2000f8e020a */
[----:B-1----:R-:W1:Y:S01]  /*1720*/  MUFU.RCP R4, R4 ;  /* 0x0000000400047308 */ /* 0x002e620000001000 */
[----:B------:R-:W-:-:S04]  /*1730*/  @!UP3 UIMAD.WIDE.U32 UR8, UR38, UR8, URZ ;  /* 0x000000082608b2a5 */ /* 0x000fc8000f8e003f */
[----:B------:R-:W-:Y:S02]  /*1740*/  @!UP3 UIADD3 UR28, UR9, UR10, URZ ;  /* 0x0000000a091cb290 */ /* 0x000fe4000fffe03f */
[----:B------:R-:W-:Y:S02]  /*1750*/  UIMAD UR10, UR41, UR15, URZ ;  /* 0x0000000f290a72a4 */ /* 0x000fe4000f8e023f */
[----:B------:R-:W-:Y:S02]  /*1760*/  @!UP3 UMOV UR25, UR8 ;  /* 0x000000080019bc82 */ /* 0x000fe40008000000 */
[----:B------:R-:W-:Y:S01]  /*1770*/  UIMAD UR8, UR33, UR13, UR57 ;  /* 0x0000000d210872a4 */ /* 0x000fe2000f8e0239 */
[----:B------:R-:W2:Y:S03]  /*1780*/  S2UR UR13, SR_CTAID.X ;  /* 0x00000000000d79c3 */ /* 0x000ea60000002500 */
        /* <DEDUP_REMOVED lines=8> */
[----:B------:R-:W-:Y:S01]  /*1810*/  ULDC.64 UR10, c[0x0][0x3d8] ;  /* 0x0000f600000a7ab9 */ /* 0x000fe20000000a00 */
[----:B-1----:R-:W-:Y:S01]  /*1820*/  IMAD.MOV R0, RZ, RZ, -R5 ;  /* 0x000000ffff007224 */ /* 0x002fe200078e0a05 */
[----:B--2---:R-:W-:Y:S01]  /*1830*/  UIMAD.WIDE.U32 UR8, UR13, UR10, URZ ;  /* 0x0000000a0d0872a5 */ /* 0x004fe2000f8e003f */
[----:B------:R-:W-:Y:S02]  /*1840*/  IMAD.MOV.U32 R4, RZ, RZ, RZ ;  /* 0x000000ffff047224 */ /* 0x000fe400078e00ff */
[----:B------:R-:W-:Y:S01]  /*1850*/  IMAD R0, R0, R6, RZ ;  /* 0x0000000600007224 */ /* 0x000fe200078e02ff */
[----:B------:R-:W-:-:S02]  /*1860*/  USEL UR21, UR8, URZ, UP6 ;  /* 0x0000003f08157287 */ /* 0x000fc4000b000000 */
[----:B------:R-:W-:Y:S01]  /*1870*/  UIMAD UR11, UR13, UR11, UR9 ;  /* 0x0000000b0d0b72a4 */ /* 0x000fe2000f8e0209 */
[----:B------:R-:W-:Y:S01]  /*1880*/  IMAD.HI.U32 R0, R5, R0, R4 ;  /* 0x0000000005007227 */ /* 0x000fe200078e0004 */
[----:B------:R-:W-:Y:S02]  /*1890*/  USHF.L.U64.HI UR8, UR38, 0x7, UR33 ;  /* 0x0000000726087899 */ /* 0x000fe40008010221 */
[----:B------:R-:W-:Y:S02]  /*18a0*/  USHF.L.U32 UR13, UR38, 0x7, URZ ;  /* 0x00000007260d7899 */ /* 0x000fe4000800063f */
[----:B------:R-:W-:Y:S01]  /*18b0*/  USEL UR9, UR8, URZ, UP1 ;  /* 0x0000003f08097287 */ /* 0x000fe20008800000 */
[----:B------:R-:W-:Y:S01]  /*18c0*/  IMAD.HI.U32 R0, R0, R2, RZ ;  /* 0x0000000200007227 */ /* 0x000fe200078e00ff */
[----:B------:R-:W-:-:S03]  /*18d0*/  USEL UR8, UR13, URZ, UP1 ;  /* 0x0000003f0d087287 */ /* 0x000fc60008800000 */
[----:B------:R-:W-:Y:S01]  /*18e0*/  IMAD.MOV R4, RZ, RZ, -R0 ;  /* 0x000000ffff047224 */ /* 0x000fe200078e0a00 */
[----:B------:R-:W-:Y:S02]  /*18f0*/  UIADD3 UR8, UP1, UR18, UR8, URZ ;  /* 0x0000000812087290 */ /* 0x000fe4000ff3e03f */
[----:B------:R-:W-:Y:S01]  /*1900*/  ULDC UR13, c[0x0][0x234] ;  /* 0x00008d00000d7ab9 */ /* 0x000fe20000000800 */
[C---:B------:R-:W-:Y:S01]  /*1910*/  IMAD R2, R6.reuse, R4, R2 ;  /* 0x0000000406027224 */ /* 0x040fe200078e0202 */
[----:B------:R-:W-:Y:S02]  /*1920*/  UIADD3.X UR10, UR29, UR9, URZ, UP1, !UPT ;  /* 0x000000091d0a7290 */ /* 0x000fe40008ffe43f */
[----:B------:R-:W-:Y:S02]  /*1930*/  UIMAD UR9, UR41, UR8, URZ ;  /* 0x00000008290972a4 */ /* 0x000fe4000f8e023f */
[----:B------:R-:W-:Y:S02]  /*1940*/  ISETP.GT.U32.AND P1, PT, R6, R2, PT ;  /* 0x000000020600720c */ /* 0x000fe40003f24070 */
[----:B------:R-:W-:-:S02]  /*1950*/  UIMAD UR10, UR40, UR10, UR9 ;  /* 0x0000000a280a72a4 */ /* 0x000fc4000f8e0209 */
[----:B------:R-:W-:-:S04]  /*1960*/  @UP5 USEL UR9, UR60, UR15, !UP3 ;  /* 0x0000000f3c095287 */ /* 0x000fc8000d800000 */
[----:B------:R-:W-:Y:S02]  /*1970*/  @UP5 UIMAD UR16, UR39, UR13, UR9 ;  /* 0x0000000d271052a4 */ /* 0x000fe4000f8e0209 */
[----:B------:R-:W-:Y:S02]  /*1980*/  UIMAD.WIDE.U32 UR8, UR40, UR8, URZ ;  /* 0x00000008280872a5 */ /* 0x000fe4000f8e003f */
[----:B------:R-:W-:Y:S01]  /*1990*/  USEL UR13, UR11, URZ, UP6 ;  /* 0x0000003f0b0d7287 */ /* 0x000fe2000b000000 */
[----:B------:R-:W-:Y:S01]  /*19a0*/  @!P1 IMAD.IADD R2, R2, 0x1, -R6 ;  /* 0x0000000102029824 */ /* 0x000fe200078e0a06 */
[----:B------:R-:W-:Y:S01]  /*19b0*/  @!P1 IADD3 R0, R0, 0x1, RZ ;  /* 0x0000000100009810 */ /* 0x000fe20007ffe0ff */
[----:B------:R-:W-:Y:S01]  /*19c0*/  @!UP5 UMOV UR16, UR54 ;  /* 0x000000360010dc82 */ /* 0x000fe20008000000 */
[----:B------:R-:W-:Y:S01]  /*19d0*/  ISETP.LE.AND P1, PT, RZ, UR61, PT ;  /* 0x0000003dff007c0c */ /* 0x000fe2000bf23270 */
[----:B------:R-:W-:Y:S01]  /*19e0*/  UIADD3 UR11, UR9, UR10, URZ ;  /* 0x0000000a090b7290 */ /* 0x000fe2000fffe03f */
        /* <DEDUP_REMOVED lines=13> */
.L_x_1857:
[----:B------:R-:W-:Y:S02]  /*1ac0*/  UMOV UR10, UR58 ;  /* 0x0000003a000a7c82 */ /* 0x000fe40008000000 */
.L_x_1858:
[----:B------:R-:W1:Y:S01]  /*1ad0*/  S2R R19, SR_TID.X ;  /* 0x0000000000137919 */ /* 0x000e620000002100 */
[----:B------:R-:W-:Y:S01]  /*1ae0*/  UIADD3 UR8, UP4, UP3, UR8, UR49, UR51 ;  /* 0x0000003108087290 */ /* 0x000fe2000fb9e033 */
[----:B------:R-:W-:Y:S01]  /*1af0*/  IMAD.U32 R10, RZ, RZ, UR5 ;  /* 0x00000005ff0a7e24 */ /* 0x000fe2000f8e00ff */
[----:B------:R-:W-:Y:S01]  /*1b00*/  USHF.R.S32.HI UR5, URZ, 0x1f, UR39 ;  /* 0x0000001f3f057899 */ /* 0x000fe20008011427 */
[----:B------:R-:W-:Y:S01]  /*1b10*/  SHF.R.S32.HI R239, RZ, 0x1f, R238 ;  /* 0x0000001fffef7819 */ /* 0x000fe200000114ee */
[----:B------:R-:W-:Y:S01]  /*1b20*/  UIADD3 UR21, UP2, UP1, UR21, UR8, UR22 ;  /* 0x0000000815157290 */ /* 0x000fe2000f95e016 */
[----:B------:R-:W-:Y:S01]  /*1b30*/  IMAD.U32 R8, RZ, RZ, UR4 ;  /* 0x00000004ff087e24 */ /* 0x000fe2000f8e00ff */
[----:B------:R-:W-:Y:S01]  /*1b40*/  UIADD3.X UR8, UR11, UR53, UR56, UP4, UP3 ;  /* 0x000000350b087290 */ /* 0x000fe2000a7e6438 */
[----:B------:R-:W-:Y:S01]  /*1b50*/  IMAD.U32 R9, RZ, RZ, UR18 ;  /* 0x00000012ff097e24 */ /* 0x000fe2000f8e00ff */
[----:B------:R-:W-:Y:S01]  /*1b60*/  UMOV UR22, 0x4 ;  /* 0x0000000400167882 */ /* 0x000fe20000000000 */
[----:B------:R-:W-:Y:S01]  /*1b70*/  BSSY B1, `(.L_x_1854) ;  /* 0x0000b9d000017945 */ /* 0x000fe20003800000 */
[----:B------:R-:W-:-:S03]  /*1b80*/  UIADD3.X UR17, UR13, UR8, UR17, UP2, UP1 ;  /* 0x000000080d117290 */ /* 0x000fc600097e2411 */
[----:B------:R-:W-:Y:S02]  /*1b90*/  ULDC.64 UR8, c[0x0][0x1a8] ;  /* 0x00006a0000087ab9 */ /* 0x000fe40000000a00 */
[----:B------:R-:W-:-:S04]  /*1ba0*/  UIMAD UR8, UR5, UR8, URZ ;  /* 0x00000008050872a4 */ /* 0x000fc8000f8e023f */
[----:B------:R-:W-:-:S03]  /*1bb0*/  UIMAD UR15, UR39, UR9, UR8 ;  /* 0x00000009270f72a4 */ /* 0x000fc6000f8e0208 */
[----:B------:R-:W-:Y:S01]  /*1bc0*/  ULDC.64 UR8, c[0x0][0x378] ;  /* 0x0000de0000087ab9 */ /* 0x000fe20000000a00 */
[----:B-1----:R-:W-:Y:S01]  /*1bd0*/  SHF.R.S32.HI R20, RZ, 0x1f, R19 ;  /* 0x0000001fff147819 */ /* 0x002fe20000011413 */
[----:B------:R-:W-:-:S03]  /*1be0*/  UIMAD UR8, UR5, UR8, URZ ;  /* 0x00000008050872a4 */ /* 0x000fc6000f8e023f */
[----:B------:R-:W-:Y:S01]  /*1bf0*/  LEA.HI R0, R20, R19, RZ, 0x3 ;  /* 0x0000001314007211 */ /* 0x000fe200078f18ff */
[----:B------:R-:W-:Y:S02]  /*1c00*/  UIMAD UR13, UR39, UR9, UR8 ;  /* 0x00000009270d72a4 */ /* 0x000fe4000f8e0208 */
[----:B------:R-:W-:Y:S01]  /*1c10*/  ULDC.64 UR4, c[0x0][0x3c8] ;  /* 0x0000f20000047ab9 */ /* 0x000fe20000000a00 */
[----:B------:R-:W-:Y:S01]  /*1c20*/  SHF.R.S32.HI R0, RZ, 0x3, R0 ;  /* 0x00000003ff007819 */ /* 0x000fe20000011400 */
[----:B------:R-:W-:Y:S02]  /*1c30*/  ULDC.64 UR8, c[0x0][0x370] ;  /* 0x0000dc0000087ab9 */ /* 0x000fe40000000a00 */
[----:B------:R-:W-:Y:S01]  /*1c40*/  UIMAD UR8, UR29, UR8, URZ ;  /* 0x000000081d0872a4 */ /* 0x000fe2000f8e023f */
[----:B------:R-:W-:Y:S02]  /*1c50*/  SHF.R.S32.HI R18, RZ, 0x1f, R0 ;  /* 0x0000001fff127819 */ /* 0x000fe40000011400 */
[----:B------:R-:W-:Y:S01]  /*1c60*/  IADD3 R2, P1, R0, UR18, RZ ;  /* 0x0000001200027c10 */ /* 0x000fe2000ff3e0ff */
[----:B------:R-:W-:-:S02]  /*1c70*/  UIMAD UR11, UR18, UR9, UR8 ;  /* 0x00000009120b72a4 */ /* 0x000fc4000f8e0208 */
[----:B------:R-:W-:Y:S01]  /*1c80*/  UIADD3 UR8, UR18, UR10, URZ ;  /* 0x0000000a12087290 */ /* 0x000fe2000fffe03f */
[----:B------:R-:W-:Y:S01]  /*1c90*/  IADD3.X R7, R18, UR29, RZ, P1, !PT ;  /* 0x0000001d12077c10 */ /* 0x000fe20008ffe4ff */
[----:B------:R-:W-:Y:S01]  /*1ca0*/  IMAD.WIDE.U32 R4, R2, c[0x0][0x190], R238 ;  /* 0x0000640002047a25 */ /* 0x000fe200078e00ee */
[----:B------:R-:W-:Y:S02]  /*1cb0*/  UIADD3 UR10, UR18, UR16, URZ ;  /* 0x00000010120a7290 */ /* 0x000fe4000fffe03f */
[----:B------:R-:W-:Y:S01]  /*1cc0*/  UIMAD.WIDE UR8, UR8, UR22, UR4 ;  /* 0x00000016080872a5 */ /* 0x000fe2000f8e0204 */
[----:B------:R-:W-:Y:S01]  /*1cd0*/  IMAD R7, R7, c[0x0][0x190], RZ ;  /* 0x0000640007077a24 */ /* 0x000fe200078e02ff */
[----:B------:R-:W-:Y:S01]  /*1ce0*/  IADD3 R6, P1, R4, UR32, RZ ;  /* 0x0000002004067c10 */ /* 0x000fe2000ff3e0ff */
[----:B------:R1:W2:Y:S01]  /*1cf0*/  R2UR UR4, R8 ;  /* 0x00000000080473c2 */ /* 0x0002a200000e0000 */
[----:B------:R-:W-:Y:S01]  /*1d00*/  ULDC UR32, c[0x0][0x2e8] ;  /* 0x0000ba0000207ab9 */ /* 0x000fe20000000800 */
[----:B------:R-:W-:-:S02]  /*1d10*/  IMAD R2, R2, c[0x0][0x194], R7 ;  /* 0x0000650002027a24 */ /* 0x000fc400078e0207 */
[----:B------:R-:W-:-:S03]  /*1d20*/  UMOV UR29, UR9 ;  /* 0x00000009001d7c82 */ /* 0x000fc60008000000 */
[----:B------:R-:W-:Y:S01]  /*1d30*/  IADD3.X R7, R5, UR30, R2, P1, !PT ;  /* 0x0000001e05077c10 */ /* 0x000fe20008ffe402 */
[----:B------:R-:W-:Y:S01]  /*1d40*/  UMOV UR30, UR8 ;  /* 0x00000008001e7c82 */ /* 0x000fe20008000000 */
[----:B------:R-:W-:Y:S01]  /*1d50*/  IADD3 R4, P1, R238, UR25, RZ ;  /* 0x00000019ee047c10 */ /* 0x000fe2000ff3e0ff */
[----:B------:R-:W-:Y:S01]  /*1d60*/  UIADD3 UR8, -UR6, UR12, UR19 ;  /* 0x0000000c06087290 */ /* 0x000fe2000fffe113 */
[----:B------:R3:W4:Y:S02]  /*1d70*/  R2UR UR5, R10 ;  /* 0x000000000a0573c2 */ /* 0x00072400000e0000 */
[----:B------:R-:W-:Y:S01]  /*1d80*/  IADD3.X R5, R239, UR28, RZ, P1, !PT ;  /* 0x0000001cef057c10 */ /* 0x000fe20008ffe4ff */
[----:B------:R-:W-:-:S04]  /*1d90*/  UIADD3 UR8, UR8, -UR32, URZ ;  /* 0x8000002008087290 */ /* 0x000fc8000fffe03f */
[----:B------:R-:W-:Y:S01]  /*1da0*/  USHF.R.S32.HI UR32, URZ, 0x1f, UR8 ;  /* 0x0000001f3f207899 */ /* 0x000fe20008011408 */
[----:B------:R-:W-:-:S03]  /*1db0*/  IMAD.WIDE.U32 R4, R9, c[0x0][0x370], R4 ;  /* 0x0000dc0009047a25 */ /* 0x000fc600078e0004 */
[----:B------:R-:W-:Y:S01]  /*1dc0*/  ULEA.HI UR32, UR32, UR8, URZ, 0x7 ;  /* 0x0000000820207291 */ /* 0x000fe2000f8f383f */
[----:B-1----:R-:W-:Y:S01]  /*1dd0*/  LEA.HI R8, R20, R19, RZ, 0x5 ;  /* 0x0000001314087211 */ /* 0x002fe200078f28ff */
[----:B------:R-:W-:Y:S01]  /*1de0*/  UIADD3 UR8, UR31, -0x1, URZ ;  /* 0xffffffff1f087890 */ /* 0x000fe2000fffe03f */
[----:B------:R-:W-:Y:S01]  /*1df0*/  IADD3 R5, R5, UR11, RZ ;  /* 0x0000000b05057c10 */ /* 0x000fe2000fffe0ff */
[----:B------:R-:W-:Y:S01]  /*1e00*/  USHF.R.S32.HI UR32, URZ, 0x7, UR32 ;  /* 0x000000073f207899 */ /* 0x000fe20008011420 */
[----:B------:R-:W-:Y:S02]  /*1e10*/  LOP3.LUT R2, R8, 0xffffffe0, RZ, 0xc0, !PT ;  /* 0xffffffe008027812 */ /* 0x000fe400078ec0ff */
[----:B------:R-:W-:Y:S01]  /*1e20*/  SHF.R.S32.HI R8, RZ, 0x5, R8 ;  /* 0x00000005ff087819 */ /* 0x000fe20000011408 */
[----:B------:R-:W-:Y:S02]  /*1e30*/  UISETP.LT.AND UP1, UPT, URZ, UR32, UPT ;  /* 0x000000203f00728c */ /* 0x000fe4000bf21270 */
[----:B------:R-:W-:-:S02]  /*1e40*/  IMAD.IADD R14, R19, 0x1, -R2 ;  /* 0x00000001130e7824 */ /* 0x000fc400078e0a02 */
[----:B------:R-:W-:Y:S02]  /*1e50*/  USEL UR32, URZ, UR32, !UP1 ;  /* 0x000000203f207287 */ /* 0x000fe4000c800000 */
[----:B------:R-:W-:Y:S02]  /*1e60*/  IMAD R2, R8, UR50, R14 ;  /* 0x0000003208027c24 */ /* 0x000fe4000f8e020e */
[----:B------:R-:W-:-:S03]  /*1e70*/  UISETP.GT.AND UP1, UPT, UR31, UR32, UPT ;  /* 0x000000201f00728c */ /* 0x000fc6000bf24270 */
[----:B------:R-:W-:-:S04]  /*1e80*/  IADD3 R8, P1, R2, UR21, RZ ;  /* 0x0000001502087c10 */ /* 0x000fc8000ff3e0ff */
        /* <DEDUP_REMOVED lines=33> */
[----:B------:R-:W-:Y:S02]  /*20a0*/  UIMAD.WIDE.U32 UR8, UR38, UR10, UR8 ;  /* 0x0000000a260872a5 */ /* 0x000fe4000f8e0008 */
[----:B------:R-:W-:-:S04]  /*20b0*/  UIMAD UR10, UR33, UR10, URZ ;  /* 0x0000000a210a72a4 */ /* 0x000fc8000f8e023f */
[----:B------:R-:W-:Y:S02]  /*20c0*/  UIMAD UR10, UR38, UR11, UR10 ;  /* 0x0000000b260a72a4 */ /* 0x000fe4000f8e020a */
[----:B------:R-:W-:Y:S02]  /*20d0*/  UMOV UR15, UR8 ;  /* 0x00000008000f7c82 */ /* 0x000fe40008000000 */
[----:B------:R-:W-:Y:S02]  /*20e0*/  UIADD3 UR16, UR9, UR10, URZ ;  /* 0x0000000a09107290 */ /* 0x000fe4000fffe03f */
.L_x_1860:
        /* <DEDUP_REMOVED lines=9> */
[----:B------:R-:W-:Y:S02]  /*2180*/  UIMAD UR10, UR34, UR9, UR10 ;  /* 0x00000009220a72a4 */ /* 0x000fe4000f8e020a */
[----:B------:R-:W-:-:S04]  /*2190*/  UIMAD.WIDE.U32 UR8, UR34, UR8, URZ ;  /* 0x00000008220872a5 */ /* 0x000fc8000f8e003f */
[----:B------:R-:W-:-:S03]  /*21a0*/  UIADD3 UR9, UR9, UR10, URZ ;  /* 0x0000000a09097290 */ /* 0x000fc6000fffe03f */
[----:B------:R-:W-:Y:S02]  /*21b0*/  ULDC.64 UR10, c[0x0][0x390] ;  /* 0x0000e400000a7ab9 */ /* 0x000fe40000000a00 */
[----:B------:R-:W-:Y:S02]  /*21c0*/  UIMAD UR12, UR33, UR10, URZ ;  /* 0x0000000a210c72a4 */ /* 0x000fe4000f8e023f */
[----:B------:R-:W-:Y:S02]  /*21d0*/  UIMAD.WIDE.U32 UR8, UR38, UR10, UR8 ;  /* 0x0000000a260872a5 */ /* 0x000fe4000f8e0008 */
[----:B------:R-:W-:-:S04]  /*21e0*/  UIMAD UR11, UR38, UR11, UR12 ;  /* 0x0000000b260b72a4 */ /* 0x000fc8000f8e020c */
[----:B------:R-:W-:Y:S02]  /*21f0*/  UIADD3 UR11, UR9, UR11, URZ ;  /* 0x0000000b090b7290 */ /* 0x000fe4000fffe03f */
[----:B------:R-:W-:Y:S02]  /*2200*/  UMOV UR10, UR8 ;  /* 0x00000008000a7c82 */ /* 0x000fe40008000000 */
.L_x_1861:
        /* <DEDUP_REMOVED lines=9> */
[----:B------:R-:W-:Y:S02]  /*22a0*/  IADD3 R4, P0, R4, UR15, RZ ;  /* 0x0000000f04047c10 */ /* 0x000fe4000ff1e0ff */
[----:B------:R-:W-:Y:S01]  /*22b0*/  IMAD.U32 R2, RZ, RZ, UR8 ;  /* 0x00000008ff027e24 */ /* 0x000fe2000f8e00ff */
[----:B------:R-:W-:Y:S01]  /*22c0*/  ULDC.64 UR8, c[0x0][0x3b8] ;  /* 0x0000ee0000087ab9 */ /* 0x000fe20000000a00 */
[----:B------:R-:W-:Y:S01]  /*22d0*/  ISETP.GE.OR P3, PT, R0, UR6, P4 ;  /* 0x0000000600007c0c */ /* 0x000fe2000a766670 */
[----:B------:R-:W-:Y:S02]  /*22e0*/  UIMAD UR8, UR12, UR8, URZ ;  /* 0x000000080c0872a4 */ /* 0x000fe4000f8e023f */
        /* <DEDUP_REMOVED lines=15> */
.L_x_1863:
[----:B------:R-:W-:Y:S05]  /*23e0*/  BSYNC B0 ;  /* 0x0000000000007941 */ /* 0x000fea0003800000 */
.L_x_1862:
        /* <DEDUP_REMOVED lines=15> */
.L_x_1865:
[----:B------:R-:W-:Y:S05]  /*24e0*/  BSYNC B0 ;  /* 0x0000000000007941 */ /* 0x000fea0003800000 */
.L_x_1864:
        /* <DEDUP_REMOVED lines=15> */
.L_x_1867:
[----:B------:R-:W-:Y:S05]  /*25e0*/  BSYNC B0 ;  /* 0x0000000000007941 */ /* 0x000fea0003800000 */
.L_x_1866:
        /* <DEDUP_REMOVED lines=14> */
.L_x_1869:
[----:B------:R-:W-:Y:S05]  /*26d0*/  BSYNC B0 ;  /* 0x0000000000007941 */ /* 0x000fea0003800000 */
.L_x_1868:
[----:B------:R-:W-:Y:S01]  /*26e0*/  ULDC.64 UR8, c[0x0][0x3a8] ;  /* 0x0000ea0000087ab9 */ /* 0x000fe20000000a00 */
[----:B-1----:R-:W-:Y:S01]  /*26f0*/  IMAD.WIDE.U32 R4, R11, c[0x0][0x3a8], R238 ;  /* 0x0000ea000b047a25 */ /* 0x002fe200078e00ee */
[----:B------:R-:W-:Y:S01]  /*2700*/  UIMAD UR6, UR20, UR8, URZ ;  /* 0x00000008140672a4 */ /* 0x000fe2000f8e023f */
[----:B------:R-:W-:Y:S01]  /*2710*/  BSSY B0, `(.L_x_1870) ;  /* 0x0000016000007945 */ /* 0x000fe20003800000 */
[----:B------:R-:W-:Y:S02]  /*2720*/  USHF.R.S32.HI UR12, URZ, 0x1f, UR39 ;  /* 0x0000001f3f0c7899 */ /* 0x000fe40008011427 */
[----:B------:R-:W-:Y:S01]  /*2730*/  UIMAD UR6, UR19, UR9, UR6 ;  /* 0x00000009130672a4 */ /* 0x000fe2000f8e0206 */
[----:B------:R-:W-:Y:S02]  /*2740*/  IADD3 R4, P4, R4, UR10, RZ ;  /* 0x0000000a04047c10 */ /* 0x000fe4000ff9e0ff */
[----:B------:R-:W-:-:S03]  /*2750*/  ULDC.64 UR8, c[0x0][0x3c0] ;  /* 0x0000f00000087ab9 */ /* 0x000fc60000000a00 */
[----:B------:R-:W-:Y:S01]  /*2760*/  IMAD.U32 R2, RZ, RZ, UR6 ;  /* 0x00000006ff027e24 */ /* 0x000fe2000f8e00ff */
[----:B------:R-:W-:-:S04]  /*2770*/  UIMAD UR6, UR12, UR8, URZ ;  /* 0x000000080c0672a4 */ /* 0x000fc8000f8e023f */
[----:B------:R-:W-:Y:S01]  /*2780*/  IADD3.X R5, R5, UR11, R2, P4, !PT ;  /* 0x0000000b05057c10 */ /* 0x000fe2000a7fe402 */
[----:B------:R-:W-:Y:S01]  /*2790*/  UIMAD UR6, UR39, UR9, UR6 ;  /* 0x00000009270672a4 */ /* 0x000fe2000f8e0206 */
[----:B------:R-:W-:-:S05]  /*27a0*/  MOV R2, UR39 ;  /* 0x0000002700027c02 */ /* 0x000fca0008000f00 */
        /* <DEDUP_REMOVED lines=12> */
.L_x_1871:
[----:B------:R-:W-:Y:S05]  /*2870*/  BSYNC B0 ;  /* 0x0000000000007941 */ /* 0x000fea0003800000 */
.L_x_1870:
        /* <DEDUP_REMOVED lines=13> */
.L_x_1873:
[----:B------:R-:W-:Y:S05]  /*2950*/  BSYNC B0 ;  /* 0x0000000000007941 */ /* 0x000fea0003800000 */
.L_x_1872:
        /* <DEDUP_REMOVED lines=13> */
.L_x_1875:
[----:B------:R-:W-:Y:S05]  /*2a30*/  BSYNC B0 ;  /* 0x0000000000007941 */ /* 0x000fea0003800000 */
.L_x_1874:
        /* <DEDUP_REMOVED lines=12> */
.L_x_1859:
        /* <DEDUP_REMOVED lines=22> */
.L_x_1878:
[----:B------:R-:W-:Y:S05]  /*2c60*/  BSYNC B0 ;  /* 0x0000000000007941 */ /* 0x000fea0003800000 */
.L_x_1877:
        /* <DEDUP_REMOVED lines=16> */
.L_x_1880:
[----:B------:R-:W-:Y:S05]  /*2d70*/  BSYNC B0 ;  /* 0x0000000000007941 */ /* 0x000fea0003800000 */
.L_x_1879:
        /* <DEDUP_REMOVED lines=16> */
.L_x_1882:
[----:B------:R-:W-:Y:S05]  /*2e80*/  BSYNC B0 ;  /* 0x0000000000007941 */ /* 0x000fea0003800000 */
.L_x_1881:
        /* <DEDUP_REMOVED lines=19> */
.L_x_1884:
[----:B------:R-:W-:Y:S05]  /*2fc0*/  BSYNC B0 ;  /* 0x0000000000007941 */ /* 0x000fea0003800000 */
.L_x_1883:
        /* <DEDUP_REMOVED lines=22> */
.L_x_1886:
[----:B------:R-:W-:Y:S05]  /*3130*/  BSYNC B0 ;  /* 0x0000000000007941 */ /* 0x000fea0003800000 */
.L_x_1885:
        /* <DEDUP_REMOVED lines=20> */
.L_x_1888:
[----:B------:R-:W-:Y:S05]  /*3280*/  BSYNC B0 ;  /* 0x0000000000007941 */ /* 0x000fea0003800000 */
.L_x_1887:
        /* <DEDUP_REMOVED lines=20> */
.L_x_1890:
[----:B------:R-:W-:Y:S05]  /*33d0*/  BSYNC B0 ;  /* 0x0000000000007941 */ /* 0x000fea0003800000 */
.L_x_1889:
        /* <DEDUP_REMOVED lines=23> */
.L_x_1892:
[----:B------:R-:W-:Y:S05]  /*3550*/  BSYNC B0 ;  /* 0x0000000000007941 */ /* 0x000fea0003800000 */
.L_x_1891:
        /* <DEDUP_REMOVED lines=51> */
.L_x_1894:
[----:B-1----:R-:W-:Y:S05]  /*3890*/  BSYNC B0 ;  /* 0x0000000000007941 */ /* 0x002fea0003800000 */
.L_x_1893:
        /* <DEDUP_REMOVED lines=21> */
.L_x_1896:
[----:B------:R-:W-:Y:S05]  /*39f0*/  BSYNC B0 ;  /* 0x0000000000007941 */ /* 0x000fea0003800000 */
.L_x_1895:
        /* <DEDUP_REMOVED lines=21> */
.L_x_1898:
[----:B------:R-:W-:Y:S05]  /*3b50*/  BSYNC B0 ;  /* 0x0000000000007941 */ /* 0x000fea0003800000 */
.L_x_1897:
        /* <DEDUP_REMOVED lines=21> */
.L_x_1900:
[----:B------:R-:W-:Y:S05]  /*3cb0*/  BSYNC B0 ;  /* 0x0000000000007941 */ /* 0x000fea0003800000 */
.L_x_1899:
[----:B------:R-:W-:Y:S01]  /*3cc0*/  ULDC.64 UR16, c[0x0][0x1a0] ;  /* 0x0000680000107ab9 */ /* 0x000fe20000000a00 */
[----:B------:R1:W-:Y:S01]  /*3cd0*/  @P5 STS.128 [R2+0x10000], RZ ;  /* 0x010000ff02005388 */ /* 0x0003e20000000c00 */
[----:B------:R-:W-:Y:S01]  /*3ce0*/  UIMAD UR9, UR20, UR16, URZ ;  /* 0x00000010140972a4 */ /* 0x000fe2000f8e023f */
[----:B-1----:R-:W-:Y:S01]  /*3cf0*/  IMAD.WIDE.U32 R4, R13, c[0x0][0x1a0], R238 ;  /* 0x000068000d047a25 */ /* 0x002fe200078e00ee */
[----:B------:R-:W-:Y:S02]  /*3d00*/  BSSY B0, `(.L_x_1901) ;  /* 0x0000019000007945 */ /* 0x000fe40003800000 */
[----:B------:R-:W-:Y:S02]  /*3d10*/  UIMAD UR9, UR19, UR17, UR9 ;  /* 0x00000011130972a4 */ /* 0x000fe4000f8e0209 */
[----:B------:R-:W-:-:S04]  /*3d20*/  IADD3 R4, P0, R4, UR23, RZ ;  /* 0x0000001704047c10 */ /* 0x000fc8000ff1e0ff */
[----:B------:R-:W-:-:S04]  /*3d30*/  MOV R6, UR9 ;  /* 0x0000000900067c02 */ /* 0x000fc80008000f00 */
[----:B------:R-:W-:Y:S01]  /*3d40*/  IADD3.X R5, R5, UR24, R6, P0, !PT ;  /* 0x0000001805057c10 */ /* 0x000fe200087fe406 */
[----:B------:R-:W-:-:S04]  /*3d50*/  IMAD R6, R15, c[0x0][0x1b8], RZ ;  /* 0x00006e000f067a24 */ /* 0x000fc800078e02ff */
[C---:B------:R-:W-:Y:S02]  /*3d60*/  IMAD R6, R12.reuse, c[0x0][0x1bc], R6 ;  /* 0x00006f000c067a24 */ /* 0x040fe400078e0206 */
        /* <DEDUP_REMOVED lines=18> */
.L_x_1902:
[----:B------:R-:W-:Y:S05]  /*3e90*/  BSYNC B0 ;  /* 0x0000000000007941 */ /* 0x000fea0003800000 */
.L_x_1901:
        /* <DEDUP_REMOVED lines=20> */
.L_x_1904:
[----:B------:R-:W-:Y:S05]  /*3fe0*/  BSYNC B0 ;  /* 0x0000000000007941 */ /* 0x000fea0003800000 */
.L_x_1903:
        /* <DEDUP_REMOVED lines=20> */
.L_x_1906:
[----:B------:R-:W-:Y:S05]  /*4130*/  BSYNC B0 ;  /* 0x0000000000007941 */ /* 0x000fea0003800000 */
.L_x_1905:
        /* <DEDUP_REMOVED lines=19> */
.L_x_1908:
[----:B------:R-:W-:Y:S05]  /*4270*/  BSYNC B0 ;  /* 0x0000000000007941 */ /* 0x000fea0003800000 */
.L_x_1907:
[----:B------:R-:W-:Y:S02]  /*4280*/  IMAD.MOV.U32 R6, RZ, RZ, c[0x0][0x308] ;  /* 0x0000c200ff067624 */ /* 0x000fe400078e00ff */
[----:B------:R-:W-:Y:S01]  /*4290*/  IMAD.MOV.U32 R7, RZ, RZ, c[0x0][0x30c] ;  /* 0x0000c300ff077624 */ /* 0x000fe200078e00ff */
[----:B------:R-:W0:Y:S04]  /*42a0*/  LDGDEPBAR ;  /* 0x00000000000079af */ /* 0x000e280000000000 */
[----:B--23--:R2:W3:Y:S04]  /*42b0*/  LDG.E.64 R4, [R6.64+0x8] ;  /* 0x0000082406047981 */ /* 0x00c4e8000c1e1b00 */
[----:B--2---:R-:W2:Y:S01]  /*42c0*/  LDG.E.64 R6, [R6.64] ;  /* 0x0000002406067981 */ /* 0x004ea2000c1e1b00 */
[----:B------:R-:W-:Y:S01]  /*42d0*/  LEA.HI R0, R20, R19, RZ, 0x4 ;  /* 0x0000001314007211 */ /* 0x000fe200078f20ff */
[----:B------:R-:W-:Y:S01]  /*42e0*/  IMAD.MOV.U32 R185, RZ, RZ, 0x20 ;  /* 0x00000020ffb97424 */ /* 0x000fe200078e00ff */
[----:B------:R-:W-:Y:S01]  /*42f0*/  CS2R R126, SRZ ;  /* 0x00000000007e7805 */ /* 0x000fe2000001ff00 */
[----:B------:R-:W-:Y:S01]  /*4300*/  IMAD.MOV.U32 R177, RZ, RZ, 0x40 ;  /* 0x00000040ffb17424 */ /* 0x000fe200078e00ff */
[----:B------:R-:W-:Y:S01]  /*4310*/  LOP3.LUT R0, R0, 0xfffffff0, RZ, 0xc0, !PT ;  /* 0xfffffff000007812 */ /* 0x000fe200078ec0ff */
[----:B------:R-:W-:Y:S01]  /*4320*/  IMAD.MOV.U32 R252, RZ, RZ, 0x40 ;  /* 0x00000040fffc7424 */ /* 0x000fe200078e00ff */
[----:B------:R-:W-:Y:S01]  /*4330*/  CS2R R124, SRZ ;  /* 0x00000000007c7805 */ /* 0x000fe2000001ff00 */
[----:B------:R-:W-:Y:S01]  /*4340*/  IMAD.MOV.U32 R228, RZ, RZ, R227 ;  /* 0x000000ffffe47224 */ /* 0x000fe200078e00e3 */
[----:B------:R-:W-:Y:S01]  /*4350*/  CS2R R130, SRZ ;  /* 0x0000000000827805 */ /* 0x000fe2000001ff00 */
[----:B------:R-:W-:Y:S01]  /*4360*/  IMAD.IADD R0, R19, 0x1, -R0 ;  /* 0x0000000113007824 */ /* 0x000fe200078e0a00 */
[----:B------:R-:W-:Y:S01]  /*4370*/  CS2R R128, SRZ ;  /* 0x0000000000807805 */ /* 0x000fe2000001ff00 */
[----:B------:R-:W-:Y:S01]  /*4380*/  CS2R R122, SRZ ;  /* 0x00000000007a7805 */ /* 0x000fe2000001ff00 */
[----:B------:R-:W-:Y:S01]  /*4390*/  CS2R R120, SRZ ;  /* 0x0000000000787805 */ /* 0x000fe2000001ff00 */
[----:B------:R-:W-:Y:S01]  /*43a0*/  CS2R R118, SRZ ;  /* 0x0000000000767805 */ /* 0x000fe2000001ff00 */
        /* <DEDUP_REMOVED lines=14> */
[--C-:B------:R-:W-:Y:S01]  /*4490*/  SHF.R.S32.HI R2, RZ, 0x1f, R14.reuse ;  /* 0x0000001fff027819 */ /* 0x100fe2000001140e */
        /* <DEDUP_REMOVED lines=9> */
[----:B------:R-:W-:Y:S01]  /*4530*/  SEL R185, R185, 0xffffffe0, !P0 ;  /* 0xffffffe0b9b97807 */ /* 0x000fe20004000000 */
        /* <DEDUP_REMOVED lines=12> */
[----:B------:R-:W-:Y:S01]  /*4600*/  IMAD.IADD R184, R178, 0x1, R185 ;  /* 0x00000001b2b87824 */ /* 0x000fe200078e02b9 */
[----:B------:R-:W-:Y:S01]  /*4610*/  SEL R252, R252, 0xffffffc0, !P4 ;  /* 0xffffffc0fcfc7807 */ /* 0x000fe20006000000 */
[----:B------:R-:W-:Y:S01]  /*4620*/  ULDC UR26, c[0x0][0x2e4] ;  /* 0x0000b900001a7ab9 */ /* 0x000fe20000000800 */
[----:B---3--:R-:W-:-:S04]  /*4630*/  IADD3 R251, P3, P2, R4, UR48, R14 ;  /* 0x0000003004fb7c10 */ /* 0x008fc8000fa7e00e */
[----:B------:R-:W-:Y:S02]  /*4640*/  IADD3.X R4, R5, UR52, R2, P3, P2 ;  /* 0x0000003405047c10 */ /* 0x000fe40009fe4402 */
[----:B------:R-:W-:-:S04]  /*4650*/  IADD3 R2, R187, 0x2000, RZ ;  /* 0x00002000bb027810 */ /* 0x000fc80007ffe0ff */
[----:B------:R-:W-:-:S05]  /*4660*/  SEL R2, R2, R187, !P1 ;  /* 0x000000bb02027207 */ /* 0x000fca0004800000 */
[----:B------:R-:W-:Y:S01]  /*4670*/  IMAD.SHL.U32 R183, R2, 0x2, RZ ;  /* 0x0000000202b77824 */ /* 0x000fe200078e00ff */
[----:B--2---:R-:W1:Y:S08]  /*4680*/  R2UR UR16, R6 ;  /* 0x00000000061073c2 */ /* 0x004e7000000e0000 */
[----:B------:R-:W2:Y:S01]  /*4690*/  R2UR UR31, R7 ;  /* 0x00000000071f73c2 */ /* 0x000ea200000e0000 */
[----:B-1----:R-:W-:Y:S01]  /*46a0*/  LOP3.LUT R249, R4, UR16, RZ, 0x3c, !PT ;  /* 0x0000001004f97c12 */ /* 0x002fe2000f8e3cff */
[----:B------:R-:W-:-:S02]  /*46b0*/  UIADD3 UR25, UR16, -0x61c88647, URZ ;  /* 0x9e3779b910197890 */ /* 0x000fc4000fffe03f */
[----:B------:R-:W-:Y:S02]  /*46c0*/  UIADD3 UR24, UR16, 0x3c6ef372, URZ ;  /* 0x3c6ef37210187890 */ /* 0x000fe4000fffe03f */
[----:B------:R-:W-:Y:S02]  /*46d0*/  UIADD3 UR22, UR16, -0x255992d5, URZ ;  /* 0xdaa66d2b10167890 */ /* 0x000fe4000fffe03f */
[----:B------:R-:W-:Y:S02]  /*46e0*/  UIADD3 UR20, UR16, 0x78dde6e4, URZ ;  /* 0x78dde6e410147890 */ /* 0x000fe4000fffe03f */
[----:B------:R-:W-:Y:S02]  /*46f0*/  UIADD3 UR18, UR16, 0x1715609d, URZ ;  /* 0x1715609d10127890 */ /* 0x000fe4000fffe03f */
[----:B------:R-:W-:Y:S02]  /*4700*/  UIADD3 UR16, UR16, -0x4ab325aa, URZ ;  /* 0xb54cda5610107890 */ /* 0x000fe4000fffe03f */
[----:B--2---:R-:W-:-:S02]  /*4710*/  UIADD3 UR33, UR31, -0x4498517b, URZ ;  /* 0xbb67ae851f217890 */ /* 0x004fc4000fffe03f */
[----:B------:R-:W-:Y:S02]  /*4720*/  UIADD3 UR23, UR31, 0x76cf5d0a, URZ ;  /* 0x76cf5d0a1f177890 */ /* 0x000fe4000fffe03f */
[----:B------:R-:W-:Y:S02]  /*4730*/  UIADD3 UR21, UR31, 0x32370b8f, URZ ;  /* 0x32370b8f1f157890 */ /* 0x000fe4000fffe03f */
[----:B------:R-:W-:Y:S02]  /*4740*/  UIADD3 UR19, UR31, -0x126145ec, URZ ;  /* 0xed9eba141f137890 */ /* 0x000fe4000fffe03f */
[----:B------:R-:W-:Y:S02]  /*4750*/  UIADD3 UR17, UR31, -0x56f99767, URZ ;  /* 0xa90668991f117890 */ /* 0x000fe4000fffe03f */
[----:B------:R-:W-:Y:S02]  /*4760*/  UIADD3 UR15, UR31, 0x646e171e, URZ ;  /* 0x646e171e1f0f7890 */ /* 0x000fe4000fffe03f */
.L_x_1913:
[----:B------:R-:W0:Y:S01]  /*4770*/  LDGDEPBAR ;  /* 0x00000000000079af */ /* 0x000e220000000000 */
[----:B------:R-:W-:Y:S01]  /*4780*/  IMAD.U32 R4, RZ, RZ, UR30 ;  /* 0x0000001eff047e24 */ /* 0x000fe2000f8e00ff */
[----:B------:R-:W-:Y:S01]  /*4790*/  IADD3 R0, R183, R185, RZ ;  /* 0x000000b9b7007210 */ /* 0x000fe20007ffe0ff */
[----:B------:R-:W-:Y:S01]  /*47a0*/  IMAD.U32 R5, RZ, RZ, UR29 ;  /* 0x0000001dff057e24 */ /* 0x000fe2000f8e00ff */
[----:B------:R-:W-:Y:S02]  /*47b0*/  USHF.L.U32 UR28, UR14, 0x7, URZ ;  /* 0x000000070e1c7899 */ /* 0x000fe4000800063f */
[C---:B------:R-:W-:Y:S02]  /*47c0*/  LEA R20, P0, R243.reuse, R4, 0x2 ;  /* 0x00000004f3147211 */ /* 0x040fe400078010ff */
[----:B------:R-:W-:Y:S02]  /*47d0*/  UIADD3 UR27, UR28, UR12, URZ ;  /* 0x0000000c1c1b7290 */ /* 0x000fe4000fffe03f */
[----:B------:R-:W-:Y:S02]  /*47e0*/  LEA.HI.X.SX32 R21, R243, R5, 0x2, P0 ;  /* 0x00000005f3157211 */ /* 0x000fe400000f16ff */
        /* <DEDUP_REMOVED lines=11> */
[----:B------:R-:W3:Y:S08]  /*48a0*/  LDSM.16.M88.4 R32, [R179+0xc800] ;  /* 0x00c80000b320783b */ /* 0x000ef00000000200 */
[----:B------:R-:W4:Y:S08]  /*48b0*/  LDSM.16.M88.4 R48, [R179+0xd000] ;  /* 0x00d00000b330783b */ /* 0x000f300000000200 */
        /* <DEDUP_REMOVED lines=12> */
[-C--:B---3--:R-:W-:Y:S07]  /*4980*/  HMMA.16816.F32 R20, R64, R32.reuse, RZ ;  /* 0x000000204014723c */ /* 0x088fee00000018ff */
[----:B------:R-:W3:Y:S01]  /*4990*/  LDSM.16.M88.4 R148, [R182+0xc800] ;  /* 0x00c80000b694783b */ /* 0x000ee20000000200 */
[C---:B------:R-:W-:Y:S07]  /*49a0*/  HMMA.16816.F32 R24, R60.reuse, R32, RZ ;  /* 0x000000203c18723c */ /* 0x040fee00000018ff */
[----:B------:R-:W1:Y:S01]  /*49b0*/  LDSM.16.M88.4 R152, [R182+0xd000] ;  /* 0x00d00000b698783b */ /* 0x000e620000000200 */
[-C--:B------:R-:W-:Y:S07]  /*49c0*/  HMMA.16816.F32 R28, R60, R34.reuse, RZ ;  /* 0x000000223c1c723c */ /* 0x080fee00000018ff */
[----:B------:R-:W1:Y:S01]  /*49d0*/  LDSM.16.M88.4 R156, [R182+0xd800] ;  /* 0x00d80000b69c783b */ /* 0x000e620000000200 */
[C---:B------:R-:W-:Y:S07]  /*49e0*/  HMMA.16816.F32 R32, R64.reuse, R34, RZ ;  /* 0x000000224020723c */ /* 0x040fee00000018ff */
[----:B------:R-:W-:Y:S01]  /*49f0*/  LDSM.16.M88.4 R164, [R180+0xc000] ;  /* 0x00c00000b4a4783b */ /* 0x000fe20000000200 */
[-C--:B----4-:R-:W-:Y:S07]  /*4a00*/  HMMA.16816.F32 R36, R64, R48.reuse, RZ ;  /* 0x000000304024723c */ /* 0x090fee00000018ff */
[----:B------:R-:W-:Y:S01]  /*4a10*/  LDSM.16.M88.4 R168, [R181+0xc800] ;  /* 0x00c80000b5a8783b */ /* 0x000fe20000000200 */
[C---:B------:R-:W-:Y:S07]  /*4a20*/  HMMA.16816.F32 R40, R60.reuse, R48, RZ ;  /* 0x000000303c28723c */ /* 0x040fee00000018ff */
[----:B------:R-:W-:Y:S01]  /*4a30*/  LDSM.16.M88.4 R172, [R181+0xd000] ;  /* 0x00d00000b5ac783b */ /* 0x000fe20000000200 */
[-C--:B------:R-:W-:Y:S08]  /*4a40*/  HMMA.16816.F32 R44, R60, R50.reuse, RZ ;  /* 0x000000323c2c723c */ /* 0x080ff000000018ff */
[C---:B------:R-:W-:Y:S08]  /*4a50*/  HMMA.16816.F32 R48, R64.reuse, R50, RZ ;  /* 0x000000324030723c */ /* 0x040ff000000018ff */
[-C--:B------:R-:W-:Y:S08]  /*4a60*/  HMMA.16816.F32 R52, R64, R132.reuse, RZ ;  /* 0x000000844034723c */ /* 0x080ff000000018ff */
[C---:B------:R-:W-:Y:S07]  /*4a70*/  HMMA.16816.F32 R56, R60.reuse, R132, RZ ;  /* 0x000000843c38723c */ /* 0x040fee00000018ff */
[----:B------:R-:W-:Y:S01]  /*4a80*/  IMAD.IADD R132, R183, 0x1, R177 ;  /* 0x00000001b7847824 */ /* 0x000fe200078e02b1 */
[-C--:B------:R-:W-:Y:S04]  /*4a90*/  HMMA.16816.F32 R60, R60, R134.reuse, RZ ;  /* 0x000000863c3c723c */ /* 0x080fe800000018ff */
[----:B------:R-:W4:Y:S04]  /*4aa0*/  LDSM.16.M88.4 R160, [R132] ;  /* 0x0000000084a0783b */ /* 0x000f280000000200 */
[----:B------:R-:W-:Y:S04]  /*4ab0*/  HMMA.16816.F32 R64, R64, R134, RZ ;  /* 0x000000864040723c */ /* 0x000fe800000018ff */
[----:B------:R-:W4:Y:S04]  /*4ac0*/  LDSM.16.M88.4 R132, [R132+0x2000] ;  /* 0x002000008484783b */ /* 0x000f280000000200 */
        /* <DEDUP_REMOVED lines=16> */
[----:B------:R-:W-:Y:S01]  /*4bd0*/  IADD3 R156, R0, R177, RZ ;  /* 0x000000b1009c7210 */ /* 0x000fe20007ffe0ff */
[-C--:B------:R-:W-:Y:S01]  /*4be0*/  HMMA.16816.F32 R60, R144, R158.reuse, R60 ;  /* 0x0000009e903c723c */ /* 0x080fe2000000183c */
[----:B------:R-:W2:Y:S07]  /*4bf0*/  LDSM.16.M88.4 R144, [R180+0xd000] ;  /* 0x00d00000b490783b */ /* 0x000eae0000000200 */
[----:B------:R-:W-:Y:S01]  /*4c00*/  HMMA.16816.F32 R64, R136, R158, R64 ;  /* 0x0000009e8840723c */ /* 0x000fe20000001840 */
[----:B------:R-:W3:Y:S07]  /*4c10*/  LDSM.16.M88.4 R136, [R180+0xd800] ;  /* 0x00d80000b488783b */ /* 0x000eee0000000200 */
[-C--:B----4-:R-:W-:Y:S01]  /*4c20*/  HMMA.16816.F32 R4, R160, R164.reuse, R4 ;  /* 0x000000a4a004723c */ /* 0x090fe20000001804 */
[----:B------:R-:W4:Y:S07]  /*4c30*/  LDSM.16.M88.4 R148, [R156] ;  /* 0x000000009c94783b */ /* 0x000f2e0000000200 */
        /* <DEDUP_REMOVED lines=13> */
[-C--:B---3--:R-:W-:Y:S08]  /*4d10*/  HMMA.16816.F32 R52, R160, R136.reuse, R52 ;  /* 0x00000088a034723c */ /* 0x088ff00000001834 */
[C---:B------:R-:W-:Y:S08]  /*4d20*/  HMMA.16816.F32 R56, R132.reuse, R136, R56 ;  /* 0x000000888438723c */ /* 0x040ff00000001838 */
[-C--:B------:R-:W-:Y:S08]  /*4d30*/  HMMA.16816.F32 R60, R132, R138.reuse, R60 ;  /* 0x0000008a843c723c */ /* 0x080ff0000000183c */
[----:B------:R-:W-:Y:S08]  /*4d40*/  HMMA.16816.F32 R64, R160, R138, R64 ;  /* 0x0000008aa040723c */ /* 0x000ff00000001840 */
[-C--:B----4-:R-:W-:Y:S08]  /*4d50*/  HMMA.16816.F32 R4, R148, R152.reuse, R4 ;  /* 0x000000989404723c */ /* 0x090ff00000001804 */
        /* <DEDUP_REMOVED lines=26> */
.L_x_1909:
[----:B------:R-:W-:Y:S01]  /*4f00*/  IADD3 R0, R243, UR9, RZ ;  /* 0x00000009f3007c10 */ /* 0x000fe2000fffe0ff */
[----:B------:R-:W-:Y:S02]  /*4f10*/  UIADD3 UR9, -UR13, UR6, -UR12 ;  /* 0x000000060d097290 */ /* 0x000fe4000fffe90c */
[----:B------:R-:W-:Y:S01]  /*4f20*/  UMOV UR26, UR13 ;  /* 0x0000000d001a7c82 */ /* 0x000fe20008000000 */
[C---:B------:R-:W-:Y:S02]  /*4f30*/  IADD3 R133, R0.reuse, 0x8, RZ ;  /* 0x0000000800857810 */ /* 0x040fe40007ffe0ff */
[C---:B------:R-:W-:Y:S02]  /*4f40*/  IADD3 R132, R0.reuse, 0x40, RZ ;  /* 0x0000004000847810 */ /* 0x040fe40007ffe0ff */
[C---:B------:R-:W-:Y:S02]  /*4f50*/  IADD3 R2, R0.reuse, 0x48, RZ ;  /* 0x0000004800027810 */ /* 0x040fe40007ffe0ff */
[----:B------:R-:W-:Y:S02]  /*4f60*/  IADD3 R138, R0, UR9, RZ ;  /* 0x00000009008a7c10 */ /* 0x000fe4000fffe0ff */
[C---:B------:R-:W-:Y:S02]  /*4f70*/  IADD3 R136, R133.reuse, UR9, RZ ;  /* 0x0000000985887c10 */ /* 0x040fe4000fffe0ff */
[----:B------:R-:W-:Y:S02]  /*4f80*/  IADD3 R134, R132, UR9, RZ ;  /* 0x0000000984867c10 */ /* 0x000fe4000fffe0ff */
[C---:B------:R-:W-:Y:S01]  /*4f90*/  IADD3 R135, R2.reuse, UR9, RZ ;  /* 0x0000000902877c10 */ /* 0x040fe2000fffe0ff */
[----:B------:R-:W-:Y:S01]  /*4fa0*/  UIADD3 UR9, UR6, 0x1, -UR12 ;  /* 0x0000000106097890 */ /* 0x000fe2000fffe80c */
[----:B------:R-:W-:Y:S02]  /*4fb0*/  IMNMX R138, RZ, R138, !PT ;  /* 0x0000008aff8a7217 */ /* 0x000fe40007800200 */
[----:B------:R-:W-:Y:S01]  /*4fc0*/  IMNMX R136, RZ, R136, !PT ;  /* 0x00000088ff887217 */ /* 0x000fe20007800200 */
[----:B------:R-:W-:Y:S01]  /*4fd0*/  UIADD3 UR9, UR9, UR42, URZ ;  /* 0x0000002a09097290 */ /* 0x000fe2000fffe03f */
[----:B------:R-:W-:Y:S05]  /*4fe0*/  IMNMX R134, RZ, R134, !PT ;  /* 0x00000086ff867217 */ /* 0x000fea0007800200 */
[----:B------:R-:W-:Y:S02]  /*4ff0*/  IADD3 R139, R2, UR9, RZ ;  /* 0x00000009028b7c10 */ /* 0x000fe4000fffe0ff */
[----:B------:R-:W-:Y:S01]  /*5000*/  IADD3 R137, R0, UR9, RZ ;  /* 0x0000000900897c10 */ /* 0x000fe2000fffe0ff */
[----:B------:R-:W1:Y:S01]  /*5010*/  S2R R2, SR_TID.X ;  /* 0x0000000000027919 */ /* 0x000e620000002100 */
[----:B------:R-:W-:Y:S01]  /*5020*/  IADD3 R140, R133, UR9, RZ ;  /* 0x00000009858c7c10 */ /* 0x000fe2000fffe0ff */
[----:B------:R-:W-:Y:S01]  /*5030*/  IMAD.U32 R0, RZ, RZ, UR14 ;  /* 0x0000000eff007e24 */ /* 0x000fe2000f8e00ff */
[----:B------:R-:W-:Y:S02]  /*5040*/  IMNMX R137, R137, UR6, PT ;  /* 0x0000000689897c17 */ /* 0x000fe4000b800200 */
[----:B------:R-:W-:Y:S02]  /*5050*/  IADD3 R133, R132, UR9, RZ ;  /* 0x0000000984857c10 */ /* 0x000fe4000fffe0ff */
[----:B------:R-:W-:Y:S02]  /*5060*/  IMNMX R132, RZ, R135, !PT ;  /* 0x00000087ff847217 */ /* 0x000fe40007800200 */
[----:B------:R-:W-:Y:S02]  /*5070*/  IMNMX R135, R140, UR6, PT ;  /* 0x000000068c877c17 */ /* 0x000fe4000b800200 */
[----:B------:R-:W-:Y:S01]  /*5080*/  IMNMX R133, R133, UR6, PT ;  /* 0x0000000685857c17 */ /* 0x000fe2000b800200 */
[----:B-1----:R-:W-:Y:S05]  /*5090*/  IMAD.SHL.U32 R2, R2, 0x2, RZ ;  /* 0x0000000202027824 */ /* 0x002fea00078e00ff */
[----:B------:R-:W-:Y:S05]  /*50a0*/  LOP3.LUT R2, R2, 0x6, RZ, 0xc0, !PT ;  /* 0x0000000602027812 */ /* 0x000fea00078ec0ff */
[----:B------:R-:W-:Y:S04]  /*50b0*/  IMAD R2, R250, 0x40, R2 ;  /* 0x00000040fa027824 */ /* 0x000fe800078e0202 */
[----:B------:R-:W-:Y:S01]  /*50c0*/  IMAD R0, R0, 0x80, R2 ;  /* 0x0000008000007824 */ /* 0x000fe200078e0202 */
[----:B------:R-:W-:Y:S04]  /*50d0*/  IMNMX R2, R139, UR6, PT ;  /* 0x000000068b027c17 */ /* 0x000fe8000b800200 */
[C---:B------:R-:W-:Y:S02]  /*50e0*/  ISETP.GE.AND P0, PT, R0.reuse, R138, PT ;  /* 0x0000008a0000720c */ /* 0x040fe40003f06270 */
[C---:B------:R-:W-:Y:S02]  /*50f0*/  IADD3 R152, R0.reuse, 0x1, RZ ;  /* 0x0000000100987810 */ /* 0x040fe40007ffe0ff */
[C---:B------:R-:W-:Y:S02]  /*5100*/  IADD3 R151, R0.reuse, 0x8, RZ ;  /* 0x0000000800977810 */ /* 0x040fe40007ffe0ff */
[C---:B------:R-:W-:Y:S02]  /*5110*/  IADD3 R150, R0.reuse, 0x9, RZ ;  /* 0x0000000900967810 */ /* 0x040fe40007ffe0ff */
[C---:B------:R-:W-:Y:S02]  /*5120*/  IADD3 R149, R0.reuse, 0x10, RZ ;  /* 0x0000001000957810 */ /* 0x040fe40007ffe0ff */
[C---:B------:R-:W-:Y:S02]  /*5130*/  ISETP.GE.OR P0, PT, R0.reuse, R137, !P0 ;  /* 0x000000890000720c */ /* 0x040fe40004706670 */
[C---:B------:R-:W-:Y:S02]  /*5140*/  ISETP.GE.AND P6, PT, R0.reuse, R136, PT ;  /* 0x000000880000720c */ /* 0x040fe40003fc6270 */
[C---:B------:R-:W-:Y:S02]  /*5150*/  ISETP.GE.AND P5, PT, R0.reuse, R134, PT ;  /* 0x000000860000720c */ /* 0x040fe40003fa6270 */
[----:B------:R-:W-:Y:S02]  /*5160*/  ISETP.GE.AND P4, PT, R0, R132, PT ;  /* 0x000000840000720c */ /* 0x000fe40003f86270 */
[-C--:B------:R-:W-:Y:S02]  /*5170*/  ISETP.GE.AND P3, PT, R152, R138.reuse, PT ;  /* 0x0000008a9800720c */ /* 0x080fe40003f66270 */
[-C--:B------:R-:W-:Y:S02]  /*5180*/  ISETP.GE.AND P2, PT, R151, R138.reuse, PT ;  /* 0x0000008a9700720c */ /* 0x080fe40003f46270 */
        /* <DEDUP_REMOVED lines=8> */
[C---:B------:R-:W-:Y:S02]  /*5210*/  IADD3 R143, R0.reuse, 0x28, RZ ;  /* 0x00000028008f7810 */ /* 0x040fe40007ffe0ff */
[C---:B------:R-:W-:Y:S02]  /*5220*/  IADD3 R142, R0.reuse, 0x29, RZ ;  /* 0x00000029008e7810 */ /* 0x040fe40007ffe0ff */
[C---:B------:R-:W-:Y:S02]  /*5230*/  ISETP.GE.OR P6, PT, R0.reuse, R135, !P6 ;  /* 0x000000870000720c */ /* 0x040fe400077c6670 */
[C---:B------:R-:W-:Y:S02]  /*5240*/  ISETP.GE.OR P5, PT, R0.reuse, R133, !P5 ;  /* 0x000000850000720c */ /* 0x040fe40006fa6670 */
[----:B------:R-:W-:Y:S02]  /*5250*/  ISETP.GE.OR P4, PT, R0, R2, !P4 ;  /* 0x000000020000720c */ /* 0x000fe40006786670 */
        /* <DEDUP_REMOVED lines=183> */
.L_x_1910:
[C---:B------:R-:W-:Y:S01]  /*5dd0*/  FSETP.NEU.FTZ.AND P0, PT, R246.reuse, -INF , PT ;  /* 0xff800000f600780b */ /* 0x040fe20003f1d000 */
[----:B------:R-:W2:Y:S01]  /*5de0*/  LDL R133, [R1+0x4] ;  /* 0x0000040001857983 */ /* 0x000ea20000100800 */
[----:B------:R-:W-:Y:S01]  /*5df0*/  FMUL.FTZ R132, R246, 1.4426950216293334961 ;  /* 0x3fb8aa3bf6847820 */ /* 0x000fe20000410000 */
[----:B------:R-:W-:Y:S01]  /*5e00*/  UISETP.GT.AND UP2, UPT, UR8, UR32, UPT ;  /* 0x000000200800728c */ /* 0x000fe2000bf44270 */
[C---:B------:R-:W-:Y:S02]  /*5e10*/  IMAD.IADD R140, R178.reuse, 0x1, R185 ;  /* 0x00000001b28c7824 */ /* 0x040fe400078e02b9 */
[----:B------:R-:W-:Y:S01]  /*5e20*/  IMAD.IADD R144, R178, 0x1, R177 ;  /* 0x00000001b2907824 */ /* 0x000fe200078e02b1 */
[----:B------:R-:W-:Y:S01]  /*5e30*/  FSEL R132, R132, RZ, P0 ;  /* 0x000000ff84847208 */ /* 0x000fe20000000000 */
[C---:B------:R-:W-:Y:S01]  /*5e40*/  FMUL.FTZ R0, R247.reuse, 1.4426950216293334961 ;  /* 0x3fb8aa3bf7007820 */ /* 0x040fe20000410000 */
[----:B------:R-:W-:Y:S01]  /*5e50*/  FSETP.NEU.FTZ.AND P0, PT, R247, -INF , PT ;  /* 0xff800000f700780b */ /* 0x000fe20003f1d000 */
[----:B------:R-:W-:Y:S02]  /*5e60*/  FMUL.FTZ R2, R244, 1.4426950216293334961 ;  /* 0x3fb8aa3bf4027820 */ /* 0x000fe40000410000 */
        /* <DEDUP_REMOVED lines=14> */
[----:B------:R-:W-:Y:S01]  /*5f50*/  MUFU.EX2 R224, R64 ;  /* 0x0000004000e07308 */ /* 0x000fe20000000800 */
[----:B------:R-:W-:Y:S02]  /*5f60*/  FFMA.FTZ R52, R52, c[0x0][0x23c], -R132 ;  /* 0x00008f0034347a23 */ /* 0x000fe40000010884 */
[----:B------:R-:W-:Y:S01]  /*5f70*/  IMAD.MOV.U32 R248, RZ, RZ, c[0x0][0x22c] ;  /* 0x00008b00fff87624 */ /* 0x000fe200078e00ff */
[----:B-1----:R-:W-:Y:S01]  /*5f80*/  FSEL R16, R0, RZ, P0 ;  /* 0x000000ff00107208 */ /* 0x002fe20000000000 */
[----:B------:R-:W-:Y:S01]  /*5f90*/  FMUL.FTZ R0, R245, 1.4426950216293334961 ;  /* 0x3fb8aa3bf5007820 */ /* 0x000fe20000410000 */
[----:B------:R-:W-:Y:S01]  /*5fa0*/  FSETP.NEU.FTZ.AND P0, PT, R244, -INF , PT ;  /* 0xff800000f400780b */ /* 0x000fe20003f1d000 */
[----:B------:R-:W-:Y:S02]  /*5fb0*/  IMAD R248, R248, c[0x0][0x1c0], RZ ;  /* 0x00007000f8f87a24 */ /* 0x000fe400078e02ff */
[--C-:B------:R-:W-:Y:S01]  /*5fc0*/  FFMA.FTZ R19, R19, c[0x0][0x23c], -R16.reuse ;  /* 0x00008f0013137a23 */ /* 0x100fe20000010810 */
[----:B------:R-:W-:Y:S01]  /*5fd0*/  FSEL R2, R2, RZ, P0 ;  /* 0x000000ff02027208 */ /* 0x000fe20000000000 */
[----:B------:R1:W-:Y:S01]  /*5fe0*/  MUFU.EX2 R199, R4 ;  /* 0x0000000400c77308 */ /* 0x0003e20000000800 */
[----:B------:R-:W-:Y:S01]  /*5ff0*/  FSETP.NEU.FTZ.AND P0, PT, R245, -INF , PT ;  /* 0xff800000f500780b */ /* 0x000fe20003f1d000 */
[--C-:B------:R-:W-:Y:S02]  /*6000*/  FFMA.FTZ R51, R51, c[0x0][0x23c], -R16.reuse ;  /* 0x00008f0033337a23 */ /* 0x100fe40000010810 */
[--C-:B------:R-:W-:Y:S01]  /*6010*/  FFMA.FTZ R50, R50, c[0x0][0x23c], -R16.reuse ;  /* 0x00008f0032327a23 */ /* 0x100fe20000010810 */
[----:B------:R-:W-:Y:S01]  /*6020*/  FSEL R0, R0, RZ, P0 ;  /* 0x000000ff00007208 */ /* 0x000fe20000000000 */
[--C-:B------:R-:W-:Y:S02]  /*6030*/  FFMA.FTZ R23, R23, c[0x0][0x23c], -R16.reuse ;  /* 0x00008f0017177a23 */ /* 0x100fe40000010810 */
[----:B------:R-:W-:Y:S02]  /*6040*/  FFMA.FTZ R5, R6, c[0x0][0x23c], -R16 ;  /* 0x00008f0006057a23 */ /* 0x000fe40000010810 */
[----:B------:R3:W4:Y:S01]  /*6050*/  MUFU.EX2 R209, R19 ;  /* 0x0000001300d17308 */ /* 0x0007220000000800 */
[----:B------:R-:W-:Y:S02]  /*6060*/  FFMA.FTZ R15, R15, c[0x0][0x23c], -R0 ;  /* 0x00008f000f0f7a23 */ /* 0x000fe40000010800 */
[----:B------:R-:W-:Y:S02]  /*6070*/  FFMA.FTZ R18, R18, c[0x0][0x23c], -R16 ;  /* 0x00008f0012127a23 */ /* 0x000fe40000010810 */
[----:B------:R-:W-:Y:S02]  /*6080*/  FFMA.FTZ R12, R12, c[0x0][0x23c], -R2 ;  /* 0x00008f000c0c7a23 */ /* 0x000fe40000010802 */
[----:B------:R-:W-:Y:S02]  /*6090*/  FFMA.FTZ R7, R7, c[0x0][0x23c], -R16 ;  /* 0x00008f0007077a23 */ /* 0x000fe40000010810 */
[--C-:B------:R-:W-:Y:S01]  /*60a0*/  FFMA.FTZ R21, R8, c[0x0][0x23c], -R2.reuse ;  /* 0x00008f0008157a23 */ /* 0x100fe20000010802 */
[----:B------:R4:W-:Y:S01]  /*60b0*/  MUFU.EX2 R204, R23 ;  /* 0x0000001700cc7308 */ /* 0x0009e20000000800 */
[----:B------:R-:W-:Y:S02]  /*60c0*/  IMAD.U32 R6, RZ, RZ, UR14 ;  /* 0x0000000eff067e24 */ /* 0x000fe4000f8e00ff */
[----:B------:R-:W-:Y:S02]  /*60d0*/  FFMA.FTZ R28, R28, c[0x0][0x23c], -R2 ;  /* 0x00008f001c1c7a23 */ /* 0x000fe40000010802 */
[----:B-1----:R-:W-:Y:S02]  /*60e0*/  IMAD.U32 R4, RZ, RZ, UR8 ;  /* 0x00000008ff047e24 */ /* 0x002fe4000f8e00ff */
[----:B------:R-:W-:Y:S02]  /*60f0*/  FFMA.FTZ R30, R30, c[0x0][0x23c], -R0 ;  /* 0x00008f001e1e7a23 */ /* 0x000fe40000010800 */
[----:B------:R-:W-:Y:S01]  /*6100*/  IMAD R6, R6, 0x2, R250 ;  /* 0x0000000206067824 */ /* 0x000fe200078e02fa */
[----:B------:R-:W-:Y:S01]  /*6110*/  MUFU.EX2 R202, R15 ;  /* 0x0000000f00ca7308 */ /* 0x000fe20000000800 */
[----:B------:R-:W-:Y:S02]  /*6120*/  FFMA.FTZ R34, R34, c[0x0][0x23c], -R16 ;  /* 0x00008f0022227a23 */ /* 0x000fe40000010810 */
[----:B------:R-:W-:Y:S02]  /*6130*/  FFMA.FTZ R145, R9, c[0x0][0x23c], -R2 ;  /* 0x00008f0009917a23 */ /* 0x000fe40000010802 */
[----:B---3--:R-:W-:Y:S02]  /*6140*/  FFMA.FTZ R19, R17, c[0x0][0x23c], -R132 ;  /* 0x00008f0011137a23 */ /* 0x008fe40000010884 */
[----:B------:R-:W-:Y:S03]  /*6150*/  IMAD.WIDE.U32 R8, R251, -0x2daee0ad, RZ ;  /* 0xd2511f53fb087825 */ /* 0x000fe600078e00ff */
[----:B------:R-:W-:Y:S01]  /*6160*/  MUFU.EX2 R167, R5 ;  /* 0x0000000500a77308 */ /* 0x000fe20000000800 */
[----:B------:R-:W-:Y:S02]  /*6170*/  IMAD.SHL.U32 R6, R6, 0x2, RZ ;  /* 0x0000000206067824 */ /* 0x000fe400078e00ff */
[----:B------:R-:W-:Y:S02]  /*6180*/  FFMA.FTZ R35, R35, c[0x0][0x23c], -R16 ;  /* 0x00008f0023237a23 */ /* 0x000fe40000010810 */
[--C-:B----4-:R-:W-:Y:S02]  /*6190*/  FFMA.FTZ R23, R14, c[0x0][0x23c], -R0.reuse ;  /* 0x00008f000e177a23 */ /* 0x110fe40000010800 */
[--C-:B------:R-:W-:Y:S02]  /*61a0*/  FFMA.FTZ R31, R31, c[0x0][0x23c], -R0.reuse ;  /* 0x00008f001f1f7a23 */ /* 0x100fe40000010800 */
[----:B------:R-:W-:Y:S01]  /*61b0*/  FFMA.FTZ R147, R10, c[0x0][0x23c], -R0 ;  /* 0x00008f000a937a23 */ /* 0x000fe20000010800 */
[----:B------:R-:W-:Y:S01]  /*61c0*/  LOP3.LUT R10, R9, UR31, R6, 0x96, !PT ;  /* 0x0000001f090a7c12 */ /* 0x000fe2000f8e9606 */
[----:B------:R-:W-:Y:S01]  /*61d0*/  MUFU.EX2 R203, R18 ;  /* 0x0000001200cb7308 */ /* 0x000fe20000000800 */
[----:B------:R-:W-:Y:S02]  /*61e0*/  FFMA.FTZ R24, R24, c[0x0][0x23c], -R2 ;  /* 0x00008f0018187a23 */ /* 0x000fe40000010802 */
[----:B------:R-:W-:Y:S02]  /*61f0*/  FFMA.FTZ R27, R27, c[0x0][0x23c], -R0 ;  /* 0x00008f001b1b7a23 */ /* 0x000fe40000010800 */
[----:B------:R-:W-:Y:S02]  /*6200*/  FFMA.FTZ R148, R13, c[0x0][0x23c], -R2 ;  /* 0x00008f000d947a23 */ /* 0x000fe40000010802 */
[----:B------:R-:W-:Y:S02]  /*6210*/  FFMA.FTZ R17, R11, c[0x0][0x23c], -R0 ;  /* 0x00008f000b117a23 */ /* 0x000fe40000010800 */
[----:B------:R-:W-:Y:S01]  /*6220*/  IMAD.WIDE.U32 R10, R10, -0x326172a9, RZ ;  /* 0xcd9e8d570a0a7825 */ /* 0x000fe200078e00ff */
[----:B------:R-:W-:Y:S03]  /*6230*/  MUFU.EX2 R201, R12 ;  /* 0x0000000c00c97308 */ /* 0x000fe60000000800 */
[--C-:B------:R-:W-:Y:S02]  /*6240*/  FFMA.FTZ R166, R29, c[0x0][0x23c], -R2.reuse ;  /* 0x00008f001da67a23 */ /* 0x100fe40000010802 */
[----:B------:R-:W-:Y:S02]  /*6250*/  FFMA.FTZ R150, R25, c[0x0][0x23c], -R2 ;  /* 0x00008f0019967a23 */ /* 0x000fe40000010802 */
[--C-:B------:R-:W-:Y:S02]  /*6260*/  FFMA.FTZ R38, R38, c[0x0][0x23c], -R16.reuse ;  /* 0x00008f0026267a23 */ /* 0x100fe40000010810 */
[--C-:B------:R-:W-:Y:S01]  /*6270*/  FFMA.FTZ R39, R39, c[0x0][0x23c], -R16.reuse ;  /* 0x00008f0027277a23 */ /* 0x100fe20000010810 */
[----:B------:R1:W-:Y:S01]  /*6280*/  MUFU.EX2 R200, R7 ;  /* 0x0000000700c87308 */ /* 0x0003e20000000800 */
[----:B------:R-:W-:Y:S02]  /*6290*/  FFMA.FTZ R67, R67, c[0x0][0x23c], -R16 ;  /* 0x00008f0043437a23 */ /* 0x000fe40000010810 */
[----:B------:R-:W-:Y:S02]  /*62a0*/  FFMA.FTZ R60, R60, c[0x0][0x23c], -R2 ;  /* 0x00008f003c3c7a23 */ /* 0x000fe40000010802 */
[----:B------:R-:W-:Y:S02]  /*62b0*/  FFMA.FTZ R63, R63, c[0x0][0x23c], -R0 ;  /* 0x00008f003f3f7a23 */ /* 0x000fe40000010800 */
[----:B------:R-:W-:Y:S02]  /*62c0*/  FFMA.FTZ R44, R44, c[0x0][0x23c], -R2 ;  /* 0x00008f002c2c7a23 */ /* 0x000fe40000010802 */
[----:B------:R-:W-:Y:S01]  /*62d0*/  FFMA.FTZ R47, R47, c[0x0][0x23c], -R0 ;  /* 0x00008f002f2f7a23 */ /* 0x000fe20000010800 */
[----:B------:R-:W-:Y:S01]  /*62e0*/  MUFU.EX2 R198, R19 ;  /* 0x0000001300c67308 */ /* 0x000fe20000000800 */
[----:B------:R-:W-:Y:S02]  /*62f0*/  FFMA.FTZ R40, R40, c[0x0][0x23c], -R2 ;  /* 0x00008f0028287a23 */ /* 0x000fe40000010802 */
[--C-:B------:R-:W-:Y:S02]  /*6300*/  FFMA.FTZ R46, R46, c[0x0][0x23c], -R0.reuse ;  /* 0x00008f002e2e7a23 */ /* 0x100fe40000010800 */
[----:B------:R-:W-:Y:S02]  /*6310*/  FFMA.FTZ R43, R43, c[0x0][0x23c], -R0 ;  /* 0x00008f002b2b7a23 */ /* 0x000fe40000010800 */
[----:B------:R-:W-:Y:S02]  /*6320*/  FFMA.FTZ R55, R55, c[0x0][0x23c], -R16 ;  /* 0x00008f0037377a23 */ /* 0x000fe40000010810 */
[----:B------:R-:W-:Y:S01]  /*6330*/  FFMA.FTZ R45, R45, c[0x0][0x23c], -R2 ;  /* 0x00008f002d2d7a23 */ /* 0x000fe20000010802 */
[----:B------:R-:W-:Y:S01]  /*6340*/  MUFU.EX2 R205, R20 ;  /* 0x0000001400cd7308 */ /* 0x000fe20000000800 */
[----:B------:R-:W-:Y:S02]  /*6350*/  FFMA.FTZ R42, R42, c[0x0][0x23c], -R0 ;  /* 0x00008f002a2a7a23 */ /* 0x000fe40000010800 */
[----:B------:R-:W-:Y:S01]  /*6360*/  FFMA.FTZ R54, R54, c[0x0][0x23c], -R16 ;  /* 0x00008f0036367a23 */ /* 0x000fe20000010810 */
[----:B-1----:R-:W-:Y:S01]  /*6370*/  LOP3.LUT R7, R8, UR33, RZ, 0x3c, !PT ;  /* 0x0000002108077c12 */ /* 0x002fe2000f8e3cff */
[--C-:B------:R-:W-:Y:S01]  /*6380*/  FFMA.FTZ R41, R41, c[0x0][0x23c], -R2.reuse ;  /* 0x00008f0029297a23 */ /* 0x100fe20000010802 */
[----:B------:R-:W-:Y:S01]  /*6390*/  IADD3 R8, R6, 0x1, RZ ;  /* 0x0000000106087810 */ /* 0x000fe20007ffe0ff */
[--C-:B------:R-:W-:Y:S02]  /*63a0*/  FFMA.FTZ R56, R56, c[0x0][0x23c], -R2.reuse ;  /* 0x00008f0038387a23 */ /* 0x100fe40000010802 */
[----:B------:R-:W-:Y:S01]  /*63b0*/  FFMA.FTZ R57, R57, c[0x0][0x23c], -R2 ;  /* 0x00008f0039397a23 */ /* 0x000fe20000010802 */
[----:B------:R-:W-:Y:S01]  /*63c0*/  LOP3.LUT R8, R9, UR31, R8, 0x96, !PT ;  /* 0x0000001f09087c12 */ /* 0x000fe2000f8e9608 */
[----:B------:R-:W-:Y:S01]  /*63d0*/  MUFU.EX2 R173, R21 ;  /* 0x0000001500ad7308 */ /* 0x000fe20000000800 */
[----:B------:R-:W-:Y:S02]  /*63e0*/  FFMA.FTZ R2, R61, c[0x0][0x23c], -R2 ;  /* 0x00008f003d027a23 */ /* 0x000fe40000010802 */
[--C-:B------:R-:W-:Y:S02]  /*63f0*/  FFMA.FTZ R59, R59, c[0x0][0x23c], -R0.reuse ;  /* 0x00008f003b3b7a23 */ /* 0x100fe40000010800 */
[----:B------:R-:W-:Y:S04]  /*6400*/  IMAD.WIDE.U32 R8, R8, -0x326172a9, RZ ;  /* 0xcd9e8d5708087825 */ /* 0x000fe800078e00ff */
[----:B------:R-:W-:Y:S01]  /*6410*/  FFMA.FTZ R58, R58, c[0x0][0x23c], -R0 ;  /* 0x00008f003a3a7a23 */ /* 0x000fe20000010800 */
[----:B------:R-:W-:Y:S10]  /*6420*/  MUFU.EX2 R215, R28 ;  /* 0x0000001c00d77308 */ /* 0x000ff40000000800 */
[----:B------:R-:W-:Y:S10]  /*6430*/  MUFU.EX2 R210, R30 ;  /* 0x0000001e00d27308 */ /* 0x000ff40000000800 */
[----:B------:R1:W-:Y:S10]  /*6440*/  MUFU.EX2 R211, R34 ;  /* 0x0000002200d37308 */ /* 0x0003f40000000800 */
[----:B------:R-:W3:Y:S10]  /*6450*/  MUFU.EX2 R217, R32 ;  /* 0x0000002000d97308 */ /* 0x000ef40000000800 */
[----:B------:R4:W2:Y:S01]  /*6460*/  MUFU.EX2 R216, R35 ;  /* 0x0000002300d87308 */ /* 0x0008a20000000800 */
[--C-:B-1----:R-:W-:Y:S02]  /*6470*/  FFMA.FTZ R34, R22, c[0x0][0x23c], -R16.reuse ;  /* 0x00008f0016227a23 */ /* 0x102fe40000010810 */
[----:B------:R-:W-:Y:S07]  /*6480*/  FFMA.FTZ R16, R66, c[0x0][0x23c], -R16 ;  /* 0x00008f0042107a23 */ /* 0x000fee0000010810 */
[----:B------:R-:W1:Y:S10]  /*6490*/  MUFU.EX2 R212, R31 ;  /* 0x0000001f00d47308 */ /* 0x000e740000000800 */
[----:B------:R-:W-:Y:S01]  /*64a0*/  MUFU.EX2 R171, R23 ;  /* 0x0000001700ab7308 */ /* 0x000fe20000000800 */
[--C-:B----4-:R-:W-:Y:S02]  /*64b0*/  FFMA.FTZ R35, R26, c[0x0][0x23c], -R0.reuse ;  /* 0x00008f001a237a23 */ /* 0x110fe40000010800 */
[----:B------:R-:W-:Y:S07]  /*64c0*/  FFMA.FTZ R0, R62, c[0x0][0x23c], -R0 ;  /* 0x00008f003e007a23 */ /* 0x000fee0000010800 */
[----:B------:R-:W-:Y:S10]  /*64d0*/  MUFU.EX2 R208, R24 ;  /* 0x0000001800d07308 */ /* 0x000ff40000000800 */
[----:B------:R-:W-:Y:S10]  /*64e0*/  MUFU.EX2 R207, R27 ;  /* 0x0000001b00cf7308 */ /* 0x000ff40000000800 */
[----:B------:R4:W-:Y:S10]  /*64f0*/  MUFU.EX2 R213, R36 ;  /* 0x0000002400d57308 */ /* 0x0009f40000000800 */
[----:B------:R1:W-:Y:S10]  /*6500*/  MUFU.EX2 R169, R17 ;  /* 0x0000001100a97308 */ /* 0x0003f40000000800 */
[----:B------:R1:W-:Y:S01]  /*6510*/  MUFU.EX2 R175, R34 ;  /* 0x0000002200af7308 */ /* 0x0003e20000000800 */
[--C-:B----4-:R-:W-:Y:S02]  /*6520*/  FFMA.FTZ R36, R33, c[0x0][0x23c], -R132.reuse ;  /* 0x00008f0021247a23 */ /* 0x110fe40000010884 */
[----:B------:R-:W-:Y:S07]  /*6530*/  FFMA.FTZ R132, R53, c[0x0][0x23c], -R132 ;  /* 0x00008f0035847a23 */ /* 0x000fee0000010884 */
[----:B------:R4:W-:Y:S10]  /*6540*/  MUFU.EX2 R197, R36 ;  /* 0x0000002400c57308 */ /* 0x0009f40000000800 */
[----:B------:R1:W-:Y:S10]  /*6550*/  MUFU.EX2 R174, R38 ;  /* 0x0000002600ae7308 */ /* 0x0003f40000000800 */
[----:B------:R-:W1:Y:S10]  /*6560*/  MUFU.EX2 R226, R51 ;  /* 0x0000003300e27308 */ /* 0x000e740000000800 */
[----:B------:R1:W-:Y:S10]  /*6570*/  MUFU.EX2 R168, R35 ;  /* 0x0000002300a87308 */ /* 0x0003f40000000800 */
[----:B------:R-:W-:Y:S10]  /*6580*/  MUFU.EX2 R214, R39 ;  /* 0x0000002700d67308 */ /* 0x000ff40000000800 */
[----:B------:R-:W1:Y:S10]  /*6590*/  MUFU.EX2 R222, R50 ;  /* 0x0000003200de7308 */ /* 0x000e740000000800 */
        /* <DEDUP_REMOVED lines=8> */
[----:B------:R-:W-:Y:S10]  /*6620*/  MUFU.EX2 R165, R43 ;  /* 0x0000002b00a57308 */ /* 0x000ff40000000800 */
[----:B------:R-:W1:Y:S10]  /*6630*/  MUFU.EX2 R170, R46 ;  /* 0x0000002e00aa7308 */ /* 0x000e740000000800 */
[----:B------:R-:W1:Y:S10]  /*6640*/  MUFU.EX2 R195, R52 ;  /* 0x0000003400c37308 */ /* 0x000e740000000800 */
[----:B------:R-:W1:Y:S10]  /*6650*/  MUFU.EX2 R194, R55 ;  /* 0x0000003700c27308 */ /* 0x000e740000000800 */
        /* <DEDUP_REMOVED lines=19> */
[----:B------:R-:W1:Y:S01]  /*6790*/  MUFU.EX2 R153, R58 ;  /* 0x0000003a00997308 */ /* 0x000e620000000800 */
[----:B--2---:R-:W-:Y:S05]  /*67a0*/  IMAD R4, R4, 0x8, R133 ;  /* 0x0000000804047824 */ /* 0x004fea00078e0285 */
[C---:B------:R-:W-:Y:S01]  /*67b0*/  IADD3 R14, R4.reuse, 0x4, RZ ;  /* 0x00000004040e7810 */ /* 0x040fe20007ffe0ff */
[----:B------:R-:W-:Y:S04]  /*67c0*/  IMAD.WIDE.U32 R4, R4, -0x326172a9, RZ ;  /* 0xcd9e8d5704047825 */ /* 0x000fe800078e00ff */
[----:B------:R-:W-:Y:S01]  /*67d0*/  IMAD.WIDE.U32 R14, R14, -0x326172a9, RZ ;  /* 0xcd9e8d570e0e7825 */ /* 0x000fe200078e00ff */
[-C--:B------:R-:W-:Y:S02]  /*67e0*/  LOP3.LUT R18, R5, R249.reuse, RZ, 0x3c, !PT ;  /* 0x000000f905127212 */ /* 0x080fe400078e3cff */
[--C-:B------:R-:W-:Y:S02]  /*67f0*/  LOP3.LUT R20, R11, UR25, R4.reuse, 0x96, !PT ;  /* 0x000000190b147c12 */ /* 0x100fe4000f8e9604 */
[----:B------:R-:W-:Y:S01]  /*6800*/  LOP3.LUT R12, R15, R249, RZ, 0x3c, !PT ;  /* 0x000000f90f0c7212 */ /* 0x000fe200078e3cff */
[----:B------:R-:W-:Y:S01]  /*6810*/  IMAD.WIDE.U32 R18, R18, -0x2daee0ad, RZ ;  /* 0xd2511f5312127825 */ /* 0x000fe200078e00ff */
[----:B------:R-:W-:Y:S02]  /*6820*/  LOP3.LUT R15, R9, UR25, R4, 0x96, !PT ;  /* 0x00000019090f7c12 */ /* 0x000fe4000f8e9604 */
[--C-:B------:R-:W-:Y:S01]  /*6830*/  LOP3.LUT R11, R11, UR25, R14.reuse, 0x96, !PT ;  /* 0x000000190b0b7c12 */ /* 0x100fe2000f8e960e */
[----:B------:R-:W-:Y:S01]  /*6840*/  IMAD.WIDE.U32 R12, R12, -0x2daee0ad, RZ ;  /* 0xd2511f530c0c7825 */ /* 0x000fe200078e00ff */
[----:B------:R-:W-:Y:S02]  /*6850*/  LOP3.LUT R6, R7, R19, RZ, 0x3c, !PT ;  /* 0x0000001307067212 */ /* 0x000fe400078e3cff */
[----:B------:R-:W-:Y:S01]  /*6860*/  LOP3.LUT R9, R9, UR25, R14, 0x96, !PT ;  /* 0x0000001909097c12 */ /* 0x000fe2000f8e960e */
[----:B------:R-:W-:Y:S01]  /*6870*/  IMAD.WIDE.U32 R14, R15, -0x2daee0ad, RZ ;  /* 0xd2511f530f0e7825 */ /* 0x000fe200078e00ff */
[----:B------:R-:W-:Y:S03]  /*6880*/  LOP3.LUT R5, R7, R13, RZ, 0x3c, !PT ;  /* 0x0000000d07057212 */ /* 0x000fe600078e3cff */
[----:B------:R-:W-:Y:S04]  /*6890*/  IMAD.WIDE.U32 R6, R6, -0x326172a9, RZ ;  /* 0xcd9e8d5706067825 */ /* 0x000fe800078e00ff */
[----:B------:R-:W-:Y:S01]  /*68a0*/  IMAD.WIDE.U32 R4, R5, -0x326172a9, RZ ;  /* 0xcd9e8d5705047825 */ /* 0x000fe200078e00ff */
[C---:B------:R-:W-:Y:S02]  /*68b0*/  LOP3.LUT R30, R7.reuse, UR24, R10, 0x96, !PT ;  /* 0x00000018071e7c12 */ /* 0x040fe4000f8e960a */
[----:B------:R-:W-:Y:S01]  /*68c0*/  LOP3.LUT R32, R7, UR24, R8, 0x96, !PT ;  /* 0x0000001807207c12 */ /* 0x000fe2000f8e9608 */
[----:B------:R-:W-:Y:S01]  /*68d0*/  IMAD.WIDE.U32 R20, R20, -0x2daee0ad, RZ ;  /* 0xd2511f5314147825 */ /* 0x000fe200078e00ff */
[C---:B------:R-:W-:Y:S02]  /*68e0*/  LOP3.LUT R28, R5.reuse, UR24, R10, 0x96, !PT ;  /* 0x00000018051c7c12 */ /* 0x040fe4000f8e960a */
[----:B------:R-:W-:Y:S01]  /*68f0*/  LOP3.LUT R26, R5, UR24, R8, 0x96, !PT ;  /* 0x00000018051a7c12 */ /* 0x000fe2000f8e9608 */
[----:B------:R-:W-:Y:S01]  /*6900*/  IMAD.WIDE.U32 R10, R11, -0x2daee0ad, RZ ;  /* 0xd2511f530b0a7825 */ /* 0x000fe200078e00ff */
[--C-:B------:R-:W-:Y:S02]  /*6910*/  LOP3.LUT R22, R21, UR23, R18.reuse, 0x96, !PT ;  /* 0x0000001715167c12 */ /* 0x100fe4000f8e9612 */
[----:B------:R-:W-:Y:S01]  /*6920*/  LOP3.LUT R21, R15, UR23, R18, 0x96, !PT ;  /* 0x000000170f157c12 */ /* 0x000fe2000f8e9612 */
[----:B------:R-:W-:Y:S01]  /*6930*/  IMAD.WIDE.U32 R32, R32, -0x2daee0ad, RZ ;  /* 0xd2511f5320207825 */ /* 0x000fe200078e00ff */
[----:B------:R-:W-:Y:S03]  /*6940*/  LOP3.LUT R13, R11, UR23, R12, 0x96, !PT ;  /* 0x000000170b0d7c12 */ /* 0x000fe6000f8e960c */
        /* <DEDUP_REMOVED lines=10> */
[----:B------:R-:W-:Y:S04]  /*69f0*/  IMAD.WIDE.U32 R26, R26, -0x2daee0ad, RZ ;  /* 0xd2511f531a1a7825 */ /* 0x000fe800078e00ff */
[----:B------:R-:W-:Y:S01]  /*6a00*/  IMAD.WIDE.U32 R18, R18, -0x2daee0ad, RZ ;  /* 0xd2511f5312127825 */ /* 0x000fe200078e00ff */
[----:B------:R-:W-:Y:S02]  /*6a10*/  LOP3.LUT R5, R27, UR21, R8, 0x96, !PT ;  /* 0x000000151b057c12 */ /* 0x000fe4000f8e9608 */
[----:B------:R-:W-:Y:S01]  /*6a20*/  LOP3.LUT R8, R13, UR22, R4, 0x96, !PT ;  /* 0x000000160d087c12 */ /* 0x000fe2000f8e9604 */
[----:B------:R-:W-:Y:S04]  /*6a30*/  IMAD.WIDE.U32 R20, R21, -0x326172a9, RZ ;  /* 0xcd9e8d5715147825 */ /* 0x000fe800078e00ff */
[----:B------:R-:W-:Y:S01]  /*6a40*/  IMAD.WIDE.U32 R24, R24, -0x326172a9, RZ ;  /* 0xcd9e8d5718187825 */ /* 0x000fe200078e00ff */
[----:B-1----:R-:W-:Y:S03]  /*6a50*/  LOP3.LUT R17, R21, UR22, R6, 0x96, !PT ;  /* 0x0000001615117c12 */ /* 0x002fe6000f8e9606 */
[----:B------:R-:W-:Y:S01]  /*6a60*/  IMAD.WIDE.U32 R14, R15, -0x326172a9, RZ ;  /* 0xcd9e8d570f0e7825 */ /* 0x000fe200078e00ff */
[----:B------:R-:W-:Y:S03]  /*6a70*/  LOP3.LUT R4, R25, UR22, R4, 0x96, !PT ;  /* 0x0000001619047c12 */ /* 0x000fe6000f8e9604 */
[----:B------:R-:W-:Y:S01]  /*6a80*/  IMAD.WIDE.U32 R8, R8, -0x2daee0ad, RZ ;  /* 0xd2511f5308087825 */ /* 0x000fe200078e00ff */
[----:B------:R-:W-:Y:S02]  /*6a90*/  LOP3.LUT R29, R15, UR20, R22, 0x96, !PT ;  /* 0x000000140f1d7c12 */ /* 0x000fe4000f8e9616 */
        /* <DEDUP_REMOVED lines=28> */
[----:B------:R-:W-:Y:S02]  /*6c60*/  SHF.R.U32.HI R21, RZ, 0x18, R8 ;  /* 0x00000018ff157819 */ /* 0x000fe40000011608 */
[----:B------:R-:W-:Y:S01]  /*6c70*/  LOP3.LUT R15, R8, 0xff, RZ, 0xc0, !PT ;  /* 0x000000ff080f7812 */ /* 0x000fe200078ec0ff */
[----:B------:R-:W-:Y:S01]  /*6c80*/  IMAD.WIDE.U32 R4, R5, -0x2daee0ad, RZ ;  /* 0xd2511f5305047825 */ /* 0x000fe200078e00ff */
[----:B------:R-:W-:Y:S02]  /*6c90*/  LOP3.LUT R19, R11, UR15, R28, 0x96, !PT ;  /* 0x0000000f0b137c12 */ /* 0x000fe4000f8e961c */
[----:B------:R-:W-:Y:S01]  /*6ca0*/  SHF.R.U32.HI R28, RZ, 0x10, R8 ;  /* 0x00000010ff1c7819 */ /* 0x000fe20000011608 */
[----:B------:R-:W-:Y:S01]  /*6cb0*/  IMAD.WIDE.U32 R6, R6, -0x326172a9, RZ ;  /* 0xcd9e8d5706067825 */ /* 0x000fe200078e00ff */
[----:B------:R-:W-:Y:S02]  /*6cc0*/  LOP3.LUT R17, R5, UR15, R14, 0x96, !PT ;  /* 0x0000000f05117c12 */ /* 0x000fe4000f8e960e */
[----:B------:R-:W-:Y:S01]  /*6cd0*/  LOP3.LUT R34, R8, 0xffff, RZ, 0xc0, !PT ;  /* 0x0000ffff08227812 */ /* 0x000fe200078ec0ff */
[----:B------:R-:W-:Y:S01]  /*6ce0*/  IMAD.WIDE.U32 R12, R13, -0x326172a9, RZ ;  /* 0xcd9e8d570d0c7825 */ /* 0x000fe200078e00ff */
[----:B------:R-:W-:Y:S02]  /*6cf0*/  LOP3.LUT R14, R10, 0xff, RZ, 0xc0, !PT ;  /* 0x000000ff0a0e7812 */ /* 0x000fe400078ec0ff */
[----:B------:R-:W-:Y:S02]  /*6d00*/  SHF.R.U32.HI R8, RZ, 0x18, R4 ;  /* 0x00000018ff087819 */ /* 0x000fe40000011604 */
[----:B------:R-:W-:Y:S02]  /*6d10*/  LOP3.LUT R23, R13, UR18, R20, 0x96, !PT ;  /* 0x000000120d177c12 */ /* 0x000fe4000f8e9614 */
[----:B------:R-:W-:Y:S02]  /*6d20*/  LOP3.LUT R20, R9, UR16, R22, 0x96, !PT ;  /* 0x0000001009147c12 */ /* 0x000fe4000f8e9616 */
[C---:B------:R-:W-:Y:S02]  /*6d30*/  LOP3.LUT R9, R4.reuse, 0xff, RZ, 0xc0, !PT ;  /* 0x000000ff04097812 */ /* 0x040fe400078ec0ff */
[----:B------:R-:W-:Y:S02]  /*6d40*/  SHF.R.U32.HI R32, RZ, 0x10, R4 ;  /* 0x00000010ff207819 */ /* 0x000fe40000011604 */
[----:B----4-:R-:W-:Y:S02]  /*6d50*/  LOP3.LUT R36, R4, 0xffff, RZ, 0xc0, !PT ;  /* 0x0000ffff04247812 */ /* 0x010fe400078ec0ff */
[----:B------:R-:W-:Y:S02]  /*6d60*/  LOP3.LUT R4, R6, 0xff, RZ, 0xc0, !PT ;  /* 0x000000ff06047812 */ /* 0x000fe400078ec0ff */
[----:B------:R-:W-:Y:S02]  /*6d70*/  ISETP.LE.U32.AND P5, PT, R21, UR7, PT ;  /* 0x0000000715007c0c */ /* 0x000fe4000bfa3070 */
[----:B------:R-:W-:Y:S02]  /*6d80*/  SHF.R.U32.HI R13, RZ, 0x18, R10 ;  /* 0x00000018ff0d7819 */ /* 0x000fe4000001160a */
[----:B------:R-:W-:Y:S02]  /*6d90*/  ISETP.LE.U32.AND P6, PT, R15, UR7, PT ;  /* 0x000000070f007c0c */ /* 0x000fe4000bfc3070 */
[----:B------:R-:W-:Y:S02]  /*6da0*/  ISETP.LE.U32.AND P3, PT, R14, UR7, PT ;  /* 0x000000070e007c0c */ /* 0x000fe4000bf63070 */
[----:B------:R-:W-:Y:S02]  /*6db0*/  ISETP.LE.U32.AND P1, PT, R9, UR7, PT ;  /* 0x0000000709007c0c */ /* 0x000fe4000bf23070 */
[----:B------:R-:W-:Y:S01]  /*6dc0*/  ISETP.LE.U32.AND P4, PT, R8, UR7, PT ;  /* 0x0000000708007c0c */ /* 0x000fe2000bf83070 */
[----:B------:R-:W-:Y:S01]  /*6dd0*/  IMAD.WIDE.U32 R8, R27, -0x326172a9, RZ ;  /* 0xcd9e8d571b087825 */ /* 0x000fe200078e00ff */
[----:B------:R-:W-:Y:S02]  /*6de0*/  ISETP.LE.U32.AND P0, PT, R4, UR7, PT ;  /* 0x0000000704007c0c */ /* 0x000fe4000bf03070 */
[----:B------:R-:W-:Y:S01]  /*6df0*/  ISETP.LE.U32.AND P2, PT, R13, UR7, PT ;  /* 0x000000070d007c0c */ /* 0x000fe2000bf43070 */
[----:B------:R-:W-:Y:S01]  /*6e00*/  IMAD.WIDE.U32 R4, R25, -0x326172a9, RZ ;  /* 0xcd9e8d5719047825 */ /* 0x000fe200078e00ff */
[----:B------:R-:W-:Y:S02]  /*6e10*/  LOP3.LUT R14, R9, UR16, R24, 0x96, !PT ;  /* 0x00000010090e7c12 */ /* 0x000fe4000f8e9618 */
[----:B------:R-:W-:Y:S01]  /*6e20*/  SHF.R.U32.HI R15, RZ, 0x18, R6 ;  /* 0x00000018ff0f7819 */ /* 0x000fe20000011606 */
[----:B------:R-:W-:Y:S01]  /*6e30*/  @!P5 FADD.FTZ R209, -R209, -RZ ;  /* 0x800000ffd1d1d221 */ /* 0x000fe20000010100 */
[----:B------:R-:W-:Y:S01]  /*6e40*/  LOP3.LUT R25, R4, 0xff, RZ, 0xc0, !PT ;  /* 0x000000ff04197812 */ /* 0x000fe200078ec0ff */
[----:B------:R-:W-:Y:S01]  /*6e50*/  @!P6 FADD.FTZ R206, -R206, -RZ ;  /* 0x800000ffcecee221 */ /* 0x000fe20000010100 */
[--C-:B------:R-:W-:Y:S01]  /*6e60*/  SHF.R.U32.HI R24, RZ, 0x18, R4.reuse ;  /* 0x00000018ff187819 */ /* 0x100fe20000011604 */
[----:B---3--:R-:W-:Y:S01]  /*6e70*/  @!P3 FADD.FTZ R217, -R217, -RZ ;  /* 0x800000ffd9d9b221 */ /* 0x008fe20000010100 */
[----:B------:R-:W-:Y:S01]  /*6e80*/  SHF.R.U32.HI R27, RZ, 0x10, R4 ;  /* 0x00000010ff1b7819 */ /* 0x000fe20000011604 */
[----:B------:R-:W-:Y:S01]  /*6e90*/  @!P1 FADD.FTZ R215, -R215, -RZ ;  /* 0x800000ffd7d79221 */ /* 0x000fe20000010100 */
[----:B------:R-:W-:Y:S01]  /*6ea0*/  LOP3.LUT R38, R4, 0xffff, RZ, 0xc0, !PT ;  /* 0x0000ffff04267812 */ /* 0x000fe200078ec0ff */
[----:B------:R-:W-:Y:S01]  /*6eb0*/  @!P2 FADD.FTZ R216, -R216, -RZ ;  /* 0x800000ffd8d8a221 */ /* 0x000fe20000010100 */
[----:B------:R-:W-:Y:S01]  /*6ec0*/  SHF.R.U32.HI R4, RZ, 0x18, R20 ;  /* 0x00000018ff047819 */ /* 0x000fe20000011614 */
[----:B------:R-:W-:Y:S01]  /*6ed0*/  @!P0 FADD.FTZ R225, -R225, -RZ ;  /* 0x800000ffe1e18221 */ /* 0x000fe20000010100 */
[----:B------:R-:W-:Y:S01]  /*6ee0*/  LOP3.LUT R13, R5, UR16, R12, 0x96, !PT ;  /* 0x00000010050d7c12 */ /* 0x000fe2000f8e960c */
[----:B------:R-:W-:Y:S01]  /*6ef0*/  @!P4 FADD.FTZ R212, -R212, -RZ ;  /* 0x800000ffd4d4c221 */ /* 0x000fe20000010100 */
[----:B------:R-:W-:Y:S02]  /*6f00*/  ISETP.LE.U32.AND P5, PT, R4, UR7, PT ;  /* 0x0000000704007c0c */ /* 0x000fe4000bfa3070 */
[----:B------:R-:W-:Y:S02]  /*6f10*/  LOP3.LUT R5, R20, 0xff, RZ, 0xc0, !PT ;  /* 0x000000ff14057812 */ /* 0x000fe400078ec0ff */
[----:B------:R-:W-:Y:S02]  /*6f20*/  LOP3.LUT R4, R28, 0xff, RZ, 0xc0, !PT ;  /* 0x000000ff1c047812 */ /* 0x000fe400078ec0ff */
[----:B------:R-:W-:Y:S02]  /*6f30*/  ISETP.LE.U32.AND P6, PT, R15, UR7, PT ;  /* 0x000000070f007c0c */ /* 0x000fe4000bfc3070 */
[----:B------:R-:W-:Y:S02]  /*6f40*/  LOP3.LUT R22, R8, 0xff, RZ, 0xc0, !PT ;  /* 0x000000ff08167812 */ /* 0x000fe400078ec0ff */
[----:B------:R-:W-:Y:S02]  /*6f50*/  ISETP.LE.U32.AND P3, PT, R5, UR7, PT ;  /* 0x0000000705007c0c */ /* 0x000fe4000bf63070 */
[----:B------:R-:W-:Y:S01]  /*6f60*/  SHF.R.U32.HI R31, RZ, 0x10, R10 ;  /* 0x00000010ff1f7819 */ /* 0x000fe2000001160a */
[----:B------:R-:W-:Y:S01]  /*6f70*/  @!P5 FADD.FTZ R200, -R200, -RZ ;  /* 0x800000ffc8c8d221 */ /* 0x000fe20000010100 */
[----:B------:R-:W-:Y:S02]  /*6f80*/  ISETP.LE.U32.AND P2, PT, R4, UR7, PT ;  /* 0x0000000704007c0c */ /* 0x000fe4000bf43070 */
[----:B------:R-:W-:Y:S02]  /*6f90*/  LOP3.LUT R4, R19, 0xff, RZ, 0xc0, !PT ;  /* 0x000000ff13047812 */ /* 0x000fe400078ec0ff */
[----:B------:R-:W-:Y:S01]  /*6fa0*/  SHF.R.U32.HI R21, RZ, 0x18, R8 ;  /* 0x00000018ff157819 */ /* 0x000fe20000011608 */
[----:B------:R-:W-:Y:S01]  /*6fb0*/  @!P6 FADD.FTZ R226, -R226, -RZ ;  /* 0x800000ffe2e2e221 */ /* 0x000fe20000010100 */
[----:B------:R-:W-:Y:S02]  /*6fc0*/  ISETP.LE.U32.AND P1, PT, R22, UR7, PT ;  /* 0x0000000716007c0c */ /* 0x000fe4000bf23070 */
[----:B------:R-:W-:Y:S01]  /*6fd0*/  ISETP.LE.U32.AND P0, PT, R4, UR7, PT ;  /* 0x0000000704007c0c */ /* 0x000fe2000bf03070 */
        /* <DEDUP_REMOVED lines=8> */
[----:B------:R-:W-:Y:S01]  /*7060*/  ISETP.LE.U32.AND P6, PT, R5, UR7, PT ;  /* 0x0000000705007c0c */ /* 0x000fe2000bfc3070 */
[----:B------:R-:W-:Y:S01]  /*7070*/  @!P0 FADD.FTZ R205, -R205, -RZ ;  /* 0x800000ffcdcd8221 */ /* 0x000fe20000010100 */
[----:B------:R-:W-:Y:S02]  /*7080*/  LOP3.LUT R18, R7, UR16, R18, 0x96, !PT ;  /* 0x0000001007127c12 */ /* 0x000fe4000f8e9612 */
[----:B------:R-:W-:Y:S01]  /*7090*/  ISETP.LE.U32.AND P3, PT, R4, UR7, PT ;  /* 0x0000000704007c0c */ /* 0x000fe2000bf63070 */
[----:B------:R-:W-:Y:S01]  /*70a0*/  @!P4 FADD.FTZ R202, -R202, -RZ ;  /* 0x800000ffcacac221 */ /* 0x000fe20000010100 */
[----:B------:R-:W-:Y:S02]  /*70b0*/  LOP3.LUT R4, R32, 0xff, RZ, 0xc0, !PT ;  /* 0x000000ff20047812 */ /* 0x000fe400078ec0ff */
[----:B------:R-:W-:Y:S01]  /*70c0*/  SHF.R.U32.HI R5, RZ, 0x18, R17 ;  /* 0x00000018ff057819 */ /* 0x000fe20000011611 */
[----:B------:R-:W-:Y:S01]  /*70d0*/  @!P5 FADD.FTZ R211, -R211, -RZ ;  /* 0x800000ffd3d3d221 */ /* 0x000fe20000010100 */
[----:B------:R-:W-:Y:S02]  /*70e0*/  SHF.R.U32.HI R33, RZ, 0x10, R6 ;  /* 0x00000010ff217819 */ /* 0x000fe40000011606 */
[----:B------:R-:W-:Y:S01]  /*70f0*/  ISETP.LE.U32.AND P1, PT, R4, UR7, PT ;  /* 0x0000000704007c0c */ /* 0x000fe2000bf23070 */
[----:B------:R-:W-:Y:S01]  /*7100*/  @!P6 FADD.FTZ R204, -R204, -RZ ;  /* 0x800000ffcccce221 */ /* 0x000fe20000010100 */
[----:B------:R-:W-:Y:S02]  /*7110*/  LOP3.LUT R4, R18, 0xff, RZ, 0xc0, !PT ;  /* 0x000000ff12047812 */ /* 0x000fe400078ec0ff */
[----:B------:R-:W-:Y:S01]  /*7120*/  ISETP.LE.U32.AND P2, PT, R5, UR7, PT ;  /* 0x0000000705007c0c */ /* 0x000fe2000bf43070 */
[----:B------:R-:W-:Y:S01]  /*7130*/  @!P3 FADD.FTZ R208, -R208, -RZ ;  /* 0x800000ffd0d0b221 */ /* 0x000fe20000010100 */
[----:B------:R-:W-:Y:S02]  /*7140*/  ISETP.LE.U32.AND P4, PT, R4, UR7, PT ;  /* 0x0000000704007c0c */ /* 0x000fe4000bf83070 */
[----:B------:R-:W-:Y:S02]  /*7150*/  LOP3.LUT R4, R33, 0xff, RZ, 0xc0, !PT ;  /* 0x000000ff21047812 */ /* 0x000fe400078ec0ff */
[----:B------:R-:W-:Y:S01]  /*7160*/  LOP3.LUT R35, R10, 0xffff, RZ, 0xc0, !PT ;  /* 0x0000ffff0a237812 */ /* 0x000fe200078ec0ff */
[----:B------:R-:W-:Y:S01]  /*7170*/  IMAD.WIDE.U32 R10, R29, -0x2daee0ad, RZ ;  /* 0xd2511f531d0a7825 */ /* 0x000fe200078e00ff */
[----:B------:R-:W-:Y:S02]  /*7180*/  SHF.R.U32.HI R5, RZ, 0x18, R18 ;  /* 0x00000018ff057819 */ /* 0x000fe40000011612 */
[----:B------:R-:W-:Y:S01]  /*7190*/  ISETP.LE.U32.AND P6, PT, R4, UR7, PT ;  /* 0x0000000704007c0c */ /* 0x000fe2000bfc3070 */
[----:B------:R-:W-:Y:S01]  /*71a0*/  @!P1 FADD.FTZ R210, -R210, -RZ ;  /* 0x800000ffd2d29221 */ /* 0x000fe20000010100 */
[----:B------:R-:W-:Y:S01]  /*71b0*/  LOP3.LUT R37, R6, 0xffff, RZ, 0xc0, !PT ;  /* 0x0000ffff06257812 */ /* 0x000fe200078ec0ff */
[----:B------:R-:W-:Y:S01]  /*71c0*/  IMAD.WIDE.U32 R6, R23, -0x2daee0ad, RZ ;  /* 0xd2511f5317067825 */ /* 0x000fe200078e00ff */
[----:B------:R-:W-:Y:S02]  /*71d0*/  ISETP.LE.U32.AND P0, PT, R5, UR7, PT ;  /* 0x0000000705007c0c */ /* 0x000fe4000bf03070 */
[----:B------:R-:W-:Y:S01]  /*71e0*/  LOP3.LUT R23, R10, 0xff, RZ, 0xc0, !PT ;  /* 0x000000ff0a177812 */ /* 0x000fe200078ec0ff */
[----:B------:R-:W-:Y:S01]  /*71f0*/  @!P2 FADD.FTZ R207, -R207, -RZ ;  /* 0x800000ffcfcfa221 */ /* 0x000fe20000010100 */
[----:B------:R-:W-:Y:S01]  /*7200*/  ISETP.LE.U32.AND P5, PT, R25, UR7, PT ;  /* 0x0000000719007c0c */ /* 0x000fe2000bfa3070 */
[----:B------:R-:W-:Y:S01]  /*7210*/  @!P4 FADD.FTZ R213, -R213, -RZ ;  /* 0x800000ffd5d5c221 */ /* 0x000fe20000010100 */
[----:B------:R-:W-:Y:S02]  /*7220*/  ISETP.LE.U32.AND P3, PT, R24, UR7, PT ;  /* 0x0000000718007c0c */ /* 0x000fe4000bf63070 */
[----:B------:R-:W-:Y:S01]  /*7230*/  SHF.R.U32.HI R5, RZ, 0x10, R20 ;  /* 0x00000010ff057819 */ /* 0x000fe20000011614 */
[----:B------:R-:W-:Y:S01]  /*7240*/  @!P6 FADD.FTZ R222, -R222, -RZ ;  /* 0x800000ffdedee221 */ /* 0x000fe20000010100 */
[----:B------:R-:W-:Y:S02]  /*7250*/  LOP3.LUT R12, R7, UR15, R30, 0x96, !PT ;  /* 0x0000000f070c7c12 */ /* 0x000fe4000f8e961e */
[----:B------:R-:W-:Y:S01]  /*7260*/  LOP3.LUT R30, R8, 0xffff, RZ, 0xc0, !PT ;  /* 0x0000ffff081e7812 */ /* 0x000fe200078ec0ff */
[----:B------:R-:W-:Y:S01]  /*7270*/  @!P0 FADD.FTZ R214, -R214, -RZ ;  /* 0x800000ffd6d68221 */ /* 0x000fe20000010100 */
[----:B------:R-:W-:Y:S02]  /*7280*/  SHF.R.U32.HI R9, RZ, 0x18, R10 ;  /* 0x00000018ff097819 */ /* 0x000fe4000001160a */
[----:B------:R-:W-:Y:S01]  /*7290*/  LOP3.LUT R15, R11, UR15, R26, 0x96, !PT ;  /* 0x0000000f0b0f7c12 */ /* 0x000fe2000f8e961a */
[----:B------:R-:W-:Y:S01]  /*72a0*/  @!P5 FADD.FTZ R218, -R218, -RZ ;  /* 0x800000ffdadad221 */ /* 0x000fe20000010100 */
[----:B------:R-:W-:Y:S01]  /*72b0*/  SHF.R.U32.HI R26, RZ, 0x10, R8 ;  /* 0x00000010ff1a7819 */ /* 0x000fe20000011608 */
[----:B------:R-:W-:Y:S01]  /*72c0*/  @!P3 FADD.FTZ R219, -R219, -RZ ;  /* 0x800000ffdbdbb221 */ /* 0x000fe20000010100 */
[----:B------:R-:W-:Y:S02]  /*72d0*/  LOP3.LUT R8, R6, 0xff, RZ, 0xc0, !PT ;  /* 0x000000ff06087812 */ /* 0x000fe400078ec0ff */
[----:B------:R-:W-:Y:S02]  /*72e0*/  ISETP.LE.U32.AND P2, PT, R23, UR7, PT ;  /* 0x0000000717007c0c */ /* 0x000fe4000bf43070 */
[----:B------:R-:W-:Y:S02]  /*72f0*/  SHF.R.U32.HI R4, RZ, 0x8, R34 ;  /* 0x00000008ff047819 */ /* 0x000fe40000011622 */
[----:B------:R-:W-:Y:S02]  /*7300*/  LOP3.LUT R5, R5, 0xff, RZ, 0xc0, !PT ;  /* 0x000000ff05057812 */ /* 0x000fe400078ec0ff */
[----:B------:R-:W-:Y:S02]  /*7310*/  ISETP.LE.U32.AND P1, PT, R9, UR7, PT ;  /* 0x0000000709007c0c */ /* 0x000fe4000bf23070 */
[----:B------:R-:W-:Y:S02]  /*7320*/  SHF.R.U32.HI R29, RZ, 0x10, R10 ;  /* 0x00000010ff1d7819 */ /* 0x000fe4000001160a */
[----:B------:R-:W-:Y:S02]  /*7330*/  LOP3.LUT R39, R10, 0xffff, RZ, 0xc0, !PT ;  /* 0x0000ffff0a277812 */ /* 0x000fe400078ec0ff */
[----:B------:R-:W-:Y:S01]  /*7340*/  SHF.R.U32.HI R10, RZ, 0x18, R6 ;  /* 0x00000018ff0a7819 */ /* 0x000fe20000011606 */
[----:B------:R-:W-:Y:S01]  /*7350*/  @!P2 FADD.FTZ R224, -R224, -RZ ;  /* 0x800000ffe0e0a221 */ /* 0x000fe20000010100 */
[----:B------:R-:W-:Y:S02]  /*7360*/  ISETP.LE.U32.AND P4, PT, R8, UR7, PT ;  /* 0x0000000708007c0c */ /* 0x000fe4000bf83070 */
[----:B------:R-:W-:Y:S02]  /*7370*/  LOP3.LUT R4, R4, 0xffff, RZ, 0xc0, !PT ;  /* 0x0000ffff04047812 */ /* 0x000fe400078ec0ff */
[----:B------:R-:W-:Y:S01]  /*7380*/  ISETP.LE.U32.AND P6, PT, R5, UR7, PT ;  /* 0x0000000705007c0c */ /* 0x000fe2000bfc3070 */
[----:B------:R-:W-:Y:S01]  /*7390*/  @!P1 FADD.FTZ R223, -R223, -RZ ;  /* 0x800000ffdfdf9221 */ /* 0x000fe20000010100 */
[----:B------:R-:W-:Y:S02]  /*73a0*/  LOP3.LUT R5, R14, 0xff, RZ, 0xc0, !PT ;  /* 0x000000ff0e057812 */ /* 0x000fe400078ec0ff */
[----:B------:R-:W-:Y:S02]  /*73b0*/  ISETP.LE.U32.AND P0, PT, R10, UR7, PT ;  /* 0x000000070a007c0c */ /* 0x000fe4000bf03070 */
[----:B------:R-:W-:Y:S02]  /*73c0*/  ISETP.LE.U32.AND P5, PT, R4, UR7, PT ;  /* 0x0000000704007c0c */ /* 0x000fe4000bfa3070 */
[----:B------:R-:W-:Y:S01]  /*73d0*/  ISETP.LE.U32.AND P3, PT, R5, UR7, PT ;  /* 0x0000000705007c0c */ /* 0x000fe2000bf63070 */
[----:B------:R-:W-:Y:S01]  /*73e0*/  @!P4 FADD.FTZ R221, -R221, -RZ ;  /* 0x800000ffddddc221 */ /* 0x000fe20000010100 */
[----:B------:R-:W-:Y:S02]  /*73f0*/  SHF.R.U32.HI R4, RZ, 0x18, R14 ;  /* 0x00000018ff047819 */ /* 0x000fe4000001160e */
[----:B------:R-:W-:Y:S01]  /*7400*/  SHF.R.U32.HI R5, RZ, 0x10, R19 ;  /* 0x00000010ff057819 */ /* 0x000fe20000011613 */
        /* <DEDUP_REMOVED lines=8> */
[----:B------:R-:W-:Y:S02]  /*7490*/  SHF.R.U32.HI R4, RZ, 0x8, R35 ;  /* 0x00000008ff047819 */ /* 0x000fe40000011623 */
[----:B------:R-:W-:Y:S02]  /*74a0*/  LOP3.LUT R5, R5, 0xff, RZ, 0xc0, !PT ;  /* 0x000000ff05057812 */ /* 0x000fe400078ec0ff */
[----:B------:R-:W-:Y:S02]  /*74b0*/  ISETP.LE.U32.AND P1, PT, R6, UR7, PT ;  /* 0x0000000706007c0c */ /* 0x000fe4000bf23070 */
[----:B------:R-:W-:Y:S02]  /*74c0*/  SHF.R.U32.HI R6, RZ, 0x10, R17 ;  /* 0x00000010ff067819 */ /* 0x000fe40000011611 */
[----:B------:R-:W-:Y:S02]  /*74d0*/  ISETP.LE.U32.AND P4, PT, R5, UR7, PT ;  /* 0x0000000705007c0c */ /* 0x000fe4000bf83070 */
[----:B------:R-:W-:Y:S01]  /*74e0*/  SHF.R.U32.HI R5, RZ, 0x8, R36 ;  /* 0x00000008ff057819 */ /* 0x000fe20000011624 */
[----:B------:R-:W-:Y:S01]  /*74f0*/  @!P2 FADD.FTZ R169, -R169, -RZ ;  /* 0x800000ffa9a9a221 */ /* 0x000fe20000010100 */
[----:B------:R-:W-:Y:S02]  /*7500*/  LOP3.LUT R4, R4, 0xffff, RZ, 0xc0, !PT ;  /* 0x0000ffff04047812 */ /* 0x000fe400078ec0ff */
[----:B------:R-:W-:Y:S02]  /*7510*/  LOP3.LUT R6, R6, 0xff, RZ, 0xc0, !PT ;  /* 0x000000ff06067812 */ /* 0x000fe400078ec0ff */
[----:B------:R-:W-:Y:S01]  /*7520*/  ISETP.LE.U32.AND P0, PT, R4, UR7, PT ;  /* 0x0000000704007c0c */ /* 0x000fe2000bf03070 */
[----:B------:R-:W-:Y:S01]  /*7530*/  @!P1 FADD.FTZ R171, -R171, -RZ ;  /* 0x800000ffabab9221 */ /* 0x000fe20000010100 */
[----:B------:R-:W-:Y:S02]  /*7540*/  LOP3.LUT R4, R5, 0xffff, RZ, 0xc0, !PT ;  /* 0x0000ffff05047812 */ /* 0x000fe400078ec0ff */
[----:B------:R-:W-:Y:S01]  /*7550*/  SHF.R.U32.HI R5, RZ, 0x10, R18 ;  /* 0x00000010ff057819 */ /* 0x000fe20000011612 */
[----:B------:R-:W-:Y:S01]  /*7560*/  @!P4 FADD.FTZ R175, -R175, -RZ ;  /* 0x800000ffafafc221 */ /* 0x000fe20000010100 */
[----:B------:R-:W-:Y:S02]  /*7570*/  ISETP.LE.U32.AND P6, PT, R6, UR7, PT ;  /* 0x0000000706007c0c */ /* 0x000fe4000bfc3070 */
[----:B------:R-:W-:Y:S02]  /*7580*/  SHF.R.U32.HI R6, RZ, 0x8, R37 ;  /* 0x00000008ff067819 */ /* 0x000fe40000011625 */
[----:B------:R-:W-:Y:S02]  /*7590*/  ISETP.LE.U32.AND P5, PT, R4, UR7, PT ;  /* 0x0000000704007c0c */ /* 0x000fe4000bfa3070 */
[----:B------:R-:W-:Y:S01]  /*75a0*/  LOP3.LUT R4, R5, 0xff, RZ, 0xc0, !PT ;  /* 0x000000ff05047812 */ /* 0x000fe200078ec0ff */
[----:B------:R-:W-:Y:S01]  /*75b0*/  @!P0 FADD.FTZ R197, -R197, -RZ ;  /* 0x800000ffc5c58221 */ /* 0x000fe20000010100 */
[----:B------:R-:W-:Y:S02]  /*75c0*/  LOP3.LUT R5, R6, 0xffff, RZ, 0xc0, !PT ;  /* 0x0000ffff06057812 */ /* 0x000fe400078ec0ff */
[----:B------:R-:W-:Y:S02]  /*75d0*/  ISETP.LE.U32.AND P3, PT, R4, UR7, PT ;  /* 0x0000000704007c0c */ /* 0x000fe4000bf63070 */
[----:B------:R-:W-:Y:S01]  /*75e0*/  LOP3.LUT R4, R13, 0xff, RZ, 0xc0, !PT ;  /* 0x000000ff0d047812 */ /* 0x000fe200078ec0ff */
[----:B------:R-:W-:Y:S01]  /*75f0*/  @!P6 FADD.FTZ R168, -R168, -RZ ;  /* 0x800000ffa8a8e221 */ /* 0x000fe20000010100 */
[----:B------:R-:W-:Y:S02]  /*7600*/  ISETP.LE.U32.AND P2, PT, R5, UR7, PT ;  /* 0x0000000705007c0c */ /* 0x000fe4000bf43070 */
[----:B------:R-:W-:Y:S01]  /*7610*/  ISETP.LE.U32.AND P1, PT, R4, UR7, PT ;  /* 0x0000000704007c0c */ /* 0x000fe2000bf23070 */
[----:B------:R-:W-:Y:S01]  /*7620*/  @!P5 FADD.FTZ R166, -R166, -RZ ;  /* 0x800000ffa6a6d221 */ /* 0x000fe20000010100 */
[----:B------:R-:W-:Y:S02]  /*7630*/  LOP3.LUT R4, R27, 0xff, RZ, 0xc0, !PT ;  /* 0x000000ff1b047812 */ /* 0x000fe400078ec0ff */
[----:B------:R-:W-:Y:S02]  /*7640*/  SHF.R.U32.HI R5, RZ, 0x18, R13 ;  /* 0x00000018ff057819 */ /* 0x000fe4000001160d */
[----:B------:R-:W-:Y:S01]  /*7650*/  ISETP.LE.U32.AND P0, PT, R4, UR7, PT ;  /* 0x0000000704007c0c */ /* 0x000fe2000bf03070 */
[----:B------:R-:W-:Y:S01]  /*7660*/  @!P3 FADD.FTZ R174, -R174, -RZ ;  /* 0x800000ffaeaeb221 */ /* 0x000fe20000010100 */
[----:B------:R-:W-:Y:S02]  /*7670*/  ISETP.LE.U32.AND P4, PT, R5, UR7, PT ;  /* 0x0000000705007c0c */ /* 0x000fe4000bf83070 */
[----:B------:R-:W-:Y:S01]  /*7680*/  LOP3.LUT R5, R15, 0xff, RZ, 0xc0, !PT ;  /* 0x000000ff0f057812 */ /* 0x000fe200078ec0ff */
[----:B------:R-:W-:Y:S01]  /*7690*/  @!P2 FADD.FTZ R196, -R196, -RZ ;  /* 0x800000ffc4c4a221 */ /* 0x000fe20000010100 */
[----:B------:R-:W-:Y:S01]  /*76a0*/  SHF.R.U32.HI R4, RZ, 0x18, R15 ;  /* 0x00000018ff047819 */ /* 0x000fe2000001160f */
[----:B------:R-:W-:Y:S01]  /*76b0*/  @!P1 FADD.FTZ R172, -R172, -RZ ;  /* 0x800000ffacac9221 */ /* 0x000fe20000010100 */
[----:B------:R-:W-:Y:S02]  /*76c0*/  ISETP.LE.U32.AND P6, PT, R5, UR7, PT ;  /* 0x0000000705007c0c */ /* 0x000fe4000bfc3070 */
[----:B------:R-:W-:Y:S02]  /*76d0*/  ISETP.LE.U32.AND P5, PT, R4, UR7, PT ;  /* 0x0000000704007c0c */ /* 0x000fe4000bfa3070 */
[----:B------:R-:W-:Y:S01]  /*76e0*/  LOP3.LUT R5, R29, 0xff, RZ, 0xc0, !PT ;  /* 0x000000ff1d057812 */ /* 0x000fe200078ec0ff */
[----:B------:R-:W-:Y:S01]  /*76f0*/  @!P0 FADD.FTZ R170, -R170, -RZ ;  /* 0x800000ffaaaa8221 */ /* 0x000fe20000010100 */
[----:B------:R-:W-:Y:S01]  /*7700*/  LOP3.LUT R20, R20, 0xffff, RZ, 0xc0, !PT ;  /* 0x0000ffff14147812 */ /* 0x000fe200078ec0ff */
[----:B------:R-:W-:Y:S01]  /*7710*/  @!P4 FADD.FTZ R165, -R165, -RZ ;  /* 0x800000ffa5a5c221 */ /* 0x000fe20000010100 */
[----:B------:R-:W-:Y:S02]  /*7720*/  LOP3.LUT R4, R12, 0xff, RZ, 0xc0, !PT ;  /* 0x000000ff0c047812 */ /* 0x000fe400078ec0ff */
[----:B------:R-:W-:Y:S02]  /*7730*/  SHF.R.U32.HI R6, RZ, 0x10, R14 ;  /* 0x00000010ff067819 */ /* 0x000fe4000001160e */
[----:B------:R-:W-:Y:S01]  /*7740*/  ISETP.LE.U32.AND P3, PT, R5, UR7, PT ;  /* 0x0000000705007c0c */ /* 0x000fe2000bf63070 */
[----:B------:R-:W-:Y:S01]  /*7750*/  @!P6 FADD.FTZ R195, -R195, -RZ ;  /* 0x800000ffc3c3e221 */ /* 0x000fe20000010100 */
[----:B------:R-:W-:Y:S01]  /*7760*/  ISETP.LE.U32.AND P2, PT, R4, UR7, PT ;  /* 0x0000000704007c0c */ /* 0x000fe2000bf43070 */
[----:B------:R-:W-:Y:S01]  /*7770*/  @!P5 FADD.FTZ R194, -R194, -RZ ;  /* 0x800000ffc2c2d221 */ /* 0x000fe20000010100 */
[----:B------:R-:W-:Y:S02]  /*7780*/  SHF.R.U32.HI R4, RZ, 0x8, R20 ;  /* 0x00000008ff047819 */ /* 0x000fe40000011614 */
[----:B------:R-:W-:Y:S02]  /*7790*/  SHF.R.U32.HI R5, RZ, 0x18, R12 ;  /* 0x00000018ff057819 */ /* 0x000fe4000001160c */
[----:B------:R-:W-:Y:S02]  /*77a0*/  LOP3.LUT R4, R4, 0xffff, RZ, 0xc0, !PT ;  /* 0x0000ffff04047812 */ /* 0x000fe400078ec0ff */
[----:B------:R-:W-:Y:S02]  /*77b0*/  ISETP.LE.U32.AND P1, PT, R5, UR7, PT ;  /* 0x0000000705007c0c */ /* 0x000fe4000bf23070 */
[----:B------:R-:W-:Y:S01]  /*77c0*/  LOP3.LUT R5, R6, 0xff, RZ, 0xc0, !PT ;  /* 0x000000ff06057812 */ /* 0x000fe200078ec0ff */
[----:B------:R-:W-:Y:S01]  /*77d0*/  @!P3 FADD.FTZ R162, -R162, -RZ ;  /* 0x800000ffa2a2b221 */ /* 0x000fe20000010100 */
[----:B------:R-:W-:Y:S01]  /*77e0*/  ISETP.LE.U32.AND P4, PT, R4, UR7, PT ;  /* 0x0000000704007c0c */ /* 0x000fe2000bf83070 */
[----:B------:R-:W-:Y:S01]  /*77f0*/  @!P2 FADD.FTZ R157, -R157, -RZ ;  /* 0x800000ff9d9da221 */ /* 0x000fe20000010100 */
[----:B------:R-:W-:Y:S02]  /*7800*/  ISETP.LE.U32.AND P0, PT, R5, UR7, PT ;  /* 0x0000000705007c0c */ /* 0x000fe4000bf03070 */
[----:B------:R-:W-:Y:S02]  /*7810*/  LOP3.LUT R5, R19, 0xffff, RZ, 0xc0, !PT ;  /* 0x0000ffff13057812 */ /* 0x000fe400078ec0ff */
[----:B------:R-:W-:Y:S02]  /*7820*/  SHF.R.U32.HI R4, RZ, 0x8, R30 ;  /* 0x00000008ff047819 */ /* 0x000fe4000001161e */
[----:B------:R-:W-:Y:S01]  /*7830*/  LOP3.LUT R17, R17, 0xffff, RZ, 0xc0, !PT ;  /* 0x0000ffff11117812 */ /* 0x000fe200078ec0ff */
[----:B------:R-:W-:Y:S01]  /*7840*/  @!P1 FADD.FTZ R156, -R156, -RZ ;  /* 0x800000ff9c9c9221 */ /* 0x000fe20000010100 */
[----:B------:R-:W-:Y:S02]  /*7850*/  SHF.R.U32.HI R5, RZ, 0x8, R5 ;  /* 0x00000008ff057819 */ /* 0x000fe40000011605 */
[----:B------:R-:W-:Y:S01]  /*7860*/  LOP3.LUT R4, R4, 0xffff, RZ, 0xc0, !PT ;  /* 0x0000ffff04047812 */ /* 0x000fe200078ec0ff */
[----:B------:R-:W-:Y:S01]  /*7870*/  @!P4 FADD.FTZ R146, -R146, -RZ ;  /* 0x800000ff9292c221 */ /* 0x000fe20000010100 */
[----:B------:R-:W-:Y:S01]  /*7880*/  LOP3.LUT R6, R18, 0xffff, RZ, 0xc0, !PT ;  /* 0x0000ffff12067812 */ /* 0x000fe200078ec0ff */
[----:B------:R-:W-:Y:S01]  /*7890*/  @!P0 FADD.FTZ R147, -R147, -RZ ;  /* 0x800000ff93938221 */ /* 0x000fe20000010100 */
[----:B------:R-:W-:Y:S02]  /*78a0*/  ISETP.LE.U32.AND P6, PT, R4, UR7, PT ;  /* 0x0000000704007c0c */ /* 0x000fe4000bfc3070 */
[----:B------:R-:W-:Y:S02]  /*78b0*/  LOP3.LUT R4, R5, 0xffff, RZ, 0xc0, !PT ;  /* 0x0000ffff05047812 */ /* 0x000fe400078ec0ff */
[----:B------:R-:W-:Y:S02]  /*78c0*/  SHF.R.U32.HI R5, RZ, 0x8, R17 ;  /* 0x00000008ff057819 */ /* 0x000fe40000011611 */
[----:B------:R-:W-:Y:S02]  /*78d0*/  ISETP.LE.U32.AND P5, PT, R4, UR7, PT ;  /* 0x0000000704007c0c */ /* 0x000fe4000bfa3070 */
[----:B------:R-:W-:Y:S02]  /*78e0*/  LOP3.LUT R4, R5, 0xffff, RZ, 0xc0, !PT ;  /* 0x0000ffff05047812 */ /* 0x000fe400078ec0ff */
[----:B------:R-:W-:Y:S02]  /*78f0*/  SHF.R.U32.HI R6, RZ, 0x8, R6 ;  /* 0x00000008ff067819 */ /* 0x000fe40000011606 */
[----:B------:R-:W-:Y:S01]  /*7900*/  ISETP.LE.U32.AND P4, PT, R4, UR7, PT ;  /* 0x0000000704007c0c */ /* 0x000fe2000bf83070 */
[----:B------:R-:W-:Y:S01]  /*7910*/  @!P6 FADD.FTZ R148, -R148, -RZ ;  /* 0x800000ff9494e221 */ /* 0x000fe20000010100 */
[----:B------:R-:W-:Y:S02]  /*7920*/  LOP3.LUT R4, R11, 0xff, RZ, 0xc0, !PT ;  /* 0x000000ff0b047812 */ /* 0x000fe400078ec0ff */
[----:B------:R-:W-:Y:S02]  /*7930*/  LOP3.LUT R5, R6, 0xffff, RZ, 0xc0, !PT ;  /* 0x0000ffff06057812 */ /* 0x000fe400078ec0ff */
[----:B------:R-:W-:Y:S01]  /*7940*/  ISETP.LE.U32.AND P6, PT, R4, UR7, PT ;  /* 0x0000000704007c0c */ /* 0x000fe2000bfc3070 */
[----:B------:R-:W-:Y:S01]  /*7950*/  @!P5 FADD.FTZ R149, -R149, -RZ ;  /* 0x800000ff9595d221 */ /* 0x000fe20000010100 */
[----:B------:R-:W-:Y:S02]  /*7960*/  ISETP.LE.U32.AND P0, PT, R5, UR7, PT ;  /* 0x0000000705007c0c */ /* 0x000fe4000bf03070 */
[----:B------:R-:W-:Y:S02]  /*7970*/  SHF.R.U32.HI R4, RZ, 0x8, R38 ;  /* 0x00000008ff047819 */ /* 0x000fe40000011626 */
[----:B------:R-:W-:Y:S01]  /*7980*/  SHF.R.U32.HI R5, RZ, 0x10, R13 ;  /* 0x00000010ff057819 */ /* 0x000fe2000001160d */
[----:B------:R-:W-:Y:S01]  /*7990*/  @!P4 FADD.FTZ R150, -R150, -RZ ;  /* 0x800000ff9696c221 */ /* 0x000fe20000010100 */
[----:B------:R-:W-:Y:S02]  /*79a0*/  LOP3.LUT R4, R4, 0xffff, RZ, 0xc0, !PT ;  /* 0x0000ffff04047812 */ /* 0x000fe400078ec0ff */
[----:B------:R-:W-:Y:S02]  /*79b0*/  LOP3.LUT R5, R5, 0xff, RZ, 0xc0, !PT ;  /* 0x000000ff05057812 */ /* 0x000fe400078ec0ff */
[----:B------:R-:W-:Y:S01]  /*79c0*/  SHF.R.U32.HI R6, RZ, 0x10, R15 ;  /* 0x00000010ff067819 */ /* 0x000fe2000001160f */
[----:B------:R-:W-:Y:S01]  /*79d0*/  @!P6 FADD.FTZ R152, -R152, -RZ ;  /* 0x800000ff9898e221 */ /* 0x000fe20000010100 */
[----:B------:R-:W-:Y:S01]  /*79e0*/  ISETP.LE.U32.AND P4, PT, R4, UR7, PT ;  /* 0x0000000704007c0c */ /* 0x000fe2000bf83070 */
[----:B------:R-:W-:Y:S01]  /*79f0*/  @!P0 FADD.FTZ R158, -R158, -RZ ;  /* 0x800000ff9e9e8221 */ /* 0x000fe20000010100 */
[----:B------:R-:W-:Y:S02]  /*7a00*/  ISETP.LE.U32.AND P5, PT, R5, UR7, PT ;  /* 0x0000000705007c0c */ /* 0x000fe4000bfa3070 */
[----:B------:R-:W-:Y:S02]  /*7a10*/  LOP3.LUT R4, R14, 0xffff, RZ, 0xc0, !PT ;  /* 0x0000ffff0e047812 */ /* 0x000fe400078ec0ff */
[----:B------:R-:W-:Y:S02]  /*7a20*/  LOP3.LUT R5, R6, 0xff, RZ, 0xc0, !PT ;  /* 0x000000ff06057812 */ /* 0x000fe400078ec0ff */
[----:B------:R-:W-:Y:S02]  /*7a30*/  SHF.R.U32.HI R4, RZ, 0x8, R4 ;  /* 0x00000008ff047819 */ /* 0x000fe40000011604 */
[----:B------:R-:W-:Y:S02]  /*7a40*/  ISETP.LE.U32.AND P0, PT, R5, UR7, PT ;  /* 0x0000000705007c0c */ /* 0x000fe4000bf03070 */
[----:B------:R-:W-:Y:S01]  /*7a50*/  SHF.R.U32.HI R5, RZ, 0x8, R39 ;  /* 0x00000008ff057819 */ /* 0x000fe20000011627 */
[----:B------:R-:W-:Y:S01]  /*7a60*/  @!P4 FADD.FTZ R161, -R161, -RZ ;  /* 0x800000ffa1a1c221 */ /* 0x000fe20000010100 */
[----:B------:R-:W-:Y:S01]  /*7a70*/  LOP3.LUT R13, R13, 0xffff, RZ, 0xc0, !PT ;  /* 0x0000ffff0d0d7812 */ /* 0x000fe200078ec0ff */
[----:B------:R-:W-:Y:S01]  /*7a80*/  @!P5 FADD.FTZ R159, -R159, -RZ ;  /* 0x800000ff9f9fd221 */ /* 0x000fe20000010100 */
[----:B------:R-:W-:Y:S02]  /*7a90*/  LOP3.LUT R4, R4, 0xffff, RZ, 0xc0, !PT ;  /* 0x0000ffff04047812 */ /* 0x000fe400078ec0ff */
[----:B------:R-:W-:Y:S02]  /*7aa0*/  SHF.R.U32.HI R13, RZ, 0x8, R13 ;  /* 0x00000008ff0d7819 */ /* 0x000fe4000001160d */
[----:B------:R-:W-:Y:S02]  /*7ab0*/  LOP3.LUT R5, R5, 0xffff, RZ, 0xc0, !PT ;  /* 0x0000ffff05057812 */ /* 0x000fe400078ec0ff */
[----:B------:R-:W-:Y:S01]  /*7ac0*/  ISETP.LE.U32.AND P4, PT, R4, UR7, PT ;  /* 0x0000000704007c0c */ /* 0x000fe2000bf83070 */
[----:B------:R-:W-:Y:S01]  /*7ad0*/  @!P0 FADD.FTZ R163, -R163, -RZ ;  /* 0x800000ffa3a38221 */ /* 0x000fe20000010100 */
[----:B------:R-:W-:Y:S02]  /*7ae0*/  ISETP.LE.U32.AND P5, PT, R5, UR7, PT ;  /* 0x0000000705007c0c */ /* 0x000fe4000bfa3070 */
[----:B------:R-:W-:Y:S02]  /*7af0*/  LOP3.LUT R5, R13, 0xffff, RZ, 0xc0, !PT ;  /* 0x0000ffff0d057812 */ /* 0x000fe400078ec0ff */
[----:B------:R-:W-:Y:S02]  /*7b00*/  LOP3.LUT R15, R15, 0xffff, RZ, 0xc0, !PT ;  /* 0x0000ffff0f0f7812 */ /* 0x000fe400078ec0ff */
[----:B------:R-:W-:Y:S02]  /*7b10*/  ISETP.LE.U32.AND P0, PT, R5, UR7, PT ;  /* 0x0000000705007c0c */ /* 0x000fe4000bf03070 */
[----:B------:R-:W-:Y:S02]  /*7b20*/  SHF.R.U32.HI R5, RZ, 0x10, R12 ;  /* 0x00000010ff057819 */ /* 0x000fe4000001160c */
[----:B------:R-:W-:Y:S01]  /*7b30*/  SHF.R.U32.HI R4, RZ, 0x8, R15 ;  /* 0x00000008ff047819 */ /* 0x000fe2000001160f */
[----:B------:R-:W-:Y:S01]  /*7b40*/  @!P4 FADD.FTZ R145, -R145, -RZ ;  /* 0x800000ff9191c221 */ /* 0x000fe20000010100 */
[----:B------:R-:W-:Y:S01]  /*7b50*/  LOP3.LUT R5, R5, 0xff, RZ, 0xc0, !PT ;  /* 0x000000ff05057812 */ /* 0x000fe200078ec0ff */
[----:B------:R-:W-:Y:S01]  /*7b60*/  @!P5 FADD.FTZ R164, -R164, -RZ ;  /* 0x800000ffa4a4d221 */ /* 0x000fe20000010100 */
[----:B------:R-:W-:Y:S02]  /*7b70*/  LOP3.LUT R4, R4, 0xffff, RZ, 0xc0, !PT ;  /* 0x0000ffff04047812 */ /* 0x000fe400078ec0ff */
[----:B------:R-:W-:Y:S02]  /*7b80*/  ISETP.LE.U32.AND P4, PT, R5, UR7, PT ;  /* 0x0000000705007c0c */ /* 0x000fe4000bf83070 */
[----:B------:R-:W-:Y:S01]  /*7b90*/  F2FP.RELU.PACK_AB R5, R146, R199 ;  /* 0x000000c79205723e */ /* 0x000fe200000008ff */
[----:B------:R-:W-:Y:S01]  /*7ba0*/  @!P0 FADD.FTZ R151, -R151, -RZ ;  /* 0x800000ff97978221 */ /* 0x000fe20000010100 */
[----:B------:R-:W-:Y:S02]  /*7bb0*/  ISETP.LE.U32.AND P5, PT, R4, UR7, PT ;  /* 0x0000000704007c0c */ /* 0x000fe4000bfa3070 */
[----:B------:R-:W-:Y:S01]  /*7bc0*/  SHF.R.U32.HI R4, RZ, 0x8, R7 ;  /* 0x00000008ff047819 */ /* 0x000fe20000011607 */
[----:B------:R1:W-:Y:S01]  /*7bd0*/  STS [R229+0x1c000], R5 ;  /* 0x01c00005e5007388 */ /* 0x0003e20000000800 */
[----:B------:R-:W-:Y:S02]  /*7be0*/  LOP3.LUT R6, R12, 0xffff, RZ, 0xc0, !PT ;  /* 0x0000ffff0c067812 */ /* 0x000fe400078ec0ff */
[----:B------:R-:W-:Y:S02]  /*7bf0*/  LOP3.LUT R7, R4, 0xffff, RZ, 0xc0, !PT ;  /* 0x0000ffff04077812 */ /* 0x000fe400078ec0ff */
[----:B------:R-:W-:Y:S01]  /*7c00*/  F2FP.RELU.PACK_AB R4, R200, R167 ;  /* 0x000000a7c804723e */ /* 0x000fe200000008ff */
[----:B------:R-:W-:Y:S01]  /*7c10*/  @!P4 FADD.FTZ R153, -R153, -RZ ;  /* 0x800000ff9999c221 */ /* 0x000fe20000010100 */
[----:B------:R-:W-:Y:S02]  /*7c20*/  SHF.R.U32.HI R6, RZ, 0x8, R6 ;  /* 0x00000008ff067819 */ /* 0x000fe40000011606 */
[----:B------:R-:W-:Y:S01]  /*7c30*/  F2FP.RELU.PACK_AB R8, R145, R173 ;  /* 0x000000ad9108723e */ /* 0x000fe200000008ff */
[----:B------:R2:W-:Y:S01]  /*7c40*/  STS [R229+0x1c400], R4 ;  /* 0x01c40004e5007388 */ /* 0x0005e20000000800 */
[----:B------:R-:W-:Y:S01]  /*7c50*/  LOP3.LUT R6, R6, 0xffff, RZ, 0xc0, !PT ;  /* 0x0000ffff06067812 */ /* 0x000fe200078ec0ff */
[----:B------:R-:W-:Y:S01]  /*7c60*/  @!P5 FADD.FTZ R160, -R160, -RZ ;  /* 0x800000ffa0a0d221 */ /* 0x000fe20000010100 */
[----:B------:R-:W-:Y:S02]  /*7c70*/  ISETP.LE.U32.AND P0, PT, R7, UR7, PT ;  /* 0x0000000707007c0c */ /* 0x000fe4000bf03070 */
[----:B------:R-:W-:Y:S02]  /*7c80*/  ISETP.LE.U32.AND P5, PT, R6, UR7, PT ;  /* 0x0000000706007c0c */ /* 0x000fe4000bfa3070 */
[----:B------:R-:W-:Y:S02]  /*7c90*/  F2FP.RELU.PACK_AB R6, R198, R206 ;  /* 0x000000cec606723e */ /* 0x000fe400000008ff */
[----:B------:R-:W-:Y:S02]  /*7ca0*/  F2FP.RELU.PACK_AB R7, R169, R147 ;  /* 0x00000093a907723e */ /* 0x000fe400000008ff */
[----:B------:R-:W-:Y:S01]  /*7cb0*/  F2FP.RELU.PACK_AB R2, R158, R213 ;  /* 0x000000d59e02723e */ /* 0x000fe200000008ff */
[----:B------:R3:W-:Y:S01]  /*7cc0*/  STS [R232+0x1c000], R6 ;  /* 0x01c00006e8007388 */ /* 0x0007e20000000800 */
[----:B------:R-:W-:Y:S02]  /*7cd0*/  F2FP.RELU.PACK_AB R0, R226, R222 ;  /* 0x000000dee200723e */ /* 0x000fe400000008ff */
[----:B-1----:R-:W-:Y:S01]  /*7ce0*/  F2FP.RELU.PACK_AB R5, R209, R203 ;  /* 0x000000cbd105723e */ /* 0x002fe200000008ff */
[----:B------:R-:W-:Y:S01]  /*7cf0*/  @!P0 FADD.FTZ R155, -R155, -RZ ;  /* 0x800000ff9b9b8221 */ /* 0x000fe20000010100 */
[----:B------:R-:W-:Y:S01]  /*7d00*/  FSETP.GE.FTZ.AND P2, PT, R199, RZ, PT ;  /* 0x000000ffc700720b */ /* 0x000fe20003f56000 */
[----:B------:R-:W-:Y:S01]  /*7d10*/  @!P5 FADD.FTZ R154, -R154, -RZ ;  /* 0x800000ff9a9ad221 */ /* 0x000fe20000010100 */
[----:B------:R-:W-:Y:S01]  /*7d20*/  FSETP.GE.FTZ.AND P0, PT, R167, RZ, PT ;  /* 0x000000ffa700720b */ /* 0x000fe20003f16000 */
[----:B------:R1:W-:Y:S01]  /*7d30*/  STS [R232+0x1c400], R5 ;  /* 0x01c40005e8007388 */ /* 0x0003e20000000800 */
[----:B------:R-:W-:Y:S02]  /*7d40*/  FSETP.GE.FTZ.AND P1, PT, R146, RZ, PT ;  /* 0x000000ff9200720b */ /* 0x000fe40003f36000 */
[----:B------:R-:W-:Y:S01]  /*7d50*/  FSETP.GE.FTZ.AND P3, PT, R206, RZ, PT ;  /* 0x000000ffce00720b */ /* 0x000fe20003f76000 */
[----:B------:R4:W-:Y:S01]  /*7d60*/  STS [R229+0x1e000], R8 ;  /* 0x01e00008e5007388 */ /* 0x0009e20000000800 */
[----:B--2---:R-:W-:Y:S03]  /*7d70*/  F2FP.RELU.PACK_AB R4, R148, R201 ;  /* 0x000000c99404723e */ /* 0x004fe600000008ff */
[----:B------:R2:W-:Y:S04]  /*7d80*/  STS [R229+0x1e400], R7 ;  /* 0x01e40007e5007388 */ /* 0x0005e80000000800 */
[----:B------:R2:W-:Y:S01]  /*7d90*/  STS [R232+0x1e000], R4 ;  /* 0x01e00004e8007388 */ /* 0x0005e20000000800 */
[----:B---3--:R-:W-:Y:S02]  /*7da0*/  F2FP.RELU.PACK_AB R6, R204, R175 ;  /* 0x000000afcc06723e */ /* 0x008fe400000008ff */
[----:B-1----:R-:W-:Y:S02]  /*7db0*/  F2FP.RELU.PACK_AB R5, R197, R217 ;  /* 0x000000d9c505723e */ /* 0x002fe400000008ff */
[----:B----4-:R-:W-:Y:S02]  /*7dc0*/  F2FP.RELU.PACK_AB R8, R202, R171 ;  /* 0x000000abca08723e */ /* 0x010fe400000008ff */
[----:B--2---:R-:W-:Y:S03]  /*7dd0*/  F2FP.RELU.PACK_AB R7, R149, R205 ;  /* 0x000000cd9507723e */ /* 0x004fe600000008ff */
[----:B------:R-:W-:Y:S01]  /*7de0*/  STS [R232+0x1e400], R8 ;  /* 0x01e40008e8007388 */ /* 0x000fe20000000800 */
[----:B------:R-:W-:Y:S03]  /*7df0*/  F2FP.RELU.PACK_AB R4, R216, R211 ;  /* 0x000000d3d804723e */ /* 0x000fe600000008ff */
[----:B------:R1:W-:Y:S04]  /*7e00*/  STS [R236+0x1c000], R7 ;  /* 0x01c00007ec007388 */ /* 0x0003e80000000800 */
[----:B------:R2:W-:Y:S04]  /*7e10*/  STS [R236+0x1c400], R6 ;  /* 0x01c40006ec007388 */ /* 0x0005e80000000800 */
[----:B------:R3:W-:Y:S04]  /*7e20*/  STS [R235+0x1c000], R5 ;  /* 0x01c00005eb007388 */ /* 0x0007e80000000800 */
[----:B------:R4:W-:Y:S01]  /*7e30*/  STS [R235+0x1c400], R4 ;  /* 0x01c40004eb007388 */ /* 0x0009e20000000800 */
[----:B-1----:R-:W-:Y:S02]  /*7e40*/  F2FP.RELU.PACK_AB R7, R150, R208 ;  /* 0x000000d09607723e */ /* 0x002fe400000008ff */
[----:B--2---:R-:W-:Y:S03]  /*7e50*/  F2FP.RELU.PACK_AB R6, R207, R168 ;  /* 0x000000a8cf06723e */ /* 0x004fe600000008ff */
[----:B------:R-:W-:Y:S01]  /*7e60*/  STS [R236+0x1e000], R7 ;  /* 0x01e00007ec007388 */ /* 0x000fe20000000800 */
[----:B---3--:R-:W-:Y:S03]  /*7e70*/  F2FP.RELU.PACK_AB R5, R166, R215 ;  /* 0x000000d7a605723e */ /* 0x008fe600000008ff */
        /* <DEDUP_REMOVED lines=10> */
[----:B----4-:R-:W-:Y:S05]  /*7f20*/  F2FP.RELU.PACK_AB R2, R196, R225 ;  /* 0x000000e1c402723e */ /* 0x010fea00000008ff */
[----:B------:R3:W-:Y:S04]  /*7f30*/  STS [R231+0x1c000], R2 ;  /* 0x01c00002e7007388 */ /* 0x0007e80000000800 */
[----:B------:R4:W-:Y:S04]  /*7f40*/  STS [R230+0x1e000], R5 ;  /* 0x01e00005e6007388 */ /* 0x0009e80000000800 */
[----:B------:R4:W-:Y:S01]  /*7f50*/  STS [R230+0x1e400], R4 ;  /* 0x01e40004e6007388 */ /* 0x0009e20000000800 */
[----:B-1----:R-:W-:Y:S02]  /*7f60*/  F2FP.RELU.PACK_AB R6, R161, R218 ;  /* 0x000000daa106723e */ /* 0x002fe400000008ff */
[----:B--2---:R-:W-:Y:S03]  /*7f70*/  F2FP.RELU.PACK_AB R0, R164, R224 ;  /* 0x000000e0a400723e */ /* 0x004fe600000008ff */
[----:B------:R1:W-:Y:S01]  /*7f80*/  STS [R231+0x1e000], R6 ;  /* 0x01e00006e7007388 */ /* 0x0003e20000000800 */
[----:B---3--:R-:W-:Y:S02]  /*7f90*/  F2FP.RELU.PACK_AB R2, R194, R163 ;  /* 0x000000a3c202723e */ /* 0x008fe400000008ff */
[----:B----4-:R-:W-:Y:S02]  /*7fa0*/  F2FP.RELU.PACK_AB R5, R219, R170 ;  /* 0x000000aadb05723e */ /* 0x010fe400000008ff */
[----:B------:R-:W-:Y:S03]  /*7fb0*/  F2FP.RELU.PACK_AB R4, R160, R195 ;  /* 0x000000c3a004723e */ /* 0x000fe600000008ff */
[----:B------:R2:W-:Y:S04]  /*7fc0*/  STS [R231+0x1e400], R5 ;  /* 0x01e40005e7007388 */ /* 0x0005e80000000800 */
[----:B------:R3:W-:Y:S04]  /*7fd0*/  STS [R234+0x1c000], R4 ;  /* 0x01c00004ea007388 */ /* 0x0007e80000000800 */
[----:B------:R4:W-:Y:S01]  /*7fe0*/  STS [R234+0x1c400], R2 ;  /* 0x01c40002ea007388 */ /* 0x0009e20000000800 */
[----:B-1----:R-:W-:Y:S03]  /*7ff0*/  F2FP.RELU.PACK_AB R6, R154, R157 ;  /* 0x0000009d9a06723e */ /* 0x002fe600000008ff */
[----:B------:R1:W-:Y:S01]  /*8000*/  STS [R233+0x1c000], R0 ;  /* 0x01c00000e9007388 */ /* 0x0003e20000000800 */
[----:B--2---:R-:W-:Y:S02]  /*8010*/  F2FP.RELU.PACK_AB R5, R156, R153 ;  /* 0x000000999c05723e */ /* 0x004fe400000008ff */
[----:B---3--:R-:W-:Y:S02]  /*8020*/  F2FP.RELU.PACK_AB R4, R223, R162 ;  /* 0x000000a2df04723e */ /* 0x008fe400000008ff */
[----:B----4-:R-:W-:Y:S03]  /*8030*/  F2FP.RELU.PACK_AB R2, R155, R221 ;  /* 0x000000dd9b02723e */ /* 0x010fe600000008ff */
[----:B------:R-:W-:Y:S01]  /*8040*/  STS [R233+0x1c400], R4 ;  /* 0x01c40004e9007388 */ /* 0x000fe20000000800 */
[----:B-1----:R-:W-:Y:S03]  /*8050*/  F2FP.RELU.PACK_AB R0, R220, R152 ;  /* 0x00000098dc00723e */ /* 0x002fe600000008ff */
        /* <DEDUP_REMOVED lines=69> */
[----:B------:R-:W-:Y:S01]  /*84b0*/  IMAD.IADD R140, R185, 0x1, R144 ;  /* 0x00000001b98c7824 */ /* 0x000fe200078e0290 */
        /* <DEDUP_REMOVED lines=8> */
[C---:B------:R-:W-:Y:S03]  /*8540*/  HMMA.16816.F32 R16, R132.reuse, R138, R16 ;  /* 0x0000008a8410723c */ /* 0x040fe60000001810 */
[----:B------:R-:W-:Y:S01]  /*8550*/  FADD.FTZ R0, -R190, R6 ;  /* 0x00000006be007221 */ /* 0x000fe20000010100 */
[-C--:B------:R-:W-:Y:S01]  /*8560*/  FSEL R4, R4, R191.reuse, P2 ;  /* 0x000000bf04047208 */ /* 0x080fe20001000000 */
[----:B------:R-:W-:Y:S01]  /*8570*/  FADD.FTZ R2, -R191, R5 ;  /* 0x00000005bf027221 */ /* 0x000fe20000010100 */
        /* <DEDUP_REMOVED lines=8> */
[----:B------:R-:W-:Y:S02]  /*8600*/  FADD.FTZ R0, -R190, R7 ;  /* 0x00000007be007221 */ /* 0x000fe40000010100 */
[----:B------:R-:W-:Y:S01]  /*8610*/  FMUL.FTZ R146, R146, R2 ;  /* 0x0000000292927220 */ /* 0x000fe20000410000 */
[----:B------:R-:W1:Y:S01]  /*8620*/  LDSM.16.M88.4 R4, [R181+0x10800] ;  /* 0x01080000b504783b */ /* 0x000e620000000200 */
[----:B------:R-:W-:Y:S01]  /*8630*/  FADD.FTZ R2, -R188, R10 ;  /* 0x0000000abc027221 */ /* 0x000fe20000010100 */
[----:B------:R-:W-:Y:S01]  /*8640*/  FSEL R0, R0, R190, P0 ;  /* 0x000000be00007208 */ /* 0x000fe20000000000 */
[C---:B------:R-:W-:Y:S01]  /*8650*/  FADD.FTZ R14, -R188.reuse, R14 ;  /* 0x0000000ebc0e7221 */ /* 0x040fe20000010100 */
[----:B------:R-:W-:Y:S01]  /*8660*/  FSETP.GE.FTZ.AND P0, PT, R145, RZ, PT ;  /* 0x000000ff9100720b */ /* 0x000fe20003f16000 */
[----:B------:R-:W-:Y:S01]  /*8670*/  FADD.FTZ R15, -R188, R15 ;  /* 0x0000000fbc0f7221 */ /* 0x000fe20000010100 */
[----:B------:R-:W-:Y:S01]  /*8680*/  FSEL R2, R2, R188, P2 ;  /* 0x000000bc02027208 */ /* 0x000fe20001000000 */
[----:B------:R-:W-:Y:S01]  /*8690*/  FMUL.FTZ R200, R200, R0 ;  /* 0x00000000c8c87220 */ /* 0x000fe20000410000 */
[----:B------:R-:W-:Y:S01]  /*86a0*/  FSEL R9, R9, R189, P0 ;  /* 0x000000bd09097208 */ /* 0x000fe20000000000 */
[----:B------:R-:W-:Y:S01]  /*86b0*/  FADD.FTZ R0, -R189, R8 ;  /* 0x00000008bd007221 */ /* 0x000fe20000010100 */
[----:B------:R-:W-:Y:S01]  /*86c0*/  FSETP.GE.FTZ.AND P2, PT, R201, RZ, PT ;  /* 0x000000ffc900720b */ /* 0x000fe20003f56000 */
[----:B------:R-:W-:Y:S02]  /*86d0*/  IMAD.U32 R8, R248, -0x80, RZ ;  /* 0xffffff80f8087824 */ /* 0x000fe400078e00ff */
[----:B------:R-:W-:Y:S01]  /*86e0*/  FMUL.FTZ R145, R145, R9 ;  /* 0x0000000991917220 */ /* 0x000fe20000410000 */
[----:B------:R-:W-:Y:S01]  /*86f0*/  FSEL R0, R0, R189, P1 ;  /* 0x000000bd00007208 */ /* 0x000fe20000800000 */
[C---:B------:R-:W-:Y:S01]  /*8700*/  FADD.FTZ R16, -R191.reuse, R16 ;  /* 0x00000010bf107221 */ /* 0x040fe20000010100 */
[C---:B------:R-:W-:Y:S01]  /*8710*/  LEA R192, P0, R8.reuse, R192, 0x2 ;  /* 0x000000c008c07211 */ /* 0x040fe200078010ff */
[----:B------:R-:W-:Y:S01]  /*8720*/  FADD.FTZ R17, -R191, R17 ;  /* 0x00000011bf117221 */ /* 0x000fe20000010100 */
[----:B------:R-:W-:Y:S01]  /*8730*/  FSETP.GE.FTZ.AND P1, PT, R169, RZ, PT ;  /* 0x000000ffa900720b */ /* 0x000fe20003f36000 */
[----:B------:R-:W-:Y:S01]  /*8740*/  FMUL.FTZ R173, R173, R0 ;  /* 0x00000000adad7220 */ /* 0x000fe20000410000 */
[----:B------:R-:W-:Y:S01]  /*8750*/  LEA.HI.X.SX32 R193, R8, R193, 0x2, P0 ;  /* 0x000000c108c17211 */ /* 0x000fe200000f16ff */
[----:B------:R-:W-:Y:S01]  /*8760*/  FADD.FTZ R8, -R189, R12 ;  /* 0x0000000cbd087221 */ /* 0x000fe20000010100 */
[----:B------:R-:W-:Y:S01]  /*8770*/  FSETP.GE.FTZ.AND P0, PT, R171, RZ, PT ;  /* 0x000000ffab00720b */ /* 0x000fe20003f16000 */
[----:B------:R-:W-:Y:S02]  /*8780*/  FADD.FTZ R0, -R188, R11 ;  /* 0x0000000bbc007221 */ /* 0x000fe40000010100 */
[----:B------:R-:W-:Y:S01]  /*8790*/  FADD.FTZ R13, -R189, R13 ;  /* 0x0000000dbd0d7221 */ /* 0x000fe20000010100 */
[-C--:B------:R-:W-:Y:S01]  /*87a0*/  FSEL R8, R8, R189.reuse, P2 ;  /* 0x000000bd08087208 */ /* 0x080fe20001000000 */
[----:B------:R-:W-:Y:S01]  /*87b0*/  FADD.FTZ R19, -R190, R19 ;  /* 0x00000013be137221 */ /* 0x000fe20000010100 */
[----:B------:R-:W-:Y:S01]  /*87c0*/  FSETP.GE.FTZ.AND P2, PT, R198, RZ, PT ;  /* 0x000000ffc600720b */ /* 0x000fe20003f56000 */
[----:B------:R-:W-:Y:S01]  /*87d0*/  FMUL.FTZ R147, R147, R2 ;  /* 0x0000000293937220 */ /* 0x000fe20000410000 */
[----:B------:R-:W-:Y:S01]  /*87e0*/  FSEL R0, R0, R188, P1 ;  /* 0x000000bc00007208 */ /* 0x000fe20000800000 */
[----:B------:R-:W-:Y:S01]  /*87f0*/  FMUL.FTZ R201, R201, R8 ;  /* 0x00000008c9c97220 */ /* 0x000fe20000410000 */
[----:B------:R-:W-:Y:S01]  /*8800*/  FSETP.GE.FTZ.AND P1, PT, R148, RZ, PT ;  /* 0x000000ff9400720b */ /* 0x000fe20003f36000 */
[----:B------:R-:W-:Y:S01]  /*8810*/  FADD.FTZ R18, -R190, R18 ;  /* 0x00000012be127221 */ /* 0x000fe20000010100 */
[----:B------:R-:W2:Y:S01]  /*8820*/  LDSM.16.M88.4 R8, [R181+0x11000] ;  /* 0x01100000b508783b */ /* 0x000ea20000000200 */
[----:B------:R-:W-:Y:S01]  /*8830*/  FMUL.FTZ R169, R169, R0 ;  /* 0x00000000a9a97220 */ /* 0x000fe20000410000 */
[----:B------:R-:W-:Y:S02]  /*8840*/  FSEL R0, R14, R188, P0 ;  /* 0x000000bc0e007208 */ /* 0x000fe40000000000 */
[----:B------:R-:W-:Y:S02]  /*8850*/  FSEL R2, R13, R189, P1 ;  /* 0x000000bd0d027208 */ /* 0x000fe40000800000 */
[----:B------:R-:W-:Y:S01]  /*8860*/  FSETP.GE.FTZ.AND P1, PT, R203, RZ, PT ;  /* 0x000000ffcb00720b */ /* 0x000fe20003f36000 */
[----:B------:R-:W-:Y:S01]  /*8870*/  FMUL.FTZ R171, R171, R0 ;  /* 0x00000000abab7220 */ /* 0x000fe20000410000 */
[-C--:B-1----:R-:W-:Y:S01]  /*8880*/  HMMA.16816.F32 R20, R132, R4.reuse, R20 ;  /* 0x000000048414723c */ /* 0x082fe20000001814 */
[----:B------:R-:W-:Y:S01]  /*8890*/  FMUL.FTZ R148, R148, R2 ;  /* 0x0000000294947220 */ /* 0x000fe20000410000 */
[----:B------:R-:W-:Y:S02]  /*88a0*/  FSEL R2, R18, R190, P1 ;  /* 0x000000be12027208 */ /* 0x000fe40000800000 */
[----:B------:R-:W-:Y:S02]  /*88b0*/  FSETP.GE.FTZ.AND P1, PT, R175, RZ, PT ;  /* 0x000000ffaf00720b */ /* 0x000fe40003f36000 */
[C---:B------:R-:W-:Y:S01]  /*88c0*/  FSETP.GE.FTZ.AND P0, PT, R202.reuse, RZ, PT ;  /* 0x000000ffca00720b */ /* 0x040fe20003f16000 */
[----:B------:R-:W-:Y:S01]  /*88d0*/  FMUL.FTZ R203, R203, R2 ;  /* 0x00000002cbcb7220 */ /* 0x000fe20000410000 */
[C---:B------:R-:W-:Y:S04]  /*88e0*/  HMMA.16816.F32 R24, R140.reuse, R4, R24 ;  /* 0x000000048c18723c */ /* 0x040fe80000001818 */
[----:B------:R-:W-:Y:S02]  /*88f0*/  FSEL R0, R15, R188, P0 ;  /* 0x000000bc0f007208 */ /* 0x000fe40000000000 */
[----:B------:R-:W-:Y:S02]  /*8900*/  FSETP.GE.FTZ.AND P0, PT, R209, RZ, PT ;  /* 0x000000ffd100720b */ /* 0x000fe40003f16000 */
[-C--:B------:R-:W-:Y:S01]  /*8910*/  HMMA.16816.F32 R28, R140, R6.reuse, R28 ;  /* 0x000000068c1c723c */ /* 0x080fe2000000181c */
[----:B------:R-:W-:Y:S03]  /*8920*/  FMUL.FTZ R202, R202, R0 ;  /* 0x00000000caca7220 */ /* 0x000fe60000410000 */
[-C--:B------:R-:W-:Y:S02]  /*8930*/  FSEL R4, R16, R191.reuse, P3 ;  /* 0x000000bf10047208 */ /* 0x080fe40001800000 */
[----:B------:R-:W-:Y:S02]  /*8940*/  FSETP.GE.FTZ.AND P3, PT, R205, RZ, PT ;  /* 0x000000ffcd00720b */ /* 0x000fe40003f76000 */
[----:B------:R-:W-:Y:S01]  /*8950*/  FADD.FTZ R5, -R191, R20 ;  /* 0x00000014bf057221 */ /* 0x000fe20000010100 */
[C---:B------:R-:W-:Y:S03]  /*8960*/  HMMA.16816.F32 R32, R132.reuse, R6, R32 ;  /* 0x000000068420723c */ /* 0x040fe60000001820 */
[----:B------:R-:W-:Y:S01]  /*8970*/  FMUL.FTZ R206, R206, R4 ;  /* 0x00000004cece7220 */ /* 0x000fe20000410000 */
[-C--:B------:R-:W-:Y:S01]  /*8980*/  FSEL R4, R17, R191.reuse, P2 ;  /* 0x000000bf11047208 */ /* 0x080fe20001000000 */
[----:B------:R-:W-:Y:S01]  /*8990*/  FADD.FTZ R21, -R191, R21 ;  /* 0x00000015bf157221 */ /* 0x000fe20000010100 */
[----:B------:R-:W-:Y:S01]  /*89a0*/  FSETP.GE.FTZ.AND P2, PT, R149, RZ, PT ;  /* 0x000000ff9500720b */ /* 0x000fe20003f56000 */
[----:B------:R-:W-:Y:S01]  /*89b0*/  FADD.FTZ R23, -R190, R23 ;  /* 0x00000017be177221 */ /* 0x000fe20000010100 */
[-C--:B------:R-:W-:Y:S01]  /*89c0*/  FSEL R5, R5, R191.reuse, P3 ;  /* 0x000000bf05057208 */ /* 0x080fe20001800000 */
[----:B------:R-:W-:Y:S01]  /*89d0*/  FMUL.FTZ R198, R198, R4 ;  /* 0x00000004c6c67220 */ /* 0x000fe20000410000 */
[----:B------:R-:W-:Y:S01]  /*89e0*/  FSETP.GE.FTZ.AND P3, PT, R208, RZ, PT ;  /* 0x000000ffd000720b */ /* 0x000fe20003f76000 */
[-C--:B--2---:R-:W-:Y:S01]  /*89f0*/  HMMA.16816.F32 R36, R132, R8.reuse, R36 ;  /* 0x000000088424723c */ /* 0x084fe20000001824 */
[----:B------:R-:W-:Y:S01]  /*8a00*/  FADD.FTZ R27, -R188, R27 ;  /* 0x0000001bbc1b7221 */ /* 0x000fe20000010100 */
[----:B------:R-:W-:Y:S01]  /*8a10*/  FSEL R4, R21, R191, P2 ;  /* 0x000000bf15047208 */ /* 0x000fe20001000000 */
[----:B------:R-:W-:Y:S01]  /*8a20*/  FADD.FTZ R22, -R190, R22 ;  /* 0x00000016be167221 */ /* 0x000fe20000010100 */
[----:B------:R-:W-:Y:S01]  /*8a30*/  FSETP.GE.FTZ.AND P2, PT, R150, RZ, PT ;  /* 0x000000ff9600720b */ /* 0x000fe20003f56000 */
[----:B------:R-:W-:Y:S01]  /*8a40*/  FADD.FTZ R12, -R189, R24 ;  /* 0x00000018bd0c7221 */ /* 0x000fe20000010100 */
[-C--:B------:R-:W-:Y:S01]  /*8a50*/  FSEL R0, R19, R190.reuse, P0 ;  /* 0x000000be13007208 */ /* 0x080fe20000000000 */
[----:B------:R-:W-:Y:S01]  /*8a60*/  FADD.FTZ R25, -R189, R25 ;  /* 0x00000019bd197221 */ /* 0x000fe20000010100 */
[----:B------:R-:W-:Y:S01]  /*8a70*/  FSEL R2, R22, R190, P1 ;  /* 0x000000be16027208 */ /* 0x000fe20000800000 */
[----:B------:R-:W-:Y:S01]  /*8a80*/  FADD.FTZ R26, -R188, R26 ;  /* 0x0000001abc1a7221 */ /* 0x000fe20000010100 */
[----:B------:R-:W-:Y:S01]  /*8a90*/  FSETP.GE.FTZ.AND P1, PT, R168, RZ, PT ;  /* 0x000000ffa800720b */ /* 0x000fe20003f36000 */
[C---:B------:R-:W-:Y:S01]  /*8aa0*/  HMMA.16816.F32 R40, R140.reuse, R8, R40 ;  /* 0x000000088c28723c */ /* 0x040fe20000001828 */
[----:B------:R-:W-:Y:S01]  /*8ab0*/  FMUL.FTZ R209, R209, R0 ;  /* 0x00000000d1d17220 */ /* 0x000fe20000410000 */
[----:B------:R-:W-:Y:S01]  /*8ac0*/  FSEL R7, R25, R189, P2 ;  /* 0x000000bd19077208 */ /* 0x000fe20001000000 */
[----:B------:R-:W-:Y:S01]  /*8ad0*/  FMUL.FTZ R205, R205, R5 ;  /* 0x00000005cdcd7220 */ /* 0x000fe20000410000 */
[----:B------:R-:W-:Y:S01]  /*8ae0*/  FSEL R6, R26, R188, P1 ;  /* 0x000000bc1a067208 */ /* 0x000fe20000800000 */
[----:B------:R-:W-:Y:S01]  /*8af0*/  FMUL.FTZ R20, R149, R4 ;  /* 0x0000000495147220 */ /* 0x000fe20000410000 */
[----:B------:R-:W-:Y:S01]  /*8b00*/  FSETP.GE.FTZ.AND P2, PT, R166, RZ, PT ;  /* 0x000000ffa600720b */ /* 0x000fe20003f56000 */
[C---:B------:R-:W-:Y:S01]  /*8b10*/  FADD.FTZ R28, -R189.reuse, R28 ;  /* 0x0000001cbd1c7221 */ /* 0x040fe20000010100 */
[----:B------:R-:W-:Y:S01]  /*8b20*/  FSEL R12, R12, R189, P3 ;  /* 0x000000bd0c0c7208 */ /* 0x000fe20001800000 */
[----:B------:R-:W-:Y:S01]  /*8b30*/  FADD.FTZ R4, -R189, R29 ;  /* 0x0000001dbd047221 */ /* 0x000fe20000010100 */
[----:B------:R-:W-:Y:S01]  /*8b40*/  FSETP.GE.FTZ.AND P3, PT, R215, RZ, PT ;  /* 0x000000ffd700720b */ /* 0x000fe20003f76000 */
[-C--:B------:R-:W-:Y:S01]  /*8b50*/  HMMA.16816.F32 R44, R140, R10.reuse, R44 ;  /* 0x0000000a8c2c723c */ /* 0x080fe2000000182c */
[----:B------:R-:W-:Y:S01]  /*8b60*/  FMUL.FTZ R18, R150, R7 ;  /* 0x0000000796127220 */ /* 0x000fe20000410000 */
[----:B------:R-:W-:Y:S01]  /*8b70*/  FSETP.GE.FTZ.AND P0, PT, R204, RZ, PT ;  /* 0x000000ffcc00720b */ /* 0x000fe20003f16000 */
[----:B------:R-:W-:Y:S01]  /*8b80*/  FMUL.FTZ R168, R168, R6 ;  /* 0x00000006a8a87220 */ /* 0x000fe20000410000 */
[----:B------:R-:W-:Y:S01]  /*8b90*/  FSEL R4, R4, R189, P2 ;  /* 0x000000bd04047208 */ /* 0x000fe20001000000 */
[----:B------:R-:W-:Y:S01]  /*8ba0*/  FMUL.FTZ R175, R175, R2 ;  /* 0x00000002afaf7220 */ /* 0x000fe20000410000 */
[----:B------:R-:W-:Y:S01]  /*8bb0*/  FSEL R0, R23, R190, P0 ;  /* 0x000000be17007208 */ /* 0x000fe20000000000 */
[----:B------:R-:W-:Y:S01]  /*8bc0*/  FADD.FTZ R2, -R188, R30 ;  /* 0x0000001ebc027221 */ /* 0x000fe20000010100 */
[----:B------:R-:W-:Y:S01]  /*8bd0*/  FSETP.GE.FTZ.AND P0, PT, R207, RZ, PT ;  /* 0x000000ffcf00720b */ /* 0x000fe20003f16000 */
[----:B------:R-:W-:Y:S01]  /*8be0*/  FMUL.FTZ R166, R166, R4 ;  /* 0x00000004a6a67220 */ /* 0x000fe20000410000 */
[----:B------:R-:W-:Y:S01]  /*8bf0*/  FSETP.GE.FTZ.AND P1, PT, R210, RZ, PT ;  /* 0x000000ffd200720b */ /* 0x000fe20003f36000 */
[C---:B------:R-:W-:Y:S01]  /*8c00*/  HMMA.16816.F32 R48, R132.reuse, R10, R48 ;  /* 0x0000000a8430723c */ /* 0x040fe20000001830 */
[----:B------:R-:W-:Y:S01]  /*8c10*/  FMUL.FTZ R19, R204, R0 ;  /* 0x00000000cc137220 */ /* 0x000fe20000410000 */
[-C--:B------:R-:W-:Y:S01]  /*8c20*/  FSEL R5, R27, R188.reuse, P0 ;  /* 0x000000bc1b057208 */ /* 0x080fe20000000000 */
[----:B------:R-:W-:Y:S01]  /*8c30*/  FADD.FTZ R0, -R188, R31 ;  /* 0x0000001fbc007221 */ /* 0x000fe20000010100 */
[----:B------:R-:W-:Y:S01]  /*8c40*/  FSETP.GE.FTZ.AND P0, PT, R212, RZ, PT ;  /* 0x000000ffd400720b */ /* 0x000fe20003f16000 */
[----:B------:R-:W-:Y:S01]  /*8c50*/  FADD.FTZ R35, -R190, R35 ;  /* 0x00000023be237221 */ /* 0x000fe20000010100 */
[-C--:B------:R-:W-:Y:S01]  /*8c60*/  FSEL R2, R2, R188.reuse, P1 ;  /* 0x000000bc02027208 */ /* 0x080fe20000800000 */
[----:B------:R-:W-:Y:S01]  /*8c70*/  FMUL.FTZ R17, R207, R5 ;  /* 0x00000005cf117220 */ /* 0x000fe20000410000 */
[----:B------:R-:W-:Y:S01]  /*8c80*/  FSEL R5, R28, R189, P3 ;  /* 0x000000bd1c057208 */ /* 0x000fe20001800000 */
[----:B------:R-:W-:Y:S01]  /*8c90*/  FADD.FTZ R8, -R191, R33 ;  /* 0x00000021bf087221 */ /* 0x000fe20000010100 */
[----:B------:R-:W-:Y:S02]  /*8ca0*/  FSETP.GE.FTZ.AND P2, PT, R197, RZ, PT ;  /* 0x000000ffc500720b */ /* 0x000fe40003f56000 */
[----:B------:R-:W-:Y:S01]  /*8cb0*/  FADD.FTZ R34, -R190, R34 ;  /* 0x00000022be227221 */ /* 0x000fe20000010100 */
[----:B------:R-:W-:Y:S01]  /*8cc0*/  FSEL R0, R0, R188, P0 ;  /* 0x000000bc00007208 */ /* 0x000fe20000000000 */
[----:B------:R-:W-:Y:S01]  /*8cd0*/  FMUL.FTZ R215, R215, R5 ;  /* 0x00000005d7d77220 */ /* 0x000fe20000410000 */
[----:B------:R-:W-:Y:S01]  /*8ce0*/  FSETP.GE.FTZ.AND P0, PT, R216, RZ, PT ;  /* 0x000000ffd800720b */ /* 0x000fe20003f16000 */
[----:B------:R-:W-:Y:S01]  /*8cf0*/  FADD.FTZ R9, -R191, R32 ;  /* 0x00000020bf097221 */ /* 0x000fe20000010100 */
[----:B------:R-:W1:Y:S01]  /*8d00*/  LDSM.16.M88.4 R4, [R181+0x11800] ;  /* 0x01180000b504783b */ /* 0x000e620000000200 */
[----:B------:R-:W-:Y:S01]  /*8d10*/  FMUL.FTZ R212, R212, R0 ;  /* 0x00000000d4d47220 */ /* 0x000fe20000410000 */
[----:B------:R-:W-:Y:S01]  /*8d20*/  FSETP.GE.FTZ.AND P1, PT, R211, RZ, PT ;  /* 0x000000ffd300720b */ /* 0x000fe20003f36000 */
[----:B------:R-:W-:Y:S01]  /*8d30*/  FADD.FTZ R39, -R190, R39 ;  /* 0x00000027be277221 */ /* 0x000fe20000010100 */
[----:B------:R-:W-:Y:S01]  /*8d40*/  FSETP.GE.FTZ.AND P3, PT, R217, RZ, PT ;  /* 0x000000ffd900720b */ /* 0x000fe20003f76000 */
[----:B------:R-:W-:Y:S01]  /*8d50*/  FMUL.FTZ R210, R210, R2 ;  /* 0x00000002d2d27220 */ /* 0x000fe20000410000 */
[-C--:B------:R-:W-:Y:S01]  /*8d60*/  FSEL R0, R35, R190.reuse, P0 ;  /* 0x000000be23007208 */ /* 0x080fe20000000000 */
[C---:B------:R-:W-:Y:S01]  /*8d70*/  FADD.FTZ R37, -R191.reuse, R37 ;  /* 0x00000025bf257221 */ /* 0x040fe20000010100 */
[-C--:B------:R-:W-:Y:S01]  /*8d80*/  FSEL R8, R8, R191.reuse, P2 ;  /* 0x000000bf08087208 */ /* 0x080fe20001000000 */
[----:B------:R-:W-:Y:S01]  /*8d90*/  FADD.FTZ R38, -R190, R38 ;  /* 0x00000026be267221 */ /* 0x000fe20000010100 */
[----:B------:R-:W-:Y:S01]  /*8da0*/  FSEL R2, R34, R190, P1 ;  /* 0x000000be22027208 */ /* 0x000fe20000800000 */
        /* <DEDUP_REMOVED lines=9> */
[----:B------:R-:W-:Y:S01]  /*8e40*/  FSETP.GE.FTZ.AND P3, PT, R213, RZ, PT ;  /* 0x000000ffd500720b */ /* 0x000fe20003f76000 */
[----:B------:R-:W-:Y:S01]  /*8e50*/  FADD.FTZ R42, -R188, R42 ;  /* 0x0000002abc2a7221 */ /* 0x000fe20000010100 */
[-C--:B------:R-:W-:Y:S01]  /*8e60*/  FSEL R0, R39, R190.reuse, P0 ;  /* 0x000000be27007208 */ /* 0x080fe20000000000 */
[----:B------:R-:W-:Y:S01]  /*8e70*/  FMUL.FTZ R217, R217, R9 ;  /* 0x00000009d9d97220 */ /* 0x000fe20000410000 */
[-C--:B------:R-:W-:Y:S01]  /*8e80*/  FSEL R8, R37, R191.reuse, P2 ;  /* 0x000000bf25087208 */ /* 0x080fe20001000000 */
        /* <DEDUP_REMOVED lines=8> */
[----:B------:R-:W-:Y:S01]  /*8f10*/  FADD.FTZ R8, -R188, R47 ;  /* 0x0000002fbc087221 */ /* 0x000fe20000010100 */
[-C--:B------:R-:W-:Y:S01]  /*8f20*/  FSEL R0, R43, R188.reuse, P0 ;  /* 0x000000bc2b007208 */ /* 0x080fe20000000000 */
[----:B------:R-:W-:Y:S01]  /*8f30*/  FMUL.FTZ R137, R213, R9 ;  /* 0x00000009d5897220 */ /* 0x000fe20000410000 */
[----:B------:R-:W-:Y:S01]  /*8f40*/  FSEL R2, R42, R188, P1 ;  /* 0x000000bc2a027208 */ /* 0x000fe20000800000 */
[----:B------:R-:W-:Y:S01]  /*8f50*/  FADD.FTZ R9, -R188, R46 ;  /* 0x0000002ebc097221 */ /* 0x000fe20000010100 */
[----:B------:R-:W-:Y:S01]  /*8f60*/  FSETP.GE.FTZ.AND P0, PT, R219, RZ, PT ;  /* 0x000000ffdb00720b */ /* 0x000fe20003f16000 */
[----:B------:R-:W-:Y:S01]  /*8f70*/  FMUL.FTZ R208, R208, R12 ;  /* 0x0000000cd0d07220 */ /* 0x000fe20000410000 */
[-C--:B-1----:R-:W-:Y:S01]  /*8f80*/  HMMA.16816.F32 R52, R132, R4.reuse, R52 ;  /* 0x000000048434723c */ /* 0x082fe20000001834 */
[----:B------:R-:W-:Y:S01]  /*8f90*/  FADD.FTZ R12, -R189, R40 ;  /* 0x00000028bd0c7221 */ /* 0x000fe20000010100 */
[----:B------:R-:W-:Y:S01]  /*8fa0*/  FSETP.GE.FTZ.AND P1, PT, R170, RZ, PT ;  /* 0x000000ffaa00720b */ /* 0x000fe20003f36000 */
[----:B------:R-:W-:Y:S01]  /*8fb0*/  FMUL.FTZ R165, R165, R0 ;  /* 0x00000000a5a57220 */ /* 0x000fe20000410000 */
[----:B------:R-:W-:Y:S01]  /*8fc0*/  FSETP.GE.FTZ.AND P2, PT, R151, RZ, PT ;  /* 0x000000ff9700720b */ /* 0x000fe20003f56000 */
[----:B------:R-:W-:Y:S01]  /*8fd0*/  FADD.FTZ R0, -R190, R51 ;  /* 0x00000033be007221 */ /* 0x000fe20000010100 */
[----:B------:R-:W-:Y:S01]  /*8fe0*/  FSETP.GE.FTZ.AND P3, PT, R172, RZ, PT ;  /* 0x000000ffac00720b */ /* 0x000fe20003f76000 */
[----:B------:R-:W-:Y:S01]  /*8ff0*/  FMUL.FTZ R159, R159, R2 ;  /* 0x000000029f9f7220 */ /* 0x000fe20000410000 */
[C---:B------:R-:W-:Y:S01]  /*9000*/  HMMA.16816.F32 R56, R140.reuse, R4, R56 ;  /* 0x000000048c38723c */ /* 0x040fe20000001838 */
[----:B------:R-:W-:Y:S03]  /*9010*/  FADD.FTZ R2, -R190, R50 ;  /* 0x00000032be027221 */ /* 0x000fe60000010100 */
[C---:B------:R-:W-:Y:S01]  /*9020*/  FADD.FTZ R10, -R189.reuse, R45 ;  /* 0x0000002dbd0a7221 */ /* 0x040fe20000010100 */
[-C--:B------:R-:W-:Y:S01]  /*9030*/  FSEL R8, R8, R188.reuse, P0 ;  /* 0x000000bc08087208 */ /* 0x080fe20000000000 */
[----:B------:R-:W-:Y:S01]  /*9040*/  FADD.FTZ R44, -R189, R44 ;  /* 0x0000002cbd2c7221 */ /* 0x000fe20000010100 */
[----:B------:R-:W-:Y:S01]  /*9050*/  FSETP.GE.FTZ.AND P0, PT, R226, RZ, PT ;  /* 0x000000ffe200720b */ /* 0x000fe20003f16000 */
[----:B------:R-:W-:Y:S01]  /*9060*/  FADD.FTZ R4, -R191, R49 ;  /* 0x00000031bf047221 */ /* 0x000fe20000010100 */
[----:B------:R-:W-:Y:S01]  /*9070*/  FSEL R9, R9, R188, P1 ;  /* 0x000000bc09097208 */ /* 0x000fe20000800000 */
[-C--:B------:R-:W-:Y:S01]  /*9080*/  HMMA.16816.F32 R60, R140, R6.reuse, R60 ;  /* 0x000000068c3c723c */ /* 0x080fe2000000183c */
        /* <DEDUP_REMOVED lines=9> */
[----:B------:R-:W-:Y:S02]  /*9120*/  HMMA.16816.F32 R64, R132, R6, R64 ;  /* 0x000000068440723c */ /* 0x000fe40000001840 */
[----:B------:R-:W-:Y:S01]  /*9130*/  FMUL.FTZ R151, R151, R11 ;  /* 0x0000000b97977220 */ /* 0x000fe20000410000 */
[-C--:B------:R-:W-:Y:S01]  /*9140*/  FSEL R0, R0, R190.reuse, P0 ;  /* 0x000000be00007208 */ /* 0x080fe20000000000 */
[----:B------:R-:W-:Y:S01]  /*9150*/  FADD.FTZ R56, -R189, R56 ;  /* 0x00000038bd387221 */ /* 0x000fe20000010100 */
[----:B------:R-:W-:Y:S01]  /*9160*/  FSEL R2, R2, R190, P1 ;  /* 0x000000be02027208 */ /* 0x000fe20000800000 */
[C---:B------:R-:W-:Y:S01]  /*9170*/  FADD.FTZ R53, -R191.reuse, R53 ;  /* 0x00000035bf357221 */ /* 0x040fe20000010100 */
[----:B------:R-:W-:Y:S01]  /*9180*/  FSETP.GE.FTZ.AND P0, PT, R194, RZ, PT ;  /* 0x000000ffc200720b */ /* 0x000fe20003f16000 */
[----:B------:R-:W-:Y:S01]  /*9190*/  FMUL.FTZ R43, R226, R0 ;  /* 0x00000000e22b7220 */ /* 0x000fe20000410000 */
[-C--:B------:R-:W-:Y:S02]  /*91a0*/  FSEL R10, R10, R189.reuse, P2 ;  /* 0x000000bd0a0a7208 */ /* 0x080fe40001000000 */
[----:B------:R-:W-:Y:S01]  /*91b0*/  FSETP.GE.FTZ.AND P2, PT, R196, RZ, PT ;  /* 0x000000ffc400720b */ /* 0x000fe20003f56000 */
[----:B------:R-:W-:Y:S01]  /*91c0*/  FADD.FTZ R52, -R191, R52 ;  /* 0x00000034bf347221 */ /* 0x000fe20000010100 */
[----:B------:R-:W-:Y:S01]  /*91d0*/  FSETP.GE.FTZ.AND P1, PT, R163, RZ, PT ;  /* 0x000000ffa300720b */ /* 0x000fe20003f36000 */
[----:B------:R-:W-:Y:S01]  /*91e0*/  FADD.FTZ R58, -R188, R58 ;  /* 0x0000003abc3a7221 */ /* 0x000fe20000010100 */
[----:B------:R-:W-:Y:S01]  /*91f0*/  FSEL R11, R44, R189, P3 ;  /* 0x000000bd2c0b7208 */ /* 0x000fe20001800000 */
[----:B------:R-:W-:Y:S01]  /*9200*/  FMUL.FTZ R44, R222, R2 ;  /* 0x00000002de2c7220 */ /* 0x000fe20000410000 */
[----:B------:R-:W-:Y:S01]  /*9210*/  FSETP.GE.FTZ.AND P3, PT, R225, RZ, PT ;  /* 0x000000ffe100720b */ /* 0x000fe20003f76000 */
[----:B------:R-:W-:Y:S01]  /*9220*/  FADD.FTZ R59, -R188, R59 ;  /* 0x0000003bbc3b7221 */ /* 0x000fe20000010100 */
[-C--:B------:R-:W-:Y:S01]  /*9230*/  FSEL R0, R55, R190.reuse, P0 ;  /* 0x000000be37007208 */ /* 0x080fe20000000000 */
[C---:B------:R-:W-:Y:S01]  /*9240*/  FADD.FTZ R57, -R189.reuse, R57 ;  /* 0x00000039bd397221 */ /* 0x040fe20000010100 */
        /* <DEDUP_REMOVED lines=13> */
[----:B------:R-:W-:Y:S01]  /*9320*/  FMUL.FTZ R172, R172, R12 ;  /* 0x0000000cacac7220 */ /* 0x000fe20000410000 */
[----:B------:R-:W-:Y:S01]  /*9330*/  FSEL R0, R56, R189, P1 ;  /* 0x000000bd38007208 */ /* 0x000fe20000800000 */
        /* <DEDUP_REMOVED lines=12> */
[----:B------:R-:W-:Y:S01]  /*9400*/  FSETP.GE.FTZ.AND P2, PT, R155, RZ, PT ;  /* 0x000000ff9b00720b */ /* 0x000fe20003f56000 */
[----:B------:R-:W-:Y:S01]  /*9410*/  FMUL.FTZ R36, R153, R2 ;  /* 0x0000000299247220 */ /* 0x000fe20000410000 */
[----:B------:R-:W-:Y:S01]  /*9420*/  FSEL R0, R59, R188, P1 ;  /* 0x000000bc3b007208 */ /* 0x000fe20000800000 */
[----:B------:R-:W-:Y:S01]  /*9430*/  FADD.FTZ R2, -R191, R64 ;  /* 0x00000040bf027221 */ /* 0x000fe20000010100 */
[-C--:B------:R-:W-:Y:S02]  /*9440*/  FSEL R4, R57, R189.reuse, P3 ;  /* 0x000000bd39047208 */ /* 0x080fe40001800000 */
[C---:B------:R-:W-:Y:S01]  /*9450*/  FSETP.GE.FTZ.AND P3, PT, R221.reuse, RZ, PT ;  /* 0x000000ffdd00720b */ /* 0x040fe20003f76000 */
[----:B------:R-:W-:Y:S01]  /*9460*/  FMUL.FTZ R35, R156, R0 ;  /* 0x000000009c237220 */ /* 0x000fe20000410000 */
[----:B------:R-:W-:Y:S01]  /*9470*/  FSETP.GE.FTZ.AND P1, PT, R152, RZ, PT ;  /* 0x000000ff9800720b */ /* 0x000fe20003f36000 */
[----:B------:R-:W-:Y:S01]  /*9480*/  FMUL.FTZ R37, R154, R4 ;  /* 0x000000049a257220 */ /* 0x000fe20000410000 */
[----:B------:R-:W-:Y:S02]  /*9490*/  FSEL R0, R60, R189, P3 ;  /* 0x000000bd3c007208 */ /* 0x000fe40001800000 */
[----:B------:R-:W-:Y:S01]  /*94a0*/  FSEL R62, R62, R188, P1 ;  /* 0x000000bc3e3e7208 */ /* 0x000fe20000800000 */
[----:B------:R-:W-:Y:S01]  /*94b0*/  @P0 FADD.FTZ R188, -R188, R63 ;  /* 0x0000003fbcbc0221 */ /* 0x000fe20000010100 */
[----:B------:R-:W-:Y:S01]  /*94c0*/  FSETP.GE.FTZ.AND P0, PT, R162, RZ, PT ;  /* 0x000000ffa200720b */ /* 0x000fe20003f16000 */
[----:B------:R-:W-:Y:S01]  /*94d0*/  FMUL.FTZ R34, R221, R0 ;  /* 0x00000000dd227220 */ /* 0x000fe20000410000 */
[----:B------:R-:W-:Y:S01]  /*94e0*/  FSETP.GE.FTZ.AND P3, PT, R164, RZ, PT ;  /* 0x000000ffa400720b */ /* 0x000fe20003f76000 */
[----:B------:R-:W-:Y:S01]  /*94f0*/  FADD.FTZ R0, -R190, R66 ;  /* 0x00000042be007221 */ /* 0x000fe20000010100 */
[----:B------:R-:W-:Y:S01]  /*9500*/  FSETP.GE.FTZ.AND P1, PT, R224, RZ, PT ;  /* 0x000000ffe000720b */ /* 0x000fe20003f36000 */
[----:B------:R-:W-:Y:S01]  /*9510*/  @P2 FADD.FTZ R189, -R189, R61 ;  /* 0x0000003dbdbd2221 */ /* 0x000fe20000010100 */
[----:B------:R-:W-:Y:S01]  /*9520*/  FSETP.GE.FTZ.AND P2, PT, R223, RZ, PT ;  /* 0x000000ffdf00720b */ /* 0x000fe20003f56000 */
[----:B------:R-:W-:Y:S01]  /*9530*/  FMUL.FTZ R62, R152, R62 ;  /* 0x0000003e983e7220 */ /* 0x000fe20000410000 */
[----:B------:R-:W-:Y:S01]  /*9540*/  FSEL R0, R0, R190, P0 ;  /* 0x000000be00007208 */ /* 0x000fe20000000000 */
[----:B------:R-:W-:Y:S01]  /*9550*/  FMUL.FTZ R33, R155, R189 ;  /* 0x000000bd9b217220 */ /* 0x000fe20000410000 */
[----:B------:R-:W-:Y:S01]  /*9560*/  PLOP3.LUT P0, PT, PT, PT, UP2, 0x80, 0x0 ;  /* 0x000000000000781c */ /* 0x000fe20003f0f028 */
[----:B------:R-:W-:Y:S01]  /*9570*/  FMUL.FTZ R32, R220, R188 ;  /* 0x000000bcdc207220 */ /* 0x000fe20000410000 */
[----:B------:R-:W-:Y:S01]  /*9580*/  FSEL R2, R2, R191, P1 ;  /* 0x000000bf02027208 */ /* 0x000fe20000800000 */
[----:B------:R-:W-:Y:S02]  /*9590*/  FMUL.FTZ R30, R162, R0 ;  /* 0x00000000a21e7220 */ /* 0x000fe40000410000 */
[----:B------:R-:W-:Y:S02]  /*95a0*/  @P3 FADD.FTZ R191, -R191, R65 ;  /* 0x00000041bfbf3221 */ /* 0x000fe40000010100 */
[----:B------:R-:W-:Y:S02]  /*95b0*/  FMUL.FTZ R31, R224, R2 ;  /* 0x00000002e01f7220 */ /* 0x000fe40000410000 */
[----:B------:R-:W-:Y:S02]  /*95c0*/  @P2 FADD.FTZ R190, -R190, R67 ;  /* 0x00000043bebe2221 */ /* 0x000fe40000010100 */
        /* <DEDUP_REMOVED lines=106> */
.L_x_1911:
        /* <DEDUP_REMOVED lines=212> */
.L_x_1912:
[----:B------:R-:W-:Y:S01]  /*a9b0*/  LDSM.16.M88.4 R32, [R178+0x14000] ;  /* 0x01400000b220783b */ /* 0x000fe20000000200 */
[----:B-1----:R-:W-:Y:S01]  /*a9c0*/  @P0 IADD3 R4, R243, -0x80, RZ ;  /* 0xffffff80f3040810 */ /* 0x002fe20007ffe0ff */
[----:B------:R-:W-:Y:S01]  /*a9d0*/  IMAD.MOV.U32 R5, RZ, RZ, 0x4 ;  /* 0x00000004ff057424 */ /* 0x000fe200078e00ff */
[----:B------:R-:W-:Y:S01]  /*a9e0*/  @UP2 UIADD3 UR13, UP0, UR10, -0x200, URZ ;  /* 0xfffffe000a0d2890 */ /* 0x000fe2000ff1e03f */
[----:B------:R-:W-:Y:S01]  /*a9f0*/  IMAD.IADD R140, R177, 0x1, R184 ;  /* 0x00000001b18c7824 */ /* 0x000fe200078e02b8 */
[----:B------:R-:W1:Y:S01]  /*aa00*/  LDSM.16.MT88.4 R16, [R0+0xc000] ;  /* 0x00c000000010783b */ /* 0x000e620000004200 */
[----:B------:R-:W-:Y:S01]  /*aa10*/  @P0 IMAD.WIDE R142, R4, R5, UR10 ;  /* 0x0000000a048e0e25 */ /* 0x000fe2000f8e0205 */
[----:B------:R-:W-:Y:S02]  /*aa20*/  @UP2 UIADD3.X UR9, UR11, -0x1, URZ, UP0, !UPT ;  /* 0xffffffff0b092890 */ /* 0x000fe400087fe43f */
[----:B------:R-:W-:Y:S01]  /*aa30*/  UISETP.GT.AND UP1, UPT, UR8, UR32, UPT ;  /* 0x000000200800728c */ /* 0x000fe2000bf24270 */
[----:B------:R-:W2:Y:S01]  /*aa40*/  LDSM.16.M88.4 R28, [R178+0x16000] ;  /* 0x01600000b21c783b */ /* 0x000ea20000000200 */
[----:B------:R-:W-:Y:S01]  /*aa50*/  IMAD.MOV.U32 R177, RZ, RZ, R252 ;  /* 0x000000ffffb17224 */ /* 0x000fe200078e00fc */
[----:B------:R-:W-:Y:S02]  /*aa60*/  @UP2 UMOV UR10, UR13 ;  /* 0x0000000d000a2c82 */ /* 0x000fe40008000000 */
[----:B------:R-:W-:Y:S01]  /*aa70*/  @UP2 UMOV UR11, UR9 ;  /* 0x00000009000b2c82 */ /* 0x000fe20008000000 */
[----:B------:R-:W3:Y:S01]  /*aa80*/  LDSM.16.MT88.4 R36, [R2+0xc000] ;  /* 0x00c000000224783b */ /* 0x000ee20000004200 */
[----:B------:R-:W-:Y:S02]  /*aa90*/  ULOP3.LUT UR9, UR8, 0x1, URZ, 0xc0, !UPT ;  /* 0x0000000108097892 */ /* 0x000fe4000f8ec03f */
[----:B------:R-:W-:Y:S02]  /*aaa0*/  UIADD3 UR8, UR8, -0x1, URZ ;  /* 0xffffffff08087890 */ /* 0x000fe4000fffe03f */
[----:B------:R-:W-:Y:S01]  /*aab0*/  LDSM.16.M88.4 R40, [R184+0x14000] ;  /* 0x01400000b828783b */ /* 0x000fe20000000200 */
[----:B------:R-:W-:Y:S04]  /*aac0*/  UISETP.NE.U32.AND UP0, UPT, UR9, 0x1, UPT ;  /* 0x000000010900788c */ /* 0x000fe8000bf05070 */
[----:B------:R-:W4:Y:S05]  /*aad0*/  LDSM.16.MT88.4 R44, [R0+0xc800] ;  /* 0x00c80000002c783b */ /* 0x000f2a0000004200 */
[----:B------:R-:W3:Y:S05]  /*aae0*/  LDSM.16.M88.4 R48, [R184+0x16000] ;  /* 0x01600000b830783b */ /* 0x000eea0000000200 */
[----:B------:R-:W3:Y:S05]  /*aaf0*/  LDSM.16.MT88.4 R52, [R2+0xc800] ;  /* 0x00c800000234783b */ /* 0x000eea0000004200 */
[----:B------:R-:W-:Y:S01]  /*ab00*/  LDSM.16.M88.4 R56, [R144+0x14000] ;  /* 0x014000009038783b */ /* 0x000fe20000000200 */
[-C--:B-1----:R-:W-:Y:S04]  /*ab10*/  HMMA.16816.F32 R4, R32, R16.reuse, RZ ;  /* 0x000000102004723c */ /* 0x082fe800000018ff */
[----:B------:R-:W1:Y:S05]  /*ab20*/  LDSM.16.MT88.4 R60, [R0+0xd000] ;  /* 0x00d00000003c783b */ /* 0x000e6a0000004200 */
[----:B------:R-:W1:Y:S01]  /*ab30*/  LDSM.16.M88.4 R64, [R144+0x16000] ;  /* 0x016000009040783b */ /* 0x000e620000000200 */
[C---:B--2---:R-:W-:Y:S04]  /*ab40*/  HMMA.16816.F32 R8, R28.reuse, R16, RZ ;  /* 0x000000101c08723c */ /* 0x044fe800000018ff */
[----:B------:R-:W2:Y:S04]  /*ab50*/  LDSM.16.MT88.4 R132, [R2+0xd000] ;  /* 0x00d000000284783b */ /* 0x000ea80000004200 */
[-C--:B------:R-:W-:Y:S01]  /*ab60*/  HMMA.16816.F32 R12, R28, R18.reuse, RZ ;  /* 0x000000121c0c723c */ /* 0x080fe200000018ff */
[----:B------:R-:W-:Y:S05]  /*ab70*/  LDSM.16.MT88.4 R136, [R2+0xd800] ;  /* 0x00d800000288783b */ /* 0x000fea0000004200 */
[----:B------:R1:W5:Y:S02]  /*ab80*/  @P0 LDG.E R246, [R142.64] ;  /* 0x000000048ef60981 */ /* 0x000364000c1e1900 */
[C---:B------:R-:W-:Y:S03]  /*ab90*/  HMMA.16816.F32 R16, R32.reuse, R18, RZ ;  /* 0x000000122010723c */ /* 0x040fe600000018ff */
[----:B------:R1:W5:Y:S05]  /*aba0*/  @P0 LDG.E R247, [R142.64+0x20] ;  /* 0x000020048ef70981 */ /* 0x00036a000c1e1900 */
[-C--:B---3--:R-:W-:Y:S01]  /*abb0*/  HMMA.16816.F32 R20, R32, R36.reuse, RZ ;  /* 0x000000242014723c */ /* 0x088fe200000018ff */
[----:B------:R3:W5:Y:S05]  /*abc0*/  @P0 LDG.E R244, [R142.64+0x100] ;  /* 0x000100048ef40981 */ /* 0x00076a000c1e1900 */
        /* <DEDUP_REMOVED lines=13> */
[----:B------:R-:W2:Y:S07]  /*aca0*/  LDSM.16.M88.4 R48, [R140+0x16000] ;  /* 0x016000008c30783b */ /* 0x000eae0000000200 */
        /* <DEDUP_REMOVED lines=14> */
[----:B------:R-:W-:Y:S02]  /*ad90*/  LDSM.16.MT88.4 R132, [R2+0xe800] ;  /* 0x00e800000284783b */ /* 0x000fe40000004200 */
[-C--:B----4-:R-:W-:Y:S08]  /*ada0*/  HMMA.16816.F32 R4, R36, R44.reuse, R4 ;  /* 0x0000002c2404723c */ /* 0x090ff00000001804 */
[C---:B------:R-:W-:Y:S08]  /*adb0*/  HMMA.16816.F32 R8, R48.reuse, R44, R8 ;  /* 0x0000002c3008723c */ /* 0x040ff00000001808 */
[-C--:B------:R-:W-:Y:S08]  /*adc0*/  HMMA.16816.F32 R12, R48, R46.reuse, R12 ;  /* 0x0000002e300c723c */ /* 0x080ff0000000180c */
[C---:B------:R-:W-:Y:S01]  /*add0*/  HMMA.16816.F32 R16, R36.reuse, R46, R16 ;  /* 0x0000002e2410723c */ /* 0x040fe20000001810 */
[----:B------:R-:W-:Y:S07]  /*ade0*/  LDSM.16.M88.4 R44, [R184+0x18000] ;  /* 0x01800000b82c783b */ /* 0x000fee0000000200 */
[-C--:B------:R-:W-:Y:S08]  /*adf0*/  HMMA.16816.F32 R20, R36, R136.reuse, R20 ;  /* 0x000000882414723c */ /* 0x080ff00000001814 */
[C---:B------:R-:W-:Y:S08]  /*ae00*/  HMMA.16816.F32 R24, R48.reuse, R136, R24 ;  /* 0x000000883018723c */ /* 0x040ff00000001818 */
[-C--:B------:R-:W-:Y:S01]  /*ae10*/  HMMA.16816.F32 R28, R48, R138.reuse, R28 ;  /* 0x0000008a301c723c */ /* 0x080fe2000000181c */
[----:B------:R-:W4:Y:S07]  /*ae20*/  LDSM.16.MT88.4 R48, [R0+0xe800] ;  /* 0x00e800000030783b */ /* 0x000f2e0000004200 */
[----:B------:R-:W-:Y:S01]  /*ae30*/  HMMA.16816.F32 R32, R36, R138, R32 ;  /* 0x0000008a2420723c */ /* 0x000fe20000001820 */
[----:B------:R-:W-:Y:S07]  /*ae40*/  LDSM.16.M88.4 R36, [R144+0x18000] ;  /* 0x018000009024783b */ /* 0x000fee0000000200 */
[-C--:B---3--:R-:W-:Y:S08]  /*ae50*/  HMMA.16816.F32 R4, R40, R52.reuse, R4 ;  /* 0x000000342804723c */ /* 0x088ff00000001804 */
[C---:B-1----:R-:W-:Y:S08]  /*ae60*/  HMMA.16816.F32 R8, R60.reuse, R52, R8 ;  /* 0x000000343c08723c */ /* 0x042ff00000001808 */
[-C--:B------:R-:W-:Y:S08]  /*ae70*/  HMMA.16816.F32 R12, R60, R54.reuse, R12 ;  /* 0x000000363c0c723c */ /* 0x080ff0000000180c */
[C---:B------:R-:W-:Y:S01]  /*ae80*/  HMMA.16816.F32 R16, R40.reuse, R54, R16 ;  /* 0x000000362810723c */ /* 0x040fe20000001810 */
[----:B------:R-:W1:Y:S07]  /*ae90*/  LDSM.16.MT88.4 R52, [R0+0xf000] ;  /* 0x00f000000034783b */ /* 0x000e6e0000004200 */
[-C--:B--2---:R-:W-:Y:S08]  /*aea0*/  HMMA.16816.F32 R20, R40, R64.reuse, R20 ;  /* 0x000000402814723c */ /* 0x084ff00000001814 */
[C---:B------:R-:W-:Y:S08]  /*aeb0*/  HMMA.16816.F32 R24, R60.reuse, R64, R24 ;  /* 0x000000403c18723c */ /* 0x040ff00000001818 */
[-C--:B------:R-:W-:Y:S01]  /*aec0*/  HMMA.16816.F32 R28, R60, R66.reuse, R28 ;  /* 0x000000423c1c723c */ /* 0x080fe2000000181c */
[----:B------:R-:W2:Y:S07]  /*aed0*/  LDSM.16.M88.4 R60, [R144+0x1a000] ;  /* 0x01a00000903c783b */ /* 0x000eae0000000200 */
[----:B------:R-:W-:Y:S01]  /*aee0*/  HMMA.16816.F32 R32, R40, R66, R32 ;  /* 0x000000422820723c */ /* 0x000fe20000001820 */
[----:B------:R-:W3:Y:S05]  /*aef0*/  LDSM.16.MT88.4 R40, [R2+0xf000] ;  /* 0x00f000000228783b */ /* 0x000eea0000004200 */
[----:B------:R-:W-:Y:S02]  /*af00*/  LDSM.16.M88.4 R64, [R140+0x1a000] ;  /* 0x01a000008c40783b */ /* 0x000fe40000000200 */
        /* <DEDUP_REMOVED lines=8> */
[----:B------:R4:W3:Y:S07]  /*af90*/  LDSM.16.MT88.4 R56, [R0+0xf800] ;  /* 0x00f800000038783b */ /* 0x0008ee0000004200 */
[----:B------:R-:W-:Y:S01]  /*afa0*/  HMMA.16816.F32 R32, R44, R134, R32 ;  /* 0x000000862c20723c */ /* 0x000fe20000001820 */
[----:B------:R4:W3:Y:S07]  /*afb0*/  LDSM.16.MT88.4 R44, [R2+0xf800] ;  /* 0x00f80000022c783b */ /* 0x0008ee0000004200 */
[-C--:B-1----:R-:W-:Y:S08]  /*afc0*/  HMMA.16816.F32 R4, R36, R52.reuse, R4 ;  /* 0x000000342404723c */ /* 0x082ff00000001804 */
[C---:B--2---:R-:W-:Y:S04]  /*afd0*/  HMMA.16816.F32 R8, R60.reuse, R52, R8 ;  /* 0x000000343c08723c */ /* 0x044fe80000001808 */
[C---:B----4-:R-:W-:Y:S04]  /*afe0*/  IMAD.SHL.U32 R0, R248.reuse, 0x10, RZ ;  /* 0x00000010f8007824 */ /* 0x050fe800078e00ff */
[-C--:B------:R-:W-:Y:S04]  /*aff0*/  HMMA.16816.F32 R12, R60, R54.reuse, R12 ;  /* 0x000000363c0c723c */ /* 0x080fe8000000180c */
[C---:B------:R-:W-:Y:S04]  /*b000*/  IMAD R2, R248.reuse, 0x18, RZ ;  /* 0x00000018f8027824 */ /* 0x040fe800078e02ff */
[C---:B------:R-:W-:Y:S08]  /*b010*/  HMMA.16816.F32 R16, R36.reuse, R54, R16 ;  /* 0x000000362410723c */ /* 0x040ff00000001810 */
[-C--:B---3--:R-:W-:Y:S08]  /*b020*/  HMMA.16816.F32 R20, R36, R40.reuse, R20 ;  /* 0x000000282414723c */ /* 0x088ff00000001814 */
[C---:B------:R-:W-:Y:S07]  /*b030*/  HMMA.16816.F32 R24, R60.reuse, R40, R24 ;  /* 0x000000283c18723c */ /* 0x040fee0000001818 */
[----:B------:R-:W-:Y:S01]  /*b040*/  IMAD.SHL.U32 R41, R248, 0x20, RZ ;  /* 0x00000020f8297824 */ /* 0x000fe200078e00ff */
[-C--:B------:R-:W-:Y:S08]  /*b050*/  HMMA.16816.F32 R28, R60, R42.reuse, R28 ;  /* 0x0000002a3c1c723c */ /* 0x080ff0000000181c */
[----:B------:R-:W-:Y:S07]  /*b060*/  HMMA.16816.F32 R32, R36, R42, R32 ;  /* 0x0000002a2420723c */ /* 0x000fee0000001820 */
[CC--:B------:R-:W-:Y:S01]  /*b070*/  LEA R42, P1, R0.reuse, R192.reuse, 0x2 ;  /* 0x000000c0002a7211 */ /* 0x0c0fe200078210ff */
[-C--:B------:R-:W-:Y:S05]  /*b080*/  HMMA.16816.F32 R4, R48, R56.reuse, R4 ;  /* 0x000000383004723c */ /* 0x080fea0000001804 */
[CC--:B------:R-:W-:Y:S02]  /*b090*/  LEA.HI.X.SX32 R43, R0.reuse, R193.reuse, 0x2, P1 ;  /* 0x000000c1002b7211 */ /* 0x0c0fe400008f16ff */
[CC--:B------:R-:W-:Y:S01]  /*b0a0*/  LEA R40, P1, R41.reuse, R192.reuse, 0x2 ;  /* 0x000000c029287211 */ /* 0x0c0fe200078210ff */
[C---:B------:R-:W-:Y:S04]  /*b0b0*/  HMMA.16816.F32 R8, R64.reuse, R56, R8 ;  /* 0x000000384008723c */ /* 0x040fe80000001808 */
[-C--:B------:R-:W-:Y:S02]  /*b0c0*/  LEA.HI.X.SX32 R41, R41, R193.reuse, 0x2, P1 ;  /* 0x000000c129297211 */ /* 0x080fe400008f16ff */
[----:B------:R-:W-:Y:S02]  /*b0d0*/  IADD3 R0, R0, 0x20, RZ ;  /* 0x0000002000007810 */ /* 0x000fe40007ffe0ff */
[-C--:B------:R-:W-:Y:S07]  /*b0e0*/  HMMA.16816.F32 R12, R64, R58.reuse, R12 ;  /* 0x0000003a400c723c */ /* 0x080fee000000180c */
[----:B------:R-:W-:Y:S01]  /*b0f0*/  RED.E.ADD.F32.FTZ.RN.STRONG.GPU [R192.64], R4 ;  /* 0x00000004c000798e */ /* 0x000fe2000c10e784 */
[C---:B------:R-:W-:Y:S08]  /*b100*/  HMMA.16816.F32 R16, R48.reuse, R58, R16 ;  /* 0x0000003a3010723c */ /* 0x040ff00000001810 */
[-C--:B------:R-:W-:Y:S08]  /*b110*/  HMMA.16816.F32 R20, R48, R44.reuse, R20 ;  /* 0x0000002c3014723c */ /* 0x080ff00000001814 */
[C---:B------:R-:W-:Y:S07]  /*b120*/  HMMA.16816.F32 R24, R64.reuse, R44, R24 ;  /* 0x0000002c4018723c */ /* 0x040fee0000001818 */
[----:B------:R-:W-:Y:S01]  /*b130*/  IMAD.SHL.U32 R44, R248, 0x8, RZ ;  /* 0x00000008f82c7824 */ /* 0x000fe200078e00ff */
[-C--:B------:R-:W-:Y:S04]  /*b140*/  HMMA.16816.F32 R28, R64, R46.reuse, R28 ;  /* 0x0000002e401c723c */ /* 0x080fe8000000181c */
[CC--:B------:R-:W-:Y:S04]  /*b150*/  LEA R36, P0, R44.reuse, R192.reuse, 0x2 ;  /* 0x000000c02c247211 */ /* 0x0c0fe800078010ff */
[----:B------:R-:W-:Y:S04]  /*b160*/  HMMA.16816.F32 R32, R48, R46, R32 ;  /* 0x0000002e3020723c */ /* 0x000fe80000001820 */
[-C--:B------:R-:W-:Y:S02]  /*b170*/  LEA.HI.X.SX32 R37, R44, R193.reuse, 0x2, P0 ;  /* 0x000000c12c257211 */ /* 0x080fe400000f16ff */
[CC--:B------:R-:W-:Y:S03]  /*b180*/  LEA R38, P0, R2.reuse, R192.reuse, 0x2 ;  /* 0x000000c002267211 */ /* 0x0c0fe600078010ff */
[----:B------:R1:W-:Y:S03]  /*b190*/  RED.E.ADD.F32.FTZ.RN.STRONG.GPU [R36.64], R5 ;  /* 0x000000052400798e */ /* 0x0003e6000c10e784 */
[-C--:B------:R-:W-:Y:S01]  /*b1a0*/  LEA.HI.X.SX32 R39, R2, R193.reuse, 0x2, P0 ;  /* 0x000000c102277211 */ /* 0x080fe200000f16ff */
[C---:B------:R-:W-:Y:S01]  /*b1b0*/  IMAD R2, R248.reuse, 0x30, RZ ;  /* 0x00000030f8027824 */ /* 0x040fe200078e02ff */
[----:B------:R-:W-:Y:S05]  /*b1c0*/  RED.E.ADD.F32.FTZ.RN.STRONG.GPU [R42.64], R6 ;  /* 0x000000062a00798e */ /* 0x000fea000c10e784 */
[----:B------:R2:W-:Y:S05]  /*b1d0*/  RED.E.ADD.F32.FTZ.RN.STRONG.GPU [R38.64], R7 ;  /* 0x000000072600798e */ /* 0x0005ea000c10e784 */
[----:B------:R3:W-:Y:S01]  /*b1e0*/  RED.E.ADD.F32.FTZ.RN.STRONG.GPU [R40.64], R8 ;  /* 0x000000082800798e */ /* 0x0007e2000c10e784 */
[C---:B-1----:R-:W-:Y:S05]  /*b1f0*/  IMAD R5, R248.reuse, 0x28, RZ ;  /* 0x00000028f8057824 */ /* 0x042fea00078e02ff */
[CC--:B------:R-:W-:Y:S04]  /*b200*/  LEA R4, P0, R5.reuse, R192.reuse, 0x2 ;  /* 0x000000c005047211 */ /* 0x0c0fe800078010ff */
[-C--:B------:R-:W-:Y:S01]  /*b210*/  LEA.HI.X.SX32 R5, R5, R193.reuse, 0x2, P0 ;  /* 0x000000c105057211 */ /* 0x080fe200000f16ff */
[----:B--2---:R-:W-:Y:S01]  /*b220*/  IMAD R7, R248, 0x38, RZ ;  /* 0x00000038f8077824 */ /* 0x004fe200078e02ff */
[CC--:B------:R-:W-:Y:S03]  /*b230*/  LEA R38, P1, R2.reuse, R192.reuse, 0x2 ;  /* 0x000000c002267211 */ /* 0x0c0fe600078210ff */
[----:B------:R1:W-:Y:S01]  /*b240*/  RED.E.ADD.F32.FTZ.RN.STRONG.GPU [R4.64], R9 ;  /* 0x000000090400798e */ /* 0x0003e2000c10e784 */
[-C--:B------:R-:W-:Y:S01]  /*b250*/  LEA.HI.X.SX32 R39, R2, R193.reuse, 0x2, P1 ;  /* 0x000000c102277211 */ /* 0x080fe200008f16ff */
[C---:B---3--:R-:W-:Y:S01]  /*b260*/  IMAD.SHL.U32 R40, R248.reuse, 0x40, RZ ;  /* 0x00000040f8287824 */ /* 0x048fe200078e00ff */
[CC--:B------:R-:W-:Y:S01]  /*b270*/  LEA R6, P0, R7.reuse, R192.reuse, 0x2 ;  /* 0x000000c007067211 */ /* 0x0c0fe200078010ff */
[----:B------:R-:W-:Y:S02]  /*b280*/  IMAD R2, R248, 0x48, RZ ;  /* 0x00000048f8027824 */ /* 0x000fe400078e02ff */
[----:B------:R2:W-:Y:S01]  /*b290*/  RED.E.ADD.F32.FTZ.RN.STRONG.GPU [R38.64], R10 ;  /* 0x0000000a2600798e */ /* 0x0005e2000c10e784 */
[-C--:B------:R-:W-:Y:S02]  /*b2a0*/  LEA.HI.X.SX32 R7, R7, R193.reuse, 0x2, P0 ;  /* 0x000000c107077211 */ /* 0x080fe400000f16ff */
[-C--:B------:R-:W-:Y:S03]  /*b2b0*/  LEA R8, P0, R2, R192.reuse, 0x2 ;  /* 0x000000c002087211 */ /* 0x080fe600078010ff */
[----:B------:R3:W-:Y:S01]  /*b2c0*/  RED.E.ADD.F32.FTZ.RN.STRONG.GPU [R6.64], R11 ;  /* 0x0000000b0600798e */ /* 0x0007e2000c10e784 */
[-C--:B-1----:R-:W-:Y:S02]  /*b2d0*/  LEA R4, P1, R40, R192.reuse, 0x2 ;  /* 0x000000c028047211 */ /* 0x082fe400078210ff */
[-C--:B------:R-:W-:Y:S01]  /*b2e0*/  LEA.HI.X.SX32 R9, R2, R193.reuse, 0x2, P0 ;  /* 0x000000c102097211 */ /* 0x080fe200000f16ff */
[----:B------:R-:W-:Y:S01]  /*b2f0*/  IMAD R2, R248, 0x60, RZ ;  /* 0x00000060f8027824 */ /* 0x000fe200078e02ff */
[-C--:B------:R-:W-:Y:S01]  /*b300*/  LEA.HI.X.SX32 R5, R40, R193.reuse, 0x2, P1 ;  /* 0x000000c128057211 */ /* 0x080fe200008f16ff */
[C---:B--2---:R-:W-:Y:S02]  /*b310*/  IMAD R38, R248.reuse, 0x50, RZ ;  /* 0x00000050f8267824 */ /* 0x044fe400078e02ff */
[----:B------:R-:W-:Y:S02]  /*b320*/  IMAD R10, R248, 0x58, RZ ;  /* 0x00000058f80a7824 */ /* 0x000fe400078e02ff */
[----:B------:R1:W-:Y:S01]  /*b330*/  RED.E.ADD.F32.FTZ.RN.STRONG.GPU [R4.64], R16 ;  /* 0x000000100400798e */ /* 0x0003e2000c10e784 */
[-C--:B---3--:R-:W-:Y:S01]  /*b340*/  LEA R6, P1, R38, R192.reuse, 0x2 ;  /* 0x000000c026067211 */ /* 0x088fe200078210ff */
[----:B------:R-:W-:Y:S03]  /*b350*/  IMAD R11, R248, 0x68, RZ ;  /* 0x00000068f80b7824 */ /* 0x000fe600078e02ff */
[----:B------:R2:W-:Y:S01]  /*b360*/  RED.E.ADD.F32.FTZ.RN.STRONG.GPU [R8.64], R17 ;  /* 0x000000110800798e */ /* 0x0005e2000c10e784 */
        /* <DEDUP_REMOVED lines=8> */
[----:B------:R-:W-:Y:S01]  /*b3f0*/  IMAD R2, R248, 0x78, RZ ;  /* 0x00000078f8027824 */ /* 0x000fe200078e02ff */
[CC--:B---3--:R-:W-:Y:S03]  /*b400*/  LEA R6, P0, R11.reuse, R192.reuse, 0x2 ;  /* 0x000000c00b067211 */ /* 0x0c8fe600078010ff */
[----:B------:R2:W-:Y:S01]  /*b410*/  RED.E.ADD.F32.FTZ.RN.STRONG.GPU [R8.64], R12 ;  /* 0x0000000c0800798e */ /* 0x0005e2000c10e784 */
        /* <DEDUP_REMOVED lines=14> */
[----:B------:R-:W-:Y:S01]  /*b500*/  RED.E.ADD.F32.FTZ.RN.STRONG.GPU [R10.64], R22 ;  /* 0x000000160a00798e */ /* 0x000fe2000c10e784 */
        /* <DEDUP_REMOVED lines=9> */
[CC--:B------:R-:W-:Y:S03]  /*b5a0*/  LEA R12, P0, R0.reuse, R192.reuse, 0x2 ;  /* 0x000000c0000c7211 */ /* 0x0c0fe600078010ff */
        /* <DEDUP_REMOVED lines=8> */
[----:B------:R2:W-:Y:S01]  /*b630*/  RED.E.ADD.F32.FTZ.RN.STRONG.GPU [R12.64], R26 ;  /* 0x0000001a0c00798e */ /* 0x0005e2000c10e784 */
[-C--:B------:R-:W-:Y:S01]  /*b640*/  LEA.HI.X.SX32 R7, R2, R193.reuse, 0x2, P0 ;  /* 0x000000c102077211 */ /* 0x080fe200000f16ff */
[----:B------:R-:W-:Y:S01]  /*b650*/  IMAD.IADD R2, R44, 0x1, R4 ;  /* 0x000000012c027824 */ /* 0x000fe200078e0204 */
[CC--:B------:R-:W-:Y:S03]  /*b660*/  LEA R10, P0, R0.reuse, R192.reuse, 0x2 ;  /* 0x000000c0000a7211 */ /* 0x0c0fe600078010ff */
[----:B------:R3:W-:Y:S01]  /*b670*/  RED.E.ADD.F32.FTZ.RN.STRONG.GPU [R6.64], R27 ;  /* 0x0000001b0600798e */ /* 0x0007e2000c10e784 */
[-C--:B------:R-:W-:Y:S01]  /*b680*/  LEA.HI.X.SX32 R11, R0, R193.reuse, 0x2, P0 ;  /* 0x000000c1000b7211 */ /* 0x080fe200000f16ff */
[----:B------:R-:W-:Y:S03]  /*b690*/  IMAD.IADD R0, R44, 0x1, R2 ;  /* 0x000000012c007824 */ /* 0x000fe600078e0202 */
[----:B------:R-:W-:Y:S05]  /*b6a0*/  LDSM.16.MT88.4 R24, [R176+0x800] ;  /* 0x00080000b018783b */ /* 0x000fea0000004200 */
[----:B------:R4:W-:Y:S01]  /*b6b0*/  RED.E.ADD.F32.FTZ.RN.STRONG.GPU [R10.64], R32 ;  /* 0x000000200a00798e */ /* 0x0009e2000c10e784 */
[CC--:B-1----:R-:W-:Y:S04]  /*b6c0*/  LEA R8, P0, R2.reuse, R192.reuse, 0x2 ;  /* 0x000000c002087211 */ /* 0x0c2fe800078010ff */
[-C--:B------:R-:W-:Y:S02]  /*b6d0*/  LEA.HI.X.SX32 R9, R2, R193.reuse, 0x2, P0 ;  /* 0x000000c102097211 */ /* 0x080fe400000f16ff */
[CC--:B--2---:R-:W-:Y:S04]  /*b6e0*/  LEA R12, P0, R0.reuse, R192.reuse, 0x2 ;  /* 0x000000c0000c7211 */ /* 0x0c4fe800078010ff */
[-C--:B------:R-:W-:Y:S02]  /*b6f0*/  LEA.HI.X.SX32 R13, R0, R193.reuse, 0x2, P0 ;  /* 0x000000c1000d7211 */ /* 0x080fe400000f16ff */
[CC--:B---3--:R-:W-:Y:S04]  /*b700*/  LEA R6, P1, R4.reuse, R192.reuse, 0x2 ;  /* 0x000000c004067211 */ /* 0x0c8fe800078210ff */
[-C--:B------:R-:W-:Y:S01]  /*b710*/  LEA.HI.X.SX32 R7, R4, R193.reuse, 0x2, P1 ;  /* 0x000000c104077211 */ /* 0x080fe200008f16ff */
[----:B------:R-:W-:Y:S04]  /*b720*/  IMAD.IADD R4, R44, 0x1, R0 ;  /* 0x000000012c047824 */ /* 0x000fe800078e0200 */
[----:B------:R1:W-:Y:S01]  /*b730*/  RED.E.ADD.F32.FTZ.RN.STRONG.GPU [R6.64], R33 ;  /* 0x000000210600798e */ /* 0x0003e2000c10e784 */
[-C--:B----4-:R-:W-:Y:S01]  /*b740*/  LEA R10, P0, R4, R192.reuse, 0x2 ;  /* 0x000000c0040a7211 */ /* 0x090fe200078010ff */
[----:B------:R-:W-:Y:S03]  /*b750*/  IMAD.IADD R2, R44, 0x1, R4 ;  /* 0x000000012c027824 */ /* 0x000fe600078e0204 */
[----:B------:R2:W-:Y:S01]  /*b760*/  RED.E.ADD.F32.FTZ.RN.STRONG.GPU [R8.64], R34 ;  /* 0x000000220800798e */ /* 0x0005e2000c10e784 */
[-C--:B------:R-:W-:Y:S01]  /*b770*/  LEA.HI.X.SX32 R11, R4, R193.reuse, 0x2, P0 ;  /* 0x000000c1040b7211 */ /* 0x080fe200000f16ff */
[C---:B------:R-:W-:Y:S03]  /*b780*/  IMAD.IADD R0, R44.reuse, 0x1, R2 ;  /* 0x000000012c007824 */ /* 0x040fe600078e0202 */
[----:B------:R-:W-:Y:S01]  /*b790*/  RED.E.ADD.F32.FTZ.RN.STRONG.GPU [R12.64], R35 ;  /* 0x000000230c00798e */ /* 0x000fe2000c10e784 */
[----:B------:R-:W-:Y:S04]  /*b7a0*/  IMAD.IADD R5, R44, 0x1, R0 ;  /* 0x000000012c057824 */ /* 0x000fe800078e0200 */
[----:B------:R-:W-:Y:S05]  /*b7b0*/  RED.E.ADD.F32.FTZ.RN.STRONG.GPU [R10.64], R28 ;  /* 0x0000001c0a00798e */ /* 0x000fea000c10e784 */
[----:B------:R-:W-:Y:S05]  /*b7c0*/  LDSM.16.MT88.4 R12, [R3+0x18000] ;  /* 0x01800000030c783b */ /* 0x000fea0000004200 */
[----:B------:R-:W-:Y:S01]  /*b7d0*/  LDSM.16.MT88.4 R32, [R3+0x18800] ;  /* 0x018800000320783b */ /* 0x000fe20000004200 */
[CC--:B-1----:R-:W-:Y:S04]  /*b7e0*/  LEA R6, P1, R0.reuse, R192.reuse, 0x2 ;  /* 0x000000c000067211 */ /* 0x0c2fe800078210ff */
[-C--:B------:R-:W-:Y:S01]  /*b7f0*/  LEA.HI.X.SX32 R7, R0, R193.reuse, 0x2, P1 ;  /* 0x000000c100077211 */ /* 0x080fe200008f16ff */
[----:B------:R-:W-:Y:S01]  /*b800*/  IMAD.IADD R0, R177, 0x1, R176 ;  /* 0x00000001b1007824 */ /* 0x000fe200078e02b0 */
[CC--:B--2---:R-:W-:Y:S02]  /*b810*/  LEA R8, P0, R2.reuse, R192.reuse, 0x2 ;  /* 0x000000c002087211 */ /* 0x0c4fe400078010ff */
[----:B------:R-:W-:Y:S01]  /*b820*/  PLOP3.LUT P1, PT, PT, PT, UP0, 0x80, 0x0 ;  /* 0x000000000000781c */ /* 0x000fe20003f2f008 */
[----:B------:R-:W-:Y:S01]  /*b830*/  @UP2 UIADD3 UR30, UP0, UR30, -0x200, URZ ;  /* 0xfffffe001e1e2890 */ /* 0x000fe2000ff1e03f */
[-C--:B------:R-:W-:Y:S01]  /*b840*/  LEA.HI.X.SX32 R9, R2, R193.reuse, 0x2, P0 ;  /* 0x000000c102097211 */ /* 0x080fe200000f16ff */
[----:B------:R-:W-:Y:S01]  /*b850*/  LDSM.16.MT88.4 R16, [R0] ;  /* 0x000000000010783b */ /* 0x000fe20000004200 */
[C---:B------:R-:W-:Y:S01]  /*b860*/  LEA R4, P0, R5.reuse, R192, 0x2 ;  /* 0x000000c005047211 */ /* 0x040fe200078010ff */
[----:B------:R-:W-:Y:S03]  /*b870*/  @UP2 UIADD3.X UR29, UR29, -0x1, URZ, UP0, !UPT ;  /* 0xffffffff1d1d2890 */ /* 0x000fe600087fe43f */
[----:B------:R-:W-:Y:S01]  /*b880*/  RED.E.ADD.F32.FTZ.RN.STRONG.GPU [R8.64], R29 ;  /* 0x0000001d0800798e */ /* 0x000fe2000c10e784 */
[----:B------:R-:W-:Y:S02]  /*b890*/  LEA.HI.X.SX32 R5, R5, R193, 0x2, P0 ;  /* 0x000000c105057211 */ /* 0x000fe400000f16ff */
[----:B------:R-:W-:Y:S02]  /*b8a0*/  PLOP3.LUT P0, PT, PT, PT, UP1, 0x80, 0x0 ;  /* 0x000000000000781c */ /* 0x000fe40003f0f018 */
[----:B------:R-:W-:Y:S05]  /*b8b0*/  RED.E.ADD.F32.FTZ.RN.STRONG.GPU [R6.64], R30 ;  /* 0x0000001e0600798e */ /* 0x000fea000c10e784 */
[----:B------:R-:W-:Y:S05]  /*b8c0*/  LDSM.16.MT88.4 R8, [R176] ;  /* 0x00000000b008783b */ /* 0x000fea0000004200 */
[----:B------:R-:W-:Y:S05]  /*b8d0*/  RED.E.ADD.F32.FTZ.RN.STRONG.GPU [R4.64], R31 ;  /* 0x0000001f0400798e */ /* 0x000fea000c10e784 */
[----:B------:R-:W1:Y:S05]  /*b8e0*/  LDSM.16.MT88.4 R4, [R3+0x14000] ;  /* 0x014000000304783b */ /* 0x000e6a0000004200 */
[----:B------:R-:W2:Y:S01]  /*b8f0*/  LDSM.16.MT88.4 R28, [R0+0x800] ;  /* 0x00080000001c783b */ /* 0x000ea20000004200 */
        /* <DEDUP_REMOVED lines=10> */
[----:B------:R-:W1:Y:S05]  /*b9a0*/  LDSM.16.MT88.4 R4, [R3+0x15000] ;  /* 0x015000000304783b */ /* 0x000e6a0000004200 */
[----:B------:R-:W3:Y:S02]  /*b9b0*/  LDSM.16.MT88.4 R16, [R0+0x1000] ;  /* 0x001000000010783b */ /* 0x000ee40000004200 */
[-C--:B------:R-:W-:Y:S08]  /*b9c0*/  HMMA.16816.F32 R100, R20, R24.reuse, R100 ;  /* 0x000000181464723c */ /* 0x080ff00000001864 */
        /* <DEDUP_REMOVED lines=9> */
[----:B------:R-:W2:Y:S05]  /*ba60*/  LDSM.16.MT88.4 R20, [R3+0x15800] ;  /* 0x015800000314783b */ /* 0x000eaa0000004200 */
[----:B------:R-:W4:Y:S02]  /*ba70*/  LDSM.16.MT88.4 R28, [R3+0x19800] ;  /* 0x01980000031c783b */ /* 0x000f240000004200 */
        /* <DEDUP_REMOVED lines=10> */
[----:B------:R-:W1:Y:S05]  /*bb20*/  LDSM.16.MT88.4 R4, [R3+0x16000] ;  /* 0x016000000304783b */ /* 0x000e6a0000004200 */
[----:B------:R-:W3:Y:S02]  /*bb30*/  LDSM.16.MT88.4 R16, [R0+0x2000] ;  /* 0x002000000010783b */ /* 0x000ee40000004200 */
[-C--:B--2---:R-:W-:Y:S08]  /*bb40*/  HMMA.16816.F32 R100, R20, R24.reuse, R100 ;  /* 0x000000181464723c */ /* 0x084ff00000001864 */
        /* <DEDUP_REMOVED lines=33> */
[----:B------:R-:W2:Y:S05]  /*bd60*/  LDSM.16.MT88.4 R20, [R3+0x17800] ;  /* 0x017800000314783b */ /* 0x000eaa0000004200 */
[----:B------:R4:W2:Y:S02]  /*bd70*/  LDSM.16.MT88.4 R32, [R0+0x3800] ;  /* 0x003800000020783b */ /* 0x0008a40000004200 */
[-C--:B-1----:R-:W-:Y:S08]  /*bd80*/  HMMA.16816.F32 R100, R4, R8.reuse, R100 ;  /* 0x000000080464723c */ /* 0x082ff00000001864 */
[C---:B------:R-:W-:Y:S08]  /*bd90*/  HMMA.16816.F32 R104, R12.reuse, R8, R104 ;  /* 0x000000080c68723c */ /* 0x040ff00000001868 */
[-C--:B------:R-:W-:Y:S04]  /*bda0*/  HMMA.16816.F32 R108, R12, R10.reuse, R108 ;  /* 0x0000000a0c6c723c */ /* 0x080fe8000000186c */
[C---:B----4-:R-:W-:Y:S02]  /*bdb0*/  IADD3 R0, R176.reuse, -0x4000, RZ ;  /* 0xffffc000b0007810 */ /* 0x050fe40007ffe0ff */
[----:B------:R-:W-:Y:S02]  /*bdc0*/  @P1 IADD3 R0, R176, 0x4000, RZ ;  /* 0x00004000b0001810 */ /* 0x000fe40007ffe0ff */
[C---:B------:R-:W-:Y:S04]  /*bdd0*/  HMMA.16816.F32 R112, R4.reuse, R10, R112 ;  /* 0x0000000a0470723c */ /* 0x040fe80000001870 */
[----:B------:R-:W-:Y:S04]  /*bde0*/  IMAD.MOV.U32 R176, RZ, RZ, R0 ;  /* 0x000000ffffb07224 */ /* 0x000fe800078e0000 */
        /* <DEDUP_REMOVED lines=16> */
[----:B------:R-:W3:Y:S04]  /*bef0*/  LDL R154, [R1+0x8] ;  /* 0x00000800019a7983 */ /* 0x000ee80000100800 */
[----:B------:R-:W3:Y:S04]  /*bf00*/  LDL R153, [R1+0x1c] ;  /* 0x00001c0001997983 */ /* 0x000ee80000100800 */
[----:B------:R-:W3:Y:S04]  /*bf10*/  LDL R152, [R1+0x18] ;  /* 0x0000180001987983 */ /* 0x000ee80000100800 */
[----:B------:R-:W3:Y:S04]  /*bf20*/  LDL R151, [R1+0xc] ;  /* 0x00000c0001977983 */ /* 0x000ee80000100800 */
[----:B------:R-:W3:Y:S04]  /*bf30*/  LDL R150, [R1+0x30] ;  /* 0x0000300001967983 */ /* 0x000ee80000100800 */
[----:B------:R-:W3:Y:S04]  /*bf40*/  LDL R149, [R1+0x2c] ;  /* 0x00002c0001957983 */ /* 0x000ee80000100800 */
[----:B------:R-:W3:Y:S04]  /*bf50*/  LDL R148, [R1+0x14] ;  /* 0x0000140001947983 */ /* 0x000ee80000100800 */
[----:B------:R-:W3:Y:S04]  /*bf60*/  LDL R147, [R1+0x10] ;  /* 0x0000100001937983 */ /* 0x000ee80000100800 */
[----:B------:R-:W4:Y:S04]  /*bf70*/  LDL R146, [R1+0x28] ;  /* 0x0000280001927983 */ /* 0x000f280000100800 */
[----:B------:R-:W4:Y:S01]  /*bf80*/  LDL R145, [R1+0x24] ;  /* 0x0000240001917983 */ /* 0x000f220000100800 */
[----:B------:R-:W-:Y:S01]  /*bf90*/  FMUL.FTZ R100, R100, c[0x0][0x2e0] ;  /* 0x0000b80064647a20 */ /* 0x000fe20000410000 */
[----:B------:R-:W-:Y:S01]  /*bfa0*/  UISETP.NE.AND UP0, UPT, UR35, -0x1, UPT ;  /* 0xffffffff2300788c */ /* 0x000fe2000bf05270 */
[----:B------:R-:W-:Y:S01]  /*bfb0*/  FMUL.FTZ R27, R101, c[0x0][0x2e0] ;  /* 0x0000b800651b7a20 */ /* 0x000fe20000410000 */
[----:B------:R-:W1:Y:S01]  /*bfc0*/  S2R R48, SR_TID.X ;  /* 0x0000000000307919 */ /* 0x000e620000002100 */
[----:B------:R-:W-:Y:S01]  /*bfd0*/  FMUL.FTZ R102, R102, c[0x0][0x2e0] ;  /* 0x0000b80066667a20 */ /* 0x000fe20000410000 */
[----:B------:R-:W-:Y:S01]  /*bfe0*/  ULDC.64 UR12, c[0x0][0x3a0] ;  /* 0x0000e800000c7ab9 */ /* 0x000fe20000000a00 */
[----:B------:R-:W-:Y:S01]  /*bff0*/  FMUL.FTZ R26, R103, c[0x0][0x2e0] ;  /* 0x0000b800671a7a20 */ /* 0x000fe20000410000 */
[----:B------:R-:W-:Y:S01]  /*c000*/  F2FP.PACK_AB R27, R27, R100 ;  /* 0x000000641b1b723e */ /* 0x000fe200000000ff */
[----:B------:R-:W-:Y:S01]  /*c010*/  FMUL.FTZ R112, R112, c[0x0][0x2e0] ;  /* 0x0000b80070707a20 */ /* 0x000fe20000410000 */
[----:B------:R-:W-:Y:S01]  /*c020*/  PLOP3.LUT P0, PT, PT, PT, UP0, 0x80, 0x0 ;  /* 0x000000000000781c */ /* 0x000fe20003f0f008 */
[----:B------:R-:W-:Y:S01]  /*c030*/  FMUL.FTZ R23, R113, c[0x0][0x2e0] ;  /* 0x0000b80071177a20 */ /* 0x000fe20000410000 */
[----:B------:R-:W-:Y:S01]  /*c040*/  F2FP.PACK_AB R26, R26, R102 ;  /* 0x000000661a1a723e */ /* 0x000fe200000000ff */
[----:B------:R-:W-:Y:S01]  /*c050*/  FMUL.FTZ R114, R114, c[0x0][0x2e0] ;  /* 0x0000b80072727a20 */ /* 0x000fe20000410000 */
[----:B------:R-:W-:Y:S01]  /*c060*/  @UP0 UIADD3 UR10, UR34, UR35, URZ ;  /* 0x00000023220a0290 */ /* 0x000fe2000fffe03f */
[----:B------:R-:W-:Y:S01]  /*c070*/  FMUL.FTZ R22, R115, c[0x0][0x2e0] ;  /* 0x0000b80073167a20 */ /* 0x000fe20000410000 */
[----:B------:R-:W-:Y:S01]  /*c080*/  F2FP.PACK_AB R23, R23, R112 ;  /* 0x000000701717723e */ /* 0x000fe200000000ff */
[----:B------:R-:W-:Y:S01]  /*c090*/  FMUL.FTZ R104, R104, c[0x0][0x2e0] ;  /* 0x0000b80068687a20 */ /* 0x000fe20000410000 */
[----:B------:R-:W-:Y:S01]  /*c0a0*/  @UP0 UIMAD.WIDE.U32 UR8, UR10, UR12, URZ ;  /* 0x0000000c0a0802a5 */ /* 0x000fe2000f8e003f */
[----:B------:R-:W-:Y:S01]  /*c0b0*/  FMUL.FTZ R25, R105, c[0x0][0x2e0] ;  /* 0x0000b80069197a20 */ /* 0x000fe20000410000 */
[----:B------:R-:W-:Y:S01]  /*c0c0*/  F2FP.PACK_AB R22, R22, R114 ;  /* 0x000000721616723e */ /* 0x000fe200000000ff */
[----:B------:R-:W-:Y:S01]  /*c0d0*/  FMUL.FTZ R106, R106, c[0x0][0x2e0] ;  /* 0x0000b8006a6a7a20 */ /* 0x000fe20000410000 */
[----:B------:R-:W-:Y:S01]  /*c0e0*/  @UP0 UIMAD UR17, UR10, UR13, UR9 ;  /* 0x0000000d0a1102a4 */ /* 0x000fe2000f8e0209 */
[----:B------:R-:W-:Y:S01]  /*c0f0*/  FMUL.FTZ R24, R107, c[0x0][0x2e0] ;  /* 0x0000b8006b187a20 */ /* 0x000fe20000410000 */
[----:B------:R-:W-:Y:S01]  /*c100*/  F2FP.PACK_AB R25, R25, R104 ;  /* 0x000000681919723e */ /* 0x000fe200000000ff */
[----:B------:R-:W-:Y:S01]  /*c110*/  FMUL.FTZ R108, R108, c[0x0][0x2e0] ;  /* 0x0000b8006c6c7a20 */ /* 0x000fe20000410000 */
[----:B------:R-:W-:Y:S01]  /*c120*/  @UP0 UMOV UR16, UR8 ;  /* 0x0000000800100c82 */ /* 0x000fe20008000000 */
[----:B------:R-:W-:Y:S01]  /*c130*/  FMUL.FTZ R21, R109, c[0x0][0x2e0] ;  /* 0x0000b8006d157a20 */ /* 0x000fe20000410000 */
[----:B-1----:R-:W-:Y:S01]  /*c140*/  SHF.R.S32.HI R49, RZ, 0x1f, R48 ;  /* 0x0000001fff317819 */ /* 0x002fe20000011430 */
[----:B------:R-:W-:Y:S01]  /*c150*/  FMUL.FTZ R110, R110, c[0x0][0x2e0] ;  /* 0x0000b8006e6e7a20 */ /* 0x000fe20000410000 */
[----:B------:R-:W-:Y:S01]  /*c160*/  F2FP.PACK_AB R24, R24, R106 ;  /* 0x0000006a1818723e */ /* 0x000fe200000000ff */
[----:B------:R-:W-:Y:S01]  /*c170*/  FMUL.FTZ R20, R111, c[0x0][0x2e0] ;  /* 0x0000b8006f147a20 */ /* 0x000fe20000410000 */
[----:B------:R-:W-:Y:S01]  /*c180*/  LEA.HI R2, R49, R48, RZ, 0x2 ;  /* 0x0000003031027211 */ /* 0x000fe200078f10ff */
[----:B------:R-:W-:Y:S01]  /*c190*/  FMUL.FTZ R116, R116, c[0x0][0x2e0] ;  /* 0x0000b80074747a20 */ /* 0x000fe20000410000 */
[----:B------:R-:W-:Y:S01]  /*c1a0*/  F2FP.PACK_AB R21, R21, R108 ;  /* 0x0000006c1515723e */ /* 0x000fe200000000ff */
        /* <DEDUP_REMOVED lines=9> */
[----:B------:R-:W-:Y:S01]  /*c240*/  IADD3 R2, -R2, R48, RZ ;  /* 0x0000003002027210 */ /* 0x000fe20007ffe1ff */
[----:B------:R-:W-:Y:S01]  /*c250*/  FMUL.FTZ R130, R130, c[0x0][0x2e0] ;  /* 0x0000b80082827a20 */ /* 0x000fe20000410000 */
[----:B------:R-:W-:Y:S01]  /*c260*/  LOP3.LUT R0, R0, 0xfffffff8, RZ, 0xc0, !PT ;  /* 0xfffffff800007812 */ /* 0x000fe200078ec0ff */
[----:B------:R-:W-:Y:S01]  /*c270*/  FMUL.FTZ R131, R131, c[0x0][0x2e0] ;  /* 0x0000b80083837a20 */ /* 0x000fe20000410000 */
[----:B------:R-:W-:Y:S01]  /*c280*/  SHF.L.U32 R2, R2, 0x1, RZ ;  /* 0x0000000102027819 */ /* 0x000fe200000006ff */
[----:B------:R-:W-:Y:S01]  /*c290*/  FMUL.FTZ R120, R120, c[0x0][0x2e0] ;  /* 0x0000b80078787a20 */ /* 0x000fe20000410000 */
[----:B------:R-:W-:Y:S01]  /*c2a0*/  IADD3 R0, R4, -R0, RZ ;  /* 0x8000000004007210 */ /* 0x000fe20007ffe0ff */
[----:B------:R-:W-:Y:S01]  /*c2b0*/  FMUL.FTZ R121, R121, c[0x0][0x2e0] ;  /* 0x0000b80079797a20 */ /* 0x000fe20000410000 */
[----:B------:R-:W-:Y:S01]  /*c2c0*/  SHF.L.U32 R4, R250, 0x3, RZ ;  /* 0x00000003fa047819 */ /* 0x000fe200000006ff */
[----:B------:R-:W-:Y:S01]  /*c2d0*/  FMUL.FTZ R122, R122, c[0x0][0x2e0] ;  /* 0x0000b8007a7a7a20 */ /* 0x000fe20000410000 */
[----:B------:R-:W-:Y:S01]  /*c2e0*/  SHF.L.U32 R0, R0, 0x6, RZ ;  /* 0x0000000600007819 */ /* 0x000fe200000006ff */
[----:B------:R-:W-:Y:S01]  /*c2f0*/  FMUL.FTZ R123, R123, c[0x0][0x2e0] ;  /* 0x0000b8007b7b7a20 */ /* 0x000fe20000410000 */
[----:B------:R-:W-:Y:S01]  /*c300*/  LOP3.LUT R4, R4, 0x8, RZ, 0xc0, !PT ;  /* 0x0000000804047812 */ /* 0x000fe200078ec0ff */
[----:B------:R-:W-:Y:S01]  /*c310*/  FMUL.FTZ R124, R124, c[0x0][0x2e0] ;  /* 0x0000b8007c7c7a20 */ /* 0x000fe20000410000 */
[----:B------:R-:W-:Y:S01]  /*c320*/  LOP3.LUT R0, R0, 0x1c0, RZ, 0xc0, !PT ;  /* 0x000001c000007812 */ /* 0x000fe200078ec0ff */
[----:B------:R-:W-:Y:S01]  /*c330*/  FMUL.FTZ R125, R125, c[0x0][0x2e0] ;  /* 0x0000b8007d7d7a20 */ /* 0x000fe20000410000 */
[----:B------:R-:W-:Y:S01]  /*c340*/  F2FP.PACK_AB R20, R20, R110 ;  /* 0x0000006e1414723e */ /* 0x000fe200000000ff */
[----:B------:R-:W-:Y:S01]  /*c350*/  FMUL.FTZ R126, R126, c[0x0][0x2e0] ;  /* 0x0000b8007e7e7a20 */ /* 0x000fe20000410000 */
[----:B------:R-:W-:Y:S01]  /*c360*/  SHF.R.U32.HI R5, RZ, 0x3, R0 ;  /* 0x00000003ff057819 */ /* 0x000fe20000011600 */
[----:B------:R-:W-:Y:S01]  /*c370*/  FMUL.FTZ R127, R127, c[0x0][0x2e0] ;  /* 0x0000b8007f7f7a20 */ /* 0x000fe20000410000 */
[----:B------:R-:W-:Y:S01]  /*c380*/  F2FP.PACK_AB R19, R19, R116 ;  /* 0x000000741313723e */ /* 0x000fe200000000ff */
        /* <DEDUP_REMOVED lines=54> */
[----:B--2---:R-:W-:-:S04]  /*c6f0*/  LEA R0, R157, R2, 0xa ;  /* 0x000000029d007211 */ /* 0x004fc800078e50ff */
[----:B------:R-:W-:Y:S02]  /*c700*/  F2FP.PACK_AB R2, R95, R94 ;  /* 0x0000005e5f02723e */ /* 0x000fe400000000ff */
[----:B------:R-:W-:Y:S02]  /*c710*/  IADD3 R0, R0, R4, RZ ;  /* 0x0000000400007210 */ /* 0x000fe40007ffe0ff */
[----:B------:R-:W-:Y:S02]  /*c720*/  F2FP.PACK_AB R4, R93, R92 ;  /* 0x0000005c5d04723e */ /* 0x000fe400000000ff */
[----:B------:R-:W-:Y:S01]  /*c730*/  LEA R0, R0, 0xc000, 0x1 ;  /* 0x0000c00000007811 */ /* 0x000fe200078e08ff */
[----:B------:R-:W-:Y:S06]  /*c740*/  BAR.SYNC.DEFER_BLOCKING 0x0 ;  /* 0x0000000000007b1d */ /* 0x000fec0000010000 */
        /* <DEDUP_REMOVED lines=46> */
.L_x_1914:
        /* <DEDUP_REMOVED lines=19> */
.L_x_1915:
        /* <DEDUP_REMOVED lines=15> */
[----:B------:R-:W-:Y:S01]  /*cc50*/  IADD3 R4, P0, R4, UR16, RZ ;  /* 0x0000001004047c10 */ /* 0x000fe2000ff1e0ff */
[----:B------:R-:W-:Y:S01]  /*cc60*/  ULDC.64 UR10, c[0x0][0x3b8] ;  /* 0x0000ee00000a7ab9 */ /* 0x000fe20000000a00 */
[----:B------:R-:W-:Y:S01]  /*cc70*/  IMAD.U32 R0, RZ, RZ, UR9 ;  /* 0x00000009ff007e24 */ /* 0x000fe2000f8e00ff */
[----:B------:R-:W-:Y:S01]  /*cc80*/  UIMAD UR9, UR18, UR10, URZ ;  /* 0x0000000a120972a4 */ /* 0x000fe2000f8e023f */
[----:B------:R1:W2:Y:S03]  /*cc90*/  LDS.128 R20, [R141+0xd000] ;  /* 0x00d000008d147984 */ /* 0x0002a60000000c00 */
[----:B------:R-:W-:Y:S01]  /*cca0*/  IADD3.X R5, R5, UR17, R0, P0, !PT ;  /* 0x0000001105057c10 */ /* 0x000fe200087fe400 */
        /* <DEDUP_REMOVED lines=24> */
.L_x_1917:
[----:B------:R-:W-:Y:S05]  /*ce30*/  BSYNC B0 ;  /* 0x0000000000007941 */ /* 0x000fea0003800000 */
.L_x_1916:
        /* <DEDUP_REMOVED lines=15> */
.L_x_1919:
[----:B------:R-:W-:Y:S05]  /*cf30*/  BSYNC B0 ;  /* 0x0000000000007941 */ /* 0x000fea0003800000 */
.L_x_1918:
        /* <DEDUP_REMOVED lines=15> */
.L_x_1921:
[----:B------:R-:W-:Y:S05]  /*d030*/  BSYNC B0 ;  /* 0x0000000000007941 */ /* 0x000fea0003800000 */
.L_x_1920:
        /* <DEDUP_REMOVED lines=14> */
.L_x_1923:
[----:B------:R-:W-:Y:S05]  /*d120*/  BSYNC B0 ;  /* 0x0000000000007941 */ /* 0x000fea0003800000 */
.L_x_1922:
        /* <DEDUP_REMOVED lines=25> */
.L_x_1925:
[----:B------:R-:W-:Y:S05]  /*d2c0*/  BSYNC B0 ;  /* 0x0000000000007941 */ /* 0x000fea0003800000 */
.L_x_1924:
        /* <DEDUP_REMOVED lines=13> */
.L_x_1927:
[----:B------:R-:W-:Y:S05]  /*d3a0*/  BSYNC B0 ;  /* 0x0000000000007941 */ /* 0x000fea0003800000 */
.L_x_1926:
        /* <DEDUP_REMOVED lines=13> */
.L_x_1929:
[----:B------:R-:W-:Y:S05]  /*d480*/  BSYNC B0 ;  /* 0x0000000000007941 */ /* 0x000fea0003800000 */
.L_x_1928:
        /* <DEDUP_REMOVED lines=11> */
.L_x_1876:
[----:B------:R-:W-:Y:S05]  /*d540*/  BSYNC B1 ;  /* 0x0000000000017941 */ /* 0x000fea0003800000 */
.L_x_1854:
        /* <DEDUP_REMOVED lines=11> */
.L_x_1930:
[----:B------:R-:W-:Y:S05]  /*d600*/  EXIT ;  /* 0x000000000000794d */ /* 0x000fea0003800000 */
.L_x_1932:
        /* <DEDUP_REMOVED lines=15> */
.L_x_2487:


//--------------------- .text._ZN5flash44flash_bwd_dq_dk_dv_loop_seqk_parallel_kernelI23Flash_bwd_kernel_traitsILi64ELi128ELi128ELi8ELi4ELi4ELi4ELb0ELb0EN7cutlass6half_tE19Flash_kernel_traitsILi64ELi128ELi128ELi8ES3_EELb0ELb0ELb1ELb0ELb0ELb0ELb1EEEvNS_16Flash_bwd_paramsE --------------------------
	.section	.text._ZN5flash44flash_bwd_dq_dk_dv_loop_seqk_parallel_kernelI23Flash_bwd_kernel_traitsILi64ELi128ELi128ELi8ELi4ELi4ELi4ELb0ELb0EN7cutlass6half_tE19Flash_kernel_traitsILi64ELi128ELi128ELi8ES3_EELb0ELb0ELb1ELb0ELb0ELb0ELb1EEEvNS_16Flash_bwd_paramsE,"ax",@progbits
	.sectioninfo	@"SHI_REGISTERS=255"
	.align	128
        .global         _ZN5flash44flash_bwd_dq_dk_dv_loop_seqk_parallel_kernelI23Flash_bwd_kernel_traitsILi64ELi128ELi128ELi8ELi4ELi4ELi4ELb0ELb0EN7cutlass6half_tE19Flash_kernel_traitsILi64ELi128ELi128ELi8ES3_EELb0ELb0ELb1ELb0ELb0ELb0ELb1EEEvNS_16Flash_bwd_paramsE
        .type           _ZN5flash44flash_bwd_dq_dk_dv_loop_seqk_parallel_kernelI23Flash_bwd_kernel_traitsILi64ELi128ELi128ELi8ELi4ELi4ELi4ELb0ELb0EN7cutlass6half_tE19Flash_kernel_traitsILi64ELi128ELi128ELi8ES3_EELb0ELb0ELb1ELb0ELb0ELb0ELb1EEEvNS_16Flash_bwd_paramsE,@function
        .size           _ZN5flash44flash_bwd_dq_dk_dv_loop_seqk_parallel_kernelI23Flash_bwd_kernel_traitsILi64ELi128ELi128ELi8ELi4ELi4ELi4ELb0ELb0EN7cutlass6half_tE19Flash_kernel_traitsILi64ELi128ELi128ELi8ES3_EELb0ELb0ELb1ELb0ELb0ELb0ELb1EEEvNS_16Flash_bwd_paramsE,(.L_x_2488 - _ZN5flash44flash_bwd_dq_dk_dv_loop_seqk_parallel_kernelI23Flash_bwd_kernel_traitsILi64ELi128ELi128ELi8ELi4ELi4ELi4ELb0ELb0EN7cutlass6half_tE19Flash_kernel_traitsILi64ELi128ELi128ELi8ES3_EELb0ELb0ELb1ELb0ELb0ELb0ELb1EEEvNS_16Flash_bwd_paramsE)
        .other          _ZN5flash44flash_bwd_dq_dk_dv_loop_seqk_parallel_kernelI23Flash_bwd_kernel_traitsILi64ELi128ELi128ELi8ELi4ELi4ELi4ELb0ELb0EN7cutlass6half_tE19Flash_kernel_traitsILi64ELi128ELi128ELi8ES3_EELb0ELb0ELb1ELb0ELb0ELb0ELb1EEEvNS_16Flash_bwd_paramsE,@"STO_CUDA_ENTRY STV_DEFAULT"
_ZN5flash44flash_bwd_dq_dk_dv_loop_seqk_parallel_kernelI23Flash_bwd_kernel_traitsILi64ELi128ELi128ELi8ELi4ELi4ELi4ELb0ELb0EN7cutlass6half_tE19Flash_kernel_traitsILi64ELi128ELi128ELi8ES3_EELb0ELb0ELb1ELb0ELb0ELb0ELb1EEEvNS_16Flash_bwd_paramsE:
.text._ZN5flash44flash_bwd_dq_dk_dv_loop_seqk_parallel_kernelI23Flash_bwd_kernel_traitsILi64ELi128ELi128ELi8ELi4ELi4ELi4ELb0ELb0EN7cutlass6half_tE19Flash_kernel_traitsILi64ELi128ELi128ELi8ES3_EELb0ELb0ELb1ELb0ELb0ELb0ELb1EEEvNS_16Flash_bwd_paramsE:
        /* <DEDUP_REMOVED lines=32> */
[CC--:B------:R-:W-:Y:S01]  /*0200*/  LEA.HI R4, R13.reuse, R15.reuse, RZ, 0x5 ;  /* 0x0000000f0d047211 */ /* 0x0c0fe200078f28ff */
        /* <DEDUP_REMOVED lines=36> */
[----:B------:R-:W-:Y:S02]  /*0450*/  ULDC.64 UR4, c[0x0][0x118] ;  /* 0x0000460000047ab9 */ /* 0x000fe40000000a00 */
[----:B------:R-:W-:Y:S01]  /*0460*/  SHF.R.S32.HI R2, RZ, 0x1f, R0 ;  /* 0x0000001fff027819 */ /* 0x000fe20000011400 */
[----:B------:R-:W-:Y:S02]  /*0470*/  UISETP.NE.AND UP6, UPT, UR11, URZ, UPT ;  /* 0x0000003f0b00728c */ /* 0x000fe4000bfc5270 */
[----:B------:R-:W-:Y:S01]  /*0480*/  UIMAD.WIDE.U32 UR48, UR40, UR50, URZ ;  /* 0x00000032283072a5 */ /* 0x000fe2000f8e003f */
[----:B------:R-:W-:Y:S01]  /*0490*/  LEA.HI R11, R2, R0, RZ, 0x2 ;  /* 0x00000000020b7211 */ /* 0x000fe200078f10ff */
[----:B------:R-:W-:Y:S01]  /*04a0*/  IMAD.SHL.U32 R2, R3, 0x40, RZ ;  /* 0x0000004003027824 */ /* 0x000fe200078e00ff */
[----:B------:R-:W-:Y:S01]  /*04b0*/  LOP3.LUT R3, R8, 0xfffffff0, RZ, 0xc0, !PT ;  /* 0xfffffff008037812 */ /* 0x000fe200078ec0ff */
[C---:B------:R-:W-:Y:S01]  /*04c0*/  IMAD.IADD R0, R15.reuse, 0x1, -R4 ;  /* 0x000000010f007824 */ /* 0x040fe200078e0a04 */
[----:B------:R-:W-:Y:S01]  /*04d0*/  UIMAD UR57, UR41, UR50, URZ ;  /* 0x00000032293972a4 */ /* 0x000fe2000f8e023f */
[C---:B------:R-:W-:Y:S01]  /*04e0*/  IMAD.SHL.U32 R8, R15.reuse, 0x2, RZ ;  /* 0x000000020f087824 */ /* 0x040fe200078e00ff */
[----:B------:R-:W-:Y:S01]  /*04f0*/  LOP3.LUT R2, R2, 0x1c0, RZ, 0xc0, !PT ;  /* 0x000001c002027812 */ /* 0x000fe200078ec0ff */
[C---:B------:R-:W-:Y:S01]  /*0500*/  IMAD.SHL.U32 R18, R0.reuse, 0x8, RZ ;  /* 0x0000000800127824 */ /* 0x040fe200078e00ff */
[----:B------:R-:W-:Y:S01]  /*0510*/  LOP3.LUT P4, RZ, R0, 0x2, RZ, 0xc0, !PT ;  /* 0x0000000200ff7812 */ /* 0x000fe2000788c0ff */
[----:B------:R-:W-:Y:S01]  /*0520*/  USHF.R.S32.HI UR59, URZ, 0x1f, UR53 ;  /* 0x0000001f3f3b7899 */ /* 0x000fe20008011435 */
[----:B------:R-:W-:Y:S01]  /*0530*/  SHF.R.U32.HI R5, RZ, 0x3, R2 ;  /* 0x00000003ff057819 */ /* 0x000fe20000011602 */
[----:B------:R-:W-:Y:S01]  /*0540*/  USHF.R.S32.HI UR54, URZ, 0x1f, UR47 ;  /* 0x0000001f3f367899 */ /* 0x000fe2000801142f */
[----:B------:R-:W-:Y:S01]  /*0550*/  LOP3.LUT R4, R2, 0x38, R18, 0xf8, !PT ;  /* 0x0000003802047812 */ /* 0x000fe200078ef812 */
[----:B------:R-:W-:Y:S01]  /*0560*/  IMAD.IADD R2, R15, 0x1, -R3 ;  /* 0x000000010f027824 */ /* 0x000fe200078e0a03 */
[C---:B------:R-:W-:Y:S01]  /*0570*/  LOP3.LUT P3, RZ, R0.reuse, 0x4, RZ, 0xc0, !PT ;  /* 0x0000000400ff7812 */ /* 0x040fe2000786c0ff */
[----:B------:R-:W-:Y:S01]  /*0580*/  IMAD.SHL.U32 R0, R0, 0x40, RZ ;  /* 0x0000004000007824 */ /* 0x000fe200078e00ff */
[----:B------:R-:W-:Y:S01]  /*0590*/  LOP3.LUT R4, R4, R5, RZ, 0x3c, !PT ;  /* 0x0000000504047212 */ /* 0x000fe200078e3cff */
[----:B------:R-:W-:Y:S01]  /*05a0*/  STL [R1], R18 ;  /* 0x0000001201007387 */ /* 0x000fe20000100800 */
[----:B------:R-:W-:Y:S01]  /*05b0*/  SHF.R.S32.HI R3, RZ, 0x1f, R2 ;  /* 0x0000001fff037819 */ /* 0x000fe20000011402 */
[----:B------:R-:W-:Y:S01]  /*05c0*/  UMOV UR44, 0xffffc000 ;  /* 0xffffc000002c7882 */ /* 0x000fe20000000000 */
[----:B------:R-:W-:-:S02]  /*05d0*/  LEA.HI R5, R13, R15, RZ, 0x6 ;  /* 0x0000000f0d057211 */ /* 0x000fc400078f30ff */
[----:B------:R-:W-:Y:S02]  /*05e0*/  LEA.HI R10, R3, R2, RZ, 0x3 ;  /* 0x00000002030a7211 */ /* 0x000fe400078f18ff */
[----:B------:R-:W-:Y:S01]  /*05f0*/  LOP3.LUT R0, R0, 0x1c0, RZ, 0xc0, !PT ;  /* 0x000001c000007812 */ /* 0x000fe200078ec0ff */
[----:B------:R-:W-:Y:S01]  /*0600*/  IMAD.SHL.U32 R5, R5, 0x8, RZ ;  /* 0x0000000805057824 */ /* 0x000fe200078e00ff */
[----:B------:R-:W-:Y:S02]  /*0610*/  LOP3.LUT R3, R10, 0xfffffff8, RZ, 0xc0, !PT ;  /* 0xfffffff80a037812 */ /* 0x000fe400078ec0ff */
[----:B------:R-:W-:Y:S02]  /*0620*/  LOP3.LUT R166, R0, 0x8, R16, 0xf8, !PT ;  /* 0x0000000800a67812 */ /* 0x000fe400078ef810 */
[----:B------:R-:W-:Y:S01]  /*0630*/  LOP3.LUT R8, R8, 0x6, RZ, 0xc0, !PT ;  /* 0x0000000608087812 */ /* 0x000fe200078ec0ff */
[----:B------:R-:W-:Y:S01]  /*0640*/  IMAD.IADD R14, R2, 0x1, -R3 ;  /* 0x00000001020e7824 */ /* 0x000fe200078e0a03 */
[----:B------:R-:W-:Y:S01]  /*0650*/  LOP3.LUT R2, R4, 0xfffffe00, R5, 0xf8, !PT ;  /* 0xfffffe0004027812 */ /* 0x000fe200078ef805 */
[----:B------:R-:W-:Y:S01]  /*0660*/  IMAD.U32 R3, RZ, RZ, UR7 ;  /* 0x00000007ff037e24 */ /* 0x000fe2000f8e00ff */
[----:B------:R-:W-:Y:S01]  /*0670*/  SHF.R.U32.HI R5, RZ, 0x3, R0 ;  /* 0x00000003ff057819 */ /* 0x000fe20000011600 */
[----:B------:R-:W-:Y:S01]  /*0680*/  IMAD.SHL.U32 R4, R12, 0x200, RZ ;  /* 0x000002000c047824 */ /* 0x000fe200078e00ff */
[----:B------:R-:W-:Y:S01]  /*0690*/  SEL R168, R247, 0xffffffe0, !P4 ;  /* 0xffffffe0f7a87807 */ /* 0x000fe20006000000 */
[----:B------:R1:W-:Y:S01]  /*06a0*/  STL [R1+0x60], R2 ;  /* 0x0000600201007387 */ /* 0x0003e20000100800 */
[----:B------:R-:W-:Y:S01]  /*06b0*/  LOP3.LUT R166, R166, R5, RZ, 0x3c, !PT ;  /* 0x00000005a6a67212 */ /* 0x000fe200078e3cff */
[----:B------:R-:W-:-:S02]  /*06c0*/  USHF.R.S32.HI UR7, URZ, 0x1f, UR17 ;  /* 0x0000001f3f077899 */ /* 0x000fc40008011411 */
[----:B------:R2:W-:Y:S02]  /*06d0*/  STL [R1+0xa8], R3 ;  /* 0x0000a80301007387 */ /* 0x0005e40000100800 */
[----:B------:R-:W-:Y:S02]  /*06e0*/  UIMAD UR58, UR7, UR37, URZ ;  /* 0x00000025073a72a4 */ /* 0x000fe4000f8e023f */
[----:B------:R-:W-:-:S04]  /*06f0*/  @!UP5 UIMAD UR7, UR37, UR16, UR39 ;  /* 0x000000102507d2a4 */ /* 0x000fc8000f8e0227 */
[----:B------:R-:W-:Y:S01]  /*0700*/  @!UP5 UIMAD UR55, UR7, UR55, URZ ;  /* 0x000000370737d2a4 */ /* 0x000fe2000f8e023f */
[----:B-1----:R-:W-:Y:S01]  /*0710*/  LOP3.LUT R2, R7, 0x1, RZ, 0xc0, !PT ;  /* 0x0000000107027812 */ /* 0x002fe200078ec0ff */
[----:B--2---:R-:W-:Y:S01]  /*0720*/  IMAD.U32 R3, RZ, RZ, UR6 ;  /* 0x00000006ff037e24 */ /* 0x004fe2000f8e00ff */
[----:B------:R-:W-:Y:S01]  /*0730*/  LEA.HI R3, R13, R15, RZ, 0x7 ;  /* 0x0000000f0d037211 */ /* 0x000fe200078f38ff */
[----:B------:R-:W-:Y:S01]  /*0740*/  USHF.L.U32 UR6, UR37, 0x7, URZ ;  /* 0x0000000725067899 */ /* 0x000fe2000800063f */
[----:B------:R-:W-:Y:S01]  /*0750*/  ISETP.NE.U32.AND P0, PT, R2, 0x1, PT ;  /* 0x000000010200780c */ /* 0x000fe20003f05070 */
[----:B------:R-:W-:Y:S01]  /*0760*/  IMAD.SHL.U32 R2, R9, 0x10, RZ ;  /* 0x0000001009027824 */ /* 0x000fe200078e00ff */
[----:B------:R-:W-:Y:S02]  /*0770*/  SHF.R.S32.HI R3, RZ, 0x7, R3 ;  /* 0x00000007ff037819 */ /* 0x000fe40000011403 */
[----:B------:R-:W-:Y:S02]  /*0780*/  R2P PR, R7, 0x6 ;  /* 0x0000000607007804 */ /* 0x000fe40000000000 */
[----:B------:R-:W-:Y:S01]  /*0790*/  LOP3.LUT R6, R0, 0x30, R2, 0xf8, !PT ;  /* 0x0000003000067812 */ /* 0x000fe200078ef802 */
[----:B------:R-:W-:Y:S01]  /*07a0*/  IMAD R0, R3, 0x1000, R4 ;  /* 0x0000100003007824 */ /* 0x000fe200078e0204 */
[----:B------:R-:W-:Y:S01]  /*07b0*/  LEA.HI.SX32 R18, R11, R2, 0x1e ;  /* 0x000000020b127211 */ /* 0x000fe200078ff2ff */
[----:B------:R-:W-:Y:S01]  /*07c0*/  IMAD R13, R3, 0x40, R8 ;  /* 0x00000040030d7824 */ /* 0x000fe200078e0208 */
[----:B------:R-:W-:Y:S01]  /*07d0*/  LOP3.LUT R2, R6, 0x8, R16, 0xf8, !PT ;  /* 0x0000000806027812 */ /* 0x000fe200078ef810 */
[----:B------:R-:W-:Y:S01]  /*07e0*/  IMAD.IADD R166, R0, 0x1, R166 ;  /* 0x0000000100a67824 */ /* 0x000fe200078e02a6 */
[----:B------:R-:W-:Y:S01]  /*07f0*/  LOP3.LUT R0, R17, 0x7ffffffc, RZ, 0xc0, !PT ;  /* 0x7ffffffc11007812 */ /* 0x000fe200078ec0ff */
[----:B------:R-:W-:Y:S01]  /*0800*/  IMAD.U32 R6, RZ, RZ, UR6 ;  /* 0x00000006ff067e24 */ /* 0x000fe2000f8e00ff */
[----:B------:R-:W-:Y:S01]  /*0810*/  LOP3.LUT R5, R4, R2, R5, 0xf6, !PT ;  /* 0x0000000204057212 */ /* 0x000fe200078ef605 */
[----:B------:R-:W-:Y:S01]  /*0820*/  IMAD.SHL.U32 R2, R3, 0x8, RZ ;  /* 0x0000000803027824 */ /* 0x000fe200078e00ff */
[----:B------:R-:W-:Y:S01]  /*0830*/  STL [R1+0x50], R18 ;  /* 0x0000501201007387 */ /* 0x000fe20000100800 */
[----:B------:R-:W-:Y:S01]  /*0840*/  IMAD.IADD R6, R15, 0x1, -R0 ;  /* 0x000000010f067824 */ /* 0x000fe200078e0a00 */
[----:B------:R-:W-:Y:S01]  /*0850*/  SEL R247, R247, 0xffffffe0, !P1 ;  /* 0xffffffe0f7f77807 */ /* 0x000fe20004800000 */
[----:B------:R-:W-:Y:S01]  /*0860*/  IMAD.SHL.U32 R0, R7, 0x40, RZ ;  /* 0x0000004007007824 */ /* 0x000fe200078e00ff */
[----:B------:R-:W-:Y:S01]  /*0870*/  LOP3.LUT R2, R2, 0x8, RZ, 0xc0, !PT ;  /* 0x0000000802027812 */ /* 0x000fe200078ec0ff */
[----:B------:R-:W-:Y:S01]  /*0880*/  IMAD.SHL.U32 R6, R6, 0x2, RZ ;  /* 0x0000000206067824 */ /* 0x000fe200078e00ff */
[----:B------:R1:W-:Y:S01]  /*0890*/  STL [R1+0x68], R13 ;  /* 0x0000680d01007387 */ /* 0x0003e20000100800 */
[----:B------:R-:W-:Y:S01]  /*08a0*/  IMAD.SHL.U32 R7, R12, 0x10, RZ ;  /* 0x000000100c077824 */ /* 0x000fe200078e00ff */
[----:B------:R-:W-:Y:S01]  /*08b0*/  LOP3.LUT R0, R0, 0x1c0, RZ, 0xc0, !PT ;  /* 0x000001c000007812 */ /* 0x000fe200078ec0ff */
[----:B------:R-:W-:Y:S01]  /*08c0*/  IMAD R8, R3, 0x2000, R6 ;  /* 0x0000200003087824 */ /* 0x000fe200078e0206 */
[----:B------:R-:W-:Y:S01]  /*08d0*/  SEL R245, R245, 0x10, !P0 ;  /* 0x00000010f5f57807 */ /* 0x000fe20004000000 */
[----:B------:R-:W-:Y:S01]  /*08e0*/  IMAD.SHL.U32 R166, R166, 0x2, RZ ;  /* 0x00000002a6a67824 */ /* 0x000fe200078e00ff */
[----:B------:R-:W-:Y:S01]  /*08f0*/  SHF.R.U32.HI R4, RZ, 0x3, R0 ;  /* 0x00000003ff047819 */ /* 0x000fe20000011600 */
[----:B------:R-:W-:Y:S01]  /*0900*/  UIMAD UR6, UR37, UR12, UR39 ;  /* 0x0000000c250672a4 */ /* 0x000fe2000f8e0227 */
[----:B------:R-:W-:Y:S01]  /*0910*/  LOP3.LUT R11, R2, 0x10, R7, 0xf8, !PT ;  /* 0x00000010020b7812 */ /* 0x000fe200078ef807 */
[----:B------:R-:W-:Y:S01]  /*0920*/  IMAD.SHL.U32 R7, R12, 0x8, RZ ;  /* 0x000000080c077824 */ /* 0x000fe200078e00ff */
[CC--:B------:R-:W-:Y:S01]  /*0930*/  LOP3.LUT R3, R4.reuse, R0.reuse, R2, 0x1e, !PT ;  /* 0x0000000004037212 */ /* 0x0c0fe200078e1e02 */
[C---:B------:R-:W-:Y:S01]  /*0940*/  IMAD R2, R9.reuse, 0x400, R8 ;  /* 0x0000040009027824 */ /* 0x040fe200078e0208 */
[----:B------:R-:W-:Y:S01]  /*0950*/  LOP3.LUT R4, R4, R0, RZ, 0xfc, !PT ;  /* 0x0000000004047212 */ /* 0x000fe200078efcff */
[----:B------:R-:W-:Y:S01]  /*0960*/  IMAD R0, R9, 0x400, R6 ;  /* 0x0000040009007824 */ /* 0x000fe200078e0206 */
[----:B------:R-:W-:Y:S01]  /*0970*/  UIMAD UR56, UR6, UR56, URZ ;  /* 0x00000038063872a4 */ /* 0x000fe2000f8e023f */
[----:B------:R-:W-:-:S02]  /*0980*/  IMAD.IADD R169, R166, 0x1, R168 ;  /* 0x00000001a6a97824 */ /* 0x000fc400078e02a8 */
[----:B------:R-:W-:Y:S02]  /*0990*/  IMAD.IADD R243, R4, 0x1, R2 ;  /* 0x0000000104f37824 */ /* 0x000fe400078e0202 */
[----:B------:R-:W-:Y:S01]  /*09a0*/  IMAD.U32 R2, RZ, RZ, UR8 ;  /* 0x00000008ff027e24 */ /* 0x000fe2000f8e00ff */
[----:B------:R-:W-:Y:S01]  /*09b0*/  USHF.R.S32.HI UR8, URZ, 0x1f, UR37 ;  /* 0x0000001f3f087899 */ /* 0x000fe20008011425 */
[----:B------:R-:W-:Y:S02]  /*09c0*/  IMAD.IADD R8, R0, 0x1, R3 ;  /* 0x0000000100087824 */ /* 0x000fe400078e0203 */
[----:B------:R-:W-:Y:S01]  /*09d0*/  IMAD.U32 R3, RZ, RZ, UR9 ;  /* 0x00000009ff037e24 */ /* 0x000fe2000f8e00ff */
[----:B------:R2:W-:Y:S01]  /*09e0*/  STL [R1+0xa4], R2 ;  /* 0x0000a40201007387 */ /* 0x0005e20000100800 */
[----:B------:R-:W-:Y:S01]  /*09f0*/  IMAD.SHL.U32 R0, R10, 0x40, RZ ;  /* 0x000000400a007824 */ /* 0x000fe200078e00ff */
[----:B------:R-:W-:Y:S01]  /*0a00*/  LEA R8, R8, 0xc000, 0x1 ;  /* 0x0000c00008087811 */ /* 0x000fe200078e08ff */
[----:B------:R-:W-:Y:S01]  /*0a10*/  IMAD.U32 R4, RZ, RZ, UR8 ;  /* 0x00000008ff047e24 */ /* 0x000fe2000f8e00ff */
[----:B------:R3:W-:Y:S01]  /*0a20*/  STL [R1+0xa0], R3 ;  /* 0x0000a00301007387 */ /* 0x0007e20000100800 */
[----:B------:R-:W-:Y:S01]  /*0a30*/  USHF.R.S32.HI UR8, URZ, 0x1f, UR39 ;  /* 0x0000001f3f087899 */ /* 0x000fe20008011427 */
[----:B------:R-:W-:Y:S01]  /*0a40*/  LOP3.LUT R0, R0, 0xfffffe00, RZ, 0xc0, !PT ;  /* 0xfffffe0000007812 */ /* 0x000fe200078ec0ff */
[----:B------:R-:W-:Y:S01]  /*0a50*/  IMAD.SHL.U32 R243, R243, 0x2, RZ ;  /* 0x00000002f3f37824 */ /* 0x000fe200078e00ff */
[----:B-1----:R-:W-:-:S02]  /*0a60*/  IADD3 R13, R8, 0x2420, RZ ;  /* 0x00002420080d7810 */ /* 0x002fc40007ffe0ff */
[C---:B------:R-:W-:Y:S01]  /*0a70*/  @P1 IADD3 R13, R8.reuse, 0x23e0, RZ ;  /* 0x000023e0080d1810 */ /* 0x040fe20007ffe0ff */
[----:B------:R-:W-:Y:S01]  /*0a80*/  IMAD.U32 R10, RZ, RZ, UR8 ;  /* 0x00000008ff0a7e24 */ /* 0x000fe2000f8e00ff */
[C---:B------:R-:W-:Y:S01]  /*0a90*/  IADD3 R10, R8.reuse, 0x2020, RZ ;  /* 0x00002020080a7810 */ /* 0x040fe20007ffe0ff */
[C---:B------:R-:W-:Y:S01]  /*0aa0*/  IMAD.IADD R246, R243.reuse, 0x1, R245 ;  /* 0x00000001f3f67824 */ /* 0x040fe200078e02f5 */
[----:B------:R-:W-:Y:S01]  /*0ab0*/  @P1 IADD3 R10, R8, 0x1fe0, RZ ;  /* 0x00001fe0080a1810 */ /* 0x000fe20007ffe0ff */
[--C-:B------:R-:W-:Y:S02]  /*0ac0*/  IMAD.IADD R250, R243, 0x1, R247.reuse ;  /* 0x00000001f3fa7824 */ /* 0x100fe400078e02f7 */
[----:B------:R-:W-:Y:S02]  /*0ad0*/  IMAD.IADD R249, R246, 0x1, R247 ;  /* 0x00000001f6f97824 */ /* 0x000fe400078e02f7 */
[----:B--2---:R-:W-:Y:S01]  /*0ae0*/  IMAD.SHL.U32 R2, R14, 0x40, RZ ;  /* 0x000000400e027824 */ /* 0x004fe200078e00ff */
[----:B------:R-:W-:-:S02]  /*0af0*/  IADD3 R14, R8, 0x420, RZ ;  /* 0x00000420080e7810 */ /* 0x000fc40007ffe0ff */
[----:B------:R-:W-:Y:S02]  /*0b00*/  @P1 IADD3 R14, R8, 0x3e0, RZ ;  /* 0x000003e0080e1810 */ /* 0x000fe40007ffe0ff */
[----:B------:R-:W-:Y:S02]  /*0b10*/  LOP3.LUT R2, R2, 0x1c0, RZ, 0xc0, !PT ;  /* 0x000001c002027812 */ /* 0x000fe400078ec0ff */
[----:B---3--:R-:W-:Y:S02]  /*0b20*/  IADD3 R3, R18, -0x80, RZ ;  /* 0xffffff8012037810 */ /* 0x008fe40007ffe0ff */
[----:B------:R-:W-:Y:S02]  /*0b30*/  SHF.R.U32.HI R6, RZ, 0x3, R2 ;  /* 0x00000003ff067819 */ /* 0x000fe40000011602 */
[----:B------:R-:W-:Y:S02]  /*0b40*/  SHF.R.S32.HI R4, RZ, 0x1f, R3 ;  /* 0x0000001fff047819 */ /* 0x000fe40000011403 */
[----:B------:R-:W-:-:S02]  /*0b50*/  LOP3.LUT R7, R2, 0x8, R7, 0xf8, !PT ;  /* 0x0000000802077812 */ /* 0x000fc400078ef807 */
[----:B------:R-:W-:Y:S02]  /*0b60*/  LOP3.LUT R2, R6, R11, R2, 0x1e, !PT ;  /* 0x0000000b06027212 */ /* 0x000fe400078e1e02 */
[----:B------:R-:W-:Y:S01]  /*0b70*/  SHF.L.U64.HI R3, R3, 0x2, R4 ;  /* 0x0000000203037819 */ /* 0x000fe20000010204 */
[----:B------:R-:W-:Y:S01]  /*0b80*/  IMAD R4, R9, 0x400, R0 ;  /* 0x0000040009047824 */ /* 0x000fe200078e0200 */
[----:B------:R-:W-:Y:S01]  /*0b90*/  LOP3.LUT R172, R2, R0, RZ, 0xfc, !PT ;  /* 0x0000000002ac7212 */ /* 0x000fe200078efcff */
[----:B------:R-:W-:Y:S02]  /*0ba0*/  IMAD.MOV.U32 R0, RZ, RZ, 0x40 ;  /* 0x00000040ff007424 */ /* 0x000fe400078e00ff */
[----:B------:R1:W-:Y:S01]  /*0bb0*/  STL [R1+0x64], R3 ;  /* 0x0000640301007387 */ /* 0x0003e20000100800 */
[----:B------:R-:W-:Y:S02]  /*0bc0*/  IMAD.MOV.U32 R2, RZ, RZ, 0x440 ;  /* 0x00000440ff027424 */ /* 0x000fe400078e00ff */
[C---:B------:R-:W-:Y:S01]  /*0bd0*/  SEL R167, R0.reuse, 0xffffffc0, !P3 ;  /* 0xffffffc000a77807 */ /* 0x040fe20005800000 */
[----:B------:R-:W-:Y:S01]  /*0be0*/  STL [R1+0x6c], R8 ;  /* 0x00006c0801007387 */ /* 0x000fe20000100800 */
[----:B------:R-:W-:-:S02]  /*0bf0*/  SEL R0, R0, 0xffffffc0, !P2 ;  /* 0xffffffc000007807 */ /* 0x000fc40005000000 */
[----:B------:R-:W-:Y:S01]  /*0c00*/  SEL R2, R2, 0x3c0, !P2 ;  /* 0x000003c002027807 */ /* 0x000fe20005000000 */
[----:B------:R-:W-:Y:S02]  /*0c10*/  IMAD.IADD R167, R166, 0x1, R167 ;  /* 0x00000001a6a77824 */ /* 0x000fe400078e02a7 */
[----:B------:R-:W-:Y:S02]  /*0c20*/  IMAD.IADD R12, R0, 0x1, R8 ;  /* 0x00000001000c7824 */ /* 0x000fe400078e0208 */
[----:B------:R-:W-:Y:S02]  /*0c30*/  IMAD.IADD R244, R243, 0x1, R0 ;  /* 0x00000001f3f47824 */ /* 0x000fe400078e0200 */
[----:B------:R-:W-:Y:S01]  /*0c40*/  IMAD.IADD R168, R168, 0x1, R167 ;  /* 0x00000001a8a87824 */ /* 0x000fe200078e02a7 */
[----:B------:R-:W-:Y:S01]  /*0c50*/  STL [R1+0x80], R12 ;  /* 0x0000800c01007387 */ /* 0x000fe20000100800 */
[--C-:B------:R-:W-:Y:S02]  /*0c60*/  IMAD.IADD R245, R245, 0x1, R244.reuse ;  /* 0x00000001f5f57824 */ /* 0x100fe400078e02f4 */
[----:B------:R-:W-:Y:S01]  /*0c70*/  IMAD.IADD R248, R247, 0x1, R244 ;  /* 0x00000001f7f87824 */ /* 0x000fe200078e02f4 */
[----:B-1----:R-:W-:-:S02]  /*0c80*/  LOP3.LUT R3, R7, R6, RZ, 0x3c, !PT ;  /* 0x0000000607037212 */ /* 0x002fc400078e3cff */
[C---:B------:R-:W-:Y:S02]  /*0c90*/  IADD3 R6, R8.reuse, 0x2040, RZ ;  /* 0x0000204008067810 */ /* 0x040fe40007ffe0ff */
[----:B------:R-:W-:Y:S01]  /*0ca0*/  @P2 IADD3 R6, R8, 0x1fc0, RZ ;  /* 0x00001fc008062810 */ /* 0x000fe20007ffe0ff */
[----:B------:R-:W-:Y:S02]  /*0cb0*/  IMAD.IADD R173, R4, 0x1, R3 ;  /* 0x0000000104ad7824 */ /* 0x000fe400078e0203 */
[----:B------:R-:W-:Y:S02]  /*0cc0*/  IMAD.SHL.U32 R3, R5, 0x2, RZ ;  /* 0x0000000205037824 */ /* 0x000fe400078e00ff */
[----:B------:R-:W-:Y:S02]  /*0cd0*/  IMAD.IADD R5, R247, 0x1, R8 ;  /* 0x00000001f7057824 */ /* 0x000fe400078e0208 */
[----:B------:R-:W-:-:S03]  /*0ce0*/  IMAD.IADD R4, R8, 0x1, R2 ;  /* 0x0000000108047824 */ /* 0x000fc600078e0202 */
[----:B------:R1:W-:Y:S04]  /*0cf0*/  STL [R1+0x9c], R5 ;  /* 0x00009c0501007387 */ /* 0x0003e80000100800 */
        /* <DEDUP_REMOVED lines=17> */
.L_x_2011:
        /* <DEDUP_REMOVED lines=12> */
[----:B--23--:R-:W-:Y:S01]  /*0ed0*/  IMAD.U32 R4, RZ, RZ, UR12 ;  /* 0x0000000cff047e24 */ /* 0x00cfe2000f8e00ff */
        /* <DEDUP_REMOVED lines=41> */
.L_x_1933:
        /* <DEDUP_REMOVED lines=30> */
[----:B------:R-:W-:Y:S02]  /*1350*/  USEL UR42, UR10, UR8, !UP3 ;  /* 0x000000080a2a7287 */ /* 0x000fe4000d800000 */
[----:B------:R-:W-:Y:S02]  /*1360*/  @UP3 UIADD3 UR38, UR9, UR7, URZ ;  /* 0x0000000709263290 */ /* 0x000fe4000fffe03f */
[----:B------:R-:W-:-:S02]  /*1370*/  UIADD3 UR7, UR12, 0x80, UR21 ;  /* 0x000000800c077890 */ /* 0x000fc4000fffe015 */
[----:B------:R-:W-:Y:S02]  /*1380*/  ULDC UR13, c[0x0][0x2e4] ;  /* 0x0000b900000d7ab9 */ /* 0x000fe40000000800 */
[----:B------:R-:W-:Y:S02]  /*1390*/  UIADD3 UR8, UR12, 0x7f, URZ ;  /* 0x0000007f0c087890 */ /* 0x000fe4000fffe03f */
[----:B------:R-:W-:Y:S02]  /*13a0*/  UIADD3 UR7, UR7, UR13, -UR6 ;  /* 0x0000000d07077290 */ /* 0x000fe4000fffe806 */
[----:B-1----:R-:W-:Y:S02]  /*13b0*/  UISETP.NE.AND UP0, UPT, UR25, -0x1, UPT ;  /* 0xffffffff1900788c */ /* 0x002fe4000bf05270 */
[----:B------:R-:W-:Y:S02]  /*13c0*/  USHF.R.S32.HI UR9, URZ, 0x1f, UR8 ;  /* 0x0000001f3f097899 */ /* 0x000fe40008011408 */
[----:B------:R-:W-:-:S02]  /*13d0*/  UIADD3 UR7, UR7, 0x7f, URZ ;  /* 0x0000007f07077890 */ /* 0x000fc4000fffe03f */
[----:B------:R-:W-:Y:S01]  /*13e0*/  ULEA.HI UR14, UR9, UR8, URZ, 0x7 ;  /* 0x00000008090e7291 */ /* 0x000fe2000f8f383f */
[----:B------:R-:W-:Y:S01]  /*13f0*/  PLOP3.LUT P1, PT, PT, PT, UP0, 0x80, 0x0 ;  /* 0x000000000000781c */ /* 0x000fe20003f2f008 */
[----:B------:R-:W-:Y:S02]  /*1400*/  USHF.R.S32.HI UR8, URZ, 0x1f, UR7 ;  /* 0x0000001f3f087899 */ /* 0x000fe40008011407 */
[----:B------:R-:W-:Y:S02]  /*1410*/  ULDC.64 UR10, c[0x0][0x198] ;  /* 0x00006600000a7ab9 */ /* 0x000fe40000000a00 */
[----:B------:R-:W-:Y:S02]  /*1420*/  ULEA.HI UR13, UR8, UR7, URZ, 0x7 ;  /* 0x00000007080d7291 */ /* 0x000fe4000f8f383f */
[----:B------:R-:W-:-:S04]  /*1430*/  @UP0 UIADD3 UR7, UR20, UR25, URZ ;  /* 0x0000001914070290 */ /* 0x000fc8000fffe03f */
        /* <DEDUP_REMOVED lines=22> */
.L_x_1935:
        /* <DEDUP_REMOVED lines=18> */
.L_x_1936:
        /* <DEDUP_REMOVED lines=73> */
.L_x_1937:
[----:B------:R-:W-:Y:S02]  /*1b50*/  UMOV UR13, UR56 ;  /* 0x00000038000d7c82 */ /* 0x000fe40008000000 */
.L_x_1938:
[----:B------:R-:W2:Y:S04]  /*1b60*/  LDL.64 R4, [R1] ;  /* 0x0000000001047983 */ /* 0x000ea80000100a00 */
[----:B------:R1:W2:Y:S01]  /*1b70*/  LDL.64 R22, [R1] ;  /* 0x0000000001167983 */ /* 0x0002a20000100a00 */
        /* <DEDUP_REMOVED lines=81> */
[----:B------:R-:W-:Y:S02]  /*2090*/  IMAD.IADD R2, R5, 0x1, R2 ;  /* 0x0000000105027824 */ /* 0x000fe400078e0202 */
[----:B------:R2:W-:Y:S03]  /*20a0*/  STL [R1+0x14], R21 ;  /* 0x0000141501007387 */ /* 0x0005e60000100800 */
[----:B------:R-:W-:Y:S01]  /*20b0*/  LEA.HI.X R24, R4, c[0x0][0x334], R2, 0x1, P3 ;  /* 0x0000cd0004187a11 */ /* 0x000fe200018f0c02 */
[----:B------:R2:W-:Y:S04]  /*20c0*/  STL [R1+0xc], R13 ;  /* 0x00000c0d01007387 */ /* 0x0005e80000100800 */
[----:B------:R2:W-:Y:S04]  /*20d0*/  STL [R1+0x8], R15 ;  /* 0x0000080f01007387 */ /* 0x0005e80000100800 */
[----:B------:R2:W-:Y:S01]  /*20e0*/  STL [R1+0x10], R24 ;  /* 0x0000101801007387 */ /* 0x0005e20000100800 */
[----:B-1--4-:R-:W-:Y:S05]  /*20f0*/  @P0 BRA `(.L_x_1939) ;  /* 0x00000b3000000947 */ /* 0x012fea0003800000 */
[----:B------:R-:W-:Y:S02]  /*2100*/  @UP0 UIADD3 UR7, UR20, UR25, URZ ;  /* 0x0000001914070290 */ /* 0x000fe4000fffe03f */
[----:B------:R-:W-:-:S02]  /*2110*/  ULDC.64 UR10, c[0x0][0x3a0] ;  /* 0x0000e800000a7ab9 */ /* 0x000fc40000000a00 */
        /* <DEDUP_REMOVED lines=16> */
.L_x_1940:
        /* <DEDUP_REMOVED lines=18> */
.L_x_1941:
        /* <DEDUP_REMOVED lines=29> */
.L_x_1943:
[----:B------:R-:W-:Y:S05]  /*2510*/  BSYNC B0 ;  /* 0x0000000000007941 */ /* 0x000fea0003800000 */
.L_x_1942:
        /* <DEDUP_REMOVED lines=15> */
.L_x_1945:
[----:B------:R-:W-:Y:S05]  /*2610*/  BSYNC B0 ;  /* 0x0000000000007941 */ /* 0x000fea0003800000 */
.L_x_1944:
        /* <DEDUP_REMOVED lines=15> */
.L_x_1947:
[----:B------:R-:W-:Y:S05]  /*2710*/  BSYNC B0 ;  /* 0x0000000000007941 */ /* 0x000fea0003800000 */
.L_x_1946:
        /* <DEDUP_REMOVED lines=14> */
.L_x_1949:
[----:B------:R-:W-:Y:S05]  /*2800*/  BSYNC B0 ;  /* 0x0000000000007941 */ /* 0x000fea0003800000 */
.L_x_1948:
        /* <DEDUP_REMOVED lines=25> */
.L_x_1951:
[----:B------:R-:W-:Y:S05]  /*29a0*/  BSYNC B0 ;  /* 0x0000000000007941 */ /* 0x000fea0003800000 */
.L_x_1950:
        /* <DEDUP_REMOVED lines=13> */
.L_x_1953:
[----:B------:R-:W-:Y:S05]  /*2a80*/  BSYNC B0 ;  /* 0x0000000000007941 */ /* 0x000fea0003800000 */
.L_x_1952:
        /* <DEDUP_REMOVED lines=13> */
.L_x_1955:
[----:B------:R-:W-:Y:S05]  /*2b60*/  BSYNC B0 ;  /* 0x0000000000007941 */ /* 0x000fea0003800000 */
.L_x_1954:
        /* <DEDUP_REMOVED lines=12> */
.L_x_1939:
[----:B------:R-:W3:Y:S01]  /*2c30*/  LDL R7, [R1+0x60] ;  /* 0x0000600001077983 */ /* 0x000ee20000100800 */
        /* <DEDUP_REMOVED lines=9> */
[----:B---3--:R-:W-:-:S12]  /*2cd0*/  IMAD.SHL.U32 R2, R7, 0x2, RZ ;  /* 0x0000000207027824 */ /* 0x008fd800078e00ff */
        /* <DEDUP_REMOVED lines=11> */
.L_x_1958:
[----:B------:R-:W-:Y:S05]  /*2d90*/  BSYNC B0 ;  /* 0x0000000000007941 */ /* 0x000fea0003800000 */
.L_x_1957:
        /* <DEDUP_REMOVED lines=8> */
[----:B----4-:R-:W-:Y:S02]  /*2e20*/  IMAD.MOV.U32 R5, RZ, RZ, c[0x0][0x370] ;  /* 0x0000dc00ff057624 */ /* 0x010fe400078e00ff */
[----:B------:R-:W-:-:S03]  /*2e30*/  IMAD.MOV.U32 R6, RZ, RZ, c[0x0][0x374] ;  /* 0x0000dd00ff067624 */ /* 0x000fc600078e00ff */
[----:B------:R-:W-:-:S04]  /*2e40*/  LEA R4, P1, R5, R21, 0x6 ;  /* 0x0000001505047211 */ /* 0x000fc800078230ff */
[----:B------:R-:W-:-:S05]  /*2e50*/  LEA.HI.X R5, R5, R24, R6, 0x6, P1 ;  /* 0x0000001805057211 */ /* 0x000fca00008f3406 */
[----:B------:R-:W-:Y:S01]  /*2e60*/  @!PT LDS RZ, [RZ] ;  /* 0x00000000fffff984 */ /* 0x000fe20000000800 */
[----:B------:R-:W-:Y:S01]  /*2e70*/  @!PT LDS RZ, [RZ] ;  /* 0x00000000fffff984 */ /* 0x000fe20000000800 */
[----:B------:R-:W-:Y:S01]  /*2e80*/  @!PT LDS RZ, [RZ] ;  /* 0x00000000fffff984 */ /* 0x000fe20000000800 */
[----:B------:R4:W-:Y:S04]  /*2e90*/  LDGSTS.E.BYPASS.LTC128B.128 [R2+0x9000], [R4.64] ;  /* 0x0900000004027fae */ /* 0x0009e8000b901d56 */
.L_x_1960:
[----:B------:R-:W-:Y:S05]  /*2ea0*/  BSYNC B0 ;  /* 0x0000000000007941 */ /* 0x000fea0003800000 */
.L_x_1959:
        /* <DEDUP_REMOVED lines=16> */
.L_x_1962:
[----:B------:R-:W-:Y:S05]  /*2fb0*/  BSYNC B0 ;  /* 0x0000000000007941 */ /* 0x000fea0003800000 */
.L_x_1961:
        /* <DEDUP_REMOVED lines=8> */
[----:B----4-:R-:W4:Y:S01]  /*3040*/  LDL R4, [R1+0xa4] ;  /* 0x0000a40001047983 */ /* 0x010f220000100800 */
[----:B------:R-:W-:Y:S02]  /*3050*/  MOV R6, c[0x0][0x370] ;  /* 0x0000dc0000067a02 */ /* 0x000fe40000000f00 */
[----:B------:R-:W-:Y:S01]  /*3060*/  MOV R5, R24 ;  /* 0x0000001800057202 */ /* 0x000fe20000000f00 */
[----:B----4-:R4:W5:Y:S02]  /*3070*/  R2UR UR9, R4 ;  /* 0x00000000040973c2 */ /* 0x01096400000e0000 */
[----:B----4-:R-:W-:-:S05]  /*3080*/  MOV R4, R21 ;  /* 0x0000001500047202 */ /* 0x010fca0000000f00 */
[----:B------:R-:W-:-:S05]  /*3090*/  IMAD.WIDE.U32 R4, R6, 0xc0, R4 ;  /* 0x000000c006047825 */ /* 0x000fca00078e0004 */
[----:B-----5:R-:W-:-:S05]  /*30a0*/  IADD3 R5, R5, UR9, RZ ;  /* 0x0000000905057c10 */ /* 0x020fca000fffe0ff */
[----:B------:R-:W-:Y:S01]  /*30b0*/  @!PT LDS RZ, [RZ] ;  /* 0x00000000fffff984 */ /* 0x000fe20000000800 */
[----:B------:R-:W-:Y:S01]  /*30c0*/  @!PT LDS RZ, [RZ] ;  /* 0x00000000fffff984 */ /* 0x000fe20000000800 */
[----:B------:R-:W-:Y:S01]  /*30d0*/  @!PT LDS RZ, [RZ] ;  /* 0x00000000fffff984 */ /* 0x000fe20000000800 */
[----:B------:R4:W-:Y:S02]  /*30e0*/  LDGSTS.E.BYPASS.LTC128B.128 [R2+0xb000], [R4.64] ;  /* 0x0b00000004027fae */ /* 0x0009e4000b901d56 */
.L_x_1964:
[----:B------:R-:W-:Y:S05]  /*30f0*/  BSYNC B0 ;  /* 0x0000000000007941 */ /* 0x000fea0003800000 */
.L_x_1963:
[----:B------:R-:W-:Y:S01]  /*3100*/  PLOP3.LUT P2, PT, PT, PT, UP0, 0x80, 0x0 ;  /* 0x000000000000781c */ /* 0x000fe20003f4f008 */
[----:B------:R-:W-:Y:S01]  /*3110*/  BSSY B0, `(.L_x_1965) ;  /* 0x0000015000007945 */ /* 0x000fe20003800000 */
[----:B----4-:R-:W-:-:S04]  /*3120*/  IADD3 R4, R7, 0x2000, RZ ;  /* 0x0000200007047810 */ /* 0x010fc80007ffe0ff */
        /* <DEDUP_REMOVED lines=19> */
.L_x_1966:
[----:B------:R-:W-:Y:S05]  /*3260*/  BSYNC B0 ;  /* 0x0000000000007941 */ /* 0x000fea0003800000 */
.L_x_1965:
        /* <DEDUP_REMOVED lines=20> */
.L_x_1968:
[----:B------:R-:W-:Y:S05]  /*33b0*/  BSYNC B0 ;  /* 0x0000000000007941 */ /* 0x000fea0003800000 */
.L_x_1967:
        /* <DEDUP_REMOVED lines=20> */
.L_x_1970:
[----:B------:R-:W-:Y:S05]  /*3500*/  BSYNC B0 ;  /* 0x0000000000007941 */ /* 0x000fea0003800000 */
.L_x_1969:
        /* <DEDUP_REMOVED lines=23> */
.L_x_1972:
[----:B------:R-:W-:Y:S05]  /*3680*/  BSYNC B0 ;  /* 0x0000000000007941 */ /* 0x000fea0003800000 */
.L_x_1971:
        /* <DEDUP_REMOVED lines=27> */
[----:B------:R-:W2:Y:S03]  /*3840*/  @!P1 LDG.E R24, [R8.64] ;  /* 0x0000001608189981 */ /* 0x000ea6000c1e1900 */
[----:B------:R-:W-:-:S05]  /*3850*/  IADD3.X R5, R5, UR14, RZ, P0, !PT ;  /* 0x0000000e05057c10 */ /* 0x000fca00087fe4ff */
[----:B------:R1:W5:Y:S04]  /*3860*/  @!P3 LDG.E R25, [R4.64+0x100] ;  /* 0x000100160419b981 */ /* 0x000368000c1e1900 */
        /* <DEDUP_REMOVED lines=10> */
[----:B--2---:R1:W-:Y:S04]  /*3910*/  STL [R1+0x1c], R24 ;  /* 0x00001c1801007387 */ /* 0x0043e80000100800 */
[----:B-----5:R1:W-:Y:S04]  /*3920*/  STL [R1+0x18], R25 ;  /* 0x0000181901007387 */ /* 0x0203e80000100800 */
        /* <DEDUP_REMOVED lines=18> */
.L_x_1974:
[----:B------:R-:W-:Y:S05]  /*3a50*/  BSYNC B0 ;  /* 0x0000000000007941 */ /* 0x000fea0003800000 */
.L_x_1973:
        /* <DEDUP_REMOVED lines=21> */
.L_x_1976:
[----:B------:R-:W-:Y:S05]  /*3bb0*/  BSYNC B0 ;  /* 0x0000000000007941 */ /* 0x000fea0003800000 */
.L_x_1975:
        /* <DEDUP_REMOVED lines=21> */
.L_x_1978:
[----:B------:R-:W-:Y:S05]  /*3d10*/  BSYNC B0 ;  /* 0x0000000000007941 */ /* 0x000fea0003800000 */
.L_x_1977:
        /* <DEDUP_REMOVED lines=21> */
.L_x_1980:
[----:B------:R-:W-:Y:S05]  /*3e70*/  BSYNC B0 ;  /* 0x0000000000007941 */ /* 0x000fea0003800000 */
.L_x_1979:
        /* <DEDUP_REMOVED lines=29> */
.L_x_1982:
[----:B------:R-:W-:Y:S05]  /*4050*/  BSYNC B0 ;  /* 0x0000000000007941 */ /* 0x000fea0003800000 */
.L_x_1981:
        /* <DEDUP_REMOVED lines=20> */
.L_x_1984:
[----:B------:R-:W-:Y:S05]  /*41a0*/  BSYNC B0 ;  /* 0x0000000000007941 */ /* 0x000fea0003800000 */
.L_x_1983:
        /* <DEDUP_REMOVED lines=20> */
.L_x_1986:
[----:B------:R-:W-:Y:S05]  /*42f0*/  BSYNC B0 ;  /* 0x0000000000007941 */ /* 0x000fea0003800000 */
.L_x_1985:
        /* <DEDUP_REMOVED lines=19> */
.L_x_1988:
[----:B------:R-:W-:Y:S05]  /*4430*/  BSYNC B0 ;  /* 0x0000000000007941 */ /* 0x000fea0003800000 */
.L_x_1987:
[----:B------:R-:W-:Y:S01]  /*4440*/  LEA.HI R0, R20, R19, RZ, 0x4 ;  /* 0x0000001314007211 */ /* 0x000fe200078f20ff */
[----:B------:R-:W-:Y:S01]  /*4450*/  IMAD.SHL.U32 R6, R21, 0x4, RZ ;  /* 0x0000000415067824 */ /* 0x000fe200078e00ff */
[----:B------:R-:W0:Y:S01]  /*4460*/  LDGDEPBAR ;  /* 0x00000000000079af */ /* 0x000e220000000000 */
[----:B------:R-:W-:Y:S01]  /*4470*/  IMAD.MOV.U32 R171, RZ, RZ, 0x20 ;  /* 0x00000020ffab7424 */ /* 0x000fe200078e00ff */
[----:B------:R-:W-:Y:S01]  /*4480*/  LOP3.LUT R0, R0, 0xfffffff0, RZ, 0xc0, !PT ;  /* 0xfffffff000007812 */ /* 0x000fe200078ec0ff */
[----:B------:R-:W-:Y:S01]  /*4490*/  IMAD.MOV.U32 R165, RZ, RZ, 0x40 ;  /* 0x00000040ffa57424 */ /* 0x000fe200078e00ff */
[----:B------:R-:W-:Y:S01]  /*44a0*/  MOV R252, R174 ;  /* 0x000000ae00fc7202 */ /* 0x000fe20000000f00 */
[----:B------:R-:W-:Y:S01]  /*44b0*/  CS2R R126, SRZ ;  /* 0x00000000007e7805 */ /* 0x000fe2000001ff00 */
[----:B------:R-:W-:Y:S01]  /*44c0*/  CS2R R124, SRZ ;  /* 0x00000000007c7805 */ /* 0x000fe2000001ff00 */
[----:B------:R-:W-:Y:S01]  /*44d0*/  IMAD.IADD R0, R19, 0x1, -R0 ;  /* 0x0000000113007824 */ /* 0x000fe200078e0a00 */
[----:B------:R-:W-:Y:S01]  /*44e0*/  CS2R R130, SRZ ;  /* 0x0000000000827805 */ /* 0x000fe2000001ff00 */
[----:B------:R-:W-:Y:S01]  /*44f0*/  CS2R R128, SRZ ;  /* 0x0000000000807805 */ /* 0x000fe2000001ff00 */
[----:B------:R-:W-:Y:S01]  /*4500*/  CS2R R122, SRZ ;  /* 0x00000000007a7805 */ /* 0x000fe2000001ff00 */
[----:B------:R-:W-:Y:S01]  /*4510*/  CS2R R120, SRZ ;  /* 0x0000000000787805 */ /* 0x000fe2000001ff00 */
[----:B-1234-:R-:W-:Y:S01]  /*4520*/  SHF.R.S32.HI R2, RZ, 0x1f, R0 ;  /* 0x0000001fff027819 */ /* 0x01efe20000011400 */
        /* <DEDUP_REMOVED lines=23> */
[----:B------:R-:W-:Y:S01]  /*46a0*/  IADD3 R0, R172, 0x2000, RZ ;  /* 0x00002000ac007810 */ /* 0x000fe20007ffe0ff */
[----:B------:R-:W-:Y:S01]  /*46b0*/  IMAD.MOV.U32 R2, RZ, RZ, c[0x0][0x22c] ;  /* 0x00008b00ff027624 */ /* 0x000fe200078e00ff */
[----:B------:R-:W-:Y:S01]  /*46c0*/  CS2R R88, SRZ ;  /* 0x0000000000587805 */ /* 0x000fe2000001ff00 */
[----:B------:R-:W-:Y:S01]  /*46d0*/  CS2R R86, SRZ ;  /* 0x0000000000567805 */ /* 0x000fe2000001ff00 */
[----:B------:R-:W-:Y:S01]  /*46e0*/  SEL R0, R0, R172, !P2 ;  /* 0x000000ac00007207 */ /* 0x000fe20005000000 */
[----:B------:R-:W-:Y:S01]  /*46f0*/  IMAD R2, R2, c[0x0][0x1c0], RZ ;  /* 0x0000700002027a24 */ /* 0x000fe200078e02ff */
[----:B------:R-:W-:Y:S01]  /*4700*/  CS2R R84, SRZ ;  /* 0x0000000000547805 */ /* 0x000fe2000001ff00 */
[----:B------:R-:W-:Y:S01]  /*4710*/  CS2R R78, SRZ ;  /* 0x00000000004e7805 */ /* 0x000fe2000001ff00 */
[----:B------:R-:W-:Y:S01]  /*4720*/  CS2R R76, SRZ ;  /* 0x00000000004c7805 */ /* 0x000fe2000001ff00 */
[----:B------:R-:W-:Y:S01]  /*4730*/  IMAD.SHL.U32 R164, R0, 0x2, RZ ;  /* 0x0000000200a47824 */ /* 0x000fe200078e00ff */
[C---:B------:R-:W-:Y:S01]  /*4740*/  SHF.L.U32 R5, R2.reuse, 0x4, RZ ;  /* 0x0000000402057819 */ /* 0x040fe200000006ff */
[----:B------:R-:W-:Y:S01]  /*4750*/  IMAD.SHL.U32 R4, R2, 0x8, RZ ;  /* 0x0000000802047824 */ /* 0x000fe200078e00ff */
[----:B------:R-:W-:Y:S01]  /*4760*/  CS2R R82, SRZ ;  /* 0x0000000000527805 */ /* 0x000fe2000001ff00 */
[----:B------:R-:W-:Y:S01]  /*4770*/  CS2R R80, SRZ ;  /* 0x0000000000507805 */ /* 0x000fe2000001ff00 */
[----:B------:R-:W-:Y:S01]  /*4780*/  IADD3 R0, R5, 0x20, RZ ;  /* 0x0000002005007810 */ /* 0x000fe20007ffe0ff */
[----:B------:R-:W-:Y:S01]  /*4790*/  CS2R R74, SRZ ;  /* 0x00000000004a7805 */ /* 0x000fe2000001ff00 */
[----:B------:R-:W-:Y:S01]  /*47a0*/  SHF.L.U64.HI R5, R21, 0x2, R15 ;  /* 0x0000000215057819 */ /* 0x000fe2000001020f */
[----:B------:R-:W-:Y:S01]  /*47b0*/  CS2R R72, SRZ ;  /* 0x0000000000487805 */ /* 0x000fe2000001ff00 */
[----:B------:R-:W-:Y:S01]  /*47c0*/  CS2R R70, SRZ ;  /* 0x0000000000467805 */ /* 0x000fe2000001ff00 */
[C---:B------:R-:W-:Y:S01]  /*47d0*/  IMAD.IADD R0, R4.reuse, 0x1, R0 ;  /* 0x0000000104007824 */ /* 0x040fe200078e0200 */
[----:B------:R-:W-:Y:S01]  /*47e0*/  CS2R R68, SRZ ;  /* 0x0000000000447805 */ /* 0x000fe2000001ff00 */
[----:B------:R-:W-:Y:S01]  /*47f0*/  SEL R171, R171, 0xffffffe0, !P0 ;  /* 0xffffffe0abab7807 */ /* 0x000fe20004000000 */
[----:B------:R-:W-:Y:S01]  /*4800*/  ULDC UR13, c[0x0][0x2e4] ;  /* 0x0000b900000d7ab9 */ /* 0x000fe20000000800 */
[----:B------:R-:W-:Y:S01]  /*4810*/  IMAD.IADD R0, R4, 0x1, R0 ;  /* 0x0000000104007824 */ /* 0x000fe200078e0200 */
[----:B------:R-:W-:-:S04]  /*4820*/  SEL R165, R165, 0xffffffc0, !P1 ;  /* 0xffffffc0a5a57807 */ /* 0x000fc80004800000 */
[----:B------:R-:W-:-:S05]  /*4830*/  IADD3 R0, R4, R0, RZ ;  /* 0x0000000004007210 */ /* 0x000fca0007ffe0ff */
[----:B------:R-:W-:-:S05]  /*4840*/  IMAD.IADD R0, R4, 0x1, R0 ;  /* 0x0000000104007824 */ /* 0x000fca00078e0200 */
[----:B------:R1:W-:Y:S02]  /*4850*/  STL [R1+0x48], R0 ;  /* 0x0000480001007387 */ /* 0x0003e40000100800 */
[----:B-1----:R-:W-:-:S05]  /*4860*/  IMAD.IADD R0, R4, 0x1, R0 ;  /* 0x0000000104007824 */ /* 0x002fca00078e0200 */
[----:B------:R1:W-:Y:S02]  /*4870*/  STL [R1+0x44], R0 ;  /* 0x0000440001007387 */ /* 0x0003e40000100800 */
[----:B-1----:R-:W-:-:S05]  /*4880*/  IMAD.IADD R0, R4, 0x1, R0 ;  /* 0x0000000104007824 */ /* 0x002fca00078e0200 */
[C---:B------:R-:W-:Y:S01]  /*4890*/  IADD3 R2, R4.reuse, R0, RZ ;  /* 0x0000000004027210 */ /* 0x040fe20007ffe0ff */
[----:B------:R1:W-:Y:S04]  /*48a0*/  STL [R1+0x40], R0 ;  /* 0x0000400001007387 */ /* 0x0003e80000100800 */
[----:B------:R2:W-:Y:S04]  /*48b0*/  STL [R1+0x5c], R5 ;  /* 0x00005c0501007387 */ /* 0x0005e80000100800 */
[----:B------:R3:W-:Y:S04]  /*48c0*/  STL [R1+0x3c], R2 ;  /* 0x00003c0201007387 */ /* 0x0007e80000100800 */
[----:B------:R-:W-:Y:S01]  /*48d0*/  STL [R1+0x58], R6 ;  /* 0x0000580601007387 */ /* 0x000fe20000100800 */
[----:B-1----:R-:W-:Y:S01]  /*48e0*/  IADD3 R0, R21, -0x80, RZ ;  /* 0xffffff8015007810 */ /* 0x002fe20007ffe0ff */
[----:B--2---:R-:W-:-:S04]  /*48f0*/  IMAD.IADD R5, R4, 0x1, R2 ;  /* 0x0000000104057824 */ /* 0x004fc800078e0202 */
[----:B---3--:R-:W-:Y:S01]  /*4900*/  IMAD.SHL.U32 R2, R0, 0x4, RZ ;  /* 0x0000000400027824 */ /* 0x008fe200078e00ff */
[C---:B------:R-:W-:Y:S01]  /*4910*/  IADD3 R0, R4.reuse, R5, RZ ;  /* 0x0000000504007210 */ /* 0x040fe20007ffe0ff */
[----:B------:R-:W-:Y:S04]  /*4920*/  STL [R1+0x38], R5 ;  /* 0x0000380501007387 */ /* 0x000fe80000100800 */
[----:B------:R-:W-:Y:S04]  /*4930*/  STL [R1+0x54], R2 ;  /* 0x0000540201007387 */ /* 0x000fe80000100800 */
        /* <DEDUP_REMOVED lines=9> */
.L_x_1993:
[----:B------:R-:W0:Y:S01]  /*49d0*/  LDGDEPBAR ;  /* 0x00000000000079af */ /* 0x000e220000000000 */
[----:B-1----:R-:W-:Y:S01]  /*49e0*/  IADD3 R0, R170, R171, RZ ;  /* 0x000000abaa007210 */ /* 0x002fe20007ffe0ff */
[----:B------:R-:W-:Y:S01]  /*49f0*/  USHF.L.U32 UR11, UR19, 0x7, URZ ;  /* 0x00000007130b7899 */ /* 0x000fe2000800063f */
[----:B------:R-:W-:Y:S03]  /*4a00*/  MOV R199, R197 ;  /* 0x000000c500c77202 */ /* 0x000fe60000000f00 */
[----:B------:R-:W-:Y:S02]  /*4a10*/  UIADD3 UR10, UR11, UR12, URZ ;  /* 0x0000000c0b0a7290 */ /* 0x000fe4000fffe03f */
[----:B------:R-:W2:Y:S02]  /*4a20*/  LDL R181, [R1+0x58] ;  /* 0x0000580001b57983 */ /* 0x000ea40000100800 */
[----:B------:R-:W-:Y:S02]  /*4a30*/  UIADD3 UR8, -UR6, 0x80, UR10 ;  /* 0x0000008006087890 */ /* 0x000fe4000fffe10a */
[----:B------:R-:W3:Y:S02]  /*4a40*/  LDL R2, [R1+0x5c] ;  /* 0x00005c0001027983 */ /* 0x000ee40000100800 */
        /* <DEDUP_REMOVED lines=20> */
[-C--:B------:R-:W-:Y:S07]  /*4b90*/  HMMA.16816.F32 R20, R64, R32.reuse, RZ ;  /* 0x000000204014723c */ /* 0x080fee00000018ff */
[----:B------:R-:W1:Y:S01]  /*4ba0*/  LDSM.16.M88.4 R152, [R169+0xd000] ;  /* 0x00d00000a998783b */ /* 0x000e620000000200 */
[C---:B------:R-:W-:Y:S07]  /*4bb0*/  HMMA.16816.F32 R24, R60.reuse, R32, RZ ;  /* 0x000000203c18723c */ /* 0x040fee00000018ff */
[----:B------:R-:W1:Y:S01]  /*4bc0*/  LDSM.16.M88.4 R156, [R169+0xd800] ;  /* 0x00d80000a99c783b */ /* 0x000e620000000200 */
[-C--:B----4-:R-:W-:Y:S01]  /*4bd0*/  IADD3 R0, R0, R165.reuse, RZ ;  /* 0x000000a500007210 */ /* 0x090fe20007ffe0ff */
        /* <DEDUP_REMOVED lines=22> */
[----:B------:R-:W4:Y:S04]  /*4d40*/  LDSM.16.M88.4 R148, [R148+0x2000] ;  /* 0x002000009494783b */ /* 0x000f280000000200 */
[-C--:B------:R-:W-:Y:S08]  /*4d50*/  HMMA.16816.F32 R36, R136, R152.reuse, R36 ;  /* 0x000000988824723c */ /* 0x080ff00000001824 */
[C---:B------:R-:W-:Y:S08]  /*4d60*/  HMMA.16816.F32 R40, R144.reuse, R152, R40 ;  /* 0x000000989028723c */ /* 0x040ff00000001828 */
[-C--:B------:R-:W-:Y:S08]  /*4d70*/  HMMA.16816.F32 R44, R144, R154.reuse, R44 ;  /* 0x0000009a902c723c */ /* 0x080ff0000000182c */
[C---:B------:R-:W-:Y:S01]  /*4d80*/  HMMA.16816.F32 R48, R136.reuse, R154, R48 ;  /* 0x0000009a8830723c */ /* 0x040fe20000001830 */
[----:B------:R-:W2:Y:S07]  /*4d90*/  LDSM.16.M88.4 R152, [R167+0xc800] ;  /* 0x00c80000a798783b */ /* 0x000eae0000000200 */
[-C--:B------:R-:W-:Y:S08]  /*4da0*/  HMMA.16816.F32 R52, R136, R156.reuse, R52 ;  /* 0x0000009c8834723c */ /* 0x080ff00000001834 */
[C---:B------:R-:W-:Y:S08]  /*4db0*/  HMMA.16816.F32 R56, R144.reuse, R156, R56 ;  /* 0x0000009c9038723c */ /* 0x040ff00000001838 */
[-C--:B------:R-:W-:Y:S01]  /*4dc0*/  HMMA.16816.F32 R60, R144, R158.reuse, R60 ;  /* 0x0000009e903c723c */ /* 0x080fe2000000183c */
[----:B------:R-:W2:Y:S07]  /*4dd0*/  LDSM.16.M88.4 R144, [R167+0xd000] ;  /* 0x00d00000a790783b */ /* 0x000eae0000000200 */
[----:B------:R-:W-:Y:S01]  /*4de0*/  HMMA.16816.F32 R64, R136, R158, R64 ;  /* 0x0000009e8840723c */ /* 0x000fe20000001840 */
[----:B------:R-:W-:Y:S07]  /*4df0*/  LDSM.16.M88.4 R136, [R0] ;  /* 0x000000000088783b */ /* 0x000fee0000000200 */
[-C--:B-1----:R-:W-:Y:S01]  /*4e00*/  HMMA.16816.F32 R4, R132, R140.reuse, R4 ;  /* 0x0000008c8404723c */ /* 0x082fe20000001804 */
[----:B------:R-:W1:Y:S07]  /*4e10*/  LDSM.16.M88.4 R156, [R168+0xc000] ;  /* 0x00c00000a89c783b */ /* 0x000e6e0000000200 */
[C---:B----4-:R-:W-:Y:S08]  /*4e20*/  HMMA.16816.F32 R8, R148.reuse, R140, R8 ;  /* 0x0000008c9408723c */ /* 0x050ff00000001808 */
[-C--:B------:R-:W-:Y:S08]  /*4e30*/  HMMA.16816.F32 R12, R148, R142.reuse, R12 ;  /* 0x0000008e940c723c */ /* 0x080ff0000000180c */
[C---:B------:R-:W-:Y:S01]  /*4e40*/  HMMA.16816.F32 R16, R132.reuse, R142, R16 ;  /* 0x0000008e8410723c */ /* 0x040fe20000001810 */
[----:B------:R-:W4:Y:S07]  /*4e50*/  LDSM.16.M88.4 R140, [R0+0x2000] ;  /* 0x00200000008c783b */ /* 0x000f2e0000000200 */
[-C--:B--2---:R-:W-:Y:S08]  /*4e60*/  HMMA.16816.F32 R20, R132, R152.reuse, R20 ;  /* 0x000000988414723c */ /* 0x084ff00000001814 */
        /* <DEDUP_REMOVED lines=33> */
[----:B------:R-:W1:Y:S01]  /*5080*/  MUFU.TANH R155, R6 ;  /* 0x00000006009b7308 */ /* 0x000e620000002400 */
[----:B------:R-:W-:Y:S09]  /*5090*/  FMUL.FTZ R19, R19, c[0x0][0x2ec] ;  /* 0x0000bb0013137a20 */ /* 0x000ff20000410000 */
[----:B------:R3:W1:Y:S01]  /*50a0*/  MUFU.TANH R162, R9 ;  /* 0x0000000900a27308 */ /* 0x0006620000002400 */
[----:B----4-:R-:W-:Y:S09]  /*50b0*/  IADD3 R8, P0, R181, UR17, RZ ;  /* 0x00000011b5087c10 */ /* 0x010ff2000ff1e0ff */
[----:B------:R4:W1:Y:S10]  /*50c0*/  MUFU.TANH R154, R7 ;  /* 0x00000007009a7308 */ /* 0x0008740000002400 */
[----:B------:R-:W1:Y:S01]  /*50d0*/  MUFU.TANH R161, R10 ;  /* 0x0000000a00a17308 */ /* 0x000e620000002400 */
[----:B---3--:R-:W-:Y:S02]  /*50e0*/  IADD3.X R9, R2, UR16, RZ, P0, !PT ;  /* 0x0000001002097c10 */ /* 0x008fe400087fe4ff */
[----:B------:R-:W-:Y:S03]  /*50f0*/  PLOP3.LUT P0, PT, PT, PT, UP0, 0x80, 0x0 ;  /* 0x000000000000781c */ /* 0x000fe60003f0f008 */
[----:B------:R3:W5:Y:S04]  /*5100*/  LDG.E R150, [R8.64] ;  /* 0x0000001608967981 */ /* 0x000768000c1e1900 */
[----:B------:R3:W1:Y:S01]  /*5110*/  MUFU.TANH R160, R11 ;  /* 0x0000000b00a07308 */ /* 0x0006620000002400 */
[----:B------:R3:W5:Y:S04]  /*5120*/  LDG.E R149, [R8.64+0x20] ;  /* 0x0000201608957981 */ /* 0x000768000c1e1900 */
[----:B----4-:R-:W4:Y:S05]  /*5130*/  LDSM.16.M88.4 R4, [R168+0xc800] ;  /* 0x00c80000a804783b */ /* 0x010f2a0000000200 */
[----:B------:R1:W1:Y:S03]  /*5140*/  MUFU.TANH R180, R12 ;  /* 0x0000000c00b47308 */ /* 0x0002660000002400 */
[----:B------:R3:W5:Y:S04]  /*5150*/  LDG.E R148, [R8.64+0x100] ;  /* 0x0001001608947981 */ /* 0x000768000c1e1900 */
[----:B------:R3:W5:Y:S03]  /*5160*/  LDG.E R144, [R8.64+0x120] ;  /* 0x0001201608907981 */ /* 0x000766000c1e1900 */
[----:B------:R1:W1:Y:S10]  /*5170*/  MUFU.TANH R175, R13 ;  /* 0x0000000d00af7308 */ /* 0x0002740000002400 */
[----:B------:R1:W1:Y:S10]  /*5180*/  MUFU.TANH R159, R14 ;  /* 0x0000000e009f7308 */ /* 0x0002740000002400 */
[----:B------:R1:W1:Y:S01]  /*5190*/  MUFU.TANH R158, R15 ;  /* 0x0000000f009e7308 */ /* 0x0002620000002400 */
[----:B---3--:R-:W3:Y:S01]  /*51a0*/  LDSM.16.M88.4 R8, [R168+0xd000] ;  /* 0x00d00000a808783b */ /* 0x008ee20000000200 */
[-C--:B----4-:R-:W-:Y:S08]  /*51b0*/  HMMA.16816.F32 R20, R136, R4.reuse, R20 ;  /* 0x000000048814723c */ /* 0x090ff00000001814 */
[----:B------:R4:W1:Y:S01]  /*51c0*/  MUFU.TANH R177, R16 ;  /* 0x0000001000b17308 */ /* 0x0008620000002400 */
[C---:B------:R-:W-:Y:S09]  /*51d0*/  HMMA.16816.F32 R24, R140.reuse, R4, R24 ;  /* 0x000000048c18723c */ /* 0x040ff20000001818 */
[----:B------:R4:W1:Y:S01]  /*51e0*/  MUFU.TANH R176, R17 ;  /* 0x0000001100b07308 */ /* 0x0008620000002400 */
[-C--:B------:R-:W-:Y:S09]  /*51f0*/  HMMA.16816.F32 R28, R140, R6.reuse, R28 ;  /* 0x000000068c1c723c */ /* 0x080ff2000000181c */
[----:B------:R4:W1:Y:S01]  /*5200*/  MUFU.TANH R179, R18 ;  /* 0x0000001200b37308 */ /* 0x0008620000002400 */
[C---:B------:R-:W-:Y:S01]  /*5210*/  HMMA.16816.F32 R32, R136.reuse, R6, R32 ;  /* 0x000000068820723c */ /* 0x040fe20000001820 */
[----:B------:R-:W1:Y:S03]  /*5220*/  LDSM.16.M88.4 R4, [R168+0xd800] ;  /* 0x00d80000a804783b */ /* 0x000e660000000200 */
[----:B------:R-:W-:Y:S02]  /*5230*/  FMUL.FTZ R20, R20, c[0x0][0x2ec] ;  /* 0x0000bb0014147a20 */ /* 0x000fe40000410000 */
[----:B------:R-:W-:Y:S02]  /*5240*/  FMUL.FTZ R21, R21, c[0x0][0x2ec] ;  /* 0x0000bb0015157a20 */ /* 0x000fe40000410000 */
[----:B------:R-:W-:Y:S01]  /*5250*/  FMUL.FTZ R22, R22, c[0x0][0x2ec] ;  /* 0x0000bb0016167a20 */ /* 0x000fe20000410000 */
[----:B------:R4:W1:Y:S03]  /*5260*/  MUFU.TANH R178, R19 ;  /* 0x0000001300b27308 */ /* 0x0008660000002400 */
[----:B------:R-:W-:Y:S01]  /*5270*/  FMUL.FTZ R23, R23, c[0x0][0x2ec] ;  /* 0x0000bb0017177a20 */ /* 0x000fe20000410000 */
[-C--:B---3--:R-:W-:Y:S03]  /*5280*/  HMMA.16816.F32 R36, R136, R8.reuse, R36 ;  /* 0x000000088824723c */ /* 0x088fe60000001824 */
[----:B------:R-:W-:Y:S02]  /*5290*/  FMUL.FTZ R24, R24, c[0x0][0x2ec] ;  /* 0x0000bb0018187a20 */ /* 0x000fe40000410000 */
[----:B------:R-:W-:Y:S01]  /*52a0*/  FMUL.FTZ R25, R25, c[0x0][0x2ec] ;  /* 0x0000bb0019197a20 */ /* 0x000fe20000410000 */
[----:B------:R4:W3:Y:S01]  /*52b0*/  MUFU.TANH R187, R20 ;  /* 0x0000001400bb7308 */ /* 0x0008e20000002400 */
[----:B------:R-:W-:Y:S01]  /*52c0*/  FMUL.FTZ R26, R26, c[0x0][0x2ec] ;  /* 0x0000bb001a1a7a20 */ /* 0x000fe20000410000 */
[C---:B------:R-:W-:Y:S04]  /*52d0*/  HMMA.16816.F32 R40, R140.reuse, R8, R40 ;  /* 0x000000088c28723c */ /* 0x040fe80000001828 */
[----:B------:R-:W-:Y:S02]  /*52e0*/  FMUL.FTZ R27, R27, c[0x0][0x2ec] ;  /* 0x0000bb001b1b7a20 */ /* 0x000fe40000410000 */
[----:B------:R-:W-:Y:S02]  /*52f0*/  FMUL.FTZ R28, R28, c[0x0][0x2ec] ;  /* 0x0000bb001c1c7a20 */ /* 0x000fe40000410000 */
[----:B------:R4:W2:Y:S01]  /*5300*/  MUFU.TANH R183, R21 ;  /* 0x0000001500b77308 */ /* 0x0008a20000002400 */
[-C--:B------:R-:W-:Y:S03]  /*5310*/  HMMA.16816.F32 R44, R140, R10.reuse, R44 ;  /* 0x0000000a8c2c723c */ /* 0x080fe6000000182c */
[----:B------:R-:W-:Y:S02]  /*5320*/  FMUL.FTZ R29, R29, c[0x0][0x2ec] ;  /* 0x0000bb001d1d7a20 */ /* 0x000fe40000410000 */
[----:B------:R-:W-:Y:S02]  /*5330*/  FMUL.FTZ R30, R30, c[0x0][0x2ec] ;  /* 0x0000bb001e1e7a20 */ /* 0x000fe40000410000 */
[----:B------:R-:W-:Y:S01]  /*5340*/  FMUL.FTZ R31, R31, c[0x0][0x2ec] ;  /* 0x0000bb001f1f7a20 */ /* 0x000fe20000410000 */
[C---:B------:R-:W-:Y:S01]  /*5350*/  HMMA.16816.F32 R48, R136.reuse, R10, R48 ;  /* 0x0000000a8830723c */ /* 0x040fe20000001830 */
[----:B------:R4:W2:Y:S03]  /*5360*/  MUFU.TANH R182, R22 ;  /* 0x0000001600b67308 */ /* 0x0008a60000002400 */
[----:B------:R-:W-:Y:S02]  /*5370*/  FMUL.FTZ R32, R32, c[0x0][0x2ec] ;  /* 0x0000bb0020207a20 */ /* 0x000fe40000410000 */
[----:B------:R-:W-:Y:S02]  /*5380*/  FMUL.FTZ R33, R33, c[0x0][0x2ec] ;  /* 0x0000bb0021217a20 */ /* 0x000fe40000410000 */
[-C--:B-1----:R-:W-:Y:S03]  /*5390*/  HMMA.16816.F32 R52, R136, R4.reuse, R52 ;  /* 0x000000048834723c */ /* 0x082fe60000001834 */
[----:B------:R4:W1:Y:S01]  /*53a0*/  MUFU.TANH R181, R23 ;  /* 0x0000001700b57308 */ /* 0x0008620000002400 */
[----:B------:R-:W-:Y:S02]  /*53b0*/  FMUL.FTZ R34, R34, c[0x0][0x2ec] ;  /* 0x0000bb0022227a20 */ /* 0x000fe40000410000 */
[----:B------:R-:W-:Y:S02]  /*53c0*/  FMUL.FTZ R35, R35, c[0x0][0x2ec] ;  /* 0x0000bb0023237a20 */ /* 0x000fe40000410000 */
[C---:B------:R-:W-:Y:S04]  /*53d0*/  HMMA.16816.F32 R56, R140.reuse, R4, R56 ;  /* 0x000000048c38723c */ /* 0x040fe80000001838 */
[----:B------:R-:W-:Y:S01]  /*53e0*/  FMUL.FTZ R36, R36, c[0x0][0x2ec] ;  /* 0x0000bb0024247a20 */ /* 0x000fe20000410000 */
[----:B------:R4:W1:Y:S01]  /*53f0*/  MUFU.TANH R188, R24 ;  /* 0x0000001800bc7308 */ /* 0x0008620000002400 */
[----:B------:R-:W-:Y:S02]  /*5400*/  FMUL.FTZ R37, R37, c[0x0][0x2ec] ;  /* 0x0000bb0025257a20 */ /* 0x000fe40000410000 */
[-C--:B------:R-:W-:Y:S04]  /*5410*/  HMMA.16816.F32 R60, R140, R6.reuse, R60 ;  /* 0x000000068c3c723c */ /* 0x080fe8000000183c */
[----:B------:R-:W-:Y:S02]  /*5420*/  FMUL.FTZ R38, R38, c[0x0][0x2ec] ;  /* 0x0000bb0026267a20 */ /* 0x000fe40000410000 */
[----:B------:R-:W-:Y:S01]  /*5430*/  FMUL.FTZ R39, R39, c[0x0][0x2ec] ;  /* 0x0000bb0027277a20 */ /* 0x000fe20000410000 */
[----:B------:R4:W1:Y:S01]  /*5440*/  MUFU.TANH R186, R25 ;  /* 0x0000001900ba7308 */ /* 0x0008620000002400 */
[----:B------:R-:W-:Y:S04]  /*5450*/  HMMA.16816.F32 R64, R136, R6, R64 ;  /* 0x000000068840723c */ /* 0x000fe80000001840 */
[----:B------:R-:W-:Y:S02]  /*5460*/  FMUL.FTZ R40, R40, c[0x0][0x2ec] ;  /* 0x0000bb0028287a20 */ /* 0x000fe40000410000 */
[----:B------:R-:W-:Y:S02]  /*5470*/  FMUL.FTZ R41, R41, c[0x0][0x2ec] ;  /* 0x0000bb0029297a20 */ /* 0x000fe40000410000 */
[----:B------:R-:W-:Y:S01]  /*5480*/  FMUL.FTZ R42, R42, c[0x0][0x2ec] ;  /* 0x0000bb002a2a7a20 */ /* 0x000fe20000410000 */
[----:B------:R4:W1:Y:S03]  /*5490*/  MUFU.TANH R185, R26 ;  /* 0x0000001a00b97308 */ /* 0x0008660000002400 */
        /* <DEDUP_REMOVED lines=67> */
[----:B-1234-:R-:W-:Y:S01]  /*58d0*/  MOV R58, R218 ;  /* 0x000000da003a7202 */ /* 0x01efe20000000f00 */
[----:B------:R-:W-:Y:S01]  /*58e0*/  UIADD3 UR11, UR11, 0x80, URZ ;  /* 0x000000800b0b7890 */ /* 0x000fe2000fffe03f */
[----:B------:R-:W-:Y:S01]  /*58f0*/  MOV R65, R222 ;  /* 0x000000de00417202 */ /* 0x000fe20000000f00 */
[----:B------:R-:W-:Y:S01]  /*5900*/  IMAD.MOV.U32 R56, RZ, RZ, R220 ;  /* 0x000000ffff387224 */ /* 0x000fe200078e00dc */
[----:B------:R-:W-:Y:S01]  /*5910*/  MOV R67, R226 ;  /* 0x000000e200437202 */ /* 0x000fe20000000f00 */
[----:B------:R-:W-:Y:S01]  /*5920*/  IMAD.MOV.U32 R63, RZ, RZ, R224 ;  /* 0x000000ffff3f7224 */ /* 0x000fe200078e00e0 */
[----:B------:R-:W-:Y:S01]  /*5930*/  MOV R134, R229 ;  /* 0x000000e500867202 */ /* 0x000fe20000000f00 */
        /* <DEDUP_REMOVED lines=67> */
.L_x_1989:
[----:B--23--:R-:W2:Y:S01]  /*5d70*/  LDL R0, [R1+0x50] ;  /* 0x0000500001007983 */ /* 0x00cea20000100800 */
[----:B------:R-:W-:Y:S03]  /*5d80*/  UMOV UR13, UR9 ;  /* 0x00000009000d7c82 */ /* 0x000fe60008000000 */
[----:B------:R-:W3:Y:S01]  /*5d90*/  LDL R8, [R1+0x68] ;  /* 0x0000680001087983 */ /* 0x000ee20000100800 */
[----:B--2---:R-:W-:Y:S01]  /*5da0*/  IADD3 R2, R0, UR8, RZ ;  /* 0x0000000800027c10 */ /* 0x004fe2000fffe0ff */
[----:B------:R-:W-:Y:S01]  /*5db0*/  UIADD3 UR8, -UR9, UR6, -UR12 ;  /* 0x0000000609087290 */ /* 0x000fe2000fffe90c */
[----:B------:R-:W-:Y:S02]  /*5dc0*/  IMAD.U32 R0, RZ, RZ, UR19 ;  /* 0x00000013ff007e24 */ /* 0x000fe4000f8e00ff */
[C---:B------:R-:W-:Y:S02]  /*5dd0*/  IADD3 R4, R2.reuse, 0x8, RZ ;  /* 0x0000000802047810 */ /* 0x040fe40007ffe0ff */
[----:B----4-:R-:W-:Y:S01]  /*5de0*/  IADD3 R22, R2, 0x40, RZ ;  /* 0x0000004002167810 */ /* 0x010fe20007ffe0ff */
[----:B---3--:R-:W-:Y:S01]  /*5df0*/  IMAD R0, R0, 0x80, R8 ;  /* 0x0000008000007824 */ /* 0x008fe200078e0208 */
        /* <DEDUP_REMOVED lines=11> */
[----:B------:R-:W-:Y:S02]  /*5eb0*/  IADD3 R16, R0, 0x11, RZ ;  /* 0x0000001100107810 */ /* 0x000fe40007ffe0ff */
        /* <DEDUP_REMOVED lines=24> */
[----:B------:R-:W-:Y:S02]  /*6040*/  IADD3 R8, R0, 0x31, RZ ;  /* 0x0000003100087810 */ /* 0x000fe40007ffe0ff */
        /* <DEDUP_REMOVED lines=8> */
[C---:B------:R-:W-:Y:S02]  /*60d0*/  IADD3 R7, R0.reuse, 0x38, RZ ;  /* 0x0000003800077810 */ /* 0x040fe40007ffe0ff */
[----:B------:R-:W-:Y:S02]  /*60e0*/  IADD3 R6, R0, 0x39, RZ ;  /* 0x0000003900067810 */ /* 0x000fe40007ffe0ff */
[----:B------:R-:W-:Y:S02]  /*60f0*/  FSEL R40, R187, -INF , !P6 ;  /* 0xff800000bb287808 */ /* 0x000fe40007000000 */
[-C--:B------:R-:W-:Y:S02]  /*6100*/  ISETP.GE.AND P6, PT, R11, R2.reuse, PT ;  /* 0x000000020b00720c */ /* 0x080fe40003fc6270 */
[----:B------:R-:W-:Y:S02]  /*6110*/  FSEL R41, R183, -INF , !P5 ;  /* 0xff800000b7297808 */ /* 0x000fe40006800000 */
[-C--:B------:R-:W-:Y:S02]  /*6120*/  ISETP.GE.AND P5, PT, R10, R2.reuse, PT ;  /* 0x000000020a00720c */ /* 0x080fe40003fa6270 */
[----:B-1----:R-:W-:Y:S02]  /*6130*/  FSEL R42, R196, -INF , !P4 ;  /* 0xff800000c42a7808 */ /* 0x002fe40006000000 */
        /* <DEDUP_REMOVED lines=81> */
[----:B------:R-:W-:Y:S02]  /*6650*/  IADD3 R52, R21, UR8, RZ ;  /* 0x0000000815347c10 */ /* 0x000fe4000fffe0ff */
        /* <DEDUP_REMOVED lines=13> */
[-C--:B------:R-:W-:Y:S02]  /*6730*/  ISETP.GE.OR P3, PT, R16, R5.reuse, !P3 ;  /* 0x000000051000720c */ /* 0x080fe40005f66670 */
[----:B------:R-:W-:Y:S02]  /*6740*/  FSEL R25, R188, -INF , !P4 ;  /* 0xff800000bc197808 */ /* 0x000fe40006000000 */
[----:B------:R-:W-:Y:S02]  /*6750*/  ISETP.GE.AND P4, PT, R11, R2, PT ;  /* 0x000000020b00720c */ /* 0x000fe40003f86270 */
[-C--:B------:R-:W-:Y:S02]  /*6760*/  ISETP.GE.OR P2, PT, R15, R5.reuse, !P2 ;  /* 0x000000050f00720c */ /* 0x080fe40005746670 */
[-C--:B------:R-:W-:Y:S02]  /*6770*/  ISETP.GE.OR P0, PT, R14, R5.reuse, !P0 ;  /* 0x000000050e00720c */ /* 0x080fe40004706670 */
[----:B------:R-:W-:Y:S02]  /*6780*/  IMNMX R4, RZ, R26, !PT ;  /* 0x0000001aff047217 */ /* 0x000fe40007800200 */
        /* <DEDUP_REMOVED lines=12> */
[----:B------:R-:W-:Y:S02]  /*6850*/  ISETP.GE.AND P5, PT, R6, R2, PT ;  /* 0x000000020600720c */ /* 0x000fe40003fa6270 */
[----:B------:R-:W-:Y:S02]  /*6860*/  IMNMX R2, R52, UR6, PT ;  /* 0x0000000634027c17 */ /* 0x000fe4000b800200 */
[----:B------:R-:W-:Y:S02]  /*6870*/  FSEL R55, R211, -INF , !P4 ;  /* 0xff800000d3377808 */ /* 0x000fe40006000000 */
[----:B------:R-:W-:Y:S02]  /*6880*/  ISETP.GE.AND P4, PT, R0, R4, PT ;  /* 0x000000040000720c */ /* 0x000fe40003f86270 */
        /* <DEDUP_REMOVED lines=15> */
[----:B------:R-:W-:Y:S02]  /*6980*/  FSEL R63, R224, -INF , !P6 ;  /* 0xff800000e03f7808 */ /* 0x000fe40007000000 */
[-C--:B------:R-:W-:Y:S02]  /*6990*/  ISETP.GE.AND P6, PT, R17, R4.reuse, PT ;  /* 0x000000041100720c */ /* 0x080fe40003fc6270 */
[----:B------:R-:W-:Y:S02]  /*69a0*/  FSEL R65, R222, -INF , !P5 ;  /* 0xff800000de417808 */ /* 0x000fe40006800000 */
[CC--:B------:R-:W-:Y:S02]  /*69b0*/  ISETP.GE.AND P5, PT, R16.reuse, R4.reuse, PT ;  /* 0x000000041000720c */ /* 0x0c0fe40003fa6270 */
        /* <DEDUP_REMOVED lines=38> */
.L_x_1990:
[----:B------:R-:W2:Y:S01]  /*6c20*/  LDL R0, [R1+0x20] ;  /* 0x0000200001007983 */ /* 0x000ea20000100800 */
[----:B------:R-:W-:Y:S01]  /*6c30*/  SHF.L.U32 R145, R173, 0x1, RZ ;  /* 0x00000001ad917819 */ /* 0x000fe200000006ff */
[----:B------:R-:W-:Y:S02]  /*6c40*/  UISETP.GT.AND UP3, UPT, UR7, UR18, UPT ;  /* 0x000000120700728c */ /* 0x000fe4000bf64270 */
[----:B------:R-:W3:Y:S01]  /*6c50*/  LDL R2, [R1+0x24] ;  /* 0x0000240001027983 */ /* 0x000ee20000100800 */
[-C--:B------:R-:W-:Y:S02]  /*6c60*/  IADD3 R147, R171, R145.reuse, RZ ;  /* 0x00000091ab937210 */ /* 0x080fe40007ffe0ff */
[----:B------:R-:W-:Y:S01]  /*6c70*/  IADD3 R146, R165, R145, RZ ;  /* 0x00000091a5927210 */ /* 0x000fe20007ffe0ff */
[----:B------:R-:W4:Y:S04]  /*6c80*/  LDL R8, [R1+0x18] ;  /* 0x0000180001087983 */ /* 0x000f280000100800 */
        /* <DEDUP_REMOVED lines=26> */
[----:B------:R1:W-:Y:S04]  /*6e30*/  STL [R1+0x100], R88 ;  /* 0x0001005801007387 */ /* 0x0003e80000100800 */
[----:B------:R1:W-:Y:S04]  /*6e40*/  STL [R1+0xfc], R87 ;  /* 0x0000fc5701007387 */ /* 0x0003e80000100800 */
        /* <DEDUP_REMOVED lines=10> */
[----:B------:R-:W-:Y:S04]  /*6ef0*/  STL [R1+0xd0], R76 ;  /* 0x0000d04c01007387 */ /* 0x000fe80000100800 */
[----:B------:R-:W-:Y:S04]  /*6f00*/  STL [R1+0xcc], R75 ;  /* 0x0000cc4b01007387 */ /* 0x000fe80000100800 */
[----:B------:R1:W-:Y:S04]  /*6f10*/  STL [R1+0xc8], R74 ;  /* 0x0000c84a01007387 */ /* 0x0003e80000100800 */
[----:B------:R-:W-:Y:S04]  /*6f20*/  STL [R1+0xc4], R73 ;  /* 0x0000c44901007387 */ /* 0x000fe80000100800 */
[----:B------:R-:W-:Y:S04]  /*6f30*/  STL [R1+0xc0], R72 ;  /* 0x0000c04801007387 */ /* 0x000fe80000100800 */
[----:B------:R-:W-:Y:S04]  /*6f40*/  STL [R1+0xbc], R71 ;  /* 0x0000bc4701007387 */ /* 0x000fe80000100800 */
[----:B------:R1:W-:Y:S04]  /*6f50*/  STL [R1+0xb8], R70 ;  /* 0x0000b84601007387 */ /* 0x0003e80000100800 */
[----:B------:R-:W-:Y:S04]  /*6f60*/  STL [R1+0xb4], R69 ;  /* 0x0000b44501007387 */ /* 0x000fe80000100800 */
[----:B------:R-:W-:Y:S04]  /*6f70*/  STL [R1+0xb0], R68 ;  /* 0x0000b04401007387 */ /* 0x000fe80000100800 */
[----:B------:R-:W-:Y:S01]  /*6f80*/  STL [R1+0xac], R3 ;  /* 0x0000ac0301007387 */ /* 0x000fe20000100800 */
[C---:B--2---:R-:W-:Y:S01]  /*6f90*/  FMUL.FTZ R5, R0.reuse, 1.4426950216293334961 ;  /* 0x3fb8aa3b00057820 */ /* 0x044fe20000410000 */
[----:B------:R-:W-:Y:S01]  /*6fa0*/  FSETP.NEU.FTZ.AND P0, PT, R0, -INF , PT ;  /* 0xff8000000000780b */ /* 0x000fe20003f1d000 */
[C---:B---3--:R-:W-:Y:S03]  /*6fb0*/  FMUL.FTZ R4, R2.reuse, 1.4426950216293334961 ;  /* 0x3fb8aa3b02047820 */ /* 0x048fe60000410000 */
[----:B------:R-:W-:Y:S02]  /*6fc0*/  FSEL R5, R5, RZ, P0 ;  /* 0x000000ff05057208 */ /* 0x000fe40000000000 */
[----:B------:R-:W-:Y:S01]  /*6fd0*/  FSETP.NEU.FTZ.AND P0, PT, R2, -INF , PT ;  /* 0xff8000000200780b */ /* 0x000fe20003f1d000 */
[----:B----4-:R-:W-:Y:S02]  /*6fe0*/  FMUL.FTZ R2, R8, 1.4426950216293334961 ;  /* 0x3fb8aa3b08027820 */ /* 0x010fe40000410000 */
[--C-:B------:R-:W-:Y:S01]  /*6ff0*/  FFMA.FTZ R0, R32, c[0x0][0x23c], -R5.reuse ;  /* 0x00008f0020007a23 */ /* 0x100fe20000010805 */
[----:B------:R-:W-:Y:S02]  /*7000*/  FSEL R4, R4, RZ, P0 ;  /* 0x000000ff04047208 */ /* 0x000fe40000000000 */
[----:B------:R-:W-:Y:S01]  /*7010*/  FSETP.NEU.FTZ.AND P0, PT, R8, -INF , PT ;  /* 0xff8000000800780b */ /* 0x000fe20003f1d000 */
[C---:B------:R-:W-:Y:S01]  /*7020*/  FMUL.FTZ R8, R135.reuse, 1.4426950216293334961 ;  /* 0x3fb8aa3b87087820 */ /* 0x040fe20000410000 */
[----:B------:R2:W-:Y:S02]  /*7030*/  MUFU.EX2 R153, R0 ;  /* 0x0000000000997308 */ /* 0x0005e40000000800 */
[----:B------:R-:W-:Y:S02]  /*7040*/  FSEL R2, R2, RZ, P0 ;  /* 0x000000ff02027208 */ /* 0x000fe40000000000 */
[----:B------:R-:W-:Y:S01]  /*7050*/  FSETP.NEU.FTZ.AND P0, PT, R135, -INF , PT ;  /* 0xff8000008700780b */ /* 0x000fe20003f1d000 */
[--C-:B--2---:R-:W-:Y:S05]  /*7060*/  FFMA.FTZ R0, R33, c[0x0][0x23c], -R5.reuse ;  /* 0x00008f0021007a23 */ /* 0x104fea0000010805 */
[----:B------:R2:W-:Y:S02]  /*7070*/  MUFU.EX2 R152, R0 ;  /* 0x0000000000987308 */ /* 0x0005e40000000800 */
[--C-:B--2---:R-:W-:Y:S08]  /*7080*/  FFMA.FTZ R0, R28, c[0x0][0x23c], -R4.reuse ;  /* 0x00008f001c007a23 */ /* 0x104ff00000010804 */
        /* <DEDUP_REMOVED lines=9> */
[----:B--2---:R-:W-:Y:S08]  /*7120*/  FFMA.FTZ R0, R31, c[0x0][0x23c], -R4 ;  /* 0x00008f001f007a23 */ /* 0x004ff00000010804 */
[----:B------:R2:W-:Y:S02]  /*7130*/  MUFU.EX2 R242, R0 ;  /* 0x0000000000f27308 */ /* 0x0005e40000000800 */
[--C-:B--2---:R-:W-:Y:S08]  /*7140*/  FFMA.FTZ R0, R21, c[0x0][0x23c], -R2.reuse ;  /* 0x00008f0015007a23 */ /* 0x104ff00000010802 */
[----:B------:R2:W-:Y:S02]  /*7150*/  MUFU.EX2 R235, R0 ;  /* 0x0000000000eb7308 */ /* 0x0005e40000000800 */
[----:B--2---:R-:W-:Y:S08]  /*7160*/  FFMA.FTZ R0, R22, c[0x0][0x23c], -R2 ;  /* 0x00008f0016007a23 */ /* 0x004ff00000010802 */
[----:B------:R2:W-:Y:S02]  /*7170*/  MUFU.EX2 R234, R0 ;  /* 0x0000000000ea7308 */ /* 0x0005e40000000800 */
[----:B--2---:R-:W-:Y:S02]  /*7180*/  FSEL R0, R8, RZ, P0 ;  /* 0x000000ff08007208 */ /* 0x004fe40000000000 */
[----:B------:R-:W-:Y:S03]  /*7190*/  PLOP3.LUT P0, PT, PT, PT, UP3, 0x80, 0x0 ;  /* 0x000000000000781c */ /* 0x000fe60003f0f038 */
[--C-:B------:R-:W-:Y:S02]  /*71a0*/  FFMA.FTZ R8, R18, c[0x0][0x23c], -R0.reuse ;  /* 0x00008f0012087a23 */ /* 0x100fe40000010800 */
[--C-:B------:R-:W-:Y:S02]  /*71b0*/  FFMA.FTZ R6, R6, c[0x0][0x23c], -R0.reuse ;  /* 0x00008f0006067a23 */ /* 0x100fe40000010800 */
[----:B------:R2:W-:Y:S10]  /*71c0*/  MUFU.EX2 R232, R8 ;  /* 0x0000000800e87308 */ /* 0x0005f40000000800 */
[----:B-1----:R1:W-:Y:S01]  /*71d0*/  MUFU.EX2 R88, R6 ;  /* 0x0000000600587308 */ /* 0x0023e20000000800 */
[--C-:B--2---:R-:W-:Y:S09]  /*71e0*/  FFMA.FTZ R8, R15, c[0x0][0x23c], -R0.reuse ;  /* 0x00008f000f087a23 */ /* 0x104ff20000010800 */
[----:B------:R2:W3:Y:S01]  /*71f0*/  MUFU.EX2 R197, R8 ;  /* 0x0000000800c57308 */ /* 0x0004e20000000800 */
[----:B-1----:R-:W-:Y:S02]  /*7200*/  FFMA.FTZ R6, R7, c[0x0][0x23c], -R0 ;  /* 0x00008f0007067a23 */ /* 0x002fe40000010800 */
[--C-:B------:R-:W-:Y:S07]  /*7210*/  FFMA.FTZ R7, R66, c[0x0][0x23c], -R5.reuse ;  /* 0x00008f0042077a23 */ /* 0x100fee0000010805 */
[----:B------:R1:W-:Y:S10]  /*7220*/  MUFU.EX2 R87, R6 ;  /* 0x0000000600577308 */ /* 0x0003f40000000800 */
[----:B------:R4:W-:Y:S01]  /*7230*/  MUFU.EX2 R82, R7 ;  /* 0x0000000700527308 */ /* 0x0009e20000000800 */
[--C-:B--2---:R-:W-:Y:S09]  /*7240*/  FFMA.FTZ R8, R23, c[0x0][0x23c], -R2.reuse ;  /* 0x00008f0017087a23 */ /* 0x104ff20000010802 */
[----:B------:R2:W-:Y:S01]  /*7250*/  MUFU.EX2 R251, R8 ;  /* 0x0000000800fb7308 */ /* 0x0005e20000000800 */
[--C-:B-1----:R-:W-:Y:S09]  /*7260*/  FFMA.FTZ R6, R132, c[0x0][0x23c], -R5.reuse ;  /* 0x00008f0084067a23 */ /* 0x102ff20000010805 */
[----:B------:R1:W-:Y:S01]  /*7270*/  MUFU.EX2 R81, R6 ;  /* 0x0000000600517308 */ /* 0x0003e20000000800 */
[--C-:B----4-:R-:W-:Y:S09]  /*7280*/  FFMA.FTZ R7, R63, c[0x0][0x23c], -R2.reuse ;  /* 0x00008f003f077a23 */ /* 0x110ff20000010802 */
[----:B------:R3:W-:Y:S01]  /*7290*/  MUFU.EX2 R74, R7 ;  /* 0x00000007004a7308 */ /* 0x0007e20000000800 */
[----:B--2---:R-:W-:Y:S09]  /*72a0*/  FFMA.FTZ R8, R24, c[0x0][0x23c], -R2 ;  /* 0x00008f0018087a23 */ /* 0x004ff20000010802 */
[----:B------:R2:W4:Y:S01]  /*72b0*/  MUFU.EX2 R238, R8 ;  /* 0x0000000800ee7308 */ /* 0x0005220000000800 */
[----:B-1----:R-:W-:Y:S09]  /*72c0*/  FFMA.FTZ R6, R59, c[0x0][0x23c], -R4 ;  /* 0x00008f003b067a23 */ /* 0x002ff20000010804 */
[----:B------:R1:W-:Y:S01]  /*72d0*/  MUFU.EX2 R80, R6 ;  /* 0x0000000600507308 */ /* 0x0003e20000000800 */
[----:B---3--:R-:W-:Y:S01]  /*72e0*/  F2FP.PACK_AB R7, R197, R232 ;  /* 0x000000e8c507723e */ /* 0x008fe200000000ff */
[----:B--2---:R-:W-:Y:S08]  /*72f0*/  FFMA.FTZ R8, R16, c[0x0][0x23c], -R0 ;  /* 0x00008f0010087a23 */ /* 0x004ff00000010800 */
[----:B------:R2:W-:Y:S01]  /*7300*/  MUFU.EX2 R237, R8 ;  /* 0x0000000800ed7308 */ /* 0x0005e20000000800 */
[----:B-1----:R-:W-:Y:S09]  /*7310*/  FFMA.FTZ R6, R60, c[0x0][0x23c], -R4 ;  /* 0x00008f003c067a23 */ /* 0x002ff20000010804 */
[----:B------:R1:W-:Y:S01]  /*7320*/  MUFU.EX2 R79, R6 ;  /* 0x00000006004f7308 */ /* 0x0003e20000000800 */
[----:B--2---:R-:W-:Y:S09]  /*7330*/  FFMA.FTZ R8, R17, c[0x0][0x23c], -R0 ;  /* 0x00008f0011087a23 */ /* 0x004ff20000010800 */
[----:B------:R2:W-:Y:S01]  /*7340*/  MUFU.EX2 R236, R8 ;  /* 0x0000000800ec7308 */ /* 0x0005e20000000800 */
[--C-:B-1----:R-:W-:Y:S09]  /*7350*/  FFMA.FTZ R6, R133, c[0x0][0x23c], -R5.reuse ;  /* 0x00008f0085067a23 */ /* 0x102ff20000010805 */
[----:B------:R1:W-:Y:S01]  /*7360*/  MUFU.EX2 R70, R6 ;  /* 0x0000000600467308 */ /* 0x0003e20000000800 */
[--C-:B--2---:R-:W-:Y:S09]  /*7370*/  FFMA.FTZ R8, R40, c[0x0][0x23c], -R5.reuse ;  /* 0x00008f0028087a23 */ /* 0x104ff20000010805 */
[----:B------:R2:W-:Y:S01]  /*7380*/  MUFU.EX2 R21, R8 ;  /* 0x0000000800157308 */ /* 0x0005e20000000800 */
[----:B-1----:R-:W-:Y:S05]  /*7390*/  F2FP.PACK_AB R6, R152, R153 ;  /* 0x000000999806723e */ /* 0x002fea00000000ff */
[----:B------:R1:W-:Y:S01]  /*73a0*/  STS [R243+0x1c000], R6 ;  /* 0x01c00006f3007388 */ /* 0x0003e20000000800 */
[--C-:B--2---:R-:W-:Y:S04]  /*73b0*/  FFMA.FTZ R8, R41, c[0x0][0x23c], -R5.reuse ;  /* 0x00008f0029087a23 */ /* 0x104fe80000010805 */
[----:B------:R2:W-:Y:S01]  /*73c0*/  MUFU.EX2 R113, R8 ;  /* 0x0000000800717308 */ /* 0x0005e20000000800 */
[----:B-1----:R-:W-:Y:S01]  /*73d0*/  F2FP.PACK_AB R6, R242, R241 ;  /* 0x000000f1f206723e */ /* 0x002fe200000000ff */
[--C-:B--2---:R-:W-:Y:S08]  /*73e0*/  FFMA.FTZ R8, R34, c[0x0][0x23c], -R4.reuse ;  /* 0x00008f0022087a23 */ /* 0x104ff00000010804 */
[----:B------:R1:W-:Y:S02]  /*73f0*/  MUFU.EX2 R112, R8 ;  /* 0x0000000800707308 */ /* 0x0003e40000000800 */
[--C-:B-1----:R-:W-:Y:S08]  /*7400*/  FFMA.FTZ R8, R35, c[0x0][0x23c], -R4.reuse ;  /* 0x00008f0023087a23 */ /* 0x102ff00000010804 */
[----:B------:R1:W2:Y:S02]  /*7410*/  MUFU.EX2 R111, R8 ;  /* 0x00000008006f7308 */ /* 0x0002a40000000800 */
[--C-:B-1----:R-:W-:Y:S08]  /*7420*/  FFMA.FTZ R8, R42, c[0x0][0x23c], -R5.reuse ;  /* 0x00008f002a087a23 */ /* 0x102ff00000010805 */
[----:B------:R1:W-:Y:S02]  /*7430*/  MUFU.EX2 R102, R8 ;  /* 0x0000000800667308 */ /* 0x0003e40000000800 */
[--C-:B-1----:R-:W-:Y:S08]  /*7440*/  FFMA.FTZ R8, R43, c[0x0][0x23c], -R5.reuse ;  /* 0x00008f002b087a23 */ /* 0x102ff00000010805 */
[----:B------:R1:W-:Y:S02]  /*7450*/  MUFU.EX2 R101, R8 ;  /* 0x0000000800657308 */ /* 0x0003e40000000800 */
[--C-:B-1----:R-:W-:Y:S08]  /*7460*/  FFMA.FTZ R8, R36, c[0x0][0x23c], -R4.reuse ;  /* 0x00008f0024087a23 */ /* 0x102ff00000010804 */
[----:B------:R1:W-:Y:S02]  /*7470*/  MUFU.EX2 R100, R8 ;  /* 0x0000000800647308 */ /* 0x0003e40000000800 */
[----:B-1----:R-:W-:Y:S08]  /*7480*/  FFMA.FTZ R8, R37, c[0x0][0x23c], -R4 ;  /* 0x00008f0025087a23 */ /* 0x002ff00000010804 */
[----:B------:R1:W-:Y:S02]  /*7490*/  MUFU.EX2 R99, R8 ;  /* 0x0000000800637308 */ /* 0x0003e40000000800 */
[--C-:B-1----:R-:W-:Y:S08]  /*74a0*/  FFMA.FTZ R8, R25, c[0x0][0x23c], -R2.reuse ;  /* 0x00008f0019087a23 */ /* 0x102ff00000010802 */
[----:B------:R1:W-:Y:S02]  /*74b0*/  MUFU.EX2 R110, R8 ;  /* 0x00000008006e7308 */ /* 0x0003e40000000800 */
[----:B-1----:R-:W-:Y:S08]  /*74c0*/  FFMA.FTZ R8, R26, c[0x0][0x23c], -R2 ;  /* 0x00008f001a087a23 */ /* 0x002ff00000010802 */
[----:B------:R1:W-:Y:S02]  /*74d0*/  MUFU.EX2 R109, R8 ;  /* 0x00000008006d7308 */ /* 0x0003e40000000800 */
[--C-:B-1----:R-:W-:Y:S02]  /*74e0*/  FFMA.FTZ R8, R12, c[0x0][0x23c], -R0.reuse ;  /* 0x00008f000c087a23 */ /* 0x102fe40000010800 */
[--C-:B------:R-:W-:Y:S06]  /*74f0*/  FFMA.FTZ R12, R51, c[0x0][0x23c], -R5.reuse ;  /* 0x00008f00330c7a23 */ /* 0x100fec0000010805 */
[----:B------:R1:W-:Y:S10]  /*7500*/  MUFU.EX2 R108, R8 ;  /* 0x00000008006c7308 */ /* 0x0003f40000000800 */
[----:B------:R-:W-:Y:S01]  /*7510*/  MUFU.EX2 R86, R12 ;  /* 0x0000000c00567308 */ /* 0x000fe20000000800 */
[----:B-1----:R-:W-:Y:S09]  /*7520*/  FFMA.FTZ R8, R13, c[0x0][0x23c], -R0 ;  /* 0x00008f000d087a23 */ /* 0x002ff20000010800 */
[----:B------:R1:W-:Y:S02]  /*7530*/  MUFU.EX2 R107, R8 ;  /* 0x00000008006b7308 */ /* 0x0003e40000000800 */
[--C-:B-1----:R-:W-:Y:S08]  /*7540*/  FFMA.FTZ R8, R27, c[0x0][0x23c], -R2.reuse ;  /* 0x00008f001b087a23 */ /* 0x102ff00000010802 */
[----:B------:R1:W-:Y:S02]  /*7550*/  MUFU.EX2 R106, R8 ;  /* 0x00000008006a7308 */ /* 0x0003e40000000800 */
[----:B-1----:R-:W-:Y:S08]  /*7560*/  FFMA.FTZ R8, R44, c[0x0][0x23c], -R2 ;  /* 0x00008f002c087a23 */ /* 0x002ff00000010802 */
[----:B------:R1:W-:Y:S02]  /*7570*/  MUFU.EX2 R105, R8 ;  /* 0x0000000800697308 */ /* 0x0003e40000000800 */
[--C-:B-1----:R-:W-:Y:S08]  /*7580*/  FFMA.FTZ R8, R14, c[0x0][0x23c], -R0.reuse ;  /* 0x00008f000e087a23 */ /* 0x102ff00000010800 */
[----:B------:R1:W-:Y:S02]  /*7590*/  MUFU.EX2 R104, R8 ;  /* 0x0000000800687308 */ /* 0x0003e40000000800 */
[--C-:B-1----:R-:W-:Y:S02]  /*75a0*/  FFMA.FTZ R8, R9, c[0x0][0x23c], -R0.reuse ;  /* 0x00008f0009087a23 */ /* 0x102fe40000010800 */
[--C-:B------:R-:W-:Y:S06]  /*75b0*/  FFMA.FTZ R9, R54, c[0x0][0x23c], -R5.reuse ;  /* 0x00008f0036097a23 */ /* 0x100fec0000010805 */
[----:B------:R1:W-:Y:S10]  /*75c0*/  MUFU.EX2 R103, R8 ;  /* 0x0000000800677308 */ /* 0x0003f40000000800 */
[----:B------:R3:W-:Y:S01]  /*75d0*/  MUFU.EX2 R85, R9 ;  /* 0x0000000900557308 */ /* 0x0007e20000000800 */
[--C-:B-1----:R-:W-:Y:S09]  /*75e0*/  FFMA.FTZ R8, R53, c[0x0][0x23c], -R5.reuse ;  /* 0x00008f0035087a23 */ /* 0x102ff20000010805 */
[----:B------:R1:W-:Y:S01]  /*75f0*/  MUFU.EX2 R98, R8 ;  /* 0x0000000800627308 */ /* 0x0003e20000000800 */
[----:B---3--:R-:W-:Y:S09]  /*7600*/  FFMA.FTZ R9, R56, c[0x0][0x23c], -R0 ;  /* 0x00008f0038097a23 */ /* 0x008ff20000010800 */
[----:B------:R-:W-:Y:S01]  /*7610*/  MUFU.EX2 R72, R9 ;  /* 0x0000000900487308 */ /* 0x000fe20000000800 */
[--C-:B-1----:R-:W-:Y:S02]  /*7620*/  FFMA.FTZ R8, R57, c[0x0][0x23c], -R5.reuse ;  /* 0x00008f0039087a23 */ /* 0x102fe40000010805 */
[----:B------:R-:W-:Y:S07]  /*7630*/  FFMA.FTZ R5, R134, c[0x0][0x23c], -R5 ;  /* 0x00008f0086057a23 */ /* 0x000fee0000010805 */
[----:B------:R1:W-:Y:S10]  /*7640*/  MUFU.EX2 R97, R8 ;  /* 0x0000000800617308 */ /* 0x0003f40000000800 */
[----:B------:R3:W-:Y:S01]  /*7650*/  MUFU.EX2 R69, R5 ;  /* 0x0000000500457308 */ /* 0x0007e20000000800 */
[--C-:B-1----:R-:W-:Y:S09]  /*7660*/  FFMA.FTZ R8, R46, c[0x0][0x23c], -R4.reuse ;  /* 0x00008f002e087a23 */ /* 0x102ff20000010804 */
[----:B------:R1:W-:Y:S01]  /*7670*/  MUFU.EX2 R96, R8 ;  /* 0x0000000800607308 */ /* 0x0003e20000000800 */
[--C-:B---3--:R-:W-:Y:S09]  /*7680*/  FFMA.FTZ R5, R64, c[0x0][0x23c], -R4.reuse ;  /* 0x00008f0040057a23 */ /* 0x108ff20000010804 */
[----:B------:R3:W-:Y:S01]  /*7690*/  MUFU.EX2 R68, R5 ;  /* 0x0000000500447308 */ /* 0x0007e20000000800 */
[--C-:B-1----:R-:W-:Y:S09]  /*76a0*/  FFMA.FTZ R8, R48, c[0x0][0x23c], -R4.reuse ;  /* 0x00008f0030087a23 */ /* 0x102ff20000010804 */
[----:B------:R1:W-:Y:S01]  /*76b0*/  MUFU.EX2 R95, R8 ;  /* 0x00000008005f7308 */ /* 0x0003e20000000800 */
[----:B---3--:R-:W-:Y:S05]  /*76c0*/  F2FP.PACK_AB R5, R233, R151 ;  /* 0x00000097e905723e */ /* 0x008fea00000000ff */
[----:B------:R4:W-:Y:S04]  /*76d0*/  STS [R243+0x1c400], R5 ;  /* 0x01c40005f3007388 */ /* 0x0009e80000000800 */
[----:B------:R2:W-:Y:S01]  /*76e0*/  STS [R246+0x1c400], R6 ;  /* 0x01c40006f6007388 */ /* 0x0005e20000000800 */
[--C-:B-1----:R-:W-:Y:S04]  /*76f0*/  FFMA.FTZ R8, R45, c[0x0][0x23c], -R4.reuse ;  /* 0x00008f002d087a23 */ /* 0x102fe80000010804 */
[----:B------:R1:W-:Y:S01]  /*7700*/  MUFU.EX2 R84, R8 ;  /* 0x0000000800547308 */ /* 0x0003e20000000800 */
[----:B----4-:R-:W-:Y:S02]  /*7710*/  F2FP.PACK_AB R5, R238, R251 ;  /* 0x000000fbee05723e */ /* 0x010fe400000000ff */
[----:B--2---:R-:W-:Y:S01]  /*7720*/  F2FP.PACK_AB R6, R111, R112 ;  /* 0x000000706f06723e */ /* 0x004fe200000000ff */
[--C-:B-1----:R-:W-:Y:S02]  /*7730*/  FFMA.FTZ R8, R47, c[0x0][0x23c], -R4.reuse ;  /* 0x00008f002f087a23 */ /* 0x102fe40000010804 */
[----:B------:R-:W-:Y:S04]  /*7740*/  FFMA.FTZ R4, R67, c[0x0][0x23c], -R4 ;  /* 0x00008f0043047a23 */ /* 0x000fe80000010804 */
[----:B------:R1:W-:Y:S10]  /*7750*/  MUFU.EX2 R83, R8 ;  /* 0x0000000800537308 */ /* 0x0003f40000000800 */
[----:B------:R2:W-:Y:S01]  /*7760*/  MUFU.EX2 R3, R4 ;  /* 0x0000000400037308 */ /* 0x0005e20000000800 */
[--C-:B-1----:R-:W-:Y:S09]  /*7770*/  FFMA.FTZ R8, R49, c[0x0][0x23c], -R2.reuse ;  /* 0x00008f0031087a23 */ /* 0x102ff20000010802 */
[----:B------:R1:W-:Y:S01]  /*7780*/  MUFU.EX2 R94, R8 ;  /* 0x00000008005e7308 */ /* 0x0003e20000000800 */
[--C-:B--2---:R-:W-:Y:S09]  /*7790*/  FFMA.FTZ R4, R61, c[0x0][0x23c], -R2.reuse ;  /* 0x00008f003d047a23 */ /* 0x104ff20000010802 */
[----:B------:R2:W-:Y:S01]  /*77a0*/  MUFU.EX2 R78, R4 ;  /* 0x00000004004e7308 */ /* 0x0005e20000000800 */
[--C-:B-1----:R-:W-:Y:S09]  /*77b0*/  FFMA.FTZ R8, R50, c[0x0][0x23c], -R2.reuse ;  /* 0x00008f0032087a23 */ /* 0x102ff20000010802 */
[----:B------:R1:W-:Y:S01]  /*77c0*/  MUFU.EX2 R93, R8 ;  /* 0x00000008005d7308 */ /* 0x0003e20000000800 */
[----:B--2---:R-:W-:Y:S09]  /*77d0*/  FFMA.FTZ R4, R62, c[0x0][0x23c], -R2 ;  /* 0x00008f003e047a23 */ /* 0x004ff20000010802 */
[----:B------:R2:W-:Y:S01]  /*77e0*/  MUFU.EX2 R77, R4 ;  /* 0x00000004004d7308 */ /* 0x0005e20000000800 */
[--C-:B-1----:R-:W-:Y:S09]  /*77f0*/  FFMA.FTZ R8, R10, c[0x0][0x23c], -R0.reuse ;  /* 0x00008f000a087a23 */ /* 0x102ff20000010800 */
[----:B------:R1:W-:Y:S01]  /*7800*/  MUFU.EX2 R92, R8 ;  /* 0x00000008005c7308 */ /* 0x0003e20000000800 */
[--C-:B--2---:R-:W-:Y:S09]  /*7810*/  FFMA.FTZ R4, R19, c[0x0][0x23c], -R0.reuse ;  /* 0x00008f0013047a23 */ /* 0x104ff20000010800 */
[----:B------:R2:W-:Y:S01]  /*7820*/  MUFU.EX2 R76, R4 ;  /* 0x00000004004c7308 */ /* 0x0005e20000000800 */
[--C-:B-1----:R-:W-:Y:S09]  /*7830*/  FFMA.FTZ R8, R11, c[0x0][0x23c], -R0.reuse ;  /* 0x00008f000b087a23 */ /* 0x102ff20000010800 */
[----:B------:R1:W-:Y:S01]  /*7840*/  MUFU.EX2 R91, R8 ;  /* 0x00000008005b7308 */ /* 0x0003e20000000800 */
[--C-:B--2---:R-:W-:Y:S02]  /*7850*/  FFMA.FTZ R4, R20, c[0x0][0x23c], -R0.reuse ;  /* 0x00008f0014047a23 */ /* 0x104fe40000010800 */
[----:B------:R-:W-:Y:S07]  /*7860*/  FFMA.FTZ R0, R58, c[0x0][0x23c], -R0 ;  /* 0x00008f003a007a23 */ /* 0x000fee0000010800 */
[----:B------:R2:W-:Y:S10]  /*7870*/  MUFU.EX2 R75, R4 ;  /* 0x00000004004b7308 */ /* 0x0005f40000000800 */
[----:B------:R-:W-:Y:S01]  /*7880*/  MUFU.EX2 R71, R0 ;  /* 0x0000000000477308 */ /* 0x000fe20000000800 */
[--C-:B-1----:R-:W-:Y:S09]  /*7890*/  FFMA.FTZ R8, R55, c[0x0][0x23c], -R2.reuse ;  /* 0x00008f0037087a23 */ /* 0x102ff20000010802 */
[----:B------:R1:W-:Y:S01]  /*78a0*/  MUFU.EX2 R90, R8 ;  /* 0x00000008005a7308 */ /* 0x0003e20000000800 */
[----:B--2---:R-:W-:Y:S05]  /*78b0*/  F2FP.PACK_AB R4, R240, R239 ;  /* 0x000000eff004723e */ /* 0x004fea00000000ff */
[----:B------:R2:W-:Y:S04]  /*78c0*/  STS [R246+0x1c000], R4 ;  /* 0x01c00004f6007388 */ /* 0x0005e80000000800 */
[----:B------:R3:W-:Y:S01]  /*78d0*/  STS [R243+0x1e400], R7 ;  /* 0x01e40007f3007388 */ /* 0x0007e20000000800 */
[--C-:B-1----:R-:W-:Y:S02]  /*78e0*/  FFMA.FTZ R8, R52, c[0x0][0x23c], -R2.reuse ;  /* 0x00008f0034087a23 */ /* 0x102fe40000010802 */
[----:B------:R-:W-:Y:S02]  /*78f0*/  FFMA.FTZ R2, R65, c[0x0][0x23c], -R2 ;  /* 0x00008f0041027a23 */ /* 0x000fe40000010802 */
[----:B------:R1:W4:Y:S01]  /*7900*/  MUFU.EX2 R89, R8 ;  /* 0x0000000800597308 */ /* 0x0003220000000800 */
[----:B--2---:R-:W-:Y:S09]  /*7910*/  F2FP.PACK_AB R4, R236, R237 ;  /* 0x000000edec04723e */ /* 0x004ff200000000ff */
[----:B------:R2:W2:Y:S01]  /*7920*/  MUFU.EX2 R73, R2 ;  /* 0x0000000200497308 */ /* 0x0004a20000000800 */
[----:B---3--:R-:W-:Y:S02]  /*7930*/  F2FP.PACK_AB R7, R113, R21 ;  /* 0x000000157107723e */ /* 0x008fe400000000ff */
[----:B-1----:R-:W-:Y:S02]  /*7940*/  F2FP.PACK_AB R8, R234, R235 ;  /* 0x000000ebea08723e */ /* 0x002fe400000000ff */
[----:B----4-:R-:W-:Y:S03]  /*7950*/  F2FP.PACK_AB R0, R89, R90 ;  /* 0x0000005a5900723e */ /* 0x010fe600000000ff */
[----:B------:R-:W-:Y:S04]  /*7960*/  STS [R243+0x1e000], R8 ;  /* 0x01e00008f3007388 */ /* 0x000fe80000000800 */
[----:B------:R1:W-:Y:S01]  /*7970*/  STS [R246+0x1e400], R4 ;  /* 0x01e40004f6007388 */ /* 0x0003e20000000800 */
[----:B--2---:R-:W-:Y:S03]  /*7980*/  F2FP.PACK_AB R2, R99, R100 ;  /* 0x000000646302723e */ /* 0x004fe600000000ff */
[----:B------:R2:W-:Y:S04]  /*7990*/  STS [R246+0x1e000], R5 ;  /* 0x01e00005f6007388 */ /* 0x0005e80000000800 */
[----:B------:R3:W-:Y:S04]  /*79a0*/  STS [R250+0x1c000], R7 ;  /* 0x01c00007fa007388 */ /* 0x0007e80000000800 */
[----:B------:R4:W-:Y:S04]  /*79b0*/  STS [R250+0x1c400], R6 ;  /* 0x01c40006fa007388 */ /* 0x0009e80000000800 */
[----:B------:R4:W-:Y:S01]  /*79c0*/  STS [R249+0x1c400], R2 ;  /* 0x01c40002f9007388 */ /* 0x0009e20000000800 */
[----:B-1----:R-:W-:Y:S02]  /*79d0*/  F2FP.PACK_AB R4, R101, R102 ;  /* 0x000000666504723e */ /* 0x002fe400000000ff */
[----:B--2---:R-:W-:Y:S03]  /*79e0*/  F2FP.PACK_AB R5, R109, R110 ;  /* 0x0000006e6d05723e */ /* 0x004fe600000000ff */
[----:B------:R1:W-:Y:S01]  /*79f0*/  STS [R249+0x1c000], R4 ;  /* 0x01c00004f9007388 */ /* 0x0003e20000000800 */
[----:B---3--:R-:W-:Y:S03]  /*7a00*/  F2FP.PACK_AB R7, R107, R108 ;  /* 0x0000006c6b07723e */ /* 0x008fe600000000ff */
[----:B------:R2:W-:Y:S01]  /*7a10*/  STS [R250+0x1e000], R5 ;  /* 0x01e00005fa007388 */ /* 0x0005e20000000800 */
[----:B----4-:R-:W-:Y:S03]  /*7a20*/  F2FP.PACK_AB R6, R105, R106 ;  /* 0x0000006a6906723e */ /* 0x010fe600000000ff */
[----:B------:R-:W-:Y:S01]  /*7a30*/  STS [R250+0x1e400], R7 ;  /* 0x01e40007fa007388 */ /* 0x000fe20000000800 */
[----:B------:R-:W-:Y:S03]  /*7a40*/  F2FP.PACK_AB R2, R95, R96 ;  /* 0x000000605f02723e */ /* 0x000fe600000000ff */
[----:B------:R3:W-:Y:S01]  /*7a50*/  STS [R249+0x1e000], R6 ;  /* 0x01e00006f9007388 */ /* 0x0007e20000000800 */
[----:B-1----:R-:W-:Y:S02]  /*7a60*/  F2FP.PACK_AB R4, R97, R98 ;  /* 0x000000626104723e */ /* 0x002fe400000000ff */
[----:B--2---:R-:W-:Y:S05]  /*7a70*/  F2FP.PACK_AB R5, R103, R104 ;  /* 0x000000686705723e */ /* 0x004fea00000000ff */
[----:B------:R1:W-:Y:S01]  /*7a80*/  STS [R249+0x1e400], R5 ;  /* 0x01e40005f9007388 */ /* 0x0003e20000000800 */
[----:B---3--:R-:W-:Y:S03]  /*7a90*/  F2FP.PACK_AB R6, R93, R94 ;  /* 0x0000005e5d06723e */ /* 0x008fe600000000ff */
[----:B------:R2:W-:Y:S04]  /*7aa0*/  STS [R244+0x1c000], R4 ;  /* 0x01c00004f4007388 */ /* 0x0005e80000000800 */
[----:B------:R3:W-:Y:S01]  /*7ab0*/  STS [R244+0x1c400], R2 ;  /* 0x01c40002f4007388 */ /* 0x0007e20000000800 */
[----:B-1----:R-:W-:Y:S02]  /*7ac0*/  F2FP.PACK_AB R5, R91, R92 ;  /* 0x0000005c5b05723e */ /* 0x002fe400000000ff */
[----:B--2---:R-:W-:Y:S02]  /*7ad0*/  F2FP.PACK_AB R4, R85, R86 ;  /* 0x000000565504723e */ /* 0x004fe400000000ff */
[----:B---3--:R-:W-:Y:S03]  /*7ae0*/  F2FP.PACK_AB R2, R83, R84 ;  /* 0x000000545302723e */ /* 0x008fe600000000ff */
        /* <DEDUP_REMOVED lines=21> */
[----:B------:R1:W-:Y:S04]  /*7c40*/  STS [R247+0x1e000], R2 ;  /* 0x01e00002f7007388 */ /* 0x0003e80000000800 */
[----:B------:R2:W-:Y:S04]  /*7c50*/  STS [R247+0x1e400], R0 ;  /* 0x01e40000f7007388 */ /* 0x0005e80000000800 */
[----:B------:R-:W-:Y:S08]  /*7c60*/  LDSM.16.M88.4 R64, [R145+0x8000] ;  /* 0x008000009140783b */ /* 0x000ff00000000200 */
[----:B------:R-:W3:Y:S08]  /*7c70*/  LDSM.16.M88.4 R16, [R166+0x10000] ;  /* 0x01000000a610783b */ /* 0x000ef00000000200 */
[----:B------:R-:W4:Y:S01]  /*7c80*/  LDSM.16.M88.4 R60, [R145+0xa000] ;  /* 0x00a00000913c783b */ /* 0x000f220000000200 */
[----:B-1----:R-:W-:Y:S01]  /*7c90*/  MOV R2, R21 ;  /* 0x0000001500027202 */ /* 0x002fe20000000f00 */
[----:B--2---:R-:W-:Y:S06]  /*7ca0*/  FFMA.FTZ R0, -R154, R154, 1 ;  /* 0x3f8000009a007423 */ /* 0x004fec000001019a */
[----:B------:R-:W1:Y:S01]  /*7cb0*/  LDSM.16.M88.4 R32, [R166+0x10800] ;  /* 0x01080000a620783b */ /* 0x000e620000000200 */
[----:B------:R-:W-:Y:S07]  /*7cc0*/  FMUL.FTZ R0, R0, c[0x0][0x2ec] ;  /* 0x0000bb0000007a20 */ /* 0x000fee0000410000 */
[----:B------:R-:W2:Y:S08]  /*7cd0*/  LDSM.16.M88.4 R48, [R166+0x11000] ;  /* 0x01100000a630783b */ /* 0x000eb00000000200 */
[----:B------:R-:W1:Y:S01]  /*7ce0*/  LDSM.16.M88.4 R132, [R166+0x11800] ;  /* 0x01180000a684783b */ /* 0x000e620000000200 */
[-C--:B---3--:R-:W-:Y:S07]  /*7cf0*/  HMMA.16816.F32 R4, R64, R16.reuse, RZ ;  /* 0x000000104004723c */ /* 0x088fee00000018ff */
[----:B------:R-:W-:Y:S01]  /*7d00*/  LDSM.16.M88.4 R136, [R147+0x8000] ;  /* 0x008000009388783b */ /* 0x000fe20000000200 */
[C---:B----4-:R-:W-:Y:S07]  /*7d10*/  HMMA.16816.F32 R8, R60.reuse, R16, RZ ;  /* 0x000000103c08723c */ /* 0x050fee00000018ff */
[----:B------:R-:W3:Y:S01]  /*7d20*/  LDSM.16.M88.4 R140, [R169+0x10000] ;  /* 0x01000000a98c783b */ /* 0x000ee20000000200 */
[-C--:B------:R-:W-:Y:S08]  /*7d30*/  HMMA.16816.F32 R12, R60, R18.reuse, RZ ;  /* 0x000000123c0c723c */ /* 0x080ff000000018ff */
[C---:B------:R-:W-:Y:S08]  /*7d40*/  HMMA.16816.F32 R16, R64.reuse, R18, RZ ;  /* 0x000000124010723c */ /* 0x040ff000000018ff */
[-C--:B-1----:R-:W-:Y:S08]  /*7d50*/  HMMA.16816.F32 R20, R64, R32.reuse, RZ ;  /* 0x000000204014723c */ /* 0x082ff000000018ff */
[C---:B------:R-:W-:Y:S08]  /*7d60*/  HMMA.16816.F32 R24, R60.reuse, R32, RZ ;  /* 0x000000203c18723c */ /* 0x040ff000000018ff */
[-C--:B------:R-:W-:Y:S08]  /*7d70*/  HMMA.16816.F32 R28, R60, R34.reuse, RZ ;  /* 0x000000223c1c723c */ /* 0x080ff000000018ff */
[C---:B------:R-:W-:Y:S08]  /*7d80*/  HMMA.16816.F32 R32, R64.reuse, R34, RZ ;  /* 0x000000224020723c */ /* 0x040ff000000018ff */
[-C--:B--2---:R-:W-:Y:S08]  /*7d90*/  HMMA.16816.F32 R36, R64, R48.reuse, RZ ;  /* 0x000000304024723c */ /* 0x084ff000000018ff */
        /* <DEDUP_REMOVED lines=8> */
[-C--:B---3--:R-:W-:Y:S08]  /*7e20*/  HMMA.16816.F32 R4, R136, R140.reuse, R4 ;  /* 0x0000008c8804723c */ /* 0x088ff00000001804 */
[C---:B-1----:R-:W-:Y:S08]  /*7e30*/  HMMA.16816.F32 R8, R132.reuse, R140, R8 ;  /* 0x0000008c8408723c */ /* 0x042ff00000001808 */
        /* <DEDUP_REMOVED lines=48> */
[----:B------:R-:W-:Y:S02]  /*8140*/  FADD.FTZ R5, -R150, R5 ;  /* 0x0000000596057221 */ /* 0x000fe40000010100 */
[C---:B------:R-:W-:Y:S02]  /*8150*/  FADD.FTZ R6, -R149.reuse, R6 ;  /* 0x0000000695067221 */ /* 0x040fe40000010100 */
[----:B------:R-:W-:Y:S01]  /*8160*/  FADD.FTZ R7, -R149, R7 ;  /* 0x0000000795077221 */ /* 0x000fe20000010100 */
[----:B------:R-:W-:Y:S01]  /*8170*/  MOV R139, R2 ;  /* 0x00000002008b7202 */ /* 0x000fe20000000f00 */
[----:B------:R-:W-:Y:S03]  /*8180*/  FMUL.FTZ R153, R153, R4 ;  /* 0x0000000499997220 */ /* 0x000fe60000410000 */
[----:B------:R-:W-:Y:S02]  /*8190*/  FMUL.FTZ R152, R152, R5 ;  /* 0x0000000598987220 */ /* 0x000fe40000410000 */
[----:B------:R-:W-:Y:S02]  /*81a0*/  FMUL.FTZ R151, R151, R6 ;  /* 0x0000000697977220 */ /* 0x000fe40000410000 */
[----:B------:R-:W-:Y:S01]  /*81b0*/  FMUL.FTZ R137, R233, R7 ;  /* 0x00000007e9897220 */ /* 0x000fe20000410000 */
[----:B------:R-:W-:Y:S01]  /*81c0*/  MOV R233, R242 ;  /* 0x000000f200e97202 */ /* 0x000fe20000000f00 */
[C---:B------:R-:W-:Y:S01]  /*81d0*/  FADD.FTZ R8, -R148.reuse, R8 ;  /* 0x0000000894087221 */ /* 0x040fe20000010100 */
[----:B------:R-:W1:Y:S01]  /*81e0*/  LDSM.16.M88.4 R4, [R168+0x10800] ;  /* 0x01080000a804783b */ /* 0x000e620000000200 */
[----:B------:R-:W-:Y:S02]  /*81f0*/  FADD.FTZ R9, -R148, R9 ;  /* 0x0000000994097221 */ /* 0x000fe40000010100 */
[----:B------:R-:W-:Y:S02]  /*8200*/  FADD.FTZ R11, -R144, R11 ;  /* 0x0000000b900b7221 */ /* 0x000fe40000010100 */
[----:B------:R-:W-:Y:S02]  /*8210*/  FMUL.FTZ R136, R235, R8 ;  /* 0x00000008eb887220 */ /* 0x000fe40000410000 */
[----:B------:R-:W-:Y:S01]  /*8220*/  FMUL.FTZ R138, R234, R9 ;  /* 0x00000009ea8a7220 */ /* 0x000fe20000410000 */
[----:B------:R-:W-:Y:S01]  /*8230*/  MOV R234, R241 ;  /* 0x000000f100ea7202 */ /* 0x000fe20000000f00 */
[----:B------:R-:W-:Y:S02]  /*8240*/  FFMA.FTZ R9, -R157, R157, 1 ;  /* 0x3f8000009d097423 */ /* 0x000fe4000001019d */
[----:B------:R-:W-:Y:S02]  /*8250*/  FFMA.FTZ R8, -R156, R156, 1 ;  /* 0x3f8000009c087423 */ /* 0x000fe4000001019c */
[----:B------:R-:W-:Y:S02]  /*8260*/  FFMA.FTZ R2, -R155, R155, 1 ;  /* 0x3f8000009b027423 */ /* 0x000fe4000001019b */
[----:B------:R-:W-:Y:S02]  /*8270*/  FADD.FTZ R10, -R144, R10 ;  /* 0x0000000a900a7221 */ /* 0x000fe40000010100 */
[----:B------:R-:W-:Y:S01]  /*8280*/  FMUL.FTZ R11, R197, R11 ;  /* 0x0000000bc50b7220 */ /* 0x000fe20000410000 */
[----:B------:R-:W-:Y:S01]  /*8290*/  MOV R197, R239 ;  /* 0x000000ef00c57202 */ /* 0x000fe20000000f00 */
[----:B------:R-:W-:Y:S02]  /*82a0*/  FMUL.FTZ R9, R9, c[0x0][0x2ec] ;  /* 0x0000bb0009097a20 */ /* 0x000fe40000410000 */
[----:B------:R-:W-:Y:S02]  /*82b0*/  FMUL.FTZ R8, R8, c[0x0][0x2ec] ;  /* 0x0000bb0008087a20 */ /* 0x000fe40000410000 */
[----:B------:R-:W-:Y:S02]  /*82c0*/  FMUL.FTZ R2, R2, c[0x0][0x2ec] ;  /* 0x0000bb0002027a20 */ /* 0x000fe40000410000 */
[----:B------:R-:W-:Y:S02]  /*82d0*/  FMUL.FTZ R239, R137, R0 ;  /* 0x0000000089ef7220 */ /* 0x000fe40000410000 */
[----:B------:R-:W-:Y:S02]  /*82e0*/  FFMA.FTZ R0, -R163, R163, 1 ;  /* 0x3f800000a3007423 */ /* 0x000fe400000101a3 */
[----:B------:R-:W-:Y:S01]  /*82f0*/  FMUL.FTZ R10, R232, R10 ;  /* 0x0000000ae80a7220 */ /* 0x000fe20000410000 */
[----:B------:R-:W-:Y:S01]  /*8300*/  MOV R232, R240 ;  /* 0x000000f000e87202 */ /* 0x000fe20000000f00 */
[----:B------:R-:W-:Y:S02]  /*8310*/  FMUL.FTZ R242, R153, R9 ;  /* 0x0000000999f27220 */ /* 0x000fe40000410000 */
[----:B------:R-:W-:Y:S02]  /*8320*/  FMUL.FTZ R241, R152, R8 ;  /* 0x0000000898f17220 */ /* 0x000fe40000410000 */
[----:B------:R-:W-:Y:S02]  /*8330*/  FMUL.FTZ R240, R151, R2 ;  /* 0x0000000297f07220 */ /* 0x000fe40000410000 */
[----:B------:R-:W-:Y:S02]  /*8340*/  FMUL.FTZ R9, R0, c[0x0][0x2ec] ;  /* 0x0000bb0000097a20 */ /* 0x000fe40000410000 */
[----:B------:R-:W-:Y:S01]  /*8350*/  FFMA.FTZ R8, -R162, R162, 1 ;  /* 0x3f800000a2087423 */ /* 0x000fe200000101a2 */
[-C--:B-1----:R-:W-:Y:S01]  /*8360*/  HMMA.16816.F32 R20, R132, R4.reuse, R20 ;  /* 0x000000048414723c */ /* 0x082fe20000001814 */
[----:B------:R-:W-:Y:S02]  /*8370*/  FFMA.FTZ R2, -R161, R161, 1 ;  /* 0x3f800000a1027423 */ /* 0x000fe400000101a1 */
[----:B------:R-:W-:Y:S02]  /*8380*/  FFMA.FTZ R0, -R160, R160, 1 ;  /* 0x3f800000a0007423 */ /* 0x000fe400000101a0 */
[----:B------:R-:W-:Y:S02]  /*8390*/  FADD.FTZ R13, -R148, R13 ;  /* 0x0000000d940d7221 */ /* 0x000fe40000010100 */
[C---:B------:R-:W-:Y:S01]  /*83a0*/  FADD.FTZ R14, -R144.reuse, R14 ;  /* 0x0000000e900e7221 */ /* 0x040fe20000010100 */
[C---:B------:R-:W-:Y:S01]  /*83b0*/  HMMA.16816.F32 R24, R140.reuse, R4, R24 ;  /* 0x000000048c18723c */ /* 0x040fe20000001818 */
[----:B------:R-:W-:Y:S03]  /*83c0*/  FADD.FTZ R15, -R144, R15 ;  /* 0x0000000f900f7221 */ /* 0x000fe60000010100 */
[----:B------:R-:W-:Y:S02]  /*83d0*/  FMUL.FTZ R8, R8, c[0x0][0x2ec] ;  /* 0x0000bb0008087a20 */ /* 0x000fe40000410000 */
[----:B------:R-:W-:Y:S02]  /*83e0*/  FMUL.FTZ R2, R2, c[0x0][0x2ec] ;  /* 0x0000bb0002027a20 */ /* 0x000fe40000410000 */
[----:B------:R-:W-:Y:S01]  /*83f0*/  FMUL.FTZ R0, R0, c[0x0][0x2ec] ;  /* 0x0000bb0000007a20 */ /* 0x000fe20000410000 */
[-C--:B------:R-:W-:Y:S03]  /*8400*/  HMMA.16816.F32 R28, R140, R6.reuse, R28 ;  /* 0x000000068c1c723c */ /* 0x080fe6000000181c */
[----:B------:R-:W-:Y:S02]  /*8410*/  FMUL.FTZ R13, R238, R13 ;  /* 0x0000000dee0d7220 */ /* 0x000fe40000410000 */
[----:B------:R-:W-:Y:S02]  /*8420*/  FMUL.FTZ R14, R237, R14 ;  /* 0x0000000eed0e7220 */ /* 0x000fe40000410000 */
[----:B------:R-:W-:Y:S01]  /*8430*/  FMUL.FTZ R15, R236, R15 ;  /* 0x0000000fec0f7220 */ /* 0x000fe20000410000 */
[C---:B------:R-:W-:Y:S01]  /*8440*/  HMMA.16816.F32 R32, R132.reuse, R6, R32 ;  /* 0x000000068420723c */ /* 0x040fe20000001820 */
[----:B------:R-:W-:Y:S03]  /*8450*/  FMUL.FTZ R238, R136, R9 ;  /* 0x0000000988ee7220 */ /* 0x000fe60000410000 */
[----:B------:R-:W-:Y:S02]  /*8460*/  FMUL.FTZ R237, R138, R8 ;  /* 0x000000088aed7220 */ /* 0x000fe40000410000 */
[----:B------:R-:W-:Y:S02]  /*8470*/  FMUL.FTZ R236, R10, R2 ;  /* 0x000000020aec7220 */ /* 0x000fe40000410000 */
[----:B------:R-:W-:Y:S02]  /*8480*/  FMUL.FTZ R235, R11, R0 ;  /* 0x000000000beb7220 */ /* 0x000fe40000410000 */
[----:B------:R-:W1:Y:S02]  /*8490*/  LDSM.16.M88.4 R8, [R168+0x11000] ;  /* 0x01100000a808783b */ /* 0x000e640000000200 */
[----:B------:R-:W-:Y:S02]  /*84a0*/  FADD.FTZ R21, -R150, R21 ;  /* 0x0000001596157221 */ /* 0x000fe40000010100 */
[----:B------:R-:W-:Y:S02]  /*84b0*/  FFMA.FTZ R0, -R158, R158, 1 ;  /* 0x3f8000009e007423 */ /* 0x000fe4000001019e */
[----:B------:R-:W-:Y:S02]  /*84c0*/  FADD.FTZ R22, -R149, R22 ;  /* 0x0000001695167221 */ /* 0x000fe40000010100 */
[----:B------:R-:W-:Y:S02]  /*84d0*/  FMUL.FTZ R21, R113, R21 ;  /* 0x0000001571157220 */ /* 0x000fe40000410000 */
[----:B------:R-:W-:Y:S01]  /*84e0*/  FADD.FTZ R16, -R150, R16 ;  /* 0x0000001096107221 */ /* 0x000fe20000010100 */
[----:B------:R2:W5:Y:S01]  /*84f0*/  LDL.LU R113, [R1+0x164] ;  /* 0x0001640001717983 */ /* 0x0005620000300800 */
[----:B------:R-:W-:Y:S02]  /*8500*/  FFMA.FTZ R4, -R175, R175, 1 ;  /* 0x3f800000af047423 */ /* 0x000fe400000101af */
[----:B------:R-:W-:Y:S02]  /*8510*/  FFMA.FTZ R2, -R159, R159, 1 ;  /* 0x3f8000009f027423 */ /* 0x000fe4000001019f */
[----:B------:R-:W-:Y:S02]  /*8520*/  FMUL.FTZ R0, R0, c[0x0][0x2ec] ;  /* 0x0000bb0000007a20 */ /* 0x000fe40000410000 */
[C---:B------:R-:W-:Y:S02]  /*8530*/  FADD.FTZ R23, -R149.reuse, R23 ;  /* 0x0000001795177221 */ /* 0x040fe40000010100 */
[----:B------:R-:W-:Y:S02]  /*8540*/  FMUL.FTZ R22, R112, R22 ;  /* 0x0000001670167220 */ /* 0x000fe40000410000 */
[----:B------:R-:W-:Y:S01]  /*8550*/  FADD.FTZ R12, -R148, R12 ;  /* 0x0000000c940c7221 */ /* 0x000fe20000010100 */
[----:B------:R2:W5:Y:S01]  /*8560*/  LDL.LU R112, [R1+0x160] ;  /* 0x0001600001707983 */ /* 0x0005620000300800 */
[----:B------:R-:W-:Y:S02]  /*8570*/  FADD.FTZ R17, -R150, R17 ;  /* 0x0000001196117221 */ /* 0x000fe40000010100 */
[----:B------:R-:W-:Y:S02]  /*8580*/  FADD.FTZ R19, -R149, R19 ;  /* 0x0000001395137221 */ /* 0x000fe40000010100 */
[----:B------:R-:W-:Y:S02]  /*8590*/  FMUL.FTZ R16, R197, R16 ;  /* 0x00000010c5107220 */ /* 0x000fe40000410000 */
[----:B------:R-:W-:Y:S02]  /*85a0*/  FFMA.FTZ R5, -R180, R180, 1 ;  /* 0x3f800000b4057423 */ /* 0x000fe400000101b4 */
[----:B------:R-:W-:Y:S02]  /*85b0*/  FMUL.FTZ R4, R4, c[0x0][0x2ec] ;  /* 0x0000bb0004047a20 */ /* 0x000fe40000410000 */
[----:B------:R-:W-:Y:S02]  /*85c0*/  FMUL.FTZ R2, R2, c[0x0][0x2ec] ;  /* 0x0000bb0002027a20 */ /* 0x000fe40000410000 */
[----:B------:R-:W-:Y:S02]  /*85d0*/  FMUL.FTZ R197, R15, R0 ;  /* 0x000000000fc57220 */ /* 0x000fe40000410000 */
[----:B------:R-:W-:Y:S02]  /*85e0*/  FFMA.FTZ R0, -R176, R176, 1 ;  /* 0x3f800000b0007423 */ /* 0x000fe400000101b0 */
[----:B------:R-:W-:Y:S01]  /*85f0*/  FMUL.FTZ R23, R111, R23 ;  /* 0x000000176f177220 */ /* 0x000fe20000410000 */
[-C--:B-1----:R-:W-:Y:S01]  /*8600*/  HMMA.16816.F32 R36, R132, R8.reuse, R36 ;  /* 0x000000088424723c */ /* 0x082fe20000001824 */
[----:B------:R-:W-:Y:S01]  /*8610*/  FADD.FTZ R24, -R148, R24 ;  /* 0x0000001894187221 */ /* 0x000fe20000010100 */
[----:B------:R2:W5:Y:S01]  /*8620*/  LDL.LU R111, [R1+0x15c] ;  /* 0x00015c00016f7983 */ /* 0x0005620000300800 */
[----:B------:R-:W-:Y:S02]  /*8630*/  FMUL.FTZ R12, R251, R12 ;  /* 0x0000000cfb0c7220 */ /* 0x000fe40000410000 */
[----:B------:R-:W-:Y:S02]  /*8640*/  FADD.FTZ R18, -R149, R18 ;  /* 0x0000001295127221 */ /* 0x000fe40000010100 */
[----:B------:R-:W-:Y:S01]  /*8650*/  FMUL.FTZ R17, R232, R17 ;  /* 0x00000011e8117220 */ /* 0x000fe20000410000 */
[C---:B------:R-:W-:Y:S01]  /*8660*/  HMMA.16816.F32 R40, R140.reuse, R8, R40 ;  /* 0x000000088c28723c */ /* 0x040fe20000001828 */
[----:B------:R-:W-:Y:S03]  /*8670*/  FMUL.FTZ R19, R233, R19 ;  /* 0x00000013e9137220 */ /* 0x000fe60000410000 */
[----:B------:R-:W-:Y:S02]  /*8680*/  FMUL.FTZ R5, R5, c[0x0][0x2ec] ;  /* 0x0000bb0005057a20 */ /* 0x000fe40000410000 */
[----:B------:R-:W-:Y:S02]  /*8690*/  FMUL.FTZ R233, R13, R4 ;  /* 0x000000040de97220 */ /* 0x000fe40000410000 */
[----:B------:R-:W-:Y:S01]  /*86a0*/  FMUL.FTZ R232, R14, R2 ;  /* 0x000000020ee87220 */ /* 0x000fe20000410000 */
[-C--:B------:R-:W-:Y:S03]  /*86b0*/  HMMA.16816.F32 R44, R140, R10.reuse, R44 ;  /* 0x0000000a8c2c723c */ /* 0x080fe6000000182c */
[----:B------:R-:W-:Y:S02]  /*86c0*/  FFMA.FTZ R2, -R177, R177, 1 ;  /* 0x3f800000b1027423 */ /* 0x000fe400000101b1 */
[----:B------:R-:W-:Y:S02]  /*86d0*/  FMUL.FTZ R4, R0, c[0x0][0x2ec] ;  /* 0x0000bb0000047a20 */ /* 0x000fe40000410000 */
[----:B------:R-:W-:Y:S01]  /*86e0*/  FFMA.FTZ R0, -R178, R178, 1 ;  /* 0x3f800000b2007423 */ /* 0x000fe200000101b2 */
[C---:B------:R-:W-:Y:S01]  /*86f0*/  HMMA.16816.F32 R48, R132.reuse, R10, R48 ;  /* 0x0000000a8430723c */ /* 0x040fe20000001830 */
[----:B------:R-:W-:Y:S03]  /*8700*/  FADD.FTZ R25, -R148, R25 ;  /* 0x0000001994197221 */ /* 0x000fe60000010100 */
[----:B------:R-:W-:Y:S02]  /*8710*/  FMUL.FTZ R24, R110, R24 ;  /* 0x000000186e187220 */ /* 0x000fe40000410000 */
[----:B------:R-:W-:Y:S01]  /*8720*/  FMUL.FTZ R18, R234, R18 ;  /* 0x00000012ea127220 */ /* 0x000fe20000410000 */
[----:B------:R2:W5:Y:S01]  /*8730*/  LDL.LU R110, [R1+0x158] ;  /* 0x00015800016e7983 */ /* 0x0005620000300800 */
[----:B------:R-:W-:Y:S04]  /*8740*/  FMUL.FTZ R234, R12, R5 ;  /* 0x000000050cea7220 */ /* 0x000fe80000410000 */
[----:B------:R-:W-:Y:S02]  /*8750*/  FMUL.FTZ R5, R2, c[0x0][0x2ec] ;  /* 0x0000bb0002057a20 */ /* 0x000fe40000410000 */
[----:B------:R-:W-:Y:S02]  /*8760*/  FFMA.FTZ R2, -R179, R179, 1 ;  /* 0x3f800000b3027423 */ /* 0x000fe400000101b3 */
[----:B------:R-:W-:Y:S02]  /*8770*/  FMUL.FTZ R0, R0, c[0x0][0x2ec] ;  /* 0x0000bb0000007a20 */ /* 0x000fe40000410000 */
[----:B------:R-:W-:Y:S02]  /*8780*/  FADD.FTZ R26, -R144, R26 ;  /* 0x0000001a901a7221 */ /* 0x000fe40000010100 */
[----:B------:R-:W-:Y:S02]  /*8790*/  FMUL.FTZ R25, R109, R25 ;  /* 0x000000196d197220 */ /* 0x000fe40000410000 */
[----:B------:R-:W-:Y:S01]  /*87a0*/  FMUL.FTZ R2, R2, c[0x0][0x2ec] ;  /* 0x0000bb0002027a20 */ /* 0x000fe20000410000 */
[----:B------:R2:W5:Y:S01]  /*87b0*/  LDL.LU R109, [R1+0x154] ;  /* 0x00015400016d7983 */ /* 0x0005620000300800 */
[----:B------:R-:W-:Y:S02]  /*87c0*/  FMUL.FTZ R177, R19, R0 ;  /* 0x0000000013b17220 */ /* 0x000fe40000410000 */
[----:B------:R-:W-:Y:S02]  /*87d0*/  FFMA.FTZ R0, -R181, R181, 1 ;  /* 0x3f800000b5007423 */ /* 0x000fe400000101b5 */
[----:B------:R-:W-:Y:S02]  /*87e0*/  FADD.FTZ R27, -R144, R27 ;  /* 0x0000001b901b7221 */ /* 0x000fe40000010100 */
[----:B------:R-:W-:Y:S02]  /*87f0*/  FMUL.FTZ R26, R108, R26 ;  /* 0x0000001a6c1a7220 */ /* 0x000fe40000410000 */
[----:B------:R-:W-:Y:S01]  /*8800*/  FADD.FTZ R20, -R150, R20 ;  /* 0x0000001496147221 */ /* 0x000fe20000010100 */
[----:B------:R2:W5:Y:S01]  /*8810*/  LDL.LU R108, [R1+0x150] ;  /* 0x00015000016c7983 */ /* 0x0005620000300800 */
[----:B------:R-:W-:Y:S02]  /*8820*/  FMUL.FTZ R180, R16, R5 ;  /* 0x0000000510b47220 */ /* 0x000fe40000410000 */
[----:B------:R-:W-:Y:S02]  /*8830*/  FMUL.FTZ R178, R18, R2 ;  /* 0x0000000212b27220 */ /* 0x000fe40000410000 */
[----:B------:R-:W-:Y:S02]  /*8840*/  FFMA.FTZ R5, -R187, R187, 1 ;  /* 0x3f800000bb057423 */ /* 0x000fe400000101bb */
[----:B------:R-:W-:Y:S02]  /*8850*/  FFMA.FTZ R2, -R182, R182, 1 ;  /* 0x3f800000b6027423 */ /* 0x000fe400000101b6 */
[----:B------:R-:W-:Y:S02]  /*8860*/  FMUL.FTZ R0, R0, c[0x0][0x2ec] ;  /* 0x0000bb0000007a20 */ /* 0x000fe40000410000 */
[----:B------:R-:W-:Y:S02]  /*8870*/  FMUL.FTZ R27, R107, R27 ;  /* 0x0000001b6b1b7220 */ /* 0x000fe40000410000 */
[----:B------:R-:W-:Y:S01]  /*8880*/  FADD.FTZ R28, -R148, R28 ;  /* 0x0000001c941c7221 */ /* 0x000fe20000010100 */
[----:B------:R2:W5:Y:S01]  /*8890*/  LDL.LU R107, [R1+0x14c] ;  /* 0x00014c00016b7983 */ /* 0x0005620000300800 */
[----:B------:R-:W-:Y:S02]  /*88a0*/  FMUL.FTZ R20, R139, R20 ;  /* 0x000000148b147220 */ /* 0x000fe40000410000 */
[----:B------:R-:W-:Y:S02]  /*88b0*/  FMUL.FTZ R179, R17, R4 ;  /* 0x0000000411b37220 */ /* 0x000fe40000410000 */
[----:B------:R-:W-:Y:S02]  /*88c0*/  FFMA.FTZ R4, -R183, R183, 1 ;  /* 0x3f800000b7047423 */ /* 0x000fe400000101b7 */
[----:B------:R-:W-:Y:S02]  /*88d0*/  FMUL.FTZ R5, R5, c[0x0][0x2ec] ;  /* 0x0000bb0005057a20 */ /* 0x000fe40000410000 */
[----:B------:R-:W-:Y:S02]  /*88e0*/  FMUL.FTZ R2, R2, c[0x0][0x2ec] ;  /* 0x0000bb0002027a20 */ /* 0x000fe40000410000 */
[----:B------:R-:W-:Y:S02]  /*88f0*/  FMUL.FTZ R19, R23, R0 ;  /* 0x0000000017137220 */ /* 0x000fe40000410000 */
[----:B------:R-:W-:Y:S02]  /*8900*/  FFMA.FTZ R0, -R188, R188, 1 ;  /* 0x3f800000bc007423 */ /* 0x000fe400000101bc */
[----:B------:R-:W-:Y:S02]  /*8910*/  FADD.FTZ R29, -R148, R29 ;  /* 0x0000001d941d7221 */ /* 0x000fe40000010100 */
[----:B------:R-:W-:Y:S02]  /*8920*/  FMUL.FTZ R28, R106, R28 ;  /* 0x0000001c6a1c7220 */ /* 0x000fe40000410000 */
[----:B------:R-:W-:Y:S01]  /*8930*/  FMUL.FTZ R4, R4, c[0x0][0x2ec] ;  /* 0x0000bb0004047a20 */ /* 0x000fe20000410000 */
[----:B------:R2:W5:Y:S01]  /*8940*/  LDL.LU R106, [R1+0x148] ;  /* 0x00014800016a7983 */ /* 0x0005620000300800 */
[----:B------:R-:W-:Y:S02]  /*8950*/  FMUL.FTZ R176, R20, R5 ;  /* 0x0000000514b07220 */ /* 0x000fe40000410000 */
[----:B------:R-:W-:Y:S02]  /*8960*/  FMUL.FTZ R175, R22, R2 ;  /* 0x0000000216af7220 */ /* 0x000fe40000410000 */
[----:B------:R-:W-:Y:S02]  /*8970*/  FMUL.FTZ R5, R0, c[0x0][0x2ec] ;  /* 0x0000bb0000057a20 */ /* 0x000fe40000410000 */
[----:B------:R-:W-:Y:S02]  /*8980*/  FFMA.FTZ R2, -R185, R185, 1 ;  /* 0x3f800000b9027423 */ /* 0x000fe400000101b9 */
[----:B------:R-:W-:Y:S02]  /*8990*/  FFMA.FTZ R0, -R184, R184, 1 ;  /* 0x3f800000b8007423 */ /* 0x000fe400000101b8 */
[----:B------:R-:W-:Y:S02]  /*89a0*/  FADD.FTZ R30, -R144, R30 ;  /* 0x0000001e901e7221 */ /* 0x000fe40000010100 */
[----:B------:R-:W-:Y:S02]  /*89b0*/  FMUL.FTZ R29, R105, R29 ;  /* 0x0000001d691d7220 */ /* 0x000fe40000410000 */
[----:B------:R-:W-:Y:S01]  /*89c0*/  FMUL.FTZ R20, R21, R4 ;  /* 0x0000000415147220 */ /* 0x000fe20000410000 */
[----:B------:R2:W5:Y:S01]  /*89d0*/  LDL.LU R105, [R1+0x144] ;  /* 0x0001440001697983 */ /* 0x0005620000300800 */
[----:B------:R-:W-:Y:S02]  /*89e0*/  FFMA.FTZ R4, -R186, R186, 1 ;  /* 0x3f800000ba047423 */ /* 0x000fe400000101ba */
[----:B------:R-:W-:Y:S02]  /*89f0*/  FMUL.FTZ R2, R2, c[0x0][0x2ec] ;  /* 0x0000bb0002027a20 */ /* 0x000fe40000410000 */
[----:B------:R-:W-:Y:S02]  /*8a00*/  FMUL.FTZ R0, R0, c[0x0][0x2ec] ;  /* 0x0000bb0000007a20 */ /* 0x000fe40000410000 */
[----:B------:R-:W-:Y:S02]  /*8a10*/  FADD.FTZ R31, -R144, R31 ;  /* 0x0000001f901f7221 */ /* 0x000fe40000010100 */
[----:B------:R-:W-:Y:S02]  /*8a20*/  FMUL.FTZ R30, R104, R30 ;  /* 0x0000001e681e7220 */ /* 0x000fe40000410000 */
[----:B------:R-:W-:Y:S01]  /*8a30*/  FMUL.FTZ R4, R4, c[0x0][0x2ec] ;  /* 0x0000bb0004047a20 */ /* 0x000fe20000410000 */
[----:B------:R2:W5:Y:S01]  /*8a40*/  LDL.LU R104, [R1+0x140] ;  /* 0x0001400001687983 */ /* 0x0005620000300800 */
[----:B------:R-:W-:Y:S02]  /*8a50*/  FMUL.FTZ R161, R26, R2 ;  /* 0x000000021aa17220 */ /* 0x000fe40000410000 */
[----:B------:R-:W-:Y:S02]  /*8a60*/  FMUL.FTZ R160, R27, R0 ;  /* 0x000000001ba07220 */ /* 0x000fe40000410000 */
[----:B------:R-:W-:Y:S02]  /*8a70*/  FFMA.FTZ R2, -R190, R190, 1 ;  /* 0x3f800000be027423 */ /* 0x000fe400000101be */
[----:B------:R-:W-:Y:S02]  /*8a80*/  FFMA.FTZ R0, -R189, R189, 1 ;  /* 0x3f800000bd007423 */ /* 0x000fe400000101bd */
        /* <DEDUP_REMOVED lines=8> */
[----:B------:R-:W-:Y:S02]  /*8b10*/  FMUL.FTZ R0, R0, c[0x0][0x2ec] ;  /* 0x0000bb0000007a20 */ /* 0x000fe40000410000 */
[----:B------:R-:W-:Y:S02]  /*8b20*/  FADD.FTZ R33, -R150, R33 ;  /* 0x0000002196217221 */ /* 0x000fe40000010100 */
[----:B------:R-:W-:Y:S02]  /*8b30*/  FMUL.FTZ R32, R102, R32 ;  /* 0x0000002066207220 */ /* 0x000fe40000410000 */
[----:B------:R-:W-:Y:S01]  /*8b40*/  FMUL.FTZ R5, R5, c[0x0][0x2ec] ;  /* 0x0000bb0005057a20 */ /* 0x000fe20000410000 */
[----:B------:R2:W5:Y:S01]  /*8b50*/  LDL.LU R102, [R1+0x138] ;  /* 0x0001380001667983 */ /* 0x0005620000300800 */
[----:B------:R-:W-:Y:S02]  /*8b60*/  FMUL.FTZ R4, R4, c[0x0][0x2ec] ;  /* 0x0000bb0004047a20 */ /* 0x000fe40000410000 */
[----:B------:R-:W-:Y:S02]  /*8b70*/  FMUL.FTZ R157, R30, R2 ;  /* 0x000000021e9d7220 */ /* 0x000fe40000410000 */
[----:B------:R-:W-:Y:S02]  /*8b80*/  FMUL.FTZ R156, R31, R0 ;  /* 0x000000001f9c7220 */ /* 0x000fe40000410000 */
[----:B------:R-:W-:Y:S02]  /*8b90*/  FFMA.FTZ R2, -R196, R196, 1 ;  /* 0x3f800000c4027423 */ /* 0x000fe400000101c4 */
[----:B------:R-:W-:Y:S02]  /*8ba0*/  FFMA.FTZ R0, -R193, R193, 1 ;  /* 0x3f800000c1007423 */ /* 0x000fe400000101c1 */
[----:B------:R-:W-:Y:S02]  /*8bb0*/  FMUL.FTZ R33, R101, R33 ;  /* 0x0000002165217220 */ /* 0x000fe40000410000 */
[----:B------:R-:W-:Y:S01]  /*8bc0*/  FMUL.FTZ R159, R28, R5 ;  /* 0x000000051c9f7220 */ /* 0x000fe20000410000 */
[----:B------:R2:W5:Y:S01]  /*8bd0*/  LDL.LU R101, [R1+0x134] ;  /* 0x0001340001657983 */ /* 0x0005620000300800 */
[----:B------:R-:W-:Y:S02]  /*8be0*/  FMUL.FTZ R158, R29, R4 ;  /* 0x000000041d9e7220 */ /* 0x000fe40000410000 */
[----:B------:R-:W-:Y:S02]  /*8bf0*/  FMUL.FTZ R5, R2, c[0x0][0x2ec] ;  /* 0x0000bb0002057a20 */ /* 0x000fe40000410000 */
[----:B------:R-:W-:Y:S02]  /*8c00*/  FMUL.FTZ R4, R0, c[0x0][0x2ec] ;  /* 0x0000bb0000047a20 */ /* 0x000fe40000410000 */
[----:B------:R-:W-:Y:S02]  /*8c10*/  FMUL.FTZ R18, R32, R5 ;  /* 0x0000000520127220 */ /* 0x000fe40000410000 */
[----:B------:R-:W-:Y:S02]  /*8c20*/  FMUL.FTZ R16, R33, R4 ;  /* 0x0000000421107220 */ /* 0x000fe40000410000 */
[C---:B------:R-:W-:Y:S01]  /*8c30*/  FADD.FTZ R34, -R149.reuse, R34 ;  /* 0x0000002295227221 */ /* 0x040fe20000010100 */
[----:B------:R-:W1:Y:S01]  /*8c40*/  LDSM.16.M88.4 R4, [R168+0x11800] ;  /* 0x01180000a804783b */ /* 0x000e620000000200 */
[----:B------:R-:W-:Y:S02]  /*8c50*/  FADD.FTZ R35, -R149, R35 ;  /* 0x0000002395237221 */ /* 0x000fe40000010100 */
[----:B------:R-:W-:Y:S02]  /*8c60*/  FMUL.FTZ R34, R100, R34 ;  /* 0x0000002264227220 */ /* 0x000fe40000410000 */
[----:B------:R-:W-:Y:S02]  /*8c70*/  FMUL.FTZ R35, R99, R35 ;  /* 0x0000002363237220 */ /* 0x000fe40000410000 */
[C---:B------:R-:W-:Y:S01]  /*8c80*/  FADD.FTZ R36, -R150.reuse, R36 ;  /* 0x0000002496247221 */ /* 0x040fe20000010100 */
[----:B------:R2:W5:Y:S01]  /*8c90*/  LDL.LU R100, [R1+0x130] ;  /* 0x0001300001647983 */ /* 0x0005620000300800 */
[----:B------:R-:W-:Y:S02]  /*8ca0*/  FADD.FTZ R37, -R150, R37 ;  /* 0x0000002596257221 */ /* 0x000fe40000010100 */
[----:B------:R-:W-:Y:S01]  /*8cb0*/  FMUL.FTZ R36, R98, R36 ;  /* 0x0000002462247220 */ /* 0x000fe20000410000 */
[----:B------:R2:W5:Y:S01]  /*8cc0*/  LDL.LU R99, [R1+0x12c] ;  /* 0x00012c0001637983 */ /* 0x0005620000300800 */
[----:B------:R-:W-:Y:S02]  /*8cd0*/  FADD.FTZ R38, -R149, R38 ;  /* 0x0000002695267221 */ /* 0x000fe40000010100 */
[----:B------:R-:W-:Y:S01]  /*8ce0*/  FMUL.FTZ R37, R97, R37 ;  /* 0x0000002561257220 */ /* 0x000fe20000410000 */
[----:B------:R2:W5:Y:S01]  /*8cf0*/  LDL.LU R98, [R1+0x128] ;  /* 0x0001280001627983 */ /* 0x0005620000300800 */
[----:B------:R-:W-:Y:S02]  /*8d00*/  FADD.FTZ R39, -R149, R39 ;  /* 0x0000002795277221 */ /* 0x000fe40000010100 */
[----:B------:R-:W-:Y:S01]  /*8d10*/  FMUL.FTZ R38, R96, R38 ;  /* 0x0000002660267220 */ /* 0x000fe20000410000 */
[----:B------:R2:W5:Y:S01]  /*8d20*/  LDL.LU R97, [R1+0x124] ;  /* 0x0001240001617983 */ /* 0x0005620000300800 */
[----:B------:R-:W-:Y:S02]  /*8d30*/  FMUL.FTZ R39, R95, R39 ;  /* 0x000000275f277220 */ /* 0x000fe40000410000 */
[C---:B------:R-:W-:Y:S01]  /*8d40*/  FADD.FTZ R40, -R148.reuse, R40 ;  /* 0x0000002894287221 */ /* 0x040fe20000010100 */
[----:B------:R2:W5:Y:S01]  /*8d50*/  LDL.LU R96, [R1+0x120] ;  /* 0x0001200001607983 */ /* 0x0005620000300800 */
[----:B------:R-:W-:Y:S02]  /*8d60*/  FADD.FTZ R41, -R148, R41 ;  /* 0x0000002994297221 */ /* 0x000fe40000010100 */
[----:B------:R-:W-:Y:S01]  /*8d70*/  FMUL.FTZ R40, R94, R40 ;  /* 0x000000285e287220 */ /* 0x000fe20000410000 */
[----:B------:R2:W5:Y:S01]  /*8d80*/  LDL.LU R95, [R1+0x11c] ;  /* 0x00011c00015f7983 */ /* 0x0005620000300800 */
[C---:B------:R-:W-:Y:S02]  /*8d90*/  FADD.FTZ R42, -R144.reuse, R42 ;  /* 0x0000002a902a7221 */ /* 0x040fe40000010100 */
        /* <DEDUP_REMOVED lines=8> */
[----:B------:R-:W-:Y:S01]  /*8e20*/  FADD.FTZ R45, -R148, R45 ;  /* 0x0000002d942d7221 */ /* 0x000fe20000010100 */
[-C--:B-1----:R-:W-:Y:S01]  /*8e30*/  HMMA.16816.F32 R52, R132, R4.reuse, R52 ;  /* 0x000000048434723c */ /* 0x082fe20000001834 */
[----:B------:R-:W-:Y:S01]  /*8e40*/  FMUL.FTZ R44, R90, R44 ;  /* 0x0000002c5a2c7220 */ /* 0x000fe20000410000 */
[----:B------:R2:W5:Y:S01]  /*8e50*/  LDL.LU R91, [R1+0x10c] ;  /* 0x00010c00015b7983 */ /* 0x0005620000300800 */
[----:B------:R-:W-:Y:S02]  /*8e60*/  FADD.FTZ R46, -R144, R46 ;  /* 0x0000002e902e7221 */ /* 0x000fe40000010100 */
[----:B------:R-:W-:Y:S01]  /*8e70*/  FMUL.FTZ R45, R89, R45 ;  /* 0x0000002d592d7220 */ /* 0x000fe20000410000 */
[----:B------:R2:W5:Y:S01]  /*8e80*/  LDL.LU R90, [R1+0x108] ;  /* 0x00010800015a7983 */ /* 0x0005620000300800 */
[----:B------:R-:W-:Y:S01]  /*8e90*/  FFMA.FTZ R0, -R194, R194, 1 ;  /* 0x3f800000c2007423 */ /* 0x000fe200000101c2 */
[C---:B------:R-:W-:Y:S01]  /*8ea0*/  HMMA.16816.F32 R56, R140.reuse, R4, R56 ;  /* 0x000000048c38723c */ /* 0x040fe20000001838 */
[----:B------:R-:W-:Y:S01]  /*8eb0*/  FADD.FTZ R47, -R144, R47 ;  /* 0x0000002f902f7221 */ /* 0x000fe20000010100 */
[----:B------:R2:W5:Y:S02]  /*8ec0*/  LDL.LU R89, [R1+0x104] ;  /* 0x0001040001597983 */ /* 0x0005640000300800 */
[----:B------:R-:W-:Y:S02]  /*8ed0*/  FMUL.FTZ R46, R88, R46 ;  /* 0x0000002e582e7220 */ /* 0x000fe40000410000 */
[----:B------:R-:W-:Y:S01]  /*8ee0*/  FMUL.FTZ R0, R0, c[0x0][0x2ec] ;  /* 0x0000bb0000007a20 */ /* 0x000fe20000410000 */
[----:B------:R2:W5:Y:S01]  /*8ef0*/  LDL.LU R88, [R1+0x100] ;  /* 0x0001000001587983 */ /* 0x0005620000300800 */
[----:B------:R-:W-:Y:S01]  /*8f00*/  FMUL.FTZ R47, R87, R47 ;  /* 0x0000002f572f7220 */ /* 0x000fe20000410000 */
[-C--:B------:R-:W-:Y:S02]  /*8f10*/  HMMA.16816.F32 R60, R140, R6.reuse, R60 ;  /* 0x000000068c3c723c */ /* 0x080fe4000000183c */
[----:B------:R2:W5:Y:S01]  /*8f20*/  LDL.LU R87, [R1+0xfc] ;  /* 0x0000fc0001577983 */ /* 0x0005620000300800 */
[----:B------:R-:W-:Y:S02]  /*8f30*/  FADD.FTZ R48, -R150, R48 ;  /* 0x0000003096307221 */ /* 0x000fe40000010100 */
[----:B------:R-:W-:Y:S02]  /*8f40*/  FFMA.FTZ R2, -R195, R195, 1 ;  /* 0x3f800000c3027423 */ /* 0x000fe400000101c3 */
[----:B------:R-:W-:Y:S01]  /*8f50*/  FMUL.FTZ R15, R35, R0 ;  /* 0x00000000230f7220 */ /* 0x000fe20000410000 */
[----:B------:R-:W-:Y:S01]  /*8f60*/  HMMA.16816.F32 R64, R132, R6, R64 ;  /* 0x000000068440723c */ /* 0x000fe20000001840 */
[----:B------:R-:W-:Y:S03]  /*8f70*/  FFMA.FTZ R0, -R200, R200, 1 ;  /* 0x3f800000c8007423 */ /* 0x000fe600000101c8 */
[----:B------:R-:W-:Y:S02]  /*8f80*/  FADD.FTZ R49, -R150, R49 ;  /* 0x0000003196317221 */ /* 0x000fe40000010100 */
[----:B------:R-:W-:Y:S02]  /*8f90*/  FMUL.FTZ R48, R86, R48 ;  /* 0x0000003056307220 */ /* 0x000fe40000410000 */
[----:B------:R-:W-:Y:S01]  /*8fa0*/  FMUL.FTZ R2, R2, c[0x0][0x2ec] ;  /* 0x0000bb0002027a20 */ /* 0x000fe20000410000 */
[----:B------:R2:W5:Y:S03]  /*8fb0*/  LDL.LU R86, [R1+0xf8] ;  /* 0x0000f80001567983 */ /* 0x0005660000300800 */
[----:B------:R-:W-:Y:S02]  /*8fc0*/  FFMA.FTZ R9, -R203, R203, 1 ;  /* 0x3f800000cb097423 */ /* 0x000fe400000101cb */
[----:B------:R-:W-:Y:S02]  /*8fd0*/  FMUL.FTZ R0, R0, c[0x0][0x2ec] ;  /* 0x0000bb0000007a20 */ /* 0x000fe40000410000 */
[----:B------:R-:W-:Y:S02]  /*8fe0*/  FADD.FTZ R50, -R149, R50 ;  /* 0x0000003295327221 */ /* 0x000fe40000010100 */
[----:B------:R-:W-:Y:S02]  /*8ff0*/  FMUL.FTZ R49, R85, R49 ;  /* 0x0000003155317220 */ /* 0x000fe40000410000 */
[----:B------:R-:W-:Y:S01]  /*9000*/  FMUL.FTZ R17, R34, R2 ;  /* 0x0000000222117220 */ /* 0x000fe20000410000 */
[----:B------:R2:W5:Y:S01]  /*9010*/  LDL.LU R85, [R1+0xf4] ;  /* 0x0000f40001557983 */ /* 0x0005620000300800 */
[----:B------:R-:W-:Y:S02]  /*9020*/  FFMA.FTZ R2, -R201, R201, 1 ;  /* 0x3f800000c9027423 */ /* 0x000fe400000101c9 */
[----:B------:R-:W-:Y:S02]  /*9030*/  FMUL.FTZ R9, R9, c[0x0][0x2ec] ;  /* 0x0000bb0009097a20 */ /* 0x000fe40000410000 */
[----:B------:R-:W-:Y:S02]  /*9040*/  FMUL.FTZ R152, R39, R0 ;  /* 0x0000000027987220 */ /* 0x000fe40000410000 */
[----:B------:R-:W-:Y:S02]  /*9050*/  FFMA.FTZ R0, -R207, R207, 1 ;  /* 0x3f800000cf007423 */ /* 0x000fe400000101cf */
[----:B------:R-:W-:Y:S02]  /*9060*/  FADD.FTZ R51, -R149, R51 ;  /* 0x0000003395337221 */ /* 0x000fe40000010100 */
[----:B------:R-:W-:Y:S02]  /*9070*/  FMUL.FTZ R50, R84, R50 ;  /* 0x0000003254327220 */ /* 0x000fe40000410000 */
[----:B------:R-:W-:Y:S01]  /*9080*/  FFMA.FTZ R5, -R211, R211, 1 ;  /* 0x3f800000d3057423 */ /* 0x000fe200000101d3 */
[----:B------:R2:W5:Y:S01]  /*9090*/  LDL.LU R84, [R1+0xf0] ;  /* 0x0000f00001547983 */ /* 0x0005620000300800 */
[----:B------:R-:W-:Y:S02]  /*90a0*/  FFMA.FTZ R8, -R202, R202, 1 ;  /* 0x3f800000ca087423 */ /* 0x000fe400000101ca */
[----:B------:R-:W-:Y:S02]  /*90b0*/  FMUL.FTZ R2, R2, c[0x0][0x2ec] ;  /* 0x0000bb0002027a20 */ /* 0x000fe40000410000 */
[----:B------:R-:W-:Y:S02]  /*90c0*/  FMUL.FTZ R155, R36, R9 ;  /* 0x00000009249b7220 */ /* 0x000fe40000410000 */
[----:B------:R-:W-:Y:S02]  /*90d0*/  FMUL.FTZ R9, R0, c[0x0][0x2ec] ;  /* 0x0000bb0000097a20 */ /* 0x000fe40000410000 */
[----:B------:R-:W-:Y:S02]  /*90e0*/  FFMA.FTZ R0, -R204, R204, 1 ;  /* 0x3f800000cc007423 */ /* 0x000fe400000101cc */
[----:B------:R-:W-:Y:S02]  /*90f0*/  FMUL.FTZ R51, R83, R51 ;  /* 0x0000003353337220 */ /* 0x000fe40000410000 */
[----:B------:R-:W-:Y:S01]  /*9100*/  FMUL.FTZ R5, R5, c[0x0][0x2ec] ;  /* 0x0000bb0005057a20 */ /* 0x000fe20000410000 */
[----:B------:R2:W5:Y:S01]  /*9110*/  LDL.LU R83, [R1+0xec] ;  /* 0x0000ec0001537983 */ /* 0x0005620000300800 */
[----:B------:R-:W-:Y:S02]  /*9120*/  FADD.FTZ R52, -R150, R52 ;  /* 0x0000003496347221 */ /* 0x000fe40000010100 */
[----:B------:R-:W-:Y:S02]  /*9130*/  FMUL.FTZ R8, R8, c[0x0][0x2ec] ;  /* 0x0000bb0008087a20 */ /* 0x000fe40000410000 */
        /* <DEDUP_REMOVED lines=20> */
[----:B------:R-:W-:Y:S02]  /*9280*/  FMUL.FTZ R41, R79, R55 ;  /* 0x000000374f297220 */ /* 0x000fe40000410000 */
[----:B------:R-:W-:Y:S01]  /*9290*/  FADD.FTZ R56, -R148, R56 ;  /* 0x0000003894387221 */ /* 0x000fe20000010100 */
[----:B------:R2:W5:Y:S01]  /*92a0*/  LDL.LU R79, [R1+0xdc] ;  /* 0x0000dc00014f7983 */ /* 0x0005620000300800 */
[----:B------:R-:W-:Y:S02]  /*92b0*/  FMUL.FTZ R151, R40, R9 ;  /* 0x0000000928977220 */ /* 0x000fe40000410000 */
[----:B------:R-:W-:Y:S02]  /*92c0*/  FADD.FTZ R57, -R148, R57 ;  /* 0x0000003994397221 */ /* 0x000fe40000010100 */
[----:B------:R-:W-:Y:S02]  /*92d0*/  FMUL.FTZ R40, R78, R56 ;  /* 0x000000384e287220 */ /* 0x000fe40000410000 */
[C---:B------:R-:W-:Y:S01]  /*92e0*/  FADD.FTZ R58, -R144.reuse, R58 ;  /* 0x0000003a903a7221 */ /* 0x040fe20000010100 */
[----:B------:R2:W5:Y:S01]  /*92f0*/  LDL.LU R78, [R1+0xd8] ;  /* 0x0000d800014e7983 */ /* 0x0005620000300800 */
[----:B------:R-:W-:Y:S02]  /*9300*/  FMUL.FTZ R39, R77, R57 ;  /* 0x000000394d277220 */ /* 0x000fe40000410000 */
        /* <DEDUP_REMOVED lines=34> */
[----:B------:R2:W5:Y:S01]  /*9530*/  LDL.64 R182, [R1] ;  /* 0x0000000001b67983 */ /* 0x0005620000100a00 */
        /* <DEDUP_REMOVED lines=66> */
[----:B--2---:R-:W2:Y:S01]  /*9960*/  LDL.LU R22, [R1+0xc] ;  /* 0x00000c0001167983 */ /* 0x004ea20000300800 */
[----:B-----5:R-:W-:Y:S01]  /*9970*/  ISETP.GE.AND P2, PT, R182, c[0x0][0x220], PT ;  /* 0x00008800b6007a0c */ /* 0x020fe20003f46270 */
[----:B------:R-:W-:Y:S01]  /*9980*/  IMAD.MOV.U32 R11, RZ, RZ, c[0x0][0x190] ;  /* 0x00006400ff0b7624 */ /* 0x000fe200078e00ff */
[----:B------:R-:W-:Y:S01]  /*9990*/  ULOP3.LUT UR8, UR7, 0x1, URZ, 0xc0, !UPT ;  /* 0x0000000107087892 */ /* 0x000fe2000f8ec03f */
[----:B------:R-:W3:Y:S02]  /*99a0*/  LDL.LU R21, [R1+0x8] ;  /* 0x0000080001157983 */ /* 0x000ee40000300800 */
[C---:B------:R-:W-:Y:S01]  /*99b0*/  IMAD.U32 R4, R11.reuse, -0x80, RZ ;  /* 0xffffff800b047824 */ /* 0x040fe200078e00ff */
[----:B------:R-:W-:Y:S04]  /*99c0*/  UISETP.NE.U32.AND UP0, UPT, UR8, 0x1, UPT ;  /* 0x000000010800788c */ /* 0x000fe8000bf05070 */
[----:B------:R-:W-:Y:S01]  /*99d0*/  USEL UR8, UR44, 0x4000, !UP0 ;  /* 0x000040002c087887 */ /* 0x000fe2000c000000 */
[----:B------:R-:W-:Y:S02]  /*99e0*/  SHF.R.S32.HI R5, RZ, 0x1f, R4 ;  /* 0x0000001fff057819 */ /* 0x000fe40000011404 */
[CC--:B------:R-:W-:Y:S01]  /*99f0*/  @!P2 LEA R2, P3, R11.reuse, R4.reuse, 0x6 ;  /* 0x000000040b02a211 */ /* 0x0c0fe200078630ff */
[----:B------:R-:W-:Y:S01]  /*9a00*/  @!P2 IMAD.MOV.U32 R9, RZ, RZ, c[0x0][0x194] ;  /* 0x00006500ff09a624 */ /* 0x000fe200078e00ff */
[C---:B------:R-:W-:Y:S01]  /*9a10*/  @!P2 LEA R0, P4, R11.reuse, R4, 0x5 ;  /* 0x000000040b00a211 */ /* 0x040fe200078828ff */
[----:B------:R-:W-:Y:S01]  /*9a20*/  @!P2 IMAD.MOV.U32 R8, RZ, RZ, c[0x0][0x194] ;  /* 0x00006500ff08a624 */ /* 0x000fe200078e00ff */
[----:B------:R-:W-:Y:S01]  /*9a30*/  IADD3 R174, R174, UR8, RZ ;  /* 0x00000008aeae7c10 */ /* 0x000fe2000fffe0ff */
[----:B------:R-:W-:Y:S01]  /*9a40*/  @!P2 IMAD.MOV.U32 R14, RZ, RZ, c[0x0][0x194] ;  /* 0x00006500ff0ea624 */ /* 0x000fe200078e00ff */
[CC--:B------:R-:W-:Y:S02]  /*9a50*/  @!P2 LEA.HI.X R9, R11.reuse, R5.reuse, R9, 0x6, P3 ;  /* 0x000000050b09a211 */ /* 0x0c0fe400018f3409 */
[C---:B------:R-:W-:Y:S01]  /*9a60*/  @!P2 LEA.HI.X R8, R11.reuse, R5, R8, 0x5, P4 ;  /* 0x000000050b08a211 */ /* 0x040fe200020f2c08 */
[----:B------:R1:W-:Y:S01]  /*9a70*/  @P2 STS [R174], RZ ;  /* 0x000000ffae002388 */ /* 0x0003e20000000800 */
[----:B------:R-:W-:Y:S03]  /*9a80*/  IADD3 R170, R170, UR8, RZ ;  /* 0x00000008aaaa7c10 */ /* 0x000fe6000fffe0ff */
[----:B------:R1:W-:Y:S04]  /*9a90*/  @P2 STS [R174+0x4], RZ ;  /* 0x000004ffae002388 */ /* 0x0003e80000000800 */
[----:B------:R1:W-:Y:S04]  /*9aa0*/  @P2 STS [R174+0x8], RZ ;  /* 0x000008ffae002388 */ /* 0x0003e80000000800 */
[----:B------:R1:W-:Y:S01]  /*9ab0*/  @P2 STS [R174+0xc], RZ ;  /* 0x00000cffae002388 */ /* 0x0003e20000000800 */
[-C--:B--2---:R-:W-:Y:S02]  /*9ac0*/  LEA R6, P5, R4, R22.reuse, 0x1 ;  /* 0x0000001604067211 */ /* 0x084fe400078a08ff */
[-C--:B------:R-:W-:Y:S02]  /*9ad0*/  @!P2 LEA R10, P3, R2, R22.reuse, 0x1 ;  /* 0x00000016020aa211 */ /* 0x080fe400078608ff */
[-C--:B------:R-:W-:Y:S02]  /*9ae0*/  @!P2 LEA R12, P4, R0, R22.reuse, 0x1 ;  /* 0x00000016000ca211 */ /* 0x080fe400078808ff */
[-CC-:B---3--:R-:W-:Y:S01]  /*9af0*/  LEA.HI.X R7, R4, R21.reuse, R5.reuse, 0x1, P5 ;  /* 0x0000001504077211 */ /* 0x188fe200028f0c05 */
[----:B------:R-:W-:Y:S01]  /*9b00*/  @!P2 IMAD.WIDE.U32 R4, R11, 0x60, R4 ;  /* 0x000000600b04a825 */ /* 0x000fe200078e0004 */
[-C--:B------:R-:W-:Y:S02]  /*9b10*/  @!P2 LEA.HI.X R11, R2, R21.reuse, R9, 0x1, P3 ;  /* 0x00000015020ba211 */ /* 0x080fe400018f0c09 */
[-C--:B------:R-:W-:Y:S01]  /*9b20*/  @!P2 LEA.HI.X R13, R0, R21.reuse, R8, 0x1, P4 ;  /* 0x00000015000da211 */ /* 0x080fe200020f0c08 */
[----:B------:R1:W-:Y:S01]  /*9b30*/  STL [R1+0xc], R6 ;  /* 0x00000c0601007387 */ /* 0x0003e20000100800 */
[----:B------:R-:W-:Y:S01]  /*9b40*/  IADD3 R0, R252, UR8, RZ ;  /* 0x00000008fc007c10 */ /* 0x000fe2000fffe0ff */
[----:B------:R-:W-:Y:S01]  /*9b50*/  @!P2 IMAD R2, R14, 0x60, RZ ;  /* 0x000000600e02a824 */ /* 0x000fe200078e02ff */
[C---:B------:R-:W-:Y:S01]  /*9b60*/  @!P2 LEA R8, P3, R4.reuse, R22, 0x1 ;  /* 0x000000160408a211 */ /* 0x040fe200078608ff */
[----:B------:R1:W-:Y:S02]  /*9b70*/  STL [R1+0x8], R7 ;  /* 0x0000080701007387 */ /* 0x0003e40000100800 */
[----:B------:R-:W-:Y:S02]  /*9b80*/  @!P2 IMAD.IADD R2, R5, 0x1, R2 ;  /* 0x000000010502a824 */ /* 0x000fe400078e0202 */
[----:B------:R-:W-:Y:S01]  /*9b90*/  @!PT LDS RZ, [RZ] ;  /* 0x00000000fffff984 */ /* 0x000fe20000000800 */
[----:B------:R-:W-:Y:S01]  /*9ba0*/  @!PT LDS RZ, [RZ] ;  /* 0x00000000fffff984 */ /* 0x000fe20000000800 */
[----:B------:R-:W-:Y:S01]  /*9bb0*/  @!PT LDS RZ, [RZ] ;  /* 0x00000000fffff984 */ /* 0x000fe20000000800 */
[----:B------:R1:W-:Y:S03]  /*9bc0*/  @!P2 LDGSTS.E.BYPASS.LTC128B.128 [R0], [R6.64] ;  /* 0x000000000600afae */ /* 0x0003e6000b901d44 */
[----:B------:R-:W-:Y:S01]  /*9bd0*/  @!P2 LEA.HI.X R9, R4, R21, R2, 0x1, P3 ;  /* 0x000000150409a211 */ /* 0x000fe200018f0c02 */
[----:B------:R1:W-:Y:S01]  /*9be0*/  @P2 STS [R174+0x1000], RZ ;  /* 0x001000ffae002388 */ /* 0x0003e20000000800 */
[C---:B------:R-:W-:Y:S02]  /*9bf0*/  @!P2 IADD3 R2, R252.reuse, UR8, RZ ;  /* 0x00000008fc02ac10 */ /* 0x040fe4000fffe0ff */
        /* <DEDUP_REMOVED lines=26> */
.L_x_1991:
[----:B--2---:R-:W-:Y:S01]  /*9da0*/  F2FP.PACK_AB R28, R241, R242 ;  /* 0x000000f2f11c723e */ /* 0x004fe200000000ff */
        /* <DEDUP_REMOVED lines=167> */
[----:B------:R-:W-:Y:S01]  /*a820*/  ISETP.GE.AND P2, PT, R182, c[0x0][0x220], PT ;  /* 0x00008800b6007a0c */ /* 0x000fe20003f46270 */
[----:B------:R-:W-:Y:S02]  /*a830*/  IMAD.MOV.U32 R8, RZ, RZ, c[0x0][0x370] ;  /* 0x0000dc00ff087624 */ /* 0x000fe400078e00ff */
[----:B------:R-:W3:Y:S02]  /*a840*/  LDL.LU R52, [R1+0x10] ;  /* 0x0000100001347983 */ /* 0x000ee40000300800 */
[C---:B------:R-:W-:Y:S05]  /*a850*/  IMAD.U32 R4, R8.reuse, -0x80, RZ ;  /* 0xffffff8008047824 */ /* 0x040fea00078e00ff */
[--C-:B------:R-:W-:Y:S03]  /*a860*/  SHF.R.S32.HI R5, RZ, 0x1f, R4.reuse ;  /* 0x0000001fff057819 */ /* 0x100fe60000011404 */
[----:B------:R1:W-:Y:S01]  /*a870*/  @P2 STS.128 [R148+0x8000], RZ ;  /* 0x008000ff94002388 */ /* 0x0003e20000000c00 */
[----:B------:R-:W-:Y:S01]  /*a880*/  @!P2 IMAD.MOV.U32 R13, RZ, RZ, c[0x0][0x374] ;  /* 0x0000dd00ff0da624 */ /* 0x000fe200078e00ff */
[CC--:B------:R-:W-:Y:S01]  /*a890*/  @!P2 LEA R11, P4, R8.reuse, R4.reuse, 0x5 ;  /* 0x00000004080ba211 */ /* 0x0c0fe200078828ff */
[----:B------:R-:W-:Y:S01]  /*a8a0*/  @!P2 IMAD.MOV.U32 R15, RZ, RZ, c[0x0][0x374] ;  /* 0x0000dd00ff0fa624 */ /* 0x000fe200078e00ff */
[C---:B------:R-:W-:Y:S01]  /*a8b0*/  @!P2 LEA R14, P3, R8.reuse, R4, 0x6 ;  /* 0x00000004080ea211 */ /* 0x040fe200078630ff */
[----:B------:R-:W-:Y:S01]  /*a8c0*/  @!P2 IMAD.MOV.U32 R16, RZ, RZ, c[0x0][0x374] ;  /* 0x0000dd00ff10a624 */ /* 0x000fe200078e00ff */
[CC--:B------:R-:W-:Y:S02]  /*a8d0*/  @!P2 LEA.HI.X R13, R8.reuse, R5.reuse, R13, 0x5, P4 ;  /* 0x00000005080da211 */ /* 0x0c0fe400020f2c0d */
[C---:B------:R-:W-:Y:S01]  /*a8e0*/  @!P2 LEA.HI.X R15, R8.reuse, R5, R15, 0x6, P3 ;  /* 0x00000005080fa211 */ /* 0x040fe200018f340f */
[----:B------:R-:W-:Y:S04]  /*a8f0*/  @!P2 IMAD.WIDE.U32 R8, R8, 0x60, R4 ;  /* 0x000000600808a825 */ /* 0x000fe800078e0004 */
[----:B------:R-:W-:Y:S01]  /*a900*/  @!P2 IMAD R16, R16, 0x60, RZ ;  /* 0x000000601010a824 */ /* 0x000fe200078e02ff */
[CC--:B--2---:R-:W-:Y:S02]  /*a910*/  LEA R6, P5, R4.reuse, R53.reuse, 0x1 ;  /* 0x0000003504067211 */ /* 0x0c4fe400078a08ff */
[-C--:B------:R-:W-:Y:S02]  /*a920*/  @!P2 LEA R12, P4, R11, R53.reuse, 0x1 ;  /* 0x000000350b0ca211 */ /* 0x080fe400078808ff */
[-C--:B---3--:R-:W-:Y:S01]  /*a930*/  LEA.HI.X R7, R4, R52.reuse, R5, 0x1, P5 ;  /* 0x0000003404077211 */ /* 0x088fe200028f0c05 */
[----:B------:R-:W-:Y:S01]  /*a940*/  @!P2 IMAD.IADD R5, R9, 0x1, R16 ;  /* 0x000000010905a824 */ /* 0x000fe200078e0210 */
[-C--:B------:R-:W-:Y:S02]  /*a950*/  @!P2 LEA.HI.X R13, R11, R52.reuse, R13, 0x1, P4 ;  /* 0x000000340b0da211 */ /* 0x080fe400020f0c0d */
[CC--:B------:R-:W-:Y:S01]  /*a960*/  @!P2 LEA R10, P3, R14.reuse, R53.reuse, 0x1 ;  /* 0x000000350e0aa211 */ /* 0x0c0fe200078608ff */
[----:B------:R-:W-:Y:S01]  /*a970*/  @!PT LDS RZ, [RZ] ;  /* 0x00000000fffff984 */ /* 0x000fe20000000800 */
[----:B------:R-:W-:Y:S01]  /*a980*/  @!PT LDS RZ, [RZ] ;  /* 0x00000000fffff984 */ /* 0x000fe20000000800 */
[----:B------:R-:W-:Y:S01]  /*a990*/  @!PT LDS RZ, [RZ] ;  /* 0x00000000fffff984 */ /* 0x000fe20000000800 */
[----:B------:R1:W-:Y:S03]  /*a9a0*/  @!P2 LDGSTS.E.BYPASS.LTC128B.128 [R148+0x8000], [R6.64] ;  /* 0x080000000694afae */ /* 0x0003e6000b901d44 */
[-C--:B------:R-:W-:Y:S01]  /*a9b0*/  @!P2 LEA.HI.X R11, R14, R52.reuse, R15, 0x1, P3 ;  /* 0x000000340e0ba211 */ /* 0x080fe200018f0c0f */
[----:B------:R1:W-:Y:S01]  /*a9c0*/  @P2 STS.128 [R148+0x9000], RZ ;  /* 0x009000ff94002388 */ /* 0x0003e20000000c00 */
[C---:B------:R-:W-:Y:S03]  /*a9d0*/  @!P2 LEA R4, P3, R8.reuse, R53, 0x1 ;  /* 0x000000350804a211 */ /* 0x040fe600078608ff */
        /* <DEDUP_REMOVED lines=15> */
[----:B------:R1:W-:Y:S04]  /*aad0*/  STL [R1+0x14], R6 ;  /* 0x0000140601007387 */ /* 0x0003e80000100800 */
[----:B------:R-:W0:Y:S04]  /*aae0*/  LDGDEPBAR ;  /* 0x00000000000079af */ /* 0x000e280000000000 */
[----:B------:R1:W-:Y:S02]  /*aaf0*/  STL [R1+0x10], R7 ;  /* 0x0000100701007387 */ /* 0x0003e40000100800 */
.L_x_1992:
[----:B------:R-:W-:Y:S01]  /*ab00*/  LDSM.16.M88.4 R32, [R145+0x14000] ;  /* 0x014000009120783b */ /* 0x000fe20000000200 */
[----:B------:R-:W-:Y:S01]  /*ab10*/  IMAD.IADD R144, R165, 0x1, R147 ;  /* 0x00000001a5907824 */ /* 0x000fe200078e0293 */
[----:B------:R-:W-:Y:S01]  /*ab20*/  ULOP3.LUT UR8, UR7, 0x1, URZ, 0xc0, !UPT ;  /* 0x0000000107087892 */ /* 0x000fe2000f8ec03f */
[----:B------:R-:W-:Y:S01]  /*ab30*/  IMAD.MOV.U32 R149, RZ, RZ, c[0x0][0x22c] ;  /* 0x00008b00ff957624 */ /* 0x000fe200078e00ff */
[----:B------:R-:W2:Y:S01]  /*ab40*/  LDSM.16.MT88.4 R16, [R0+0xc000] ;  /* 0x00c000000010783b */ /* 0x000ea20000004200 */
[----:B------:R-:W-:Y:S02]  /*ab50*/  UISETP.GT.AND UP2, UPT, UR7, UR18, UPT ;  /* 0x000000120700728c */ /* 0x000fe4000bf44270 */
[----:B------:R-:W-:Y:S01]  /*ab60*/  IMAD R149, R149, c[0x0][0x1c0], RZ ;  /* 0x0000700095957a24 */ /* 0x000fe200078e02ff */
[----:B------:R-:W3:Y:S01]  /*ab70*/  LDSM.16.M88.4 R28, [R145+0x16000] ;  /* 0x01600000911c783b */ /* 0x000ee20000000200 */
[----:B------:R-:W-:Y:S02]  /*ab80*/  UISETP.NE.U32.AND UP0, UPT, UR8, 0x1, UPT ;  /* 0x000000010800788c */ /* 0x000fe4000bf05070 */
[----:B------:R-:W-:Y:S01]  /*ab90*/  IMAD.U32 R149, R149, -0x80, RZ ;  /* 0xffffff8095957824 */ /* 0x000fe200078e00ff */
[----:B------:R-:W4:Y:S01]  /*aba0*/  LDSM.16.MT88.4 R36, [R2+0xc000] ;  /* 0x00c000000224783b */ /* 0x000f220000004200 */
[----:B------:R-:W-:Y:S03]  /*abb0*/  UIADD3 UR7, UR7, -0x1, URZ ;  /* 0xffffffff07077890 */ /* 0x000fe6000fffe03f */
        /* <DEDUP_REMOVED lines=94> */
[-C--:B------:R-:W-:Y:S05]  /*b1a0*/  HMMA.16816.F32 R4, R36, R48.reuse, R4 ;  /* 0x000000302404723c */ /* 0x080fea0000001804 */
[----:B------:R-:W-:Y:S03]  /*b1b0*/  IMAD R46, R46, c[0x0][0x1c0], RZ ;  /* 0x000070002e2e7a24 */ /* 0x000fe600078e02ff */
[C---:B------:R-:W-:Y:S04]  /*b1c0*/  HMMA.16816.F32 R8, R136.reuse, R48, R8 ;  /* 0x000000308808723c */ /* 0x040fe80000001808 */
[----:B------:R-:W-:Y:S04]  /*b1d0*/  IMAD R46, R46, 0x48, RZ ;  /* 0x000000482e2e7824 */ /* 0x000fe800078e02ff */
[-C--:B------:R-:W-:Y:S08]  /*b1e0*/  HMMA.16816.F32 R12, R136, R50.reuse, R12 ;  /* 0x00000032880c723c */ /* 0x080ff0000000180c */
[C---:B------:R-:W-:Y:S08]  /*b1f0*/  HMMA.16816.F32 R16, R36.reuse, R50, R16 ;  /* 0x000000322410723c */ /* 0x040ff00000001810 */
        /* <DEDUP_REMOVED lines=172> */
[----:B------:R-:W-:Y:S02]  /*bcc0*/  PLOP3.LUT P0, PT, PT, PT, UP2, 0x80, 0x0 ;  /* 0x000000000000781c */ /* 0x000fe40003f0f028 */
[----:B------:R-:W-:Y:S02]  /*bcd0*/  LEA.HI.X.SX32 R7, R2, R37, 0x2, P2 ;  /* 0x0000002502077211 */ /* 0x000fe400010f16ff */
[----:B------:R-:W-:Y:S01]  /*bce0*/  SEL R165, R0, 0xffffffc0, !P1 ;  /* 0xffffffc000a57807 */ /* 0x000fe20004800000 */
[----:B------:R-:W-:Y:S01]  /*bcf0*/  LDSM.16.MT88.4 R36, [R3+0x19000] ;  /* 0x019000000324783b */ /* 0x000fe20000004200 */
[----:B------:R-:W-:Y:S01]  /*bd00*/  PLOP3.LUT P2, PT, PT, PT, UP0, 0x80, 0x0 ;  /* 0x000000000000781c */ /* 0x000fe20003f4f008 */
[----:B------:R-:W-:Y:S02]  /*bd10*/  @UP3 UIADD3 UR17, UP0, UR17, -0x200, URZ ;  /* 0xfffffe0011113890 */ /* 0x000fe4000ff1e03f */
[----:B------:R-:W-:Y:S01]  /*bd20*/  RED.E.ADD.F32.FTZ.RN.STRONG.GPU [R6.64], R30 ;  /* 0x0000001e0600798e */ /* 0x000fe2000c10e784 */
[----:B------:R-:W-:Y:S01]  /*bd30*/  IMAD.IADD R0, R165, 0x1, R164 ;  /* 0x00000001a5007824 */ /* 0x000fe200078e02a4 */
[----:B------:R-:W-:Y:S02]  /*bd40*/  @UP3 UIADD3.X UR16, UR16, -0x1, URZ, UP0, !UPT ;  /* 0xffffffff10103890 */ /* 0x000fe400087fe43f */
        /* <DEDUP_REMOVED lines=226> */
.L_x_1994:
        /* <DEDUP_REMOVED lines=19> */
.L_x_1995:
        /* <DEDUP_REMOVED lines=47> */
.L_x_1997:
[----:B------:R-:W-:Y:S05]  /*cf90*/  BSYNC B0 ;  /* 0x0000000000007941 */ /* 0x000fea0003800000 */
.L_x_1996:
        /* <DEDUP_REMOVED lines=15> */
.L_x_1999:
[----:B------:R-:W-:Y:S05]  /*d090*/  BSYNC B0 ;  /* 0x0000000000007941 */ /* 0x000fea0003800000 */
.L_x_1998:
        /* <DEDUP_REMOVED lines=15> */
.L_x_2001:
[----:B------:R-:W-:Y:S05]  /*d190*/  BSYNC B0 ;  /* 0x0000000000007941 */ /* 0x000fea0003800000 */
.L_x_2000:
        /* <DEDUP_REMOVED lines=14> */
.L_x_2003:
[----:B------:R-:W-:Y:S05]  /*d280*/  BSYNC B0 ;  /* 0x0000000000007941 */ /* 0x000fea0003800000 */
.L_x_2002:
        /* <DEDUP_REMOVED lines=25> */
.L_x_2005:
[----:B------:R-:W-:Y:S05]  /*d420*/  BSYNC B0 ;  /* 0x0000000000007941 */ /* 0x000fea0003800000 */
.L_x_2004:
        /* <DEDUP_REMOVED lines=13> */
.L_x_2007:
[----:B------:R-:W-:Y:S05]  /*d500*/  BSYNC B0 ;  /* 0x0000000000007941 */ /* 0x000fea0003800000 */
.L_x_2006:
        /* <DEDUP_REMOVED lines=13> */
.L_x_2009:
[----:B------:R-:W-:Y:S05]  /*d5e0*/  BSYNC B0 ;  /* 0x0000000000007941 */ /* 0x000fea0003800000 */
.L_x_2008:
        /* <DEDUP_REMOVED lines=11> */
.L_x_1956:
[----:B------:R-:W-:Y:S05]  /*d6a0*/  BSYNC B1 ;  /* 0x0000000000017941 */ /* 0x000fea0003800000 */
.L_x_1934:
        /* <DEDUP_REMOVED lines=11> */
.L_x_2010:
[----:B------:R-:W-:Y:S05]  /*d760*/  EXIT ;  /* 0x000000000000794d */ /* 0x000fea0003800000 */
.L_x_2012:
        /* <DEDUP_REMOVED lines=9> */
.L_x_2488:


//--------------------- .text._ZN5flash44flash_bwd_dq_dk_dv_loop_seqk_parallel_kernelI23Flash_bwd_kernel_traitsILi64ELi128ELi128ELi8ELi4ELi4ELi4ELb0ELb0EN7cutlass6half_tE19Flash_kernel_traitsILi64ELi128ELi128ELi8ES3_EELb1ELb0ELb0ELb0ELb1ELb1ELb0EEEvNS_16Flash_bwd_paramsE --------------------------
	.section	.text._ZN5flash44flash_bwd_dq_dk_dv_loop_seqk_parallel_kernelI23Flash_bwd_kernel_traitsILi64ELi128ELi128ELi8ELi4ELi4ELi4ELb0ELb0EN7cutlass6half_tE19Flash_kernel_traitsILi64ELi128ELi128ELi8ES3_EELb1ELb0ELb0ELb0ELb1ELb1ELb0EEEvNS_16Flash_bwd_paramsE,"ax",@progbits
	.sectioninfo	@"SHI_REGISTERS=255"
	.align	128
        .global         _ZN5flash44flash_bwd_dq_dk_dv_loop_seqk_parallel_kernelI23Flash_bwd_kernel_traitsILi64ELi128ELi128ELi8ELi4ELi4ELi4ELb0ELb0EN7cutlass6half_tE19Flash_kernel_traitsILi64ELi128ELi128ELi8ES3_EELb1ELb0ELb0ELb0ELb1ELb1ELb0EEEvNS_16Flash_bwd_paramsE
        .type           _ZN5flash44flash_bwd_dq_dk_dv_loop_seqk_parallel_kernelI23Flash_bwd_kernel_traitsILi64ELi128ELi128ELi8ELi4ELi4ELi4ELb0ELb0EN7cutlass6half_tE19Flash_kernel_traitsILi64ELi128ELi128ELi8ES3_EELb1ELb0ELb0ELb0ELb1ELb1ELb0EEEvNS_16Flash_bwd_paramsE,@function
        .size           _ZN5flash44flash_bwd_dq_dk_dv_loop_seqk_parallel_kernelI23Flash_bwd_kernel_traitsILi64ELi128ELi128ELi8ELi4ELi4ELi4ELb0ELb0EN7cutlass6half_tE19Flash_kernel_traitsILi64ELi128ELi128ELi8ES3_EELb1ELb0ELb0ELb0ELb1ELb1ELb0EEEvNS_16Flash_bwd_paramsE,(.L_x_2489 - _ZN5flash44flash_bwd_dq_dk_dv_loop_seqk_parallel_kernelI23Flash_bwd_kernel_traitsILi64ELi128ELi128ELi8ELi4ELi4ELi4ELb0ELb0EN7cutlass6half_tE19Flash_kernel_traitsILi64ELi128ELi128ELi8ES3_EELb1ELb0ELb0ELb0ELb1ELb1ELb0EEEvNS_16Flash_bwd_paramsE)
        .other          _ZN5flash44flash_bwd_dq_dk_dv_loop_seqk_parallel_kernelI23Flash_bwd_kernel_traitsILi64ELi128ELi128ELi8ELi4ELi4ELi4ELb0ELb0EN7cutlass6half_tE19Flash_kernel_traitsILi64ELi128ELi128ELi8ES3_EELb1ELb0ELb0ELb0ELb1ELb1ELb0EEEvNS_16Flash_bwd_paramsE,@"STO_CUDA_ENTRY STV_DEFAULT"
_ZN5flash44flash_bwd_dq_dk_dv_loop_seqk_parallel_kernelI23Flash_bwd_kernel_traitsILi64ELi128ELi128ELi8ELi4ELi4ELi4ELb0ELb0EN7cutlass6half_tE19Flash_kernel_traitsILi64ELi128ELi128ELi8ES3_EELb1ELb0ELb0ELb0ELb1ELb1ELb0EEEvNS_16Flash_bwd_paramsE:
.text._ZN5flash44flash_bwd_dq_dk_dv_loop_seqk_parallel_kernelI23Flash_bwd_kernel_traitsILi64ELi128ELi128ELi8ELi4ELi4ELi4ELb0ELb0EN7cutlass6half_tE19Flash_kernel_traitsILi64ELi128ELi128ELi8ES3_EELb1ELb0ELb0ELb0ELb1ELb1ELb0EEEvNS_16Flash_bwd_paramsE:
        /* <DEDUP_REMOVED lines=27> */
[----:B------:R-:W-:Y:S01]  /*01b0*/  ULDC.64 UR34, c[0x0][0x118] ;  /* 0x0000460000227ab9 */ /* 0x000fe20000000a00 */
[CC--:B------:R-:W-:Y:S01]  /*01c0*/  LEA.HI R5, R2.reuse, R7.reuse, RZ, 0x5 ;  /* 0x0000000702057211 */ /* 0x0c0fe200078f28ff */
[----:B------:R-:W-:Y:S01]  /*01d0*/  ULDC UR16, c[0x0][0x1c0] ;  /* 0x0000700000107ab9 */ /* 0x000fe20000000800 */
[CC--:B------:R-:W-:Y:S01]  /*01e0*/  LEA.HI R12, R2.reuse, R7.reuse, RZ, 0x3 ;  /* 0x00000007020c7211 */ /* 0x0c0fe200078f18ff */
[----:B------:R-:W-:Y:S01]  /*01f0*/  ULDC UR15, c[0x0][0x224] ;  /* 0x00008900000f7ab9 */ /* 0x000fe20000000800 */
[--C-:B------:R-:W-:Y:S01]  /*0200*/  SHF.R.S32.HI R3, RZ, 0x5, R5.reuse ;  /* 0x00000005ff037819 */ /* 0x100fe20000011405 */
[----:B------:R-:W-:Y:S01]  /*0210*/  UMOV UR18, 0x4 ;  /* 0x0000000400127882 */ /* 0x000fe20000000000 */
[----:B------:R-:W-:Y:S01]  /*0220*/  SHF.R.S32.HI R0, RZ, 0x1f, R5 ;  /* 0x0000001fff007819 */ /* 0x000fe20000011405 */
[----:B------:R-:W-:Y:S01]  /*0230*/  ULDC.64 UR30, c[0x0][0x200] ;  /* 0x00008000001e7ab9 */ /* 0x000fe20000000a00 */
[CC--:B------:R-:W-:Y:S01]  /*0240*/  LEA.HI R4, R2.reuse, R7.reuse, RZ, 0x4 ;  /* 0x0000000702047211 */ /* 0x0c0fe200078f20ff */
[----:B------:R-:W-:Y:S01]  /*0250*/  ULDC.64 UR28, c[0x0][0x3c8] ;  /* 0x0000f200001c7ab9 */ /* 0x000fe20000000a00 */
[CC--:B------:R-:W-:Y:S01]  /*0260*/  LEA.HI R14, R2.reuse, R7.reuse, RZ, 0x7 ;  /* 0x00000007020e7211 */ /* 0x0c0fe200078f38ff */
[----:B------:R-:W-:Y:S01]  /*0270*/  ULDC UR14, c[0x0][0x224] ;  /* 0x00008900000e7ab9 */ /* 0x000fe20000000800 */
[----:B------:R-:W-:Y:S01]  /*0280*/  LEA.HI R13, R2, R7, RZ, 0x6 ;  /* 0x00000007020d7211 */ /* 0x000fe200078f30ff */
[----:B------:R-:W-:Y:S01]  /*0290*/  ULDC UR13, c[0x0][0x22c] ;  /* 0x00008b00000d7ab9 */ /* 0x000fe20000000800 */
[----:B------:R-:W-:Y:S01]  /*02a0*/  LEA.HI R0, R0, R3, RZ, 0x2 ;  /* 0x0000000300007211 */ /* 0x000fe200078f10ff */
[----:B------:R-:W-:Y:S01]  /*02b0*/  UMOV UR20, 0x6 ;  /* 0x0000000600147882 */ /* 0x000fe20000000000 */
[----:B------:R-:W-:Y:S01]  /*02c0*/  LEA.HI R2, R2, R7, RZ, 0x2 ;  /* 0x0000000702027211 */ /* 0x000fe200078f10ff */
[----:B------:R-:W-:Y:S01]  /*02d0*/  ULDC UR12, c[0x0][0x1c0] ;  /* 0x00007000000c7ab9 */ /* 0x000fe20000000800 */
[----:B------:R-:W-:Y:S01]  /*02e0*/  LOP3.LUT R6, R5, 0xffffffe0, RZ, 0xc0, !PT ;  /* 0xffffffe005067812 */ /* 0x000fe200078ec0ff */
[----:B------:R-:W-:Y:S01]  /*02f0*/  UMOV UR19, 0xffffc000 ;  /* 0xffffc00000137882 */ /* 0x000fe20000000000 */
[----:B------:R-:W-:Y:S01]  /*0300*/  LOP3.LUT R0, R0, 0xfffffffc, RZ, 0xc0, !PT ;  /* 0xfffffffc00007812 */ /* 0x000fe200078ec0ff */
[----:B------:R-:W-:Y:S01]  /*0310*/  UIMAD UR21, UR4, UR21, URZ ;  /* 0x00000015041572a4 */ /* 0x000fe2000f8e023f */
[----:B------:R-:W-:Y:S01]  /*0320*/  LOP3.LUT R5, R12, 0xfffffff8, RZ, 0xc0, !PT ;  /* 0xfffffff80c057812 */ /* 0x000fe200078ec0ff */
[----:B------:R-:W-:Y:S01]  /*0330*/  IMAD.IADD R8, R7, 0x1, -R6 ;  /* 0x0000000107087824 */ /* 0x000fe200078e0a06 */
[----:B------:R-:W-:Y:S01]  /*0340*/  SHF.R.S32.HI R11, RZ, 0x3, R12 ;  /* 0x00000003ff0b7819 */ /* 0x000fe2000001140c */
[----:B------:R-:W-:Y:S01]  /*0350*/  IMAD.IADD R16, R3, 0x1, -R0 ;  /* 0x0000000103107824 */ /* 0x000fe200078e0a00 */
[----:B------:R-:W-:Y:S01]  /*0360*/  LOP3.LUT R10, R2, 0x7ffffffc, RZ, 0xc0, !PT ;  /* 0x7ffffffc020a7812 */ /* 0x000fe200078ec0ff */
[----:B------:R-:W-:Y:S01]  /*0370*/  IMAD.IADD R5, R7, 0x1, -R5 ;  /* 0x0000000107057824 */ /* 0x000fe200078e0a05 */
[C---:B------:R-:W-:Y:S01]  /*0380*/  LOP3.LUT R9, R4.reuse, 0xfffffff0, RZ, 0xc0, !PT ;  /* 0xfffffff004097812 */ /* 0x040fe200078ec0ff */
[----:B------:R-:W-:Y:S01]  /*0390*/  IMAD.SHL.U32 R0, R11, 0x40, RZ ;  /* 0x000000400b007824 */ /* 0x000fe200078e00ff */
[----:B------:R-:W-:Y:S01]  /*03a0*/  SHF.R.S32.HI R6, RZ, 0x4, R4 ;  /* 0x00000004ff067819 */ /* 0x000fe20000011404 */
[C---:B------:R-:W-:Y:S01]  /*03b0*/  IMAD.IADD R15, R7.reuse, 0x1, -R10 ;  /* 0x00000001070f7824 */ /* 0x040fe200078e0a0a */
[--C-:B------:R-:W-:Y:S01]  /*03c0*/  SHF.R.S32.HI R10, RZ, 0x2, R2.reuse ;  /* 0x00000002ff0a7819 */ /* 0x100fe20000011402 */
[----:B------:R-:W-:Y:S01]  /*03d0*/  IMAD.IADD R9, R7, 0x1, -R9 ;  /* 0x0000000107097824 */ /* 0x000fe200078e0a09 */
[----:B------:R-:W-:Y:S01]  /*03e0*/  SHF.R.S32.HI R2, RZ, 0x1f, R2 ;  /* 0x0000001fff027819 */ /* 0x000fe20000011402 */
[----:B------:R-:W-:Y:S01]  /*03f0*/  IMAD.SHL.U32 R7, R5, 0x8, RZ ;  /* 0x0000000805077824 */ /* 0x000fe200078e00ff */
[----:B------:R-:W-:Y:S01]  /*0400*/  LEA.HI R3, R4, R6, RZ, 0x1 ;  /* 0x0000000604037211 */ /* 0x000fe200078f08ff */
[----:B------:R-:W-:Y:S01]  /*0410*/  STL [R1+0x30], R16 ;  /* 0x0000301001007387 */ /* 0x000fe20000100800 */
[----:B------:R-:W-:Y:S01]  /*0420*/  LOP3.LUT R0, R0, 0x1c0, RZ, 0xc0, !PT ;  /* 0x000001c000007812 */ /* 0x000fe200078ec0ff */
[----:B------:R-:W-:Y:S01]  /*0430*/  USHF.R.S32.HI UR22, URZ, 0x1f, UR23 ;  /* 0x0000001f3f167899 */ /* 0x000fe20008011417 */
[----:B------:R-:W-:Y:S01]  /*0440*/  LEA.HI R4, R2, R10, RZ, 0x3 ;  /* 0x0000000a02047211 */ /* 0x000fe200078f18ff */
[----:B------:R-:W-:Y:S01]  /*0450*/  UMOV UR17, 0x6 ;  /* 0x0000000600117882 */ /* 0x000fe20000000000 */
[----:B------:R-:W-:-:S02]  /*0460*/  LOP3.LUT R2, R3, 0xfffffffe, RZ, 0xc0, !PT ;  /* 0xfffffffe03027812 */ /* 0x000fc400078ec0ff */
[----:B------:R-:W-:Y:S02]  /*0470*/  LOP3.LUT R7, R0, 0x38, R7, 0xf8, !PT ;  /* 0x0000003800077812 */ /* 0x000fe400078ef807 */
[----:B------:R-:W-:Y:S01]  /*0480*/  SHF.R.U32.HI R0, RZ, 0x3, R0 ;  /* 0x00000003ff007819 */ /* 0x000fe20000011600 */
[----:B------:R-:W-:Y:S01]  /*0490*/  IMAD.IADD R11, R6, 0x1, -R2 ;  /* 0x00000001060b7824 */ /* 0x000fe200078e0a02 */
[----:B------:R-:W-:Y:S01]  /*04a0*/  LOP3.LUT R3, R4, 0xfffffff8, RZ, 0xc0, !PT ;  /* 0xfffffff804037812 */ /* 0x000fe200078ec0ff */
[----:B------:R-:W-:Y:S01]  /*04b0*/  IMAD.SHL.U32 R2, R13, 0x8, RZ ;  /* 0x000000080d027824 */ /* 0x000fe200078e00ff */
[----:B------:R-:W-:Y:S02]  /*04c0*/  LOP3.LUT R0, R7, R0, RZ, 0x3c, !PT ;  /* 0x0000000007007212 */ /* 0x000fe400078e3cff */
[----:B------:R-:W-:Y:S01]  /*04d0*/  SHF.R.S32.HI R4, RZ, 0x1f, R9 ;  /* 0x0000001fff047819 */ /* 0x000fe20000011409 */
[----:B------:R-:W-:Y:S01]  /*04e0*/  IMAD.IADD R6, R10, 0x1, -R3 ;  /* 0x000000010a067824 */ /* 0x000fe200078e0a03 */
[----:B------:R-:W-:Y:S01]  /*04f0*/  LOP3.LUT R0, R0, 0xfffffe00, R2, 0xf8, !PT ;  /* 0xfffffe0000007812 */ /* 0x000fe200078ef802 */
[----:B------:R-:W-:Y:S01]  /*0500*/  IMAD.SHL.U32 R3, R11, 0x200, RZ ;  /* 0x000002000b037824 */ /* 0x000fe200078e00ff */
[----:B------:R-:W-:-:S02]  /*0510*/  LEA.HI R10, R4, R9, RZ, 0x3 ;  /* 0x00000009040a7211 */ /* 0x000fc400078f18ff */
[----:B------:R-:W-:Y:S01]  /*0520*/  SHF.R.S32.HI R250, RZ, 0x1f, R8 ;  /* 0x0000001ffffa7819 */ /* 0x000fe20000011408 */
[----:B------:R1:W-:Y:S01]  /*0530*/  STL [R1+0x20], R0 ;  /* 0x0000200001007387 */ /* 0x0003e20000100800 */
[----:B------:R-:W-:Y:S02]  /*0540*/  LOP3.LUT R2, R10, 0xfffffff8, RZ, 0xc0, !PT ;  /* 0xfffffff80a027812 */ /* 0x000fe400078ec0ff */
[----:B------:R-:W-:Y:S02]  /*0550*/  LOP3.LUT R4, R6, 0x1, RZ, 0xc0, !PT ;  /* 0x0000000106047812 */ /* 0x000fe400078ec0ff */
[----:B------:R-:W-:Y:S01]  /*0560*/  LOP3.LUT P4, RZ, R5, 0x2, RZ, 0xc0, !PT ;  /* 0x0000000205ff7812 */ /* 0x000fe2000788c0ff */
[----:B------:R-:W-:Y:S01]  /*0570*/  IMAD.IADD R13, R9, 0x1, -R2 ;  /* 0x00000001090d7824 */ /* 0x000fe200078e0a02 */
[----:B------:R-:W-:Y:S01]  /*0580*/  LOP3.LUT P3, RZ, R5, 0x4, RZ, 0xc0, !PT ;  /* 0x0000000405ff7812 */ /* 0x000fe2000786c0ff */
[----:B------:R-:W-:Y:S01]  /*0590*/  IMAD.SHL.U32 R2, R16, 0x10, RZ ;  /* 0x0000001010027824 */ /* 0x000fe200078e00ff */
[----:B------:R-:W-:Y:S01]  /*05a0*/  LEA.HI R250, R250, R8, RZ, 0x2 ;  /* 0x00000008fafa7211 */ /* 0x000fe200078f10ff */
[----:B------:R-:W-:Y:S01]  /*05b0*/  IMAD.SHL.U32 R8, R15, 0x2, RZ ;  /* 0x000000020f087824 */ /* 0x000fe200078e00ff */
[----:B------:R-:W-:Y:S01]  /*05c0*/  ISETP.NE.U32.AND P0, PT, R4, 0x1, PT ;  /* 0x000000010400780c */ /* 0x000fe20003f05070 */
[----:B------:R-:W-:Y:S01]  /*05d0*/  STL [R1+0x34], R13 ;  /* 0x0000340d01007387 */ /* 0x000fe20000100800 */
[----:B------:R-:W-:-:S02]  /*05e0*/  LEA.HI.SX32 R250, R250, R2, 0x1e ;  /* 0x00000002fafa7211 */ /* 0x000fc400078ff2ff */
[----:B------:R-:W-:Y:S02]  /*05f0*/  R2P PR, R6, 0x6 ;  /* 0x0000000606007804 */ /* 0x000fe40000000000 */
[----:B------:R-:W-:Y:S02]  /*0600*/  SEL R177, R233, 0xffffffe0, !P4 ;  /* 0xffffffe0e9b17807 */ /* 0x000fe40006000000 */
[----:B------:R-:W-:Y:S02]  /*0610*/  SEL R231, R231, 0x10, !P0 ;  /* 0x00000010e7e77807 */ /* 0x000fe40004000000 */
[----:B------:R-:W-:Y:S01]  /*0620*/  SEL R233, R233, 0xffffffe0, !P1 ;  /* 0xffffffe0e9e97807 */ /* 0x000fe20004800000 */
[----:B-1----:R-:W-:Y:S01]  /*0630*/  IMAD.SHL.U32 R0, R5, 0x40, RZ ;  /* 0x0000004005007824 */ /* 0x002fe200078e00ff */
[----:B------:R-:W-:-:S04]  /*0640*/  SHF.R.S32.HI R5, RZ, 0x7, R14 ;  /* 0x00000007ff057819 */ /* 0x000fc8000001140e */
[----:B------:R-:W-:-:S04]  /*0650*/  LOP3.LUT R0, R0, 0x1c0, RZ, 0xc0, !PT ;  /* 0x000001c000007812 */ /* 0x000fc800078ec0ff */
[C---:B------:R-:W-:Y:S01]  /*0660*/  LOP3.LUT R7, R0.reuse, 0x30, R2, 0xf8, !PT ;  /* 0x0000003000077812 */ /* 0x040fe200078ef802 */
[----:B------:R-:W-:Y:S01]  /*0670*/  IMAD R2, R5, 0x1000, R3 ;  /* 0x0000100005027824 */ /* 0x000fe200078e0203 */
[----:B------:R-:W-:Y:S02]  /*0680*/  LOP3.LUT R175, R0, 0x8, R12, 0xf8, !PT ;  /* 0x0000000800af7812 */ /* 0x000fe400078ef80c */
[----:B------:R-:W-:Y:S02]  /*0690*/  SHF.R.U32.HI R0, RZ, 0x3, R0 ;  /* 0x00000003ff007819 */ /* 0x000fe40000011600 */
[----:B------:R-:W-:Y:S01]  /*06a0*/  LOP3.LUT R4, R7, 0x8, R12, 0xf8, !PT ;  /* 0x0000000807047812 */ /* 0x000fe200078ef80c */
[----:B------:R-:W-:Y:S01]  /*06b0*/  IMAD.SHL.U32 R7, R11, 0x10, RZ ;  /* 0x000000100b077824 */ /* 0x000fe200078e00ff */
[----:B------:R-:W-:Y:S02]  /*06c0*/  LOP3.LUT R175, R175, R0, RZ, 0x3c, !PT ;  /* 0x00000000afaf7212 */ /* 0x000fe400078e3cff */
[----:B------:R-:W-:Y:S01]  /*06d0*/  LOP3.LUT R3, R3, R4, R0, 0xf6, !PT ;  /* 0x0000000403037212 */ /* 0x000fe200078ef600 */
[----:B------:R-:W-:-:S02]  /*06e0*/  IMAD.SHL.U32 R0, R6, 0x40, RZ ;  /* 0x0000004006007824 */ /* 0x000fc400078e00ff */
[----:B------:R-:W-:Y:S02]  /*06f0*/  IMAD.IADD R175, R2, 0x1, R175 ;  /* 0x0000000102af7824 */ /* 0x000fe400078e02af */
[C---:B------:R-:W-:Y:S01]  /*0700*/  IMAD.SHL.U32 R2, R5.reuse, 0x8, RZ ;  /* 0x0000000805027824 */ /* 0x040fe200078e00ff */
[----:B------:R-:W-:Y:S01]  /*0710*/  LOP3.LUT R0, R0, 0x1c0, RZ, 0xc0, !PT ;  /* 0x000001c000007812 */ /* 0x000fe200078ec0ff */
[----:B------:R-:W-:Y:S02]  /*0720*/  IMAD R5, R5, 0x2000, R8 ;  /* 0x0000200005057824 */ /* 0x000fe400078e0208 */
[----:B------:R-:W-:Y:S01]  /*0730*/  IMAD.SHL.U32 R175, R175, 0x2, RZ ;  /* 0x00000002afaf7824 */ /* 0x000fe200078e00ff */
[----:B------:R-:W-:Y:S01]  /*0740*/  LOP3.LUT R2, R2, 0x8, RZ, 0xc0, !PT ;  /* 0x0000000802027812 */ /* 0x000fe200078ec0ff */
[----:B------:R-:W-:Y:S01]  /*0750*/  IMAD R5, R16, 0x400, R5 ;  /* 0x0000040010057824 */ /* 0x000fe200078e0205 */
[----:B------:R-:W-:Y:S01]  /*0760*/  SHF.R.U32.HI R4, RZ, 0x3, R0 ;  /* 0x00000003ff047819 */ /* 0x000fe20000011600 */
[----:B------:R-:W-:Y:S01]  /*0770*/  IMAD.IADD R178, R175, 0x1, R177 ;  /* 0x00000001afb27824 */ /* 0x000fe200078e02b1 */
[----:B------:R-:W-:Y:S01]  /*0780*/  LOP3.LUT R9, R2, 0x10, R7, 0xf8, !PT ;  /* 0x0000001002097812 */ /* 0x000fe200078ef807 */
[----:B------:R-:W-:Y:S01]  /*0790*/  IMAD.SHL.U32 R3, R3, 0x2, RZ ;  /* 0x0000000203037824 */ /* 0x000fe200078e00ff */
[----:B------:R-:W-:-:S02]  /*07a0*/  LOP3.LUT R6, R4, R0, RZ, 0xfc, !PT ;  /* 0x0000000004067212 */ /* 0x000fc400078efcff */
        /* <DEDUP_REMOVED lines=9> */
[--C-:B------:R-:W-:Y:S01]  /*0840*/  SHF.R.U32.HI R4, RZ, 0x3, R2.reuse ;  /* 0x00000003ff047819 */ /* 0x100fe20000011602 */
        /* <DEDUP_REMOVED lines=38> */
[----:B------:R-:W-:Y:S04]  /*0ab0*/  STL [R1+0x4c], R10 ;  /* 0x00004c0a01007387 */ /* 0x000fe80000100800 */
        /* <DEDUP_REMOVED lines=12> */
.L_x_2021:
        /* <DEDUP_REMOVED lines=8> */
[----:B---3--:R-:W1:Y:S01]  /*0c00*/  @P1 S2R R7, SR_CTAID.Y ;  /* 0x0000000000071919 */ /* 0x008e620000002600 */
[----:B------:R-:W-:-:S06]  /*0c10*/  @P1 IMAD.MOV.U32 R6, RZ, RZ, 0x4 ;  /* 0x00000004ff061424 */ /* 0x000fcc00078e00ff */
[----:B--2---:R-:W2:Y:S01]  /*0c20*/  @P0 S2R R0, SR_CTAID.Y ;  /* 0x0000000000000919 */ /* 0x004ea20000002600 */
[----:B-1----:R-:W-:-:S06]  /*0c30*/  @P1 IMAD.WIDE R6, R7, R6, c[0x0][0x250] ;  /* 0x0000940007061625 */ /* 0x002fcc00078e0206 */
[----:B------:R-:W3:Y:S01]  /*0c40*/  @P1 LDG.E R6, [R6.64] ;  /* 0x0000002206061981 */ /* 0x000ee2000c1e1900 */
[----:B--2---:R-:W1:Y:S02]  /*0c50*/  @P0 R2UR UR5, R0 ;  /* 0x00000000000503c2 */ /* 0x004e6400000e0000 */
[----:B-1----:R-:W-:-:S06]  /*0c60*/  @UP1 UIMAD.WIDE UR4, UR5, UR4, UR6 ;  /* 0x00000004050412a5 */ /* 0x002fcc000f8e0206 */
[----:B------:R-:W-:Y:S02]  /*0c70*/  IMAD.U32 R4, RZ, RZ, UR4 ;  /* 0x00000004ff047e24 */ /* 0x000fe4000f8e00ff */
[----:B------:R-:W-:Y:S01]  /*0c80*/  IMAD.U32 R5, RZ, RZ, UR5 ;  /* 0x00000005ff057e24 */ /* 0x000fe2000f8e00ff */
[----:B------:R-:W-:Y:S02]  /*0c90*/  UMOV UR36, URZ ;  /* 0x0000003f00247c82 */ /* 0x000fe40008000000 */
[----:B------:R-:W-:Y:S02]  /*0ca0*/  ULDC.64 UR4, c[0x0][0x268] ;  /* 0x00009a0000047ab9 */ /* 0x000fe40000000a00 */
[----:B------:R-:W2:Y:S01]  /*0cb0*/  @P0 LDG.E R0, [R4.64] ;  /* 0x0000002204000981 */ /* 0x000ea2000c1e1900 */
[----:B------:R-:W-:-:S04]  /*0cc0*/  @!UP1 UISETP.NE.U32.AND UP0, UPT, URZ, UR4, UPT ;  /* 0x000000043f00928c */ /* 0x000fc8000bf05070 */
[----:B------:R-:W-:-:S03]  /*0cd0*/  @!UP1 UISETP.NE.AND.EX UP0, UPT, URZ, UR5, UPT, UP0 ;  /* 0x000000053f00928c */ /* 0x000fc6000bf05300 */
[----:B------:R-:W-:Y:S02]  /*0ce0*/  ULDC.64 UR4, c[0x0][0x218] ;  /* 0x0000860000047ab9 */ /* 0x000fe40000000a00 */
[----:B------:R-:W-:Y:S01]  /*0cf0*/  @!UP1 USEL UR5, URZ, UR5, !UP0 ;  /* 0x000000053f059287 */ /* 0x000fe2000c000000 */
[----:B---3--:R-:W1:Y:S08]  /*0d00*/  @P1 R2UR UR36, R6 ;  /* 0x00000000062413c2 */ /* 0x008e7000000e0000 */
[----:B--2---:R-:W1:Y:S02]  /*0d10*/  @P0 R2UR UR6, R0 ;  /* 0x00000000000603c2 */ /* 0x004e6400000e0000 */
        /* <DEDUP_REMOVED lines=29> */
[----:B------:R-:W-:Y:S02]  /*0ef0*/  ULOP3.LUT UR46, UR44, 0xffffff80, URZ, 0xc0, !UPT ;  /* 0xffffff802c2e7892 */ /* 0x000fe4000f8ec03f */
[----:B------:R-:W-:Y:S01]  /*0f00*/  ULDC UR9, c[0x0][0x1c0] ;  /* 0x0000700000097ab9 */ /* 0x000fe20000000800 */
[----:B---3--:R-:W-:Y:S01]  /*0f10*/  IADD3 R4, R4, 0xffffffe, RZ ;  /* 0x0ffffffe04047810 */ /* 0x008fe20007ffe0ff */
[----:B-----5:R-:W-:Y:S02]  /*0f20*/  @UP0 UIMAD UR40, UR37, UR8, URZ ;  /* 0x00000008252802a4 */ /* 0x020fe4000f8e023f */
[----:B------:R-:W-:Y:S01]  /*0f30*/  UIMAD UR5, UR38, UR5, URZ ;  /* 0x00000005260572a4 */ /* 0x000fe2000f8e023f */
[----:B------:R-:W1:Y:S01]  /*0f40*/  F2I.FTZ.U32.TRUNC.NTZ R5, R4 ;  /* 0x0000000400057305 */ /* 0x000e62000021f000 */
[----:B------:R-:W-:-:S02]  /*0f50*/  UIMAD.WIDE UR50, UR37, 0x80, URZ ;  /* 0x00000080253278a5 */ /* 0x000fc4000f8e023f */
[----:B------:R-:W-:Y:S02]  /*0f60*/  @!UP0 UIMAD UR9, UR37, UR9, UR38 ;  /* 0x00000009250982a4 */ /* 0x000fe4000f8e0226 */
[----:B------:R-:W-:Y:S02]  /*0f70*/  UIADD3 UR46, UR46, -0x80, URZ ;  /* 0xffffff802e2e7890 */ /* 0x000fe4000fffe03f */
[----:B------:R-:W-:Y:S02]  /*0f80*/  ULDC.U8 UR7, c[0x0][0x3d0] ;  /* 0x0000f40000077ab9 */ /* 0x000fe40000000000 */
[----:B------:R-:W-:Y:S02]  /*0f90*/  ULDC UR41, c[0x0][0x234] ;  /* 0x00008d0000297ab9 */ /* 0x000fe40000000800 */
[----:B------:R-:W-:Y:S02]  /*0fa0*/  ULDC UR48, c[0x0][0x1c0] ;  /* 0x0000700000307ab9 */ /* 0x000fe40000000800 */
[----:B------:R-:W-:-:S02]  /*0fb0*/  @UP0 UIMAD UR41, UR38, UR41, UR40 ;  /* 0x00000029262902a4 */ /* 0x000fc4000f8e0228 */
        /* <DEDUP_REMOVED lines=9> */
[----:B------:R-:W-:-:S02]  /*1050*/  USHF.R.S32.HI UR4, URZ, 0x1f, UR5 ;  /* 0x0000001f3f047899 */ /* 0x000fc40008011405 */
[----:B------:R-:W-:Y:S01]  /*1060*/  USEL UR45, UR51, URZ, UP1 ;  /* 0x0000003f332d7287 */ /* 0x000fe20008800000 */
[----:B------:R-:W-:Y:S01]  /*1070*/  IMAD.MOV.U32 R4, RZ, RZ, R2 ;  /* 0x000000ffff047224 */ /* 0x000fe200078e0002 */
[----:B------:R-:W-:Y:S02]  /*1080*/  @!UP0 UIMAD UR41, UR9, UR8, URZ ;  /* 0x00000008092982a4 */ /* 0x000fe4000f8e023f */
[----:B------:R-:W-:Y:S01]  /*1090*/  USHF.R.S32.HI UR47, URZ, 0x1f, UR46 ;  /* 0x0000001f3f2f7899 */ /* 0x000fe2000801142e */
[----:B------:R-:W-:-:S04]  /*10a0*/  IMAD.HI.U32 R0, R0, R4, RZ ;  /* 0x0000000400007227 */ /* 0x000fc800078e00ff */
[----:B------:R-:W-:-:S04]  /*10b0*/  IMAD.MOV R2, RZ, RZ, -R0 ;  /* 0x000000ffff027224 */ /* 0x000fc800078e0a00 */
[----:B------:R-:W-:Y:S02]  /*10c0*/  IMAD R2, R6, R2, R4 ;  /* 0x0000000206027224 */ /* 0x000fe400078e0204 */
[----:B----4-:R-:W-:-:S03]  /*10d0*/  IMAD.WIDE.U32 R4, R7, c[0x0][0x3d8], RZ ;  /* 0x0000f60007047a25 */ /* 0x010fc600078e00ff */
[----:B------:R-:W-:-:S13]  /*10e0*/  ISETP.GT.U32.AND P1, PT, R6, R2, PT ;  /* 0x000000020600720c */ /* 0x000fda0003f24070 */
[----:B------:R-:W-:Y:S01]  /*10f0*/  @!P1 IMAD.IADD R2, R2, 0x1, -R6 ;  /* 0x0000000102029824 */ /* 0x000fe200078e0a06 */
[----:B------:R-:W-:Y:S02]  /*1100*/  @!P1 IADD3 R0, R0, 0x1, RZ ;  /* 0x0000000100009810 */ /* 0x000fe40007ffe0ff */
[----:B------:R-:W-:Y:S01]  /*1110*/  ISETP.NE.AND P1, PT, RZ, UR7, PT ;  /* 0x00000007ff007c0c */ /* 0x000fe2000bf25270 */
[----:B------:R-:W-:Y:S01]  /*1120*/  USEL UR7, UR50, URZ, UP1 ;  /* 0x0000003f32077287 */ /* 0x000fe20008800000 */
        /* <DEDUP_REMOVED lines=13> */
.L_x_2014:
[----:B------:R-:W-:-:S04]  /*1200*/  UIMAD UR40, UR37, UR16, UR38 ;  /* 0x00000010252872a4 */ /* 0x000fc8000f8e0226 */
[----:B------:R-:W-:Y:S02]  /*1210*/  UIMAD UR40, UR40, UR15, URZ ;  /* 0x0000000f282872a4 */ /* 0x000fe4000f8e023f */
.L_x_2015:
[----:B------:R-:W2:Y:S01]  /*1220*/  LDL R26, [R1+0x20] ;  /* 0x00002000011a7983 */ /* 0x000ea20000100800 */
[----:B------:R-:W-:Y:S01]  /*1230*/  IMAD.U32 R8, RZ, RZ, UR5 ;  /* 0x00000005ff087e24 */ /* 0x000fe2000f8e00ff */
[----:B------:R-:W-:Y:S01]  /*1240*/  UIADD3 UR36, UP0, UR6, UR36, URZ ;  /* 0x0000002406247290 */ /* 0x000fe2000ff1e03f */
[----:B------:R-:W-:Y:S01]  /*1250*/  IMAD.U32 R5, RZ, RZ, UR4 ;  /* 0x00000004ff057e24 */ /* 0x000fe2000f8e00ff */
[----:B------:R-:W1:Y:S01]  /*1260*/  S2R R23, SR_TID.X ;  /* 0x0000000000177919 */ /* 0x000e620000002100 */
[----:B------:R-:W-:Y:S01]  /*1270*/  ULDC.64 UR4, c[0x0][0x368] ;  /* 0x0000da0000047ab9 */ /* 0x000fe20000000a00 */
[----:B------:R-:W-:Y:S01]  /*1280*/  IMAD.U32 R15, RZ, RZ, UR33 ;  /* 0x00000021ff0f7e24 */ /* 0x000fe2000f8e00ff */
[----:B------:R-:W-:Y:S01]  /*1290*/  UIMAD UR4, UR10, UR4, URZ ;  /* 0x000000040a0472a4 */ /* 0x000fe2000f8e023f */
[----:B------:R-:W3:Y:S01]  /*12a0*/  S2R R25, SR_CTAID.Y ;  /* 0x0000000000197919 */ /* 0x000ee20000002600 */
[----:B------:R-:W-:Y:S01]  /*12b0*/  UIMAD.WIDE UR50, UR37, UR14, UR46 ;  /* 0x0000000e253272a5 */ /* 0x000fe2000f8e022e */
[----:B------:R-:W-:Y:S01]  /*12c0*/  CS2R R126, SRZ ;  /* 0x00000000007e7805 */ /* 0x000fe2000001ff00 */
[----:B------:R-:W-:Y:S01]  /*12d0*/  UIMAD UR6, UR37, UR5, UR4 ;  /* 0x00000005250672a4 */ /* 0x000fe2000f8e0204 */
[----:B------:R-:W-:Y:S01]  /*12e0*/  CS2R R124, SRZ ;  /* 0x00000000007c7805 */ /* 0x000fe2000001ff00 */
[----:B------:R-:W-:Y:S01]  /*12f0*/  UIMAD UR48, UR48, UR13, UR21 ;  /* 0x0000000d303072a4 */ /* 0x000fe2000f8e0215 */
[----:B------:R-:W-:Y:S01]  /*1300*/  CS2R R130, SRZ ;  /* 0x0000000000827805 */ /* 0x000fe2000001ff00 */
[----:B------:R-:W-:Y:S01]  /*1310*/  ULDC.64 UR4, c[0x0][0x180] ;  /* 0x0000600000047ab9 */ /* 0x000fe20000000a00 */
[----:B------:R-:W-:Y:S01]  /*1320*/  CS2R R128, SRZ ;  /* 0x0000000000807805 */ /* 0x000fe2000001ff00 */
[----:B------:R-:W-:Y:S01]  /*1330*/  UIMAD UR4, UR10, UR4, URZ ;  /* 0x000000040a0472a4 */ /* 0x000fe2000f8e023f */
[----:B------:R-:W-:Y:S01]  /*1340*/  CS2R R122, SRZ ;  /* 0x00000000007a7805 */ /* 0x000fe2000001ff00 */
[----:B------:R-:W-:Y:S01]  /*1350*/  UIADD3 UR48, UR33, UR48, URZ ;  /* 0x0000003021307290 */ /* 0x000fe2000fffe03f */
[----:B------:R-:W-:Y:S01]  /*1360*/  CS2R R120, SRZ ;  /* 0x0000000000787805 */ /* 0x000fe2000001ff00 */
[----:B------:R-:W-:Y:S01]  /*1370*/  UIMAD UR8, UR37, UR5, UR4 ;  /* 0x00000005250872a4 */ /* 0x000fe2000f8e0204 */
[----:B------:R-:W-:Y:S01]  /*1380*/  CS2R R118, SRZ ;  /* 0x0000000000767805 */ /* 0x000fe2000001ff00 */
[----:B------:R-:W-:Y:S01]  /*1390*/  UIADD3.X UR42, UR11, UR42, URZ, UP0, !UPT ;  /* 0x0000002a0b2a7290 */ /* 0x000fe200087fe43f */
[----:B------:R-:W-:Y:S01]  /*13a0*/  CS2R R116, SRZ ;  /* 0x0000000000747805 */ /* 0x000fe2000001ff00 */
[----:B------:R-:W-:Y:S01]  /*13b0*/  ULDC.64 UR4, c[0x0][0x188] ;  /* 0x0000620000047ab9 */ /* 0x000fe20000000a00 */
[----:B------:R-:W-:Y:S01]  /*13c0*/  CS2R R110, SRZ ;  /* 0x00000000006e7805 */ /* 0x000fe2000001ff00 */
[----:B------:R-:W-:Y:S01]  /*13d0*/  UIMAD UR4, UR10, UR4, URZ ;  /* 0x000000040a0472a4 */ /* 0x000fe2000f8e023f */
[----:B-1----:R-:W-:Y:S01]  /*13e0*/  SHF.R.S32.HI R24, RZ, 0x1f, R23 ;  /* 0x0000001fff187819 */ /* 0x002fe20000011417 */
[----:B------:R-:W-:Y:S01]  /*13f0*/  ULEA.HI.SX32 UR44, UR44, 0xffffffff, 0x19 ;  /* 0xffffffff2c2c7891 */ /* 0x000fe2000f8fca3f */
[----:B------:R-:W-:Y:S01]  /*1400*/  CS2R R108, SRZ ;  /* 0x00000000006c7805 */ /* 0x000fe2000001ff00 */
[----:B------:R-:W-:Y:S01]  /*1410*/  UIMAD UR5, UR37, UR5, UR4 ;  /* 0x00000005250572a4 */ /* 0x000fe2000f8e0204 */
[CC--:B------:R-:W-:Y:S01]  /*1420*/  LEA.HI R4, R24.reuse, R23.reuse, RZ, 0x5 ;  /* 0x0000001718047211 */ /* 0x0c0fe200078f28ff */
[----:B------:R-:W-:Y:S01]  /*1430*/  UIADD3 UR40, UR46, UR40, URZ ;  /* 0x000000282e287290 */ /* 0x000fe2000fffe03f */
[----:B------:R-:W-:Y:S01]  /*1440*/  LEA.HI R11, R24, R23, RZ, 0x3 ;  /* 0x00000017180b7211 */ /* 0x000fe200078f18ff */
[----:B------:R-:W-:Y:S01]  /*1450*/  UIADD3 UR41, UR46, UR41, URZ ;  /* 0x000000292e297290 */ /* 0x000fe2000fffe03f */
[----:B------:R-:W-:Y:S01]  /*1460*/  LOP3.LUT R2, R4, 0xffffffe0, RZ, 0xc0, !PT ;  /* 0xffffffe004027812 */ /* 0x000fe200078ec0ff */
[----:B------:R-:W-:Y:S01]  /*1470*/  CS2R R114, SRZ ;  /* 0x0000000000727805 */ /* 0x000fe2000001ff00 */
[----:B------:R-:W-:Y:S01]  /*1480*/  SHF.R.S32.HI R4, RZ, 0x5, R4 ;  /* 0x00000005ff047819 */ /* 0x000fe20000011404 */
[----:B------:R-:W-:Y:S01]  /*1490*/  CS2R R112, SRZ ;  /* 0x0000000000707805 */ /* 0x000fe2000001ff00 */
[----:B------:R-:W-:Y:S01]  /*14a0*/  SHF.R.S32.HI R10, RZ, 0x3, R11 ;  /* 0x00000003ff0a7819 */ /* 0x000fe2000001140b */
[----:B------:R-:W-:Y:S01]  /*14b0*/  IMAD.IADD R22, R23, 0x1, -R2 ;  /* 0x0000000117167824 */ /* 0x000fe200078e0a02 */
[----:B------:R-:W-:Y:S01]  /*14c0*/  CS2R R106, SRZ ;  /* 0x00000000006a7805 */ /* 0x000fe2000001ff00 */
[----:B------:R-:W-:Y:S01]  /*14d0*/  CS2R R104, SRZ ;  /* 0x0000000000687805 */ /* 0x000fe2000001ff00 */
[----:B------:R-:W-:Y:S01]  /*14e0*/  SHF.R.S32.HI R14, RZ, 0x1f, R10 ;  /* 0x0000001fff0e7819 */ /* 0x000fe2000001140a */
[----:B------:R-:W-:Y:S01]  /*14f0*/  IMAD R2, R4, UR24, R22 ;  /* 0x0000001804027c24 */ /* 0x000fe2000f8e0216 */
[----:B------:R-:W-:Y:S01]  /*1500*/  CS2R R102, SRZ ;  /* 0x0000000000667805 */ /* 0x000fe2000001ff00 */
[----:B------:R-:W-:Y:S01]  /*1510*/  IMAD.WIDE.U32 R16, R10, c[0x0][0x198], RZ ;  /* 0x000066000a107a25 */ /* 0x000fe200078e00ff */
[----:B------:R-:W-:Y:S01]  /*1520*/  CS2R R100, SRZ ;  /* 0x0000000000647805 */ /* 0x000fe2000001ff00 */
[----:B------:R-:W-:Y:S01]  /*1530*/  CS2R R94, SRZ ;  /* 0x00000000005e7805 */ /* 0x000fe2000001ff00 */
[----:B------:R-:W-:Y:S01]  /*1540*/  IADD3 R8, P2, P0, R2, UR23, R8 ;  /* 0x0000001702087c10 */ /* 0x000fe2000f85e008 */
[C---:B------:R-:W-:Y:S01]  /*1550*/  IMAD R4, R14.reuse, c[0x0][0x198], RZ ;  /* 0x000066000e047a24 */ /* 0x040fe200078e02ff */
[----:B------:R-:W-:Y:S01]  /*1560*/  SHF.R.S32.HI R2, RZ, 0x1f, R2 ;  /* 0x0000001fff027819 */ /* 0x000fe20000011402 */
[----:B------:R-:W-:Y:S01]  /*1570*/  IMAD R6, R14, c[0x0][0x1a0], RZ ;  /* 0x000068000e067a24 */ /* 0x000fe200078e02ff */
[----:B------:R-:W-:Y:S01]  /*1580*/  CS2R R92, SRZ ;  /* 0x00000000005c7805 */ /* 0x000fe2000001ff00 */
[----:B------:R-:W-:Y:S01]  /*1590*/  IMAD R4, R10, c[0x0][0x19c], R4 ;  /* 0x000067000a047a24 */ /* 0x000fe200078e0204 */
[----:B------:R-:W-:Y:S01]  /*15a0*/  IADD3.X R2, R2, UR22, R5, P2, P0 ;  /* 0x0000001602027c10 */ /* 0x000fe200097e0405 */
[----:B------:R-:W-:Y:S01]  /*15b0*/  IMAD.WIDE.U32 R12, R10, c[0x0][0x1a0], RZ ;  /* 0x000068000a0c7a25 */ /* 0x000fe200078e00ff */
[----:B------:R-:W-:Y:S01]  /*15c0*/  IADD3 R8, P0, R8, R7, RZ ;  /* 0x0000000708087210 */ /* 0x000fe20007f1e0ff */
[----:B------:R-:W-:Y:S01]  /*15d0*/  CS2R R98, SRZ ;  /* 0x0000000000627805 */ /* 0x000fe2000001ff00 */
[----:B------:R-:W-:Y:S01]  /*15e0*/  CS2R R96, SRZ ;  /* 0x0000000000607805 */ /* 0x000fe2000001ff00 */
[----:B------:R-:W-:Y:S01]  /*15f0*/  IMAD R6, R10, c[0x0][0x1a4], R6 ;  /* 0x000069000a067a24 */ /* 0x000fe200078e0206 */
[----:B------:R-:W-:Y:S01]  /*1600*/  CS2R R90, SRZ ;  /* 0x00000000005a7805 */ /* 0x000fe2000001ff00 */
[----:B------:R-:W-:Y:S01]  /*1610*/  IMAD.X R9, R2, 0x1, R9, P0 ;  /* 0x0000000102097824 */ /* 0x000fe200000e0609 */
[----:B------:R-:W-:Y:S01]  /*1620*/  LOP3.LUT R2, R11, 0xfffffff8, RZ, 0xc0, !PT ;  /* 0xfffffff80b027812 */ /* 0x000fe200078ec0ff */
[----:B------:R-:W-:Y:S01]  /*1630*/  IMAD.IADD R5, R17, 0x1, R4 ;  /* 0x0000000111057824 */ /* 0x000fe200078e0204 */
[----:B------:R-:W-:Y:S01]  /*1640*/  CS2R R88, SRZ ;  /* 0x0000000000587805 */ /* 0x000fe2000001ff00 */
[----:B------:R-:W-:Y:S01]  /*1650*/  IMAD.MOV.U32 R4, RZ, RZ, R16 ;  /* 0x000000ffff047224 */ /* 0x000fe200078e0010 */
[----:B------:R-:W-:Y:S01]  /*1660*/  CS2R R86, SRZ ;  /* 0x0000000000567805 */ /* 0x000fe2000001ff00 */
[----:B------:R-:W-:Y:S01]  /*1670*/  IMAD.U32 R11, RZ, RZ, UR36 ;  /* 0x00000024ff0b7e24 */ /* 0x000fe2000f8e00ff */
[----:B------:R-:W-:Y:S01]  /*1680*/  CS2R R84, SRZ ;  /* 0x0000000000547805 */ /* 0x000fe2000001ff00 */
[----:B------:R-:W-:Y:S01]  /*1690*/  IMAD.IADD R7, R13, 0x1, R6 ;  /* 0x000000010d077824 */ /* 0x000fe200078e0206 */
[----:B------:R-:W-:Y:S01]  /*16a0*/  CS2R R78, SRZ ;  /* 0x00000000004e7805 */ /* 0x000fe2000001ff00 */
[----:B------:R-:W-:Y:S01]  /*16b0*/  IMAD.IADD R2, R23, 0x1, -R2 ;  /* 0x0000000117027824 */ /* 0x000fe200078e0a02 */
[----:B------:R-:W-:Y:S01]  /*16c0*/  CS2R R76, SRZ ;  /* 0x00000000004c7805 */ /* 0x000fe2000001ff00 */
[----:B------:R-:W-:Y:S01]  /*16d0*/  IMAD.MOV.U32 R6, RZ, RZ, R12 ;  /* 0x000000ffff067224 */ /* 0x000fe200078e000c */
[----:B------:R-:W-:Y:S01]  /*16e0*/  IADD3 R12, P0, R10, UR46, RZ ;  /* 0x0000002e0a0c7c10 */ /* 0x000fe2000ff1e0ff */
[----:B------:R-:W-:Y:S01]  /*16f0*/  IMAD.WIDE.U32 R18, R11, c[0x0][0x198], R4 ;  /* 0x000066000b127a25 */ /* 0x000fe200078e0004 */
[----:B------:R-:W-:Y:S01]  /*1700*/  CS2R R82, SRZ ;  /* 0x0000000000527805 */ /* 0x000fe2000001ff00 */
[----:B------:R-:W-:Y:S01]  /*1710*/  CS2R R80, SRZ ;  /* 0x0000000000507805 */ /* 0x000fe2000001ff00 */
[----:B------:R-:W-:Y:S01]  /*1720*/  IADD3.X R20, R14, UR47, RZ, P0, !PT ;  /* 0x0000002f0e147c10 */ /* 0x000fe200087fe4ff */
[----:B------:R-:W-:Y:S01]  /*1730*/  IMAD.SHL.U32 R4, R2, 0x8, RZ ;  /* 0x0000000802047824 */ /* 0x000fe200078e00ff */
[----:B------:R-:W-:Y:S01]  /*1740*/  UIADD3 UR47, UP1, UR50, UR7, URZ ;  /* 0x00000007322f7290 */ /* 0x000fe2000ff3e03f */
[----:B------:R-:W-:Y:S01]  /*1750*/  IMAD.U32 R14, RZ, RZ, UR32 ;  /* 0x00000020ff0e7e24 */ /* 0x000fe2000f8e00ff */
[----:B------:R-:W-:Y:S01]  /*1760*/  CS2R R74, SRZ ;  /* 0x00000000004a7805 */ /* 0x000fe2000001ff00 */
[----:B------:R-:W-:Y:S01]  /*1770*/  IMAD R2, R20, c[0x0][0x190], RZ ;  /* 0x0000640014027a24 */ /* 0x000fe200078e02ff */
[----:B------:R-:W-:Y:S01]  /*1780*/  SHF.R.S32.HI R5, RZ, 0x1f, R4 ;  /* 0x0000001fff057819 */ /* 0x000fe20000011404 */
[----:B------:R-:W-:Y:S01]  /*1790*/  IMAD.U32 R13, RZ, RZ, UR36 ;  /* 0x00000024ff0d7e24 */ /* 0x000fe2000f8e00ff */
[----:B------:R-:W-:Y:S01]  /*17a0*/  UIADD3.X UR45, UR51, UR45, URZ, UP1, !UPT ;  /* 0x0000002d332d7290 */ /* 0x000fe20008ffe43f */
[----:B------:R-:W-:Y:S01]  /*17b0*/  IMAD.WIDE.U32 R14, R14, UR47, R8 ;  /* 0x0000002f0e0e7c25 */ /* 0x000fe2000f8e0008 */
[----:B------:R-:W-:Y:S01]  /*17c0*/  UIMAD UR48, UR48, UR47, URZ ;  /* 0x0000002f303072a4 */ /* 0x000fe2000f8e023f */
[----:B------:R-:W-:Y:S01]  /*17d0*/  CS2R R72, SRZ ;  /* 0x0000000000487805 */ /* 0x000fe2000001ff00 */
[----:B------:R-:W-:Y:S01]  /*17e0*/  CS2R R70, SRZ ;  /* 0x0000000000467805 */ /* 0x000fe2000001ff00 */
[----:B---3--:R-:W-:Y:S01]  /*17f0*/  IMAD.WIDE.U32 R8, R25, c[0x0][0x368], R4 ;  /* 0x0000da0019087a25 */ /* 0x008fe200078e0004 */
[----:B------:R-:W-:Y:S01]  /*1800*/  UIMAD UR45, UR45, UR32, UR48 ;  /* 0x000000202d2d72a4 */ /* 0x000fe2000f8e0230 */
[----:B------:R-:W-:Y:S01]  /*1810*/  @P1 BAR.SYNC.DEFER_BLOCKING 0x0 ;  /* 0x0000000000001b1d */ /* 0x000fe20000010000 */
[----:B------:R-:W-:Y:S01]  /*1820*/  LEA R184, P0, R14, c[0x0][0x350], 0x2 ;  /* 0x0000d4000eb87a11 */ /* 0x000fe200078010ff */
[C---:B------:R-:W-:Y:S01]  /*1830*/  IMAD R2, R12.reuse, c[0x0][0x194], R2 ;  /* 0x000065000c027a24 */ /* 0x040fe200078e0202 */
[----:B------:R-:W-:Y:S01]  /*1840*/  IADD3 R9, R9, UR6, RZ ;  /* 0x0000000609097c10 */ /* 0x000fe2000fffe0ff */
[----:B------:R-:W-:Y:S01]  /*1850*/  IMAD.WIDE.U32 R10, R12, c[0x0][0x190], R4 ;  /* 0x000064000c0a7a25 */ /* 0x000fe200078e0004 */
[----:B------:R-:W-:Y:S01]  /*1860*/  CS2R R68, SRZ ;  /* 0x0000000000447805 */ /* 0x000fe2000001ff00 */
[----:B------:R-:W-:-:S02]  /*1870*/  ULDC.64 UR6, c[0x0][0x198] ;  /* 0x0000660000067ab9 */ /* 0x000fc40000000a00 */
[----:B------:R-:W-:Y:S02]  /*1880*/  IMAD.IADD R11, R11, 0x1, R2 ;  /* 0x000000010b0b7824 */ /* 0x000fe400078e0202 */
[----:B------:R-:W-:Y:S02]  /*1890*/  IMAD R2, R20, c[0x0][0x370], RZ ;  /* 0x0000dc0014027a24 */ /* 0x000fe400078e02ff */
[----:B------:R-:W-:-:S04]  /*18a0*/  IMAD.WIDE.U32 R16, R13, c[0x0][0x1a0], R6 ;  /* 0x000068000d107a25 */ /* 0x000fc800078e0006 */
[----:B------:R-:W-:-:S04]  /*18b0*/  IMAD.WIDE.U32 R6, R25, c[0x0][0x180], R4 ;  /* 0x0000600019067a25 */ /* 0x000fc800078e0004 */
[C---:B------:R-:W-:Y:S01]  /*18c0*/  IMAD R20, R12.reuse, c[0x0][0x374], R2 ;  /* 0x0000dd000c147a24 */ /* 0x040fe200078e0202 */
[----:B------:R-:W-:Y:S01]  /*18d0*/  IADD3 R7, R7, UR8, RZ ;  /* 0x0000000807077c10 */ /* 0x000fe2000fffe0ff */
[----:B------:R-:W-:Y:S01]  /*18e0*/  IMAD.WIDE.U32 R8, R12, c[0x0][0x370], R8 ;  /* 0x0000dc000c087a25 */ /* 0x000fe200078e0008 */
[----:B------:R-:W-:Y:S02]  /*18f0*/  ULDC.64 UR8, c[0x0][0x178] ;  /* 0x00005e0000087ab9 */ /* 0x000fe40000000a00 */
[----:B------:R-:W-:Y:S01]  /*1900*/  UIMAD UR47, UR10, UR8, URZ ;  /* 0x000000080a2f72a4 */ /* 0x000fe2000f8e023f */
[C---:B------:R-:W-:Y:S01]  /*1910*/  IMAD R12, R21.reuse, c[0x0][0x1b0], RZ ;  /* 0x00006c00150c7a24 */ /* 0x040fe200078e02ff */
[----:B------:R-:W-:Y:S01]  /*1920*/  UIMAD UR8, UR42, UR6, URZ ;  /* 0x000000062a0872a4 */ /* 0x000fe2000f8e023f */
[----:B------:R-:W-:Y:S01]  /*1930*/  IMAD R2, R21, c[0x0][0x1b8], RZ ;  /* 0x00006e0015027a24 */ /* 0x000fe200078e02ff */
[----:B------:R-:W-:Y:S01]  /*1940*/  UIMAD UR47, UR37, UR9, UR47 ;  /* 0x00000009252f72a4 */ /* 0x000fe2000f8e022f */
[----:B------:R-:W-:Y:S01]  /*1950*/  IMAD.WIDE.U32 R4, R25, c[0x0][0x188], R4 ;  /* 0x0000620019047a25 */ /* 0x000fe200078e0004 */
[----:B------:R-:W1:Y:S01]  /*1960*/  S2R R21, SR_CTAID.Z ;  /* 0x0000000000157919 */ /* 0x000e620000002700 */
[----:B------:R-:W-:-:S02]  /*1970*/  UIMAD UR8, UR36, UR7, UR8 ;  /* 0x00000007240872a4 */ /* 0x000fc4000f8e0208 */
[C---:B------:R-:W-:Y:S01]  /*1980*/  IMAD R13, R0.reuse, c[0x0][0x1bc], R2 ;  /* 0x00006f00000d7a24 */ /* 0x040fe200078e0202 */
[----:B------:R-:W-:Y:S01]  /*1990*/  IADD3 R5, R5, UR5, RZ ;  /* 0x0000000505057c10 */ /* 0x000fe2000fffe0ff */
[C---:B------:R-:W-:Y:S01]  /*19a0*/  IMAD R12, R0.reuse, c[0x0][0x1b4], R12 ;  /* 0x00006d00000c7a24 */ /* 0x040fe200078e020c */
[----:B------:R-:W-:Y:S01]  /*19b0*/  IADD3 R2, R15, UR45, RZ ;  /* 0x0000002d0f027c10 */ /* 0x000fe2000fffe0ff */
[----:B------:R-:W-:Y:S01]  /*19c0*/  IMAD.WIDE.U32 R6, R0, c[0x0][0x1b0], R6 ;  /* 0x00006c0000067a25 */ /* 0x000fe200078e0006 */
[----:B------:R-:W-:Y:S02]  /*19d0*/  ULDC.64 UR4, c[0x0][0x1a0] ;  /* 0x0000680000047ab9 */ /* 0x000fe40000000a00 */
[----:B------:R-:W-:Y:S01]  /*19e0*/  LEA.HI.X R185, R14, c[0x0][0x354], R2, 0x2, P0 ;  /* 0x0000d5000eb97a11 */ /* 0x000fe200000f1402 */
[----:B------:R-:W-:Y:S01]  /*19f0*/  IMAD.WIDE.U32 R4, R0, c[0x0][0x1b8], R4 ;  /* 0x00006e0000047a25 */ /* 0x000fe200078e0004 */
[----:B------:R-:W-:Y:S01]  /*1a00*/  IADD3 R2, P2, R6, R18, RZ ;  /* 0x0000001206027210 */ /* 0x000fe20007f5e0ff */
[----:B------:R-:W-:-:S02]  /*1a10*/  UIMAD UR45, UR42, UR4, URZ ;  /* 0x000000042a2d72a4 */ /* 0x000fc4000f8e023f */
[----:B------:R-:W-:Y:S01]  /*1a20*/  IMAD.IADD R0, R7, 0x1, R12 ;  /* 0x0000000107007824 */ /* 0x000fe200078e020c */
[----:B------:R-:W-:Y:S01]  /*1a30*/  IADD3 R15, P0, R4, R16, RZ ;  /* 0x00000010040f7210 */ /* 0x000fe20007f1e0ff */
[----:B------:R-:W-:Y:S01]  /*1a40*/  UIMAD UR45, UR36, UR5, UR45 ;  /* 0x00000005242d72a4 */ /* 0x000fe2000f8e022d */
[----:B------:R-:W-:Y:S01]  /*1a50*/  IMAD.WIDE.U32 R10, R25, c[0x0][0x178], R10 ;  /* 0x00005e00190a7a25 */ /* 0x000fe200078e000a */
[----:B------:R-:W-:Y:S01]  /*1a60*/  ULDC.64 UR10, c[0x0][0x1a8] ;  /* 0x00006a00000a7ab9 */ /* 0x000fe20000000a00 */
[----:B------:R-:W-:Y:S01]  /*1a70*/  IADD3.X R18, R0, UR8, R19, P2, !PT ;  /* 0x0000000800127c10 */ /* 0x000fe200097fe413 */
[----:B------:R-:W-:Y:S01]  /*1a80*/  ULDC.64 UR8, c[0x0][0x378] ;  /* 0x0000de0000087ab9 */ /* 0x000fe20000000a00 */
[----:B------:R-:W-:Y:S01]  /*1a90*/  IMAD.IADD R6, R5, 0x1, R13 ;  /* 0x0000000105067824 */ /* 0x000fe200078e020d */
[----:B------:R-:W-:Y:S01]  /*1aa0*/  UIMAD UR8, UR43, UR8, URZ ;  /* 0x000000082b0872a4 */ /* 0x000fe2000f8e023f */
[----:B------:R-:W-:Y:S01]  /*1ab0*/  IMAD.IADD R5, R9, 0x1, R20 ;  /* 0x0000000109057824 */ /* 0x000fe200078e0214 */
[----:B------:R-:W-:Y:S01]  /*1ac0*/  IADD3 R7, R11, UR47, RZ ;  /* 0x0000002f0b077c10 */ /* 0x000fe2000fffe0ff */
[----:B------:R-:W-:Y:S01]  /*1ad0*/  IMAD.MOV.U32 R4, RZ, RZ, R8 ;  /* 0x000000ffff047224 */ /* 0x000fe200078e0008 */
[----:B------:R-:W-:Y:S01]  /*1ae0*/  UIMAD UR8, UR38, UR9, UR8 ;  /* 0x00000009260872a4 */ /* 0x000fe2000f8e0208 */
[----:B------:R-:W-:Y:S01]  /*1af0*/  IADD3.X R16, R6, UR45, R17, P0, !PT ;  /* 0x0000002d06107c10 */ /* 0x000fe200087fe411 */
[----:B------:R-:W-:Y:S01]  /*1b00*/  UIMAD UR10, UR43, UR10, URZ ;  /* 0x0000000a2b0a72a4 */ /* 0x000fe2000f8e023f */
[----:B-1----:R-:W-:Y:S01]  /*1b10*/  IMAD.WIDE.U32 R4, R21, c[0x0][0x378], R4 ;  /* 0x0000de0015047a25 */ /* 0x002fe200078e0004 */
[----:B------:R-:W-:Y:S01]  /*1b20*/  LEA R12, P0, R2, c[0x0][0x168], 0x1 ;  /* 0x00005a00020c7a11 */ /* 0x000fe200078008ff */
[----:B------:R-:W-:-:S02]  /*1b30*/  ULEA.HI UR43, UR44, UR44, URZ, 0x1 ;  /* 0x0000002c2c2b7291 */ /* 0x000fc4000f8f083f */
[----:B------:R-:W-:Y:S01]  /*1b40*/  IMAD.MOV.U32 R6, RZ, RZ, R10 ;  /* 0x000000ffff067224 */ /* 0x000fe200078e000a */
[----:B------:R-:W-:Y:S01]  /*1b50*/  UIMAD UR11, UR38, UR11, UR10 ;  /* 0x0000000b260b72a4 */ /* 0x000fe2000f8e020a */
[----:B------:R-:W-:Y:S01]  /*1b60*/  IADD3 R0, R5, UR8, RZ ;  /* 0x0000000805007c10 */ /* 0x000fe2000fffe0ff */
[----:B------:R-:W-:Y:S01]  /*1b70*/  ULDC.64 UR8, c[0x0][0x370] ;  /* 0x0000dc0000087ab9 */ /* 0x000fe20000000a00 */
[----:B------:R-:W-:Y:S01]  /*1b80*/  IMAD.WIDE.U32 R6, R21, c[0x0][0x1a8], R6 ;  /* 0x00006a0015067a25 */ /* 0x000fe200078e0006 */
[----:B------:R-:W-:Y:S01]  /*1b90*/  LEA R240, P2, R4, c[0x0][0x330], 0x1 ;  /* 0x0000cc0004f07a11 */ /* 0x000fe200078408ff */
[----:B------:R-:W-:Y:S01]  /*1ba0*/  USHF.L.U64.HI UR10, UR8, UR20, UR9 ;  /* 0x00000014080a7299 */ /* 0x000fe20008010209 */
[----:B------:R-:W-:Y:S01]  /*1bb0*/  LEA.HI.X R13, R2, c[0x0][0x16c], R18, 0x1, P0 ;  /* 0x00005b00020d7a11 */ /* 0x000fe200000f0c12 */
[----:B------:R-:W-:Y:S01]  /*1bc0*/  ULOP3.LUT UR43, UR43, 0xfffffffe, URZ, 0xc0, !UPT ;  /* 0xfffffffe2b2b7892 */ /* 0x000fe2000f8ec03f */
[----:B------:R-:W-:Y:S02]  /*1bd0*/  LEA.HI.X R241, R4, c[0x0][0x334], R0, 0x1, P2 ;  /* 0x0000cd0004f17a11 */ /* 0x000fe400010f0c00 */
[----:B------:R-:W-:Y:S01]  /*1be0*/  IADD3 R0, R7, UR11, RZ ;  /* 0x0000000b07007c10 */ /* 0x000fe2000fffe0ff */
[----:B------:R-:W-:Y:S01]  /*1bf0*/  USHF.L.U32 UR11, UR8, 0x6, URZ ;  /* 0x00000006080b7899 */ /* 0x000fe2000800063f */
[C---:B------:R-:W-:Y:S01]  /*1c00*/  LEA R14, P0, R15.reuse, c[0x0][0x170], 0x1 ;  /* 0x00005c000f0e7a11 */ /* 0x040fe200078008ff */
[----:B------:R-:W-:Y:S01]  /*1c10*/  UIADD3 UR43, UR44, -UR43, URZ ;  /* 0x8000002b2c2b7290 */ /* 0x000fe2000fffe03f */
[----:B------:R-:W-:Y:S01]  /*1c20*/  LEA R238, P2, R6, c[0x0][0x160], 0x1 ;  /* 0x0000580006ee7a11 */ /* 0x000fe200078408ff */
[----:B------:R-:W-:Y:S01]  /*1c30*/  ULDC.64 UR8, c[0x0][0x190] ;  /* 0x0000640000087ab9 */ /* 0x000fe20000000a00 */
[----:B------:R-:W-:Y:S01]  /*1c40*/  LEA.HI.X R15, R15, c[0x0][0x174], R16, 0x1, P0 ;  /* 0x00005d000f0f7a11 */ /* 0x000fe200000f0c10 */
[----:B------:R-:W-:Y:S01]  /*1c50*/  USHF.L.U64.HI UR9, UR8, UR20, UR9 ;  /* 0x0000001408097299 */ /* 0x000fe20008010209 */
[----:B------:R-:W-:Y:S01]  /*1c60*/  IADD3 R4, P0, R240, UR11, RZ ;  /* 0x0000000bf0047c10 */ /* 0x000fe2000ff1e0ff */
[----:B------:R-:W-:Y:S01]  /*1c70*/  USHF.L.U32 UR8, UR8, 0x6, URZ ;  /* 0x0000000608087899 */ /* 0x000fe2000800063f */
[----:B------:R-:W-:Y:S01]  /*1c80*/  LEA.HI.X R239, R6, c[0x0][0x164], R0, 0x1, P2 ;  /* 0x0000590006ef7a11 */ /* 0x000fe200010f0c00 */
[----:B------:R-:W-:Y:S01]  /*1c90*/  UISETP.NE.AND UP0, UPT, UR43, 0x1, UPT ;  /* 0x000000012b00788c */ /* 0x000fe2000bf05270 */
[----:B------:R-:W-:-:S02]  /*1ca0*/  IADD3.X R5, R241, UR10, RZ, P0, !PT ;  /* 0x0000000af1057c10 */ /* 0x000fc400087fe4ff */
[----:B------:R-:W-:Y:S02]  /*1cb0*/  IADD3 R8, P0, R4, UR11, RZ ;  /* 0x0000000b04087c10 */ /* 0x000fe4000ff1e0ff */
[----:B------:R-:W-:Y:S02]  /*1cc0*/  IADD3 R6, P1, R238, UR8, RZ ;  /* 0x00000008ee067c10 */ /* 0x000fe4000ff3e0ff */
[----:B------:R-:W-:Y:S02]  /*1cd0*/  IADD3.X R9, R5, UR10, RZ, P0, !PT ;  /* 0x0000000a05097c10 */ /* 0x000fe400087fe4ff */
[----:B------:R-:W-:Y:S01]  /*1ce0*/  PLOP3.LUT P0, PT, PT, PT, UP0, 0x80, 0x0 ;  /* 0x000000000000781c */ /* 0x000fe20003f0f008 */
[----:B------:R-:W-:Y:S01]  /*1cf0*/  UISETP.GE.AND UP0, UPT, UR39, 0x1, UPT ;  /* 0x000000012700788c */ /* 0x000fe2000bf06270 */
[----:B------:R-:W-:Y:S01]  /*1d00*/  IADD3.X R7, R239, UR9, RZ, P1, !PT ;  /* 0x00000009ef077c10 */ /* 0x000fe20008ffe4ff */
[C---:B--2---:R-:W-:Y:S01]  /*1d10*/  IMAD.SHL.U32 R0, R26.reuse, 0x2, RZ ;  /* 0x000000021a007824 */ /* 0x044fe200078e00ff */
[----:B------:R-:W-:-:S04]  /*1d20*/  IADD3 R2, R26, 0x2000, RZ ;  /* 0x000020001a027810 */ /* 0x000fc80007ffe0ff */
[----:B------:R-:W-:Y:S01]  /*1d30*/  @!PT LDS RZ, [RZ] ;  /* 0x00000000fffff984 */ /* 0x000fe20000000800 */
[----:B------:R-:W-:Y:S01]  /*1d40*/  @!PT LDS RZ, [RZ] ;  /* 0x00000000fffff984 */ /* 0x000fe20000000800 */
[----:B------:R-:W-:Y:S01]  /*1d50*/  @!PT LDS RZ, [RZ] ;  /* 0x00000000fffff984 */ /* 0x000fe20000000800 */
[----:B------:R1:W-:Y:S01]  /*1d60*/  LDGSTS.E.BYPASS.LTC128B.128 [R0+0x8000], [R240.64] ;  /* 0x08000000f0007fae */ /* 0x0003e2000b901d62 */
[----:B------:R-:W-:-:S03]  /*1d70*/  SEL R2, R2, R26, !P0 ;  /* 0x0000001a02027207 */ /* 0x000fc60004000000 */
[----:B------:R2:W-:Y:S02]  /*1d80*/  LDGSTS.E.BYPASS.LTC128B.128 [R0+0x9000], [R4.64] ;  /* 0x0900000004007fae */ /* 0x0005e4000b901d62 */
[----:B------:R-:W-:Y:S02]  /*1d90*/  IMAD.SHL.U32 R2, R2, 0x2, RZ ;  /* 0x0000000202027824 */ /* 0x000fe400078e00ff */
[----:B------:R3:W-:Y:S01]  /*1da0*/  LDGSTS.E.BYPASS.LTC128B.128 [R0+0xa000], [R8.64] ;  /* 0x0a00000008007fae */ /* 0x0007e2000b901d62 */
[----:B--2---:R-:W-:-:S04]  /*1db0*/  IADD3 R4, P2, R8, UR11, RZ ;  /* 0x0000000b08047c10 */ /* 0x004fc8000ff5e0ff */
[----:B------:R-:W-:Y:S01]  /*1dc0*/  IADD3.X R5, R9, UR10, RZ, P2, !PT ;  /* 0x0000000a09057c10 */ /* 0x000fe200097fe4ff */
[----:B------:R-:W-:Y:S02]  /*1dd0*/  USHF.L.U32 UR10, UR6, 0x6, URZ ;  /* 0x00000006060a7899 */ /* 0x000fe4000800063f */
[----:B------:R-:W-:Y:S02]  /*1de0*/  USHF.L.U64.HI UR6, UR6, UR20, UR7 ;  /* 0x0000001406067299 */ /* 0x000fe40008010207 */
[----:B------:R2:W-:Y:S01]  /*1df0*/  LDGSTS.E.BYPASS.LTC128B.128 [R0+0xb000], [R4.64] ;  /* 0x0b00000004007fae */ /* 0x0005e2000b901d62 */
[----:B------:R-:W-:Y:S02]  /*1e00*/  USHF.L.U32 UR7, UR4, 0x6, URZ ;  /* 0x0000000604077899 */ /* 0x000fe4000800063f */
[----:B------:R-:W-:Y:S01]  /*1e10*/  USHF.L.U64.HI UR4, UR4, UR20, UR5 ;  /* 0x0000001404047299 */ /* 0x000fe20008010205 */
[----:B------:R1:W-:Y:S04]  /*1e20*/  LDGSTS.E.BYPASS.LTC128B.128 [R2], [R238.64] ;  /* 0x00000000ee027fae */ /* 0x0003e8000b901d62 */
[----:B------:R4:W-:Y:S01]  /*1e30*/  LDGSTS.E.BYPASS.LTC128B.128 [R2+0x1000], [R6.64] ;  /* 0x0100000006027fae */ /* 0x0009e2000b901d62 */
[----:B--2---:R-:W-:-:S04]  /*1e40*/  IADD3 R4, P1, R6, UR8, RZ ;  /* 0x0000000806047c10 */ /* 0x004fc8000ff3e0ff */
[----:B------:R-:W-:Y:S02]  /*1e50*/  IADD3.X R5, R7, UR9, RZ, P1, !PT ;  /* 0x0000000907057c10 */ /* 0x000fe40008ffe4ff */
[----:B---3--:R-:W-:-:S03]  /*1e60*/  IADD3 R8, P1, R4, UR8, RZ ;  /* 0x0000000804087c10 */ /* 0x008fc6000ff3e0ff */
[----:B------:R2:W-:Y:S01]  /*1e70*/  LDGSTS.E.BYPASS.LTC128B.128 [R2+0x2000], [R4.64] ;  /* 0x0200000004027fae */ /* 0x0005e2000b901d62 */
[----:B------:R-:W-:Y:S02]  /*1e80*/  IADD3.X R9, R5, UR9, RZ, P1, !PT ;  /* 0x0000000905097c10 */ /* 0x000fe40008ffe4ff */
[----:B------:R-:W-:-:S03]  /*1e90*/  IADD3 R10, P1, R12, UR10, RZ ;  /* 0x0000000a0c0a7c10 */ /* 0x000fc6000ff3e0ff */
[----:B------:R3:W-:Y:S01]  /*1ea0*/  LDGSTS.E.BYPASS.LTC128B.128 [R2+0x3000], [R8.64] ;  /* 0x0300000008027fae */ /* 0x0007e2000b901d62 */
[----:B------:R-:W-:Y:S02]  /*1eb0*/  IADD3.X R11, R13, UR6, RZ, P1, !PT ;  /* 0x000000060d0b7c10 */ /* 0x000fe40008ffe4ff */
[----:B----4-:R-:W-:Y:S01]  /*1ec0*/  IADD3 R6, P1, R14, UR7, RZ ;  /* 0x000000070e067c10 */ /* 0x010fe2000ff3e0ff */
[----:B------:R4:W-:Y:S03]  /*1ed0*/  LDGSTS.E.BYPASS.LTC128B.128 [R0+0xc000], [R12.64] ;  /* 0x0c0000000c007fae */ /* 0x0009e6000b901d62 */
[----:B------:R-:W-:Y:S01]  /*1ee0*/  IADD3.X R7, R15, UR4, RZ, P1, !PT ;  /* 0x000000040f077c10 */ /* 0x000fe20008ffe4ff */
[----:B------:R1:W-:Y:S01]  /*1ef0*/  LDGSTS.E.BYPASS.LTC128B.128 [R0+0xd000], [R10.64] ;  /* 0x0d0000000a007fae */ /* 0x0003e2000b901d62 */
[----:B--2---:R-:W-:-:S04]  /*1f00*/  IADD3 R4, P1, R6, UR7, RZ ;  /* 0x0000000706047c10 */ /* 0x004fc8000ff3e0ff */
[----:B------:R-:W-:Y:S02]  /*1f10*/  IADD3.X R5, R7, UR4, RZ, P1, !PT ;  /* 0x0000000407057c10 */ /* 0x000fe40008ffe4ff */
[----:B---3--:R-:W-:-:S04]  /*1f20*/  IADD3 R8, P2, R10, UR10, RZ ;  /* 0x0000000a0a087c10 */ /* 0x008fc8000ff5e0ff */
[----:B------:R-:W-:Y:S02]  /*1f30*/  IADD3.X R9, R11, UR6, RZ, P2, !PT ;  /* 0x000000060b097c10 */ /* 0x000fe400097fe4ff */
[----:B----4-:R-:W-:-:S03]  /*1f40*/  IADD3 R12, P2, R8, UR10, RZ ;  /* 0x0000000a080c7c10 */ /* 0x010fc6000ff5e0ff */
[----:B------:R2:W-:Y:S01]  /*1f50*/  LDGSTS.E.BYPASS.LTC128B.128 [R0+0xe000], [R8.64] ;  /* 0x0e00000008007fae */ /* 0x0005e2000b901d62 */
[----:B------:R-:W-:-:S05]  /*1f60*/  IADD3.X R13, R9, UR6, RZ, P2, !PT ;  /* 0x00000006090d7c10 */ /* 0x000fca00097fe4ff */
[----:B------:R1:W-:Y:S04]  /*1f70*/  LDGSTS.E.BYPASS.LTC128B.128 [R0+0xf000], [R12.64] ;  /* 0x0f0000000c007fae */ /* 0x0003e8000b901d62 */
[----:B------:R1:W-:Y:S04]  /*1f80*/  LDGSTS.E.BYPASS.LTC128B.128 [R0+0x10000], [R14.64] ;  /* 0x100000000e007fae */ /* 0x0003e8000b901d62 */
[----:B------:R1:W-:Y:S04]  /*1f90*/  LDGSTS.E.BYPASS.LTC128B.128 [R0+0x11000], [R6.64] ;  /* 0x1100000006007fae */ /* 0x0003e8000b901d62 */
[----:B------:R1:W-:Y:S01]  /*1fa0*/  LDGSTS.E.BYPASS.LTC128B.128 [R0+0x12000], [R4.64] ;  /* 0x1200000004007fae */ /* 0x0003e2000b901d62 */
[----:B--2---:R-:W-:Y:S01]  /*1fb0*/  IADD3 R8, P1, R4, UR7, RZ ;  /* 0x0000000704087c10 */ /* 0x004fe2000ff3e0ff */
[----:B------:R-:W-:-:S03]  /*1fc0*/  UIMAD.WIDE UR6, UR40, UR18, UR28 ;  /* 0x00000012280672a5 */ /* 0x000fc6000f8e021c */
[----:B------:R-:W-:Y:S01]  /*1fd0*/  IADD3.X R9, R5, UR4, RZ, P1, !PT ;  /* 0x0000000405097c10 */ /* 0x000fe20008ffe4ff */
[----:B------:R-:W-:Y:S01]  /*1fe0*/  UIMAD.WIDE UR4, UR41, UR18, UR30 ;  /* 0x00000012290472a5 */ /* 0x000fe2000f8e021e */
[----:B------:R-:W-:-:S03]  /*1ff0*/  PLOP3.LUT P1, PT, PT, PT, UP0, 0x80, 0x0 ;  /* 0x000000000000781c */ /* 0x000fc60003f2f008 */
[----:B------:R1:W-:Y:S04]  /*2000*/  LDGSTS.E.BYPASS.LTC128B.128 [R0+0x13000], [R8.64] ;  /* 0x1300000008007fae */ /* 0x0003e8000b901d62 */
[----:B------:R-:W0:Y:S06]  /*2010*/  LDGDEPBAR ;  /* 0x00000000000079af */ /* 0x000e2c0000000000 */
[----:B------:R-:W-:Y:S05]  /*2020*/  @!P1 BRA `(.L_x_2016) ;  /* 0x0000690000009947 */ /* 0x000fea0003800000 */
[----:B-1----:R-:W-:Y:S02]  /*2030*/  IMAD.MOV.U32 R6, RZ, RZ, c[0x0][0x308] ;  /* 0x0000c200ff067624 */ /* 0x002fe400078e00ff */
[----:B------:R-:W-:-:S05]  /*2040*/  IMAD.MOV.U32 R7, RZ, RZ, c[0x0][0x30c] ;  /* 0x0000c300ff077624 */ /* 0x000fca00078e00ff */
[----:B------:R1:W2:Y:S04]  /*2050*/  LDG.E.64 R8, [R6.64] ;  /* 0x0000002206087981 */ /* 0x0002a8000c1e1b00 */
[----:B-1----:R-:W3:Y:S01]  /*2060*/  LDG.E.64 R6, [R6.64+0x8] ;  /* 0x0000082206067981 */ /* 0x002ee2000c1e1b00 */
[----:B------:R-:W-:Y:S01]  /*2070*/  IMAD.MOV.U32 R4, RZ, RZ, 0x4 ;  /* 0x00000004ff047424 */ /* 0x000fe200078e00ff */
[----:B------:R-:W-:Y:S02]  /*2080*/  UMOV UR40, UR4 ;  /* 0x0000000400287c82 */ /* 0x000fe40008000000 */
[----:B------:R-:W-:Y:S02]  /*2090*/  UMOV UR41, UR5 ;  /* 0x0000000500297c82 */ /* 0x000fe40008000000 */
[----:B------:R-:W-:Y:S01]  /*20a0*/  IMAD.WIDE R4, R250, R4, UR40 ;  /* 0x00000028fa047e25 */ /* 0x000fe2000f8e0204 */
[----:B------:R-:W-:-:S04]  /*20b0*/  UIMAD UR5, UR37, UR12, UR38 ;  /* 0x0000000c250572a4 */ /* 0x000fc8000f8e0226 */
[----:B------:R1:W5:Y:S04]  /*20c0*/  LDG.E R249, [R4.64] ;  /* 0x0000002204f97981 */ /* 0x000368000c1e1900 */
[----:B------:R1:W5:Y:S04]  /*20d0*/  LDG.E R248, [R4.64+0x20] ;  /* 0x0000202204f87981 */ /* 0x000368000c1e1900 */
[----:B------:R1:W5:Y:S04]  /*20e0*/  LDG.E R247, [R4.64+0x100] ;  /* 0x0001002204f77981 */ /* 0x000368000c1e1900 */
[----:B------:R1:W5:Y:S01]  /*20f0*/  LDG.E R246, [R4.64+0x120] ;  /* 0x0001202204f67981 */ /* 0x000362000c1e1900 */
[----:B------:R-:W-:Y:S01]  /*2100*/  IMAD.U32 R0, RZ, RZ, UR27 ;  /* 0x0000001bff007e24 */ /* 0x000fe2000f8e00ff */
[----:B------:R-:W-:Y:S01]  /*2110*/  USHF.L.U32 UR5, UR5, 0x5, URZ ;  /* 0x0000000505057899 */ /* 0x000fe2000800063f */
[----:B------:R-:W-:-:S02]  /*2120*/  IMAD.MOV.U32 R237, RZ, RZ, R2 ;  /* 0x000000ffffed7224 */ /* 0x000fc400078e0002 */
[----:B------:R-:W-:Y:S01]  /*2130*/  IMAD.MOV.U32 R127, RZ, RZ, RZ ;  /* 0x000000ffff7f7224 */ /* 0x000fe200078e00ff */
[----:B------:R-:W-:Y:S01]  /*2140*/  USHF.R.S32.HI UR4, URZ, 0x1f, UR5 ;  /* 0x0000001f3f047899 */ /* 0x000fe20008011405 */
[----:B-1----:R-:W-:-:S04]  /*2150*/  LEA.HI R4, R24, R23, RZ, 0x7 ;  /* 0x0000001718047211 */ /* 0x002fc800078f38ff */
[----:B------:R-:W-:-:S05]  /*2160*/  SHF.R.S32.HI R4, RZ, 0x7, R4 ;  /* 0x00000007ff047819 */ /* 0x000fca0000011404 */
[----:B------:R-:W-:Y:S01]  /*2170*/  IMAD R5, R0, 0x2, R4 ;  /* 0x0000000200057824 */ /* 0x000fe200078e0204 */
[----:B------:R-:W-:Y:S02]  /*2180*/  IADD3 R0, R180, 0x2000, RZ ;  /* 0x00002000b4007810 */ /* 0x000fe40007ffe0ff */
[----:B------:R-:W-:Y:S02]  /*2190*/  IADD3 R4, R181, 0x2000, RZ ;  /* 0x00002000b5047810 */ /* 0x000fe40007ffe0ff */
[----:B------:R-:W-:Y:S01]  /*21a0*/  SEL R172, R0, R180, !P0 ;  /* 0x000000b400ac7207 */ /* 0x000fe20004000000 */
[----:B------:R-:W-:Y:S01]  /*21b0*/  IMAD.SHL.U32 R0, R5, 0x2, RZ ;  /* 0x0000000205007824 */ /* 0x000fe200078e00ff */
[----:B------:R-:W-:-:S03]  /*21c0*/  SEL R4, R4, R181, !P0 ;  /* 0x000000b504047207 */ /* 0x000fc60004000000 */
[----:B------:R-:W-:Y:S01]  /*21d0*/  IMAD.SHL.U32 R172, R172, 0x2, RZ ;  /* 0x00000002acac7824 */ /* 0x000fe200078e00ff */
[----:B------:R-:W-:Y:S01]  /*21e0*/  IADD3 R2, R0, 0x1, RZ ;  /* 0x0000000100027810 */ /* 0x000fe20007ffe0ff */
[----:B------:R-:W-:Y:S01]  /*21f0*/  IMAD.SHL.U32 R179, R4, 0x2, RZ ;  /* 0x0000000204b37824 */ /* 0x000fe200078e00ff */
[----:B--2---:R-:W1:Y:S08]  /*2200*/  R2UR UR10, R9 ;  /* 0x00000000090a73c2 */ /* 0x004e7000000e0000 */
[----:B------:R2:W4:Y:S01]  /*2210*/  R2UR UR11, R8 ;  /* 0x00000000080b73c2 */ /* 0x00052200000e0000 */
[----:B-1----:R-:W-:-:S02]  /*2220*/  LOP3.LUT R244, R0, UR10, RZ, 0x3c, !PT ;  /* 0x0000000a00f47c12 */ /* 0x002fc4000f8e3cff */
[--C-:B---3--:R-:W-:Y:S01]  /*2230*/  IADD3 R6, P2, P1, R6, UR5, R22.reuse ;  /* 0x0000000506067c10 */ /* 0x108fe2000f95e016 */
[----:B------:R-:W-:Y:S01]  /*2240*/  UMOV UR5, UR7 ;  /* 0x0000000700057c82 */ /* 0x000fe20008000000 */
[----:B------:R-:W-:Y:S02]  /*2250*/  LOP3.LUT R2, R2, UR10, RZ, 0x3c, !PT ;  /* 0x0000000a02027c12 */ /* 0x000fe4000f8e3cff */
[----:B--2---:R-:W-:-:S04]  /*2260*/  SHF.R.S32.HI R8, RZ, 0x1f, R22 ;  /* 0x0000001fff087819 */ /* 0x004fc80000011416 */
[----:B------:R-:W-:Y:S01]  /*2270*/  IADD3.X R7, R7, UR4, R8, P2, P1 ;  /* 0x0000000407077c10 */ /* 0x000fe200097e2408 */
[----:B------:R-:W-:-:S03]  /*2280*/  UMOV UR4, UR6 ;  /* 0x0000000600047c82 */ /* 0x000fc60008000000 */
[----:B----4-:R-:W-:-:S05]  /*2290*/  LOP3.LUT R0, R7, UR11, RZ, 0x3c, !PT ;  /* 0x0000000b07007c12 */ /* 0x010fca000f8e3cff */
[----:B------:R1:W-:Y:S02]  /*22a0*/  STL [R1+0x1c], R0 ;  /* 0x00001c0001007387 */ /* 0x0003e40000100800 */
[----:B-1----:R-:W-:Y:S01]  /*22b0*/  MOV R0, c[0x0][0x22c] ;  /* 0x00008b0000007a02 */ /* 0x002fe20000000f00 */
[----:B------:R-:W-:Y:S01]  /*22c0*/  IMAD.WIDE.U32 R6, R6, -0x2daee0ad, RZ ;  /* 0xd2511f5306067825 */ /* 0x000fe200078e00ff */
[----:B------:R-:W-:Y:S02]  /*22d0*/  MOV R183, 0x40 ;  /* 0x0000004000b77802 */ /* 0x000fe40000000f00 */
[----:B------:R-:W-:Y:S01]  /*22e0*/  MOV R182, 0x20 ;  /* 0x0000002000b67802 */ /* 0x000fe20000000f00 */
[----:B------:R-:W-:Y:S01]  /*22f0*/  IMAD R0, R0, c[0x0][0x1c0], RZ ;  /* 0x0000700000007a24 */ /* 0x000fe200078e02ff */
[----:B------:R-:W-:Y:S01]  /*2300*/  LOP3.LUT R244, R7, R244, RZ, 0x3c, !PT ;  /* 0x000000f407f47212 */ /* 0x000fe200078e3cff */
[----:B------:R-:W-:Y:S01]  /*2310*/  IMAD.SHL.U32 R174, R181, 0x2, RZ ;  /* 0x00000002b5ae7824 */ /* 0x000fe200078e00ff */
[----:B------:R-:W-:Y:S01]  /*2320*/  LOP3.LUT R2, R7, R2, RZ, 0x3c, !PT ;  /* 0x0000000207027212 */ /* 0x000fe200078e3cff */
[C---:B------:R-:W-:Y:S01]  /*2330*/  IMAD.SHL.U32 R5, R0.reuse, 0x8, RZ ;  /* 0x0000000800057824 */ /* 0x040fe200078e00ff */
[----:B------:R-:W-:Y:S01]  /*2340*/  SHF.L.U32 R4, R0, 0x4, RZ ;  /* 0x0000000400047819 */ /* 0x000fe200000006ff */
[----:B------:R-:W-:-:S03]  /*2350*/  IMAD.WIDE.U32 R244, R244, -0x326172a9, RZ ;  /* 0xcd9e8d57f4f47825 */ /* 0x000fc600078e00ff */
[----:B------:R-:W-:Y:S01]  /*2360*/  IADD3 R4, R4, 0x20, RZ ;  /* 0x0000002004047810 */ /* 0x000fe20007ffe0ff */
[----:B------:R-:W-:-:S03]  /*2370*/  IMAD.WIDE.U32 R242, R2, -0x326172a9, RZ ;  /* 0xcd9e8d5702f27825 */ /* 0x000fc600078e00ff */
[----:B------:R-:W-:-:S05]  /*2380*/  IADD3 R0, R5, R4, RZ ;  /* 0x0000000405007210 */ /* 0x000fca0007ffe0ff */
[----:B------:R-:W-:-:S05]  /*2390*/  IMAD.IADD R0, R5, 0x1, R0 ;  /* 0x0000000105007824 */ /* 0x000fca00078e0200 */
[----:B------:R-:W-:-:S05]  /*23a0*/  IADD3 R0, R5, R0, RZ ;  /* 0x0000000005007210 */ /* 0x000fca0007ffe0ff */
[----:B------:R-:W-:-:S05]  /*23b0*/  IMAD.IADD R0, R5, 0x1, R0 ;  /* 0x0000000105007824 */ /* 0x000fca00078e0200 */
[----:B------:R1:W-:Y:S04]  /*23c0*/  STL [R1+0x18], R0 ;  /* 0x0000180001007387 */ /* 0x0003e80000100800 */
[----:B------:R-:W-:Y:S01]  /*23d0*/  STL.64 [R1+0x28], R6 ;  /* 0x0000280601007387 */ /* 0x000fe20000100a00 */
[----:B-1----:R-:W-:-:S05]  /*23e0*/  IADD3 R0, R5, R0, RZ ;  /* 0x0000000005007210 */ /* 0x002fca0007ffe0ff */
[----:B------:R1:W-:Y:S02]  /*23f0*/  STL [R1+0x14], R0 ;  /* 0x0000140001007387 */ /* 0x0003e40000100800 */
[----:B-1----:R-:W-:-:S05]  /*2400*/  IMAD.IADD R0, R5, 0x1, R0 ;  /* 0x0000000105007824 */ /* 0x002fca00078e0200 */
[----:B------:R1:W-:Y:S02]  /*2410*/  STL [R1+0x10], R0 ;  /* 0x0000100001007387 */ /* 0x0003e40000100800 */
[----:B-1----:R-:W-:-:S05]  /*2420*/  IMAD.IADD R0, R5, 0x1, R0 ;  /* 0x0000000105007824 */ /* 0x002fca00078e0200 */
[C---:B------:R-:W-:Y:S01]  /*2430*/  IADD3 R6, R5.reuse, R0, RZ ;  /* 0x0000000005067210 */ /* 0x040fe20007ffe0ff */
[----:B------:R-:W-:Y:S04]  /*2440*/  STL [R1+0xc], R0 ;  /* 0x00000c0001007387 */ /* 0x000fe80000100800 */
[C---:B------:R-:W-:Y:S01]  /*2450*/  IMAD.IADD R4, R5.reuse, 0x1, R6 ;  /* 0x0000000105047824 */ /* 0x040fe200078e0206 */
[----:B------:R-:W-:Y:S04]  /*2460*/  STL [R1+0x8], R6 ;  /* 0x0000080601007387 */ /* 0x000fe80000100800 */
[----:B------:R1:W-:Y:S02]  /*2470*/  STL [R1+0x4], R4 ;  /* 0x0000040401007387 */ /* 0x0003e40000100800 */
[----:B-1----:R-:W-:-:S05]  /*2480*/  IADD3 R4, R5, R4, RZ ;  /* 0x0000000405047210 */ /* 0x002fca0007ffe0ff */
[----:B------:R1:W-:Y:S01]  /*2490*/  STL [R1], R4 ;  /* 0x0000000401007387 */ /* 0x0003e20000100800 */
[----:B------:R-:W-:-:S05]  /*24a0*/  IMAD.IADD R252, R5, 0x1, R4 ;  /* 0x0000000105fc7824 */ /* 0x000fca00078e0204 */
[----:B------:R-:W-:-:S05]  /*24b0*/  IADD3 R251, R5, R252, RZ ;  /* 0x000000fc05fb7210 */ /* 0x000fca0007ffe0ff */
[----:B------:R-:W-:-:S06]  /*24c0*/  IMAD.IADD R0, R5, 0x1, R251 ;  /* 0x0000000105007824 */ /* 0x000fcc00078e02fb */
.L_x_2019:
[----:B------:R-:W2:Y:S01]  /*24d0*/  LDL R0, [R1+0x34] ;  /* 0x0000340001007983 */ /* 0x000ea20000100800 */
[----:B------:R-:W-:Y:S02]  /*24e0*/  UIADD3 UR6, UR11, -0x61c88647, URZ ;  /* 0x9e3779b90b067890 */ /* 0x000fe4000fffe03f */
[----:B------:R-:W-:Y:S01]  /*24f0*/  UIADD3 UR8, UR10, -0x4498517b, URZ ;  /* 0xbb67ae850a087890 */ /* 0x000fe2000fffe03f */
[----:B------:R-:W0:Y:S01]  /*2500*/  LDGDEPBAR ;  /* 0x00000000000079af */ /* 0x000e220000000000 */
[----:B------:R-:W-:Y:S02]  /*2510*/  UIADD3 UR7, UR10, 0x76cf5d0a, URZ ;  /* 0x76cf5d0a0a077890 */ /* 0x000fe4000fffe03f */
[----:B------:R-:W-:Y:S02]  /*2520*/  UIADD3 UR9, UR10, -0x126145ec, URZ ;  /* 0xed9eba140a097890 */ /* 0x000fe4000fffe03f */
[----:B------:R-:W-:Y:S03]  /*2530*/  UISETP.GE.AND UP2, UPT, UR44, 0x1, UPT ;  /* 0x000000012c00788c */ /* 0x000fe6000bf46270 */
[----:B------:R-:W3:Y:S04]  /*2540*/  LDL R187, [R1+0x30] ;  /* 0x0000300001bb7983 */ /* 0x000ee80000100800 */
[----:B------:R-:W4:Y:S04]  /*2550*/  LDL R186, [R1+0x1c] ;  /* 0x00001c0001ba7983 */ /* 0x000f280000100800 */
[----:B------:R-:W3:Y:S01]  /*2560*/  LDL.64 R188, [R1+0x28] ;  /* 0x0000280001bc7983 */ /* 0x000ee20000100a00 */
[----:B------:R-:W-:Y:S05]  /*2570*/  DEPBAR.LE SB0, 0x0 ;  /* 0x000080000000791a */ /* 0x000fea0000000000 */
[----:B------:R-:W-:Y:S08]  /*2580*/  BAR.SYNC.DEFER_BLOCKING 0x0 ;  /* 0x0000000000007b1d */ /* 0x000ff00000010000 */
[----:B------:R-:W-:Y:S08]  /*2590*/  LDSM.16.M88.4 R64, [R179] ;  /* 0x00000000b340783b */ /* 0x000ff00000000200 */
[----:B------:R-:W1:Y:S08]  /*25a0*/  LDSM.16.M88.4 R16, [R175+0xc000] ;  /* 0x00c00000af10783b */ /* 0x000e700000000200 */
[----:B------:R-:W1:Y:S08]  /*25b0*/  LDSM.16.M88.4 R60, [R179+0x2000] ;  /* 0x00200000b33c783b */ /* 0x000e700000000200 */
[----:B------:R-:W1:Y:S08]  /*25c0*/  LDSM.16.M88.4 R32, [R175+0xc800] ;  /* 0x00c80000af20783b */ /* 0x000e700000000200 */
[----:B------:R-:W1:Y:S08]  /*25d0*/  LDSM.16.M88.4 R48, [R175+0xd000] ;  /* 0x00d00000af30783b */ /* 0x000e700000000200 */
[----:B------:R-:W1:Y:S02]  /*25e0*/  LDSM.16.M88.4 R132, [R175+0xd800] ;  /* 0x00d80000af84783b */ /* 0x000e640000000200 */
[-C--:B-1----:R-:W-:Y:S06]  /*25f0*/  HMMA.16816.F32 R4, R64, R16.reuse, RZ ;  /* 0x000000104004723c */ /* 0x082fec00000018ff */
        /* <DEDUP_REMOVED lines=22> */
[----:B--2---:R-:W-:Y:S02]  /*2760*/  R2P PR, R0, 0x6 ;  /* 0x0000000600007804 */ /* 0x004fe40000000000 */
[----:B-----5:R-:W-:Y:S03]  /*2770*/  FSETP.NEU.FTZ.AND P0, PT, R249, -INF , PT ;  /* 0xff800000f900780b */ /* 0x020fe60003f1d000 */
[----:B------:R-:W-:Y:S02]  /*2780*/  SEL R2, R182, 0xffffffe0, !P1 ;  /* 0xffffffe0b6027807 */ /* 0x000fe40004800000 */
[----:B------:R-:W-:Y:S04]  /*2790*/  SEL R173, R183, 0xffffffc0, !P2 ;  /* 0xffffffc0b7ad7807 */ /* 0x000fe80005000000 */
[----:B------:R-:W-:Y:S05]  /*27a0*/  IMAD.IADD R0, R179, 0x1, R2 ;  /* 0x00000001b3007824 */ /* 0x000fea00078e0202 */
[----:B------:R-:W1:Y:S08]  /*27b0*/  LDSM.16.M88.4 R136, [R0] ;  /* 0x000000000088783b */ /* 0x000e700000000200 */
[----:B------:R2:W3:Y:S02]  /*27c0*/  LDSM.16.M88.4 R144, [R0+0x2000] ;  /* 0x002000000090783b */ /* 0x0004e40000000200 */
[----:B--2---:R-:W-:Y:S01]  /*27d0*/  IMAD.IADD R0, R173, 0x1, R0 ;  /* 0x00000001ad007824 */ /* 0x004fe200078e0200 */
[-C--:B-1----:R-:W-:Y:S08]  /*27e0*/  HMMA.16816.F32 R4, R136, R140.reuse, R4 ;  /* 0x0000008c8804723c */ /* 0x082ff00000001804 */
        /* <DEDUP_REMOVED lines=19> */
[----:B------:R-:W3:Y:S07]  /*2920*/  LDSM.16.M88.4 R144, [R0] ;  /* 0x000000000090783b */ /* 0x000eee0000000200 */
[----:B------:R-:W-:Y:S07]  /*2930*/  HMMA.16816.F32 R64, R136, R158, R64 ;  /* 0x0000009e8840723c */ /* 0x000fee0000001840 */
[----:B------:R-:W-:Y:S01]  /*2940*/  FMUL.FTZ R138, R249, 1.4426950216293334961 ;  /* 0x3fb8aa3bf98a7820 */ /* 0x000fe20000410000 */
[-C--:B-1----:R-:W-:Y:S01]  /*2950*/  HMMA.16816.F32 R4, R132, R140.reuse, R4 ;  /* 0x0000008c8404723c */ /* 0x082fe20000001804 */
[----:B------:R-:W-:Y:S03]  /*2960*/  FMUL.FTZ R137, R248, 1.4426950216293334961 ;  /* 0x3fb8aa3bf8897820 */ /* 0x000fe60000410000 */
[----:B------:R-:W-:Y:S01]  /*2970*/  FSEL R138, R138, RZ, P0 ;  /* 0x000000ff8a8a7208 */ /* 0x000fe20000000000 */
[----:B------:R-:W-:Y:S01]  /*2980*/  FMUL.FTZ R136, R247, 1.4426950216293334961 ;  /* 0x3fb8aa3bf7887820 */ /* 0x000fe20000410000 */
[----:B------:R-:W-:Y:S02]  /*2990*/  FSETP.NEU.FTZ.AND P0, PT, R248, -INF , PT ;  /* 0xff800000f800780b */ /* 0x000fe40003f1d000 */
[C---:B--2---:R-:W-:Y:S04]  /*29a0*/  HMMA.16816.F32 R8, R148.reuse, R140, R8 ;  /* 0x0000008c9408723c */ /* 0x044fe80000001808 */
[----:B------:R-:W-:Y:S02]  /*29b0*/  FSEL R137, R137, RZ, P0 ;  /* 0x000000ff89897208 */ /* 0x000fe40000000000 */
        /* <DEDUP_REMOVED lines=17> */
[----:B------:R1:W2:Y:S07]  /*2ad0*/  LDSM.16.M88.4 R132, [R0+0x2000] ;  /* 0x002000000084783b */ /* 0x0002ae0000000200 */
[-C--:B------:R-:W-:Y:S01]  /*2ae0*/  HMMA.16816.F32 R4, R144, R168.reuse, R4 ;  /* 0x000000a89004723c */ /* 0x080fe20000001804 */
[----:B-1----:R-:W-:Y:S05]  /*2af0*/  FMUL.FTZ R0, R246, 1.4426950216293334961 ;  /* 0x3fb8aa3bf6007820 */ /* 0x002fea0000410000 */
[----:B------:R-:W-:Y:S11]  /*2b00*/  FSEL R0, R0, RZ, P0 ;  /* 0x000000ff00007208 */ /* 0x000ff60000000000 */
[----:B------:R-:W-:Y:S07]  /*2b10*/  @!UPT UIADD3 URZ, URZ, URZ, URZ ;  /* 0x0000003f3f3ff290 */ /* 0x000fee000fffe03f */
[--C-:B------:R-:W-:Y:S02]  /*2b20*/  FFMA.FTZ R4, R4, c[0x0][0x23c], -R138.reuse ;  /* 0x00008f0004047a23 */ /* 0x100fe4000001088a */
[----:B------:R-:W-:Y:S02]  /*2b30*/  FFMA.FTZ R5, R5, c[0x0][0x23c], -R138 ;  /* 0x00008f0005057a23 */ /* 0x000fe4000001088a */
[--C-:B------:R-:W-:Y:S01]  /*2b40*/  FFMA.FTZ R6, R6, c[0x0][0x23c], -R137.reuse ;  /* 0x00008f0006067a23 */ /* 0x100fe20000010889 */
[----:B------:R-:W-:Y:S01]  /*2b50*/  MUFU.EX2 R202, R4 ;  /* 0x0000000400ca7308 */ /* 0x000fe20000000800 */
[--C-:B------:R-:W-:Y:S01]  /*2b60*/  FFMA.FTZ R7, R7, c[0x0][0x23c], -R137.reuse ;  /* 0x00008f0007077a23 */ /* 0x100fe20000010889 */
[C---:B--2---:R-:W-:Y:S08]  /*2b70*/  HMMA.16816.F32 R8, R132.reuse, R168, R8 ;  /* 0x000000a88408723c */ /* 0x044ff00000001808 */
[----:B------:R-:W-:Y:S01]  /*2b80*/  MUFU.EX2 R201, R5 ;  /* 0x0000000500c97308 */ /* 0x000fe20000000800 */
[-C--:B------:R-:W-:Y:S09]  /*2b90*/  HMMA.16816.F32 R12, R132, R170.reuse, R12 ;  /* 0x000000aa840c723c */ /* 0x080ff2000000180c */
[----:B------:R-:W-:Y:S01]  /*2ba0*/  MUFU.EX2 R220, R6 ;  /* 0x0000000600dc7308 */ /* 0x000fe20000000800 */
[C---:B------:R-:W-:Y:S05]  /*2bb0*/  HMMA.16816.F32 R16, R144.reuse, R170, R16 ;  /* 0x000000aa9010723c */ /* 0x040fea0000001810 */
[----:B------:R-:W-:Y:S04]  /*2bc0*/  FFMA.FTZ R10, R10, c[0x0][0x23c], -R0 ;  /* 0x00008f000a0a7a23 */ /* 0x000fe80000010800 */
[----:B------:R1:W-:Y:S03]  /*2bd0*/  MUFU.EX2 R219, R7 ;  /* 0x0000000700db7308 */ /* 0x0003e60000000800 */
[--C-:B------:R-:W-:Y:S02]  /*2be0*/  FFMA.FTZ R8, R8, c[0x0][0x23c], -R136.reuse ;  /* 0x00008f0008087a23 */ /* 0x100fe40000010888 */
[----:B------:R-:W-:Y:S02]  /*2bf0*/  FFMA.FTZ R9, R9, c[0x0][0x23c], -R136 ;  /* 0x00008f0009097a23 */ /* 0x000fe40000010888 */
[----:B------:R-:W-:Y:S02]  /*2c00*/  FFMA.FTZ R11, R11, c[0x0][0x23c], -R0 ;  /* 0x00008f000b0b7a23 */ /* 0x000fe40000010800 */
[----:B------:R-:W-:Y:S01]  /*2c10*/  FFMA.FTZ R13, R13, c[0x0][0x23c], -R136 ;  /* 0x00008f000d0d7a23 */ /* 0x000fe20000010888 */
[----:B------:R2:W-:Y:S01]  /*2c20*/  MUFU.EX2 R227, R10 ;  /* 0x0000000a00e37308 */ /* 0x0005e20000000800 */
[----:B------:R-:W-:Y:S02]  /*2c30*/  FFMA.FTZ R14, R14, c[0x0][0x23c], -R0 ;  /* 0x00008f000e0e7a23 */ /* 0x000fe40000010800 */
[----:B------:R-:W-:Y:S02]  /*2c40*/  FFMA.FTZ R12, R12, c[0x0][0x23c], -R136 ;  /* 0x00008f000c0c7a23 */ /* 0x000fe40000010888 */
[--C-:B------:R-:W-:Y:S02]  /*2c50*/  FFMA.FTZ R16, R16, c[0x0][0x23c], -R138.reuse ;  /* 0x00008f0010107a23 */ /* 0x100fe4000001088a */
[--C-:B------:R-:W-:Y:S02]  /*2c60*/  FFMA.FTZ R18, R18, c[0x0][0x23c], -R137.reuse ;  /* 0x00008f0012127a23 */ /* 0x100fe40000010889 */
[----:B------:R-:W-:Y:S01]  /*2c70*/  FFMA.FTZ R17, R17, c[0x0][0x23c], -R138 ;  /* 0x00008f0011117a23 */ /* 0x000fe2000001088a */
[----:B------:R-:W-:Y:S01]  /*2c80*/  MUFU.EX2 R223, R8 ;  /* 0x0000000800df7308 */ /* 0x000fe20000000800 */
[----:B------:R-:W-:Y:S02]  /*2c90*/  FFMA.FTZ R19, R19, c[0x0][0x23c], -R137 ;  /* 0x00008f0013137a23 */ /* 0x000fe40000010889 */
[----:B------:R-:W-:Y:S01]  /*2ca0*/  FFMA.FTZ R15, R15, c[0x0][0x23c], -R0 ;  /* 0x00008f000f0f7a23 */ /* 0x000fe20000010800 */
[----:B-1----:R-:W1:Y:S06]  /*2cb0*/  LDSM.16.M88.4 R4, [R177+0xc800] ;  /* 0x00c80000b104783b */ /* 0x002e6c0000000200 */
[----:B------:R3:W-:Y:S01]  /*2cc0*/  MUFU.EX2 R224, R9 ;  /* 0x0000000900e07308 */ /* 0x0007e20000000800 */
[----:B--2---:R-:W-:Y:S04]  /*2cd0*/  IMAD.U32 R10, RZ, RZ, UR44 ;  /* 0x0000002cff0a7e24 */ /* 0x004fe8000f8e00ff */
[----:B------:R-:W-:Y:S05]  /*2ce0*/  IMAD R10, R10, 0x8, R187 ;  /* 0x000000080a0a7824 */ /* 0x000fea00078e02bb */
[----:B------:R4:W-:Y:S10]  /*2cf0*/  MUFU.EX2 R228, R11 ;  /* 0x0000000b00e47308 */ /* 0x0009f40000000800 */
[----:B------:R2:W-:Y:S01]  /*2d00*/  MUFU.EX2 R221, R13 ;  /* 0x0000000d00dd7308 */ /* 0x0005e20000000800 */
[C---:B---3--:R-:W-:Y:S01]  /*2d10*/  IMAD.WIDE.U32 R8, R10.reuse, -0x326172a9, RZ ;  /* 0xcd9e8d570a087825 */ /* 0x048fe200078e00ff */
[----:B------:R-:W-:Y:S08]  /*2d20*/  IADD3 R10, R10, 0x4, RZ ;  /* 0x000000040a0a7810 */ /* 0x000ff00007ffe0ff */
[----:B------:R3:W-:Y:S01]  /*2d30*/  MUFU.EX2 R225, R14 ;  /* 0x0000000e00e17308 */ /* 0x0007e20000000800 */
[-C--:B----4-:R-:W-:Y:S01]  /*2d40*/  LOP3.LUT R11, R9, R186.reuse, RZ, 0x3c, !PT ;  /* 0x000000ba090b7212 */ /* 0x090fe200078e3cff */
[-C--:B-1----:R-:W-:Y:S08]  /*2d50*/  HMMA.16816.F32 R20, R144, R4.reuse, R20 ;  /* 0x000000049014723c */ /* 0x082ff00000001814 */
[----:B------:R1:W-:Y:S01]  /*2d60*/  MUFU.EX2 R222, R12 ;  /* 0x0000000c00de7308 */ /* 0x0003e20000000800 */
[C---:B------:R-:W-:Y:S03]  /*2d70*/  HMMA.16816.F32 R24, R132.reuse, R4, R24 ;  /* 0x000000048418723c */ /* 0x040fe60000001818 */
[--C-:B--2---:R-:W-:Y:S05]  /*2d80*/  LOP3.LUT R13, R243, UR6, R8.reuse, 0x96, !PT ;  /* 0x00000006f30d7c12 */ /* 0x104fea000f8e9608 */
[----:B------:R-:W-:Y:S01]  /*2d90*/  IMAD.WIDE.U32 R154, R13, -0x2daee0ad, RZ ;  /* 0xd2511f530d9a7825 */ /* 0x000fe200078e00ff */
[----:B------:R2:W-:Y:S01]  /*2da0*/  MUFU.EX2 R211, R16 ;  /* 0x0000001000d37308 */ /* 0x0005e20000000800 */
[-C--:B------:R-:W-:Y:S02]  /*2db0*/  HMMA.16816.F32 R28, R132, R6.reuse, R28 ;  /* 0x00000006841c723c */ /* 0x080fe4000000181c */
[----:B---3--:R-:W-:Y:S01]  /*2dc0*/  LOP3.LUT R14, R245, UR6, R8, 0x96, !PT ;  /* 0x00000006f50e7c12 */ /* 0x008fe2000f8e9608 */
[----:B------:R-:W-:Y:S05]  /*2dd0*/  IMAD.WIDE.U32 R8, R10, -0x326172a9, RZ ;  /* 0xcd9e8d570a087825 */ /* 0x000fea00078e00ff */
[C---:B------:R-:W-:Y:S01]  /*2de0*/  HMMA.16816.F32 R32, R144.reuse, R6, R32 ;  /* 0x000000069020723c */ /* 0x040fe20000001820 */
[--C-:B------:R-:W-:Y:S01]  /*2df0*/  FFMA.FTZ R20, R20, c[0x0][0x23c], -R138.reuse ;  /* 0x00008f0014147a23 */ /* 0x100fe2000001088a */
[----:B------:R-:W-:Y:S02]  /*2e00*/  MUFU.EX2 R215, R18 ;  /* 0x0000001200d77308 */ /* 0x000fe40000000800 */
[----:B------:R-:W-:Y:S01]  /*2e10*/  LOP3.LUT R9, R9, R186, RZ, 0x3c, !PT ;  /* 0x000000ba09097212 */ /* 0x000fe200078e3cff */
[----:B------:R-:W-:Y:S01]  /*2e20*/  FFMA.FTZ R21, R21, c[0x0][0x23c], -R138 ;  /* 0x00008f0015157a23 */ /* 0x000fe2000001088a */
[--C-:B------:R-:W-:Y:S01]  /*2e30*/  LOP3.LUT R13, R245, UR6, R8.reuse, 0x96, !PT ;  /* 0x00000006f50d7c12 */ /* 0x100fe2000f8e9608 */
[--C-:B------:R-:W-:Y:S01]  /*2e40*/  FFMA.FTZ R22, R22, c[0x0][0x23c], -R137.reuse ;  /* 0x00008f0016167a23 */ /* 0x100fe20000010889 */
[----:B------:R-:W-:Y:S01]  /*2e50*/  LOP3.LUT R8, R243, UR6, R8, 0x96, !PT ;  /* 0x00000006f3087c12 */ /* 0x000fe2000f8e9608 */
[--C-:B------:R-:W-:Y:S01]  /*2e60*/  FFMA.FTZ R24, R24, c[0x0][0x23c], -R136.reuse ;  /* 0x00008f0018187a23 */ /* 0x100fe20000010888 */
[----:B------:R-:W-:Y:S02]  /*2e70*/  UIADD3 UR6, UR11, 0x3c6ef372, URZ ;  /* 0x3c6ef3720b067890 */ /* 0x000fe4000fffe03f */
[----:B-1----:R-:W-:Y:S01]  /*2e80*/  LOP3.LUT R12, R188, UR8, RZ, 0x3c, !PT ;  /* 0x00000008bc0c7c12 */ /* 0x002fe2000f8e3cff */
[----:B------:R1:W-:Y:S01]  /*2e90*/  MUFU.EX2 R204, R20 ;  /* 0x0000001400cc7308 */ /* 0x0003e20000000800 */
[----:B------:R-:W-:Y:S01]  /*2ea0*/  FFMA.FTZ R25, R25, c[0x0][0x23c], -R136 ;  /* 0x00008f0019197a23 */ /* 0x000fe20000010888 */
[----:B------:R-:W-:Y:S01]  /*2eb0*/  UIADD3 UR8, UR10, 0x32370b8f, URZ ;  /* 0x32370b8f0a087890 */ /* 0x000fe2000fffe03f */
[----:B------:R-:W-:Y:S04]  /*2ec0*/  IMAD.WIDE.U32 R150, R14, -0x2daee0ad, RZ ;  /* 0xd2511f530e967825 */ /* 0x000fe800078e00ff */
[----:B------:R-:W-:Y:S03]  /*2ed0*/  IMAD.WIDE.U32 R10, R11, -0x2daee0ad, RZ ;  /* 0xd2511f530b0a7825 */ /* 0x000fe600078e00ff */
[----:B------:R3:W-:Y:S01]  /*2ee0*/  MUFU.EX2 R208, R17 ;  /* 0x0000001100d07308 */ /* 0x0007e20000000800 */
[----:B------:R-:W-:Y:S01]  /*2ef0*/  IMAD.WIDE.U32 R152, R8, -0x2daee0ad, RZ ;  /* 0xd2511f5308987825 */ /* 0x000fe200078e00ff */
[C---:B------:R-:W-:Y:S02]  /*2f00*/  LOP3.LUT R11, R12.reuse, R11, RZ, 0x3c, !PT ;  /* 0x0000000b0c0b7212 */ /* 0x040fe400078e3cff */
[----:B--2---:R-:W-:Y:S01]  /*2f10*/  LOP3.LUT R16, R155, UR7, R10, 0x96, !PT ;  /* 0x000000079b107c12 */ /* 0x004fe2000f8e960a */
[----:B------:R-:W-:Y:S04]  /*2f20*/  IMAD.WIDE.U32 R4, R9, -0x2daee0ad, RZ ;  /* 0xd2511f5309047825 */ /* 0x000fe800078e00ff */
[----:B------:R-:W-:Y:S01]  /*2f30*/  IMAD.WIDE.U32 R148, R13, -0x2daee0ad, RZ ;  /* 0xd2511f530d947825 */ /* 0x000fe200078e00ff */
[----:B------:R-:W-:Y:S01]  /*2f40*/  LOP3.LUT R14, R153, UR7, R4, 0x96, !PT ;  /* 0x00000007990e7c12 */ /* 0x000fe2000f8e9604 */
[----:B------:R2:W-:Y:S01]  /*2f50*/  MUFU.EX2 R205, R21 ;  /* 0x0000001500cd7308 */ /* 0x0005e20000000800 */
[----:B------:R-:W-:Y:S01]  /*2f60*/  LOP3.LUT R12, R12, R5, RZ, 0x3c, !PT ;  /* 0x000000050c0c7212 */ /* 0x000fe200078e3cff */
[--C-:B------:R-:W-:Y:S01]  /*2f70*/  FFMA.FTZ R34, R34, c[0x0][0x23c], -R137.reuse ;  /* 0x00008f0022227a23 */ /* 0x100fe20000010889 */
[----:B-1----:R-:W-:Y:S01]  /*2f80*/  LOP3.LUT R20, R151, UR7, R10, 0x96, !PT ;  /* 0x0000000797147c12 */ /* 0x002fe2000f8e960a */
[--C-:B------:R-:W-:Y:S01]  /*2f90*/  FFMA.FTZ R23, R23, c[0x0][0x23c], -R137.reuse ;  /* 0x00008f0017177a23 */ /* 0x100fe20000010889 */
[----:B------:R-:W-:Y:S01]  /*2fa0*/  LOP3.LUT R18, R149, UR7, R4, 0x96, !PT ;  /* 0x0000000795127c12 */ /* 0x000fe2000f8e9604 */
[----:B------:R-:W-:Y:S01]  /*2fb0*/  FFMA.FTZ R26, R26, c[0x0][0x23c], -R0 ;  /* 0x00008f001a1a7a23 */ /* 0x000fe20000010800 */
[----:B------:R-:W-:Y:S01]  /*2fc0*/  UIADD3 UR7, UR11, -0x255992d5, URZ ;  /* 0xdaa66d2b0b077890 */ /* 0x000fe2000fffe03f */
[----:B------:R-:W-:Y:S02]  /*2fd0*/  IMAD.WIDE.U32 R4, R11, -0x326172a9, RZ ;  /* 0xcd9e8d570b047825 */ /* 0x000fe400078e00ff */
[----:B------:R1:W-:Y:S02]  /*2fe0*/  MUFU.EX2 R214, R19 ;  /* 0x0000001300d67308 */ /* 0x0003e40000000800 */
[--C-:B------:R-:W-:Y:S01]  /*2ff0*/  FFMA.FTZ R35, R35, c[0x0][0x23c], -R137.reuse ;  /* 0x00008f0023237a23 */ /* 0x100fe20000010889 */
[C---:B------:R-:W-:Y:S01]  /*3000*/  LOP3.LUT R8, R5.reuse, UR6, R244, 0x96, !PT ;  /* 0x0000000605087c12 */ /* 0x040fe2000f8e96f4 */
[----:B---3--:R-:W-:Y:S01]  /*3010*/  IMAD.WIDE.U32 R16, R16, -0x326172a9, RZ ;  /* 0xcd9e8d5710107825 */ /* 0x008fe200078e00ff */
[----:B------:R-:W-:Y:S03]  /*3020*/  LOP3.LUT R13, R5, UR6, R242, 0x96, !PT ;  /* 0x00000006050d7c12 */ /* 0x000fe6000f8e96f2 */
[----:B------:R-:W-:Y:S01]  /*3030*/  FFMA.FTZ R32, R32, c[0x0][0x23c], -R138 ;  /* 0x00008f0020207a23 */ /* 0x000fe2000001088a */
[----:B------:R-:W-:Y:S01]  /*3040*/  LOP3.LUT R140, R17, UR7, R4, 0x96, !PT ;  /* 0x00000007118c7c12 */ /* 0x000fe2000f8e9604 */
[----:B------:R3:W-:Y:S01]  /*3050*/  MUFU.EX2 R226, R15 ;  /* 0x0000000f00e27308 */ /* 0x0007e20000000800 */
[----:B------:R-:W-:Y:S04]  /*3060*/  IMAD.WIDE.U32 R8, R8, -0x2daee0ad, RZ ;  /* 0xd2511f5308087825 */ /* 0x000fe800078e00ff */
[----:B--2---:R-:W-:Y:S01]  /*3070*/  IMAD.WIDE.U32 R20, R20, -0x326172a9, RZ ;  /* 0xcd9e8d5714147825 */ /* 0x004fe200078e00ff */
[----:B------:R-:W-:Y:S03]  /*3080*/  LOP3.LUT R9, R9, UR8, R150, 0x96, !PT ;  /* 0x0000000809097c12 */ /* 0x000fe6000f8e9696 */
[----:B------:R-:W-:Y:S01]  /*3090*/  IMAD.WIDE.U32 R140, R140, -0x2daee0ad, RZ ;  /* 0xd2511f538c8c7825 */ /* 0x000fe200078e00ff */
[----:B------:R-:W-:Y:S01]  /*30a0*/  LOP3.LUT R142, R21, UR7, R4, 0x96, !PT ;  /* 0x00000007158e7c12 */ /* 0x000fe2000f8e9604 */
[----:B------:R2:W-:Y:S02]  /*30b0*/  MUFU.EX2 R216, R24 ;  /* 0x0000001800d87308 */ /* 0x0005e40000000800 */
[----:B------:R-:W-:Y:S04]  /*30c0*/  IMAD.WIDE.U32 R4, R12, -0x326172a9, RZ ;  /* 0xcd9e8d570c047825 */ /* 0x000fe800078e00ff */
[----:B-1----:R-:W-:Y:S01]  /*30d0*/  IMAD.WIDE.U32 R18, R18, -0x326172a9, RZ ;  /* 0xcd9e8d5712127825 */ /* 0x002fe200078e00ff */
[C---:B------:R-:W-:Y:S02]  /*30e0*/  LOP3.LUT R10, R5.reuse, UR6, R244, 0x96, !PT ;  /* 0x00000006050a7c12 */ /* 0x040fe4000f8e96f4 */
[----:B------:R-:W-:Y:S01]  /*30f0*/  LOP3.LUT R11, R5, UR6, R242, 0x96, !PT ;  /* 0x00000006050b7c12 */ /* 0x000fe2000f8e96f2 */
[----:B------:R1:W-:Y:S01]  /*3100*/  MUFU.EX2 R210, R22 ;  /* 0x0000001600d27308 */ /* 0x0003e20000000800 */
[----:B------:R-:W-:Y:S01]  /*3110*/  IMAD.WIDE.U32 R142, R142, -0x2daee0ad, RZ ;  /* 0xd2511f538e8e7825 */ /* 0x000fe200078e00ff */
[----:B------:R-:W-:Y:S03]  /*3120*/  UIADD3 UR6, UR11, 0x1715609d, URZ ;  /* 0x1715609d0b067890 */ /* 0x000fe6000fffe03f */
[----:B---3--:R-:W-:Y:S01]  /*3130*/  IMAD.WIDE.U32 R14, R14, -0x326172a9, RZ ;  /* 0xcd9e8d570e0e7825 */ /* 0x008fe200078e00ff */
[----:B------:R-:W-:Y:S03]  /*3140*/  LOP3.LUT R8, R143, UR9, R8, 0x96, !PT ;  /* 0x000000098f087c12 */ /* 0x000fe6000f8e9608 */
[--C-:B------:R-:W-:Y:S01]  /*3150*/  FFMA.FTZ R30, R30, c[0x0][0x23c], -R0.reuse ;  /* 0x00008f001e1e7a23 */ /* 0x100fe20000010800 */
[----:B------:R3:W-:Y:S01]  /*3160*/  MUFU.EX2 R213, R25 ;  /* 0x0000001900d57308 */ /* 0x0007e20000000800 */
[----:B------:R-:W-:Y:S02]  /*3170*/  FFMA.FTZ R31, R31, c[0x0][0x23c], -R0 ;  /* 0x00008f001f1f7a23 */ /* 0x000fe40000010800 */
[----:B------:R-:W-:Y:S01]  /*3180*/  FFMA.FTZ R28, R28, c[0x0][0x23c], -R136 ;  /* 0x00008f001c1c7a23 */ /* 0x000fe20000010888 */
[----:B--2---:R-:W-:Y:S01]  /*3190*/  LOP3.LUT R24, R19, UR7, R4, 0x96, !PT ;  /* 0x0000000713187c12 */ /* 0x004fe2000f8e9604 */
[----:B------:R-:W-:Y:S02]  /*31a0*/  FFMA.FTZ R29, R29, c[0x0][0x23c], -R136 ;  /* 0x00008f001d1d7a23 */ /* 0x000fe40000010888 */
[----:B------:R-:W-:Y:S02]  /*31b0*/  FFMA.FTZ R33, R33, c[0x0][0x23c], -R138 ;  /* 0x00008f0021217a23 */ /* 0x000fe4000001088a */
[----:B------:R-:W-:Y:S01]  /*31c0*/  IMAD.WIDE.U32 R12, R13, -0x2daee0ad, RZ ;  /* 0xd2511f530d0c7825 */ /* 0x000fe200078e00ff */
[----:B------:R2:W-:Y:S01]  /*31d0*/  MUFU.EX2 R207, R23 ;  /* 0x0000001700cf7308 */ /* 0x0005e20000000800 */
[----:B-1----:R-:W-:Y:S02]  /*31e0*/  LOP3.LUT R22, R15, UR7, R4, 0x96, !PT ;  /* 0x000000070f167c12 */ /* 0x002fe4000f8e9604 */
[----:B------:R-:W-:Y:S01]  /*31f0*/  IMAD.WIDE.U32 R4, R10, -0x2daee0ad, RZ ;  /* 0xd2511f530a047825 */ /* 0x000fe200078e00ff */
[----:B------:R-:W-:Y:S01]  /*3200*/  LOP3.LUT R17, R13, UR8, R154, 0x96, !PT ;  /* 0x000000080d117c12 */ /* 0x000fe2000f8e969a */
[----:B------:R-:W-:Y:S01]  /*3210*/  UIADD3 UR7, UR11, 0x78dde6e4, URZ ;  /* 0x78dde6e40b077890 */ /* 0x000fe2000fffe03f */
[----:B------:R-:W-:Y:S01]  /*3220*/  LOP3.LUT R13, R141, UR9, R12, 0x96, !PT ;  /* 0x000000098d0d7c12 */ /* 0x000fe2000f8e960c */
[----:B------:R-:W-:Y:S01]  /*3230*/  IMAD.WIDE.U32 R10, R11, -0x2daee0ad, RZ ;  /* 0xd2511f530b0a7825 */ /* 0x000fe200078e00ff */
[----:B------:R-:W-:Y:S02]  /*3240*/  LOP3.LUT R12, R5, UR8, R148, 0x96, !PT ;  /* 0x00000008050c7c12 */ /* 0x000fe4000f8e9694 */
[----:B------:R1:W-:Y:S01]  /*3250*/  MUFU.EX2 R218, R26 ;  /* 0x0000001a00da7308 */ /* 0x0003e20000000800 */
[----:B------:R-:W-:Y:S01]  /*3260*/  IMAD.WIDE.U32 R150, R13, -0x326172a9, RZ ;  /* 0xcd9e8d570d967825 */ /* 0x000fe200078e00ff */
[----:B------:R-:W-:Y:S01]  /*3270*/  LOP3.LUT R15, R11, UR8, R152, 0x96, !PT ;  /* 0x000000080b0f7c12 */ /* 0x000fe2000f8e9698 */
[----:B------:R-:W-:Y:S02]  /*3280*/  UIADD3 UR8, UR10, 0x646e171e, URZ ;  /* 0x646e171e0a087890 */ /* 0x000fe4000fffe03f */
[----:B---3--:R-:W-:Y:S04]  /*3290*/  IMAD.WIDE.U32 R24, R24, -0x2daee0ad, RZ ;  /* 0xd2511f5318187825 */ /* 0x008fe800078e00ff */
[----:B------:R-:W-:Y:S01]  /*32a0*/  FFMA.FTZ R11, R27, c[0x0][0x23c], -R0 ;  /* 0x00008f001b0b7a23 */ /* 0x000fe20000010800 */
[----:B------:R-:W-:Y:S01]  /*32b0*/  LOP3.LUT R21, R25, UR9, R4, 0x96, !PT ;  /* 0x0000000919157c12 */ /* 0x000fe2000f8e9604 */
[----:B------:R-:W-:Y:S01]  /*32c0*/  IMAD.WIDE.U32 R4, R9, -0x326172a9, RZ ;  /* 0xcd9e8d5709047825 */ /* 0x000fe200078e00ff */
[----:B------:R-:W3:Y:S03]  /*32d0*/  MUFU.EX2 R193, R32 ;  /* 0x0000002000c17308 */ /* 0x000ee60000000800 */
[----:B--2---:R-:W-:Y:S05]  /*32e0*/  IMAD.WIDE.U32 R22, R22, -0x2daee0ad, RZ ;  /* 0xd2511f5316167825 */ /* 0x004fea00078e00ff */
[----:B------:R-:W-:Y:S02]  /*32f0*/  LOP3.LUT R148, R23, UR9, R10, 0x96, !PT ;  /* 0x0000000917947c12 */ /* 0x000fe4000f8e960a */
[----:B------:R-:W-:Y:S01]  /*3300*/  LOP3.LUT R10, R5, UR7, R20, 0x96, !PT ;  /* 0x00000007050a7c12 */ /* 0x000fe2000f8e9614 */
[----:B-1----:R-:W-:Y:S01]  /*3310*/  IMAD.WIDE.U32 R26, R8, -0x326172a9, RZ ;  /* 0xcd9e8d57081a7825 */ /* 0x002fe200078e00ff */
[----:B------:R1:W-:Y:S03]  /*3320*/  MUFU.EX2 R217, R11 ;  /* 0x0000000b00d97308 */ /* 0x0003e60000000800 */
[----:B------:R-:W-:Y:S04]  /*3330*/  IMAD.WIDE.U32 R20, R21, -0x326172a9, RZ ;  /* 0xcd9e8d5715147825 */ /* 0x000fe800078e00ff */
[----:B------:R-:W-:Y:S01]  /*3340*/  IMAD.WIDE.U32 R8, R17, -0x326172a9, RZ ;  /* 0xcd9e8d5711087825 */ /* 0x000fe200078e00ff */
[----:B------:R-:W-:Y:S02]  /*3350*/  LOP3.LUT R17, R27, UR6, R4, 0x96, !PT ;  /* 0x000000061b117c12 */ /* 0x000fe4000f8e9604 */
[----:B------:R2:W-:Y:S01]  /*3360*/  MUFU.EX2 R212, R30 ;  /* 0x0000001e00d47308 */ /* 0x0005e20000000800 */
[----:B------:R-:W-:Y:S01]  /*3370*/  IMAD.WIDE.U32 R4, R12, -0x326172a9, RZ ;  /* 0xcd9e8d570c047825 */ /* 0x000fe200078e00ff */
[----:B------:R-:W-:Y:S03]  /*3380*/  LOP3.LUT R16, R9, UR7, R16, 0x96, !PT ;  /* 0x0000000709107c12 */ /* 0x000fe6000f8e9610 */
[----:B------:R-:W-:Y:S01]  /*3390*/  IMAD.WIDE.U32 R148, R148, -0x326172a9, RZ ;  /* 0xcd9e8d5794947825 */ /* 0x000fe200078e00ff */
[----:B------:R-:W-:Y:S02]  /*33a0*/  LOP3.LUT R19, R5, UR7, R18, 0x96, !PT ;  /* 0x0000000705137c12 */ /* 0x000fe4000f8e9612 */
[----:B------:R-:W-:Y:S01]  /*33b0*/  LOP3.LUT R18, R21, UR6, R4, 0x96, !PT ;  /* 0x0000000615127c12 */ /* 0x000fe2000f8e9604 */
[----:B------:R-:W-:Y:S01]  /*33c0*/  IMAD.WIDE.U32 R12, R15, -0x326172a9, RZ ;  /* 0xcd9e8d570f0c7825 */ /* 0x000fe200078e00ff */
[----:B------:R-:W-:Y:S01]  /*33d0*/  LOP3.LUT R15, R151, UR6, R8, 0x96, !PT ;  /* 0x00000006970f7c12 */ /* 0x000fe2000f8e9608 */
[----:B------:R-:W4:Y:S01]  /*33e0*/  LDSM.16.M88.4 R4, [R177+0xd000] ;  /* 0x00d00000b104783b */ /* 0x000f220000000200 */
[----:B------:R3:W-:Y:S01]  /*33f0*/  MUFU.EX2 R209, R31 ;  /* 0x0000001f00d17308 */ /* 0x0007e20000000800 */
[----:B------:R-:W-:Y:S01]  /*3400*/  IMAD.WIDE.U32 R8, R17, -0x2daee0ad, RZ ;  /* 0xd2511f5311087825 */ /* 0x000fe200078e00ff */
[----:B------:R-:W-:Y:S01]  /*3410*/  LOP3.LUT R23, R13, UR7, R14, 0x96, !PT ;  /* 0x000000070d177c12 */ /* 0x000fe2000f8e960e */
[----:B------:R-:W-:Y:S01]  /*3420*/  UIADD3 UR7, UR10, -0x56f99767, URZ ;  /* 0xa90668990a077890 */ /* 0x000fe2000fffe03f */
[----:B------:R-:W-:Y:S01]  /*3430*/  LOP3.LUT R21, R149, UR6, R12, 0x96, !PT ;  /* 0x0000000695157c12 */ /* 0x000fe2000f8e960c */
[----:B------:R-:W-:Y:S01]  /*3440*/  IMAD.WIDE.U32 R16, R16, -0x2daee0ad, RZ ;  /* 0xd2511f5310107825 */ /* 0x000fe200078e00ff */
[----:B------:R-:W-:Y:S01]  /*3450*/  LOP3.LUT R12, R8, 0xff, RZ, 0xc0, !PT ;  /* 0x000000ff080c7812 */ /* 0x000fe200078ec0ff */
[----:B------:R-:W-:Y:S01]  /*3460*/  ULDC.U8 UR6, c[0x0][0x2d8] ;  /* 0x0000b60000067ab9 */ /* 0x000fe20000000000 */
[----:B------:R-:W-:Y:S01]  /*3470*/  SHF.R.U32.HI R141, RZ, 0x10, R8 ;  /* 0x00000010ff8d7819 */ /* 0x000fe20000011608 */
[----:B-1----:R-:W-:Y:S01]  /*3480*/  IMAD.WIDE.U32 R10, R10, -0x2daee0ad, RZ ;  /* 0xd2511f530a0a7825 */ /* 0x002fe200078e00ff */
[----:B------:R-:W-:Y:S01]  /*3490*/  LOP3.LUT R140, R17, UR7, R140, 0x96, !PT ;  /* 0x00000007118c7c12 */ /* 0x000fe2000f8e968c */
[----:B------:R-:W-:Y:S01]  /*34a0*/  MUFU.EX2 R206, R28 ;  /* 0x0000001c00ce7308 */ /* 0x000fe20000000800 */
[----:B------:R-:W-:Y:S02]  /*34b0*/  SHF.R.U32.HI R17, RZ, 0x18, R8 ;  /* 0x00000018ff117819 */ /* 0x000fe40000011608 */
[----:B------:R-:W-:Y:S02]  /*34c0*/  LOP3.LUT R142, R11, UR7, R142, 0x96, !PT ;  /* 0x000000070b8e7c12 */ /* 0x000fe4000f8e968e */
[----:B------:R-:W-:Y:S01]  /*34d0*/  LOP3.LUT R13, R9, UR8, R10, 0x96, !PT ;  /* 0x00000008090d7c12 */ /* 0x000fe2000f8e960a */
[----:B------:R-:W-:Y:S01]  /*34e0*/  IMAD.WIDE.U32 R10, R15, -0x2daee0ad, RZ ;  /* 0xd2511f530f0a7825 */ /* 0x000fe200078e00ff */
[----:B------:R-:W-:Y:S02]  /*34f0*/  LOP3.LUT R139, R8, 0xffff, RZ, 0xc0, !PT ;  /* 0x0000ffff088b7812 */ /* 0x000fe400078ec0ff */
[----:B------:R-:W-:Y:S01]  /*3500*/  ISETP.LE.U32.AND P4, PT, R12, UR6, PT ;  /* 0x000000060c007c0c */ /* 0x000fe2000bf83070 */
[----:B------:R1:W-:Y:S01]  /*3510*/  MUFU.EX2 R203, R29 ;  /* 0x0000001d00cb7308 */ /* 0x0003e20000000800 */
[----:B--2---:R-:W-:Y:S01]  /*3520*/  LOP3.LUT R30, R10, 0xff, RZ, 0xc0, !PT ;  /* 0x000000ff0a1e7812 */ /* 0x004fe200078ec0ff */
[----:B------:R-:W-:Y:S01]  /*3530*/  IMAD.WIDE.U32 R14, R19, -0x2daee0ad, RZ ;  /* 0xd2511f53130e7825 */ /* 0x000fe200078e00ff */
[----:B------:R-:W-:Y:S02]  /*3540*/  LOP3.LUT R16, R11, UR8, R16, 0x96, !PT ;  /* 0x000000080b107c12 */ /* 0x000fe4000f8e9610 */
[--C-:B---3--:R-:W-:Y:S01]  /*3550*/  SHF.R.U32.HI R31, RZ, 0x18, R10.reuse ;  /* 0x00000018ff1f7819 */ /* 0x108fe2000001160a */
[----:B------:R-:W-:Y:S01]  /*3560*/  IMAD.WIDE.U32 R8, R18, -0x2daee0ad, RZ ;  /* 0xd2511f5312087825 */ /* 0x000fe200078e00ff */
[----:B------:R-:W-:Y:S02]  /*3570*/  SHF.R.U32.HI R149, RZ, 0x10, R10 ;  /* 0x00000010ff957819 */ /* 0x000fe4000001160a */
[----:B------:R-:W-:Y:S01]  /*3580*/  LOP3.LUT R24, R15, UR7, R24, 0x96, !PT ;  /* 0x000000070f187c12 */ /* 0x000fe2000f8e9618 */
[----:B------:R2:W-:Y:S01]  /*3590*/  MUFU.EX2 R191, R33 ;  /* 0x0000002100bf7308 */ /* 0x0005e20000000800 */
[----:B------:R-:W-:Y:S01]  /*35a0*/  LOP3.LUT R14, R9, UR8, R14, 0x96, !PT ;  /* 0x00000008090e7c12 */ /* 0x000fe2000f8e960e */
[----:B------:R-:W-:Y:S01]  /*35b0*/  IMAD.WIDE.U32 R18, R23, -0x2daee0ad, RZ ;  /* 0xd2511f5317127825 */ /* 0x000fe200078e00ff */
[----:B------:R-:W-:Y:S02]  /*35c0*/  LOP3.LUT R151, R10, 0xffff, RZ, 0xc0, !PT ;  /* 0x0000ffff0a977812 */ /* 0x000fe400078ec0ff */
[----:B------:R-:W-:Y:S01]  /*35d0*/  ISETP.LE.U32.AND P3, PT, R17, UR6, PT ;  /* 0x0000000611007c0c */ /* 0x000fe2000bf63070 */
[----:B------:R-:W-:Y:S01]  /*35e0*/  IMAD.WIDE.U32 R10, R142, -0x326172a9, RZ ;  /* 0xcd9e8d578e0a7825 */ /* 0x000fe200078e00ff */
[C---:B------:R-:W-:Y:S01]  /*35f0*/  LOP3.LUT R25, R8.reuse, 0xffff, RZ, 0xc0, !PT ;  /* 0x0000ffff08197812 */ /* 0x040fe200078ec0ff */
[-C--:B----4-:R-:W-:Y:S01]  /*3600*/  HMMA.16816.F32 R36, R144, R4.reuse, R36 ;  /* 0x000000049024723c */ /* 0x090fe20000001824 */
[----:B------:R-:W-:Y:S01]  /*3610*/  LOP3.LUT R32, R19, UR7, R22, 0x96, !PT ;  /* 0x0000000713207c12 */ /* 0x000fe2000f8e9616 */
[----:B------:R-:W-:Y:S01]  /*3620*/  UIADD3 UR7, UR11, -0x4ab325aa, URZ ;  /* 0xb54cda560b077890 */ /* 0x000fe2000fffe03f */
[----:B------:R-:W-:Y:S01]  /*3630*/  LOP3.LUT R27, R8, 0xff, RZ, 0xc0, !PT ;  /* 0x000000ff081b7812 */ /* 0x000fe200078ec0ff */
[----:B------:R-:W-:Y:S01]  /*3640*/  MUFU.EX2 R197, R34 ;  /* 0x0000002200c57308 */ /* 0x000fe20000000800 */
[----:B------:R-:W-:Y:S01]  /*3650*/  LOP3.LUT R19, R10, 0xffff, RZ, 0xc0, !PT ;  /* 0x0000ffff0a137812 */ /* 0x000fe200078ec0ff */
[----:B------:R-:W-:Y:S01]  /*3660*/  @!P4 FADD.FTZ R193, -R193, -RZ ;  /* 0x800000ffc1c1c221 */ /* 0x000fe20000010100 */
[----:B-1----:R-:W-:Y:S01]  /*3670*/  SHF.R.U32.HI R29, RZ, 0x10, R8 ;  /* 0x00000010ff1d7819 */ /* 0x002fe20000011608 */
[C---:B------:R-:W-:Y:S01]  /*3680*/  HMMA.16816.F32 R40, R132.reuse, R4, R40 ;  /* 0x000000048428723c */ /* 0x040fe20000001828 */
[----:B------:R-:W-:Y:S03]  /*3690*/  LOP3.LUT R12, R11, UR7, R26, 0x96, !PT ;  /* 0x000000070b0c7c12 */ /* 0x000fe6000f8e961a */
[----:B------:R-:W-:Y:S01]  /*36a0*/  SHF.R.U32.HI R28, RZ, 0x18, R8 ;  /* 0x00000018ff1c7819 */ /* 0x000fe20000011608 */
[----:B------:R-:W-:Y:S01]  /*36b0*/  IMAD.WIDE.U32 R8, R21, -0x2daee0ad, RZ ;  /* 0xd2511f5315087825 */ /* 0x000fe200078e00ff */
[C---:B------:R-:W-:Y:S01]  /*36c0*/  LOP3.LUT R17, R12.reuse, 0xffff, RZ, 0xc0, !PT ;  /* 0x0000ffff0c117812 */ /* 0x040fe200078ec0ff */
[----:B------:R-:W1:Y:S01]  /*36d0*/  MUFU.EX2 R194, R35 ;  /* 0x0000002300c27308 */ /* 0x000e620000000800 */
[----:B------:R-:W-:Y:S01]  /*36e0*/  LOP3.LUT R11, R12, 0xff, RZ, 0xc0, !PT ;  /* 0x000000ff0c0b7812 */ /* 0x000fe200078ec0ff */
[-C--:B------:R-:W-:Y:S03]  /*36f0*/  HMMA.16816.F32 R44, R132, R6.reuse, R44 ;  /* 0x00000006842c723c */ /* 0x080fe6000000182c */
[C---:B--2---:R-:W-:Y:S02]  /*3700*/  LOP3.LUT R33, R8.reuse, 0xff, RZ, 0xc0, !PT ;  /* 0x000000ff08217812 */ /* 0x044fe400078ec0ff */
[----:B------:R-:W-:Y:S02]  /*3710*/  LOP3.LUT R15, R9, UR8, R18, 0x96, !PT ;  /* 0x00000008090f7c12 */ /* 0x000fe4000f8e9612 */
[----:B------:R-:W-:Y:S01]  /*3720*/  LOP3.LUT R142, R8, 0xffff, RZ, 0xc0, !PT ;  /* 0x0000ffff088e7812 */ /* 0x000fe200078ec0ff */
[C---:B------:R-:W-:Y:S01]  /*3730*/  HMMA.16816.F32 R48, R144.reuse, R6, R48 ;  /* 0x000000069030723c */ /* 0x040fe20000001830 */
[----:B------:R-:W-:Y:S02]  /*3740*/  SHF.R.U32.HI R26, RZ, 0x18, R8 ;  /* 0x00000018ff1a7819 */ /* 0x000fe40000011608 */
[----:B------:R-:W-:Y:S01]  /*3750*/  ISETP.LE.U32.AND P6, PT, R11, UR6, PT ;  /* 0x000000060b007c0c */ /* 0x000fe2000bfc3070 */
[----:B------:R-:W-:Y:S01]  /*3760*/  FFMA.FTZ R36, R36, c[0x0][0x23c], -R138 ;  /* 0x00008f0024247a23 */ /* 0x000fe2000001088a */
[----:B------:R-:W-:Y:S01]  /*3770*/  SHF.R.U32.HI R143, RZ, 0x10, R8 ;  /* 0x00000010ff8f7819 */ /* 0x000fe20000011608 */
[----:B------:R-:W-:Y:S01]  /*3780*/  FFMA.FTZ R39, R39, c[0x0][0x23c], -R137 ;  /* 0x00008f0027277a23 */ /* 0x000fe20000010889 */
[----:B------:R-:W-:Y:S01]  /*3790*/  SHF.R.U32.HI R17, RZ, 0x8, R17 ;  /* 0x00000008ff117819 */ /* 0x000fe20000011611 */
[----:B------:R-:W-:Y:S01]  /*37a0*/  IMAD.WIDE.U32 R8, R24, -0x326172a9, RZ ;  /* 0xcd9e8d5718087825 */ /* 0x000fe200078e00ff */
[----:B------:R-:W-:Y:S01]  /*37b0*/  SHF.R.U32.HI R18, RZ, 0x10, R12 ;  /* 0x00000010ff127819 */ /* 0x000fe2000001160c */
[----:B------:R-:W2:Y:S02]  /*37c0*/  MUFU.EX2 R186, R36 ;  /* 0x0000002400ba7308 */ /* 0x000ea40000000800 */
[----:B------:R-:W-:Y:S01]  /*37d0*/  LOP3.LUT R17, R17, 0xffff, RZ, 0xc0, !PT ;  /* 0x0000ffff11117812 */ /* 0x000fe200078ec0ff */
[--C-:B------:R-:W-:Y:S01]  /*37e0*/  FFMA.FTZ R38, R38, c[0x0][0x23c], -R137.reuse ;  /* 0x00008f0026267a23 */ /* 0x100fe20000010889 */
[----:B------:R-:W-:Y:S01]  /*37f0*/  LOP3.LUT R21, R10, 0xff, RZ, 0xc0, !PT ;  /* 0x000000ff0a157812 */ /* 0x000fe200078ec0ff */
[----:B------:R-:W-:Y:S01]  /*3800*/  FFMA.FTZ R40, R40, c[0x0][0x23c], -R136 ;  /* 0x00008f0028287a23 */ /* 0x000fe20000010888 */
[----:B------:R-:W-:Y:S01]  /*3810*/  ISETP.LE.U32.AND P5, PT, R17, UR6, PT ;  /* 0x0000000611007c0c */ /* 0x000fe2000bfa3070 */
[----:B------:R-:W-:Y:S01]  /*3820*/  @!P6 FADD.FTZ R202, -R202, -RZ ;  /* 0x800000ffcacae221 */ /* 0x000fe20000010100 */
[----:B------:R-:W-:Y:S01]  /*3830*/  SHF.R.U32.HI R22, RZ, 0x10, R10 ;  /* 0x00000010ff167819 */ /* 0x000fe2000001160a */
[----:B------:R-:W-:Y:S01]  /*3840*/  FFMA.FTZ R37, R37, c[0x0][0x23c], -R138 ;  /* 0x00008f0025257a23 */ /* 0x000fe2000001088a */
[----:B------:R-:W-:Y:S01]  /*3850*/  SHF.R.U32.HI R23, RZ, 0x18, R10 ;  /* 0x00000018ff177819 */ /* 0x000fe2000001160a */
[----:B------:R-:W-:Y:S01]  /*3860*/  FFMA.FTZ R42, R42, c[0x0][0x23c], -R0 ;  /* 0x00008f002a2a7a23 */ /* 0x000fe20000010800 */
[----:B------:R-:W-:Y:S01]  /*3870*/  LOP3.LUT R10, R9, UR7, R20, 0x96, !PT ;  /* 0x00000007090a7c12 */ /* 0x000fe2000f8e9614 */
[----:B------:R-:W-:Y:S01]  /*3880*/  FFMA.FTZ R41, R41, c[0x0][0x23c], -R136 ;  /* 0x00008f0029297a23 */ /* 0x000fe20000010888 */
[----:B------:R-:W-:Y:S01]  /*3890*/  LOP3.LUT R18, R18, 0xff, RZ, 0xc0, !PT ;  /* 0x000000ff12127812 */ /* 0x000fe200078ec0ff */
[--C-:B------:R-:W-:Y:S01]  /*38a0*/  FFMA.FTZ R48, R48, c[0x0][0x23c], -R138.reuse ;  /* 0x00008f0030307a23 */ /* 0x100fe2000001088a */
[----:B------:R-:W-:Y:S01]  /*38b0*/  LOP3.LUT R11, R10, 0xffff, RZ, 0xc0, !PT ;  /* 0x0000ffff0a0b7812 */ /* 0x000fe200078ec0ff */
[----:B------:R-:W-:Y:S01]  /*38c0*/  FFMA.FTZ R49, R49, c[0x0][0x23c], -R138 ;  /* 0x00008f0031317a23 */ /* 0x000fe2000001088a */
[----:B------:R-:W-:Y:S01]  /*38d0*/  SHF.R.U32.HI R17, RZ, 0x18, R12 ;  /* 0x00000018ff117819 */ /* 0x000fe2000001160c */
[----:B------:R-:W-:Y:S01]  /*38e0*/  MUFU.EX2 R165, R48 ;  /* 0x0000003000a57308 */ /* 0x000fe20000000800 */
[----:B------:R-:W-:Y:S01]  /*38f0*/  LOP3.LUT R12, R8, 0xff, RZ, 0xc0, !PT ;  /* 0x000000ff080c7812 */ /* 0x000fe200078ec0ff */
[--C-:B------:R-:W-:Y:S01]  /*3900*/  FFMA.FTZ R50, R50, c[0x0][0x23c], -R137.reuse ;  /* 0x00008f0032327a23 */ /* 0x100fe20000010889 */
[----:B------:R-:W-:Y:S01]  /*3910*/  ISETP.LE.U32.AND P2, PT, R18, UR6, PT ;  /* 0x0000000612007c0c */ /* 0x000fe2000bf43070 */
[----:B------:R-:W-:Y:S01]  /*3920*/  FFMA.FTZ R51, R51, c[0x0][0x23c], -R137 ;  /* 0x00008f0033337a23 */ /* 0x000fe20000010889 */
[----:B------:R-:W-:Y:S01]  /*3930*/  ISETP.LE.U32.AND P1, PT, R17, UR6, PT ;  /* 0x0000000611007c0c */ /* 0x000fe2000bf23070 */
[----:B------:R-:W-:Y:S01]  /*3940*/  @!P5 FADD.FTZ R201, -R201, -RZ ;  /* 0x800000ffc9c9d221 */ /* 0x000fe20000010100 */
[----:B------:R-:W-:Y:S01]  /*3950*/  ISETP.LE.U32.AND P0, PT, R12, UR6, PT ;  /* 0x000000060c007c0c */ /* 0x000fe2000bf03070 */
[----:B-1----:R-:W-:Y:S01]  /*3960*/  @!P3 FADD.FTZ R194, -R194, -RZ ;  /* 0x800000ffc2c2b221 */ /* 0x002fe20000010100 */
[----:B------:R-:W-:Y:S01]  /*3970*/  SHF.R.U32.HI R12, RZ, 0x8, R11 ;  /* 0x00000008ff0c7819 */ /* 0x000fe2000001160b */
[----:B------:R-:W-:Y:S01]  /*3980*/  MUFU.EX2 R164, R49 ;  /* 0x0000003100a47308 */ /* 0x000fe20000000800 */
[----:B------:R-:W-:Y:S01]  /*3990*/  LOP3.LUT R11, R10, 0xff, RZ, 0xc0, !PT ;  /* 0x000000ff0a0b7812 */ /* 0x000fe200078ec0ff */
[----:B------:R-:W-:Y:S01]  /*39a0*/  FFMA.FTZ R44, R44, c[0x0][0x23c], -R136 ;  /* 0x00008f002c2c7a23 */ /* 0x000fe20000010888 */
[----:B------:R-:W-:Y:S01]  /*39b0*/  LOP3.LUT R12, R12, 0xffff, RZ, 0xc0, !PT ;  /* 0x0000ffff0c0c7812 */ /* 0x000fe200078ec0ff */
[----:B------:R-:W-:Y:S01]  /*39c0*/  FFMA.FTZ R43, R43, c[0x0][0x23c], -R0 ;  /* 0x00008f002b2b7a23 */ /* 0x000fe20000010800 */
[----:B------:R-:W-:Y:S01]  /*39d0*/  ISETP.LE.U32.AND P6, PT, R11, UR6, PT ;  /* 0x000000060b007c0c */ /* 0x000fe2000bfc3070 */
[----:B------:R-:W-:Y:S01]  /*39e0*/  @!P2 FADD.FTZ R220, -R220, -RZ ;  /* 0x800000ffdcdca221 */ /* 0x000fe20000010100 */
[--C-:B------:R-:W-:Y:S01]  /*39f0*/  SHF.R.U32.HI R4, RZ, 0x10, R10.reuse ;  /* 0x00000010ff047819 */ /* 0x100fe2000001160a */
[----:B------:R-:W-:Y:S01]  /*3a00*/  @!P1 FADD.FTZ R219, -R219, -RZ ;  /* 0x800000ffdbdb9221 */ /* 0x000fe20000010100 */
[----:B------:R-:W-:Y:S01]  /*3a10*/  SHF.R.U32.HI R10, RZ, 0x18, R10 ;  /* 0x00000018ff0a7819 */ /* 0x000fe2000001160a */
[----:B------:R-:W-:Y:S01]  /*3a20*/  MUFU.EX2 R169, R50 ;  /* 0x0000003200a97308 */ /* 0x000fe20000000800 */
[----:B------:R-:W-:Y:S01]  /*3a30*/  ISETP.LE.U32.AND P5, PT, R12, UR6, PT ;  /* 0x000000060c007c0c */ /* 0x000fe2000bfa3070 */
[----:B------:R-:W-:Y:S01]  /*3a40*/  @!P0 FADD.FTZ R222, -R222, -RZ ;  /* 0x800000ffdede8221 */ /* 0x000fe20000010100 */
[----:B------:R-:W-:Y:S01]  /*3a50*/  LOP3.LUT R5, R8, 0xffff, RZ, 0xc0, !PT ;  /* 0x0000ffff08057812 */ /* 0x000fe200078ec0ff */
[----:B------:R-:W-:Y:S01]  /*3a60*/  FFMA.FTZ R46, R46, c[0x0][0x23c], -R0 ;  /* 0x00008f002e2e7a23 */ /* 0x000fe20000010800 */
[----:B------:R-:W-:Y:S01]  /*3a70*/  LOP3.LUT R4, R4, 0xff, RZ, 0xc0, !PT ;  /* 0x000000ff04047812 */ /* 0x000fe200078ec0ff */
[----:B------:R-:W-:Y:S01]  /*3a80*/  FFMA.FTZ R45, R45, c[0x0][0x23c], -R136 ;  /* 0x00008f002d2d7a23 */ /* 0x000fe20000010888 */
[----:B------:R-:W-:Y:S01]  /*3a90*/  ISETP.LE.U32.AND P2, PT, R10, UR6, PT ;  /* 0x000000060a007c0c */ /* 0x000fe2000bf43070 */
[----:B------:R-:W-:Y:S01]  /*3aa0*/  @!P6 FADD.FTZ R223, -R223, -RZ ;  /* 0x800000ffdfdfe221 */ /* 0x000fe20000010100 */
[----:B------:R-:W-:Y:S01]  /*3ab0*/  ISETP.LE.U32.AND P1, PT, R4, UR6, PT ;  /* 0x0000000604007c0c */ /* 0x000fe2000bf23070 */
[----:B------:R-:W-:Y:S01]  /*3ac0*/  MUFU.EX2 R167, R51 ;  /* 0x0000003300a77308 */ /* 0x000fe20000000800 */
[----:B------:R-:W-:Y:S01]  /*3ad0*/  SHF.R.U32.HI R4, RZ, 0x8, R5 ;  /* 0x00000008ff047819 */ /* 0x000fe20000011605 */
[----:B------:R-:W-:Y:S01]  /*3ae0*/  FFMA.FTZ R47, R47, c[0x0][0x23c], -R0 ;  /* 0x00008f002f2f7a23 */ /* 0x000fe20000010800 */
[--C-:B------:R-:W-:Y:S01]  /*3af0*/  SHF.R.U32.HI R5, RZ, 0x10, R8.reuse ;  /* 0x00000010ff057819 */ /* 0x100fe20000011608 */
[----:B------:R-:W-:Y:S01]  /*3b00*/  @!P5 FADD.FTZ R224, -R224, -RZ ;  /* 0x800000ffe0e0d221 */ /* 0x000fe20000010100 */
[----:B------:R-:W-:Y:S02]  /*3b10*/  SHF.R.U32.HI R8, RZ, 0x18, R8 ;  /* 0x00000018ff087819 */ /* 0x000fe40000011608 */
[----:B------:R-:W-:Y:S02]  /*3b20*/  LOP3.LUT R4, R4, 0xffff, RZ, 0xc0, !PT ;  /* 0x0000ffff04047812 */ /* 0x000fe400078ec0ff */
[----:B------:R-:W-:Y:S01]  /*3b30*/  LOP3.LUT R5, R5, 0xff, RZ, 0xc0, !PT ;  /* 0x000000ff05057812 */ /* 0x000fe200078ec0ff */
[----:B------:R-:W-:Y:S01]  /*3b40*/  @!P2 FADD.FTZ R228, -R228, -RZ ;  /* 0x800000ffe4e4a221 */ /* 0x000fe20000010100 */
[----:B------:R-:W-:Y:S01]  /*3b50*/  ISETP.LE.U32.AND P5, PT, R4, UR6, PT ;  /* 0x0000000604007c0c */ /* 0x000fe2000bfa3070 */
[----:B------:R-:W-:Y:S01]  /*3b60*/  @!P1 FADD.FTZ R227, -R227, -RZ ;  /* 0x800000ffe3e39221 */ /* 0x000fe20000010100 */
[----:B------:R-:W-:Y:S01]  /*3b70*/  ISETP.LE.U32.AND P2, PT, R21, UR6, PT ;  /* 0x0000000615007c0c */ /* 0x000fe2000bf43070 */
[----:B------:R-:W-:Y:S01]  /*3b80*/  MUFU.EX2 R195, R40 ;  /* 0x0000002800c37308 */ /* 0x000fe20000000800 */
[----:B------:R-:W-:Y:S02]  /*3b90*/  LOP3.LUT R4, R22, 0xff, RZ, 0xc0, !PT ;  /* 0x000000ff16047812 */ /* 0x000fe400078ec0ff */
[----:B------:R-:W-:Y:S02]  /*3ba0*/  ISETP.LE.U32.AND P1, PT, R5, UR6, PT ;  /* 0x0000000605007c0c */ /* 0x000fe4000bf23070 */
[----:B------:R-:W-:Y:S02]  /*3bb0*/  ISETP.LE.U32.AND P0, PT, R8, UR6, PT ;  /* 0x0000000608007c0c */ /* 0x000fe4000bf03070 */
[----:B------:R-:W-:Y:S02]  /*3bc0*/  LOP3.LUT R8, R14, 0xff, RZ, 0xc0, !PT ;  /* 0x000000ff0e087812 */ /* 0x000fe400078ec0ff */
[----:B------:R-:W-:Y:S01]  /*3bd0*/  SHF.R.U32.HI R5, RZ, 0x8, R19 ;  /* 0x00000008ff057819 */ /* 0x000fe20000011613 */
[----:B------:R-:W-:Y:S01]  /*3be0*/  @!P5 FADD.FTZ R221, -R221, -RZ ;  /* 0x800000ffddddd221 */ /* 0x000fe20000010100 */
[----:B------:R-:W-:Y:S01]  /*3bf0*/  ISETP.LE.U32.AND P5, PT, R4, UR6, PT ;  /* 0x0000000604007c0c */ /* 0x000fe2000bfa3070 */
[----:B------:R-:W-:Y:S01]  /*3c00*/  @!P2 FADD.FTZ R211, -R211, -RZ ;  /* 0x800000ffd3d3a221 */ /* 0x000fe20000010100 */
[----:B------:R-:W-:Y:S01]  /*3c10*/  LOP3.LUT R4, R13, 0xffff, RZ, 0xc0, !PT ;  /* 0x0000ffff0d047812 */ /* 0x000fe200078ec0ff */
[----:B------:R-:W-:Y:S01]  /*3c20*/  MUFU.EX2 R188, R39 ;  /* 0x0000002700bc7308 */ /* 0x000fe20000000800 */
[----:B------:R-:W-:Y:S01]  /*3c30*/  ISETP.LE.U32.AND P2, PT, R23, UR6, PT ;  /* 0x0000000617007c0c */ /* 0x000fe2000bf43070 */
[----:B------:R-:W-:Y:S01]  /*3c40*/  @!P1 FADD.FTZ R225, -R225, -RZ ;  /* 0x800000ffe1e19221 */ /* 0x000fe20000010100 */
[----:B------:R-:W-:Y:S01]  /*3c50*/  SHF.R.U32.HI R4, RZ, 0x8, R4 ;  /* 0x00000008ff047819 */ /* 0x000fe20000011604 */
[----:B------:R-:W-:Y:S01]  /*3c60*/  @!P0 FADD.FTZ R226, -R226, -RZ ;  /* 0x800000ffe2e28221 */ /* 0x000fe20000010100 */
[----:B------:R-:W-:Y:S02]  /*3c70*/  LOP3.LUT R9, R13, 0xff, RZ, 0xc0, !PT ;  /* 0x000000ff0d097812 */ /* 0x000fe400078ec0ff */
[----:B------:R-:W-:Y:S02]  /*3c80*/  LOP3.LUT R4, R4, 0xffff, RZ, 0xc0, !PT ;  /* 0x0000ffff04047812 */ /* 0x000fe400078ec0ff */
[----:B------:R-:W-:Y:S01]  /*3c90*/  LOP3.LUT R5, R5, 0xffff, RZ, 0xc0, !PT ;  /* 0x0000ffff05057812 */ /* 0x000fe200078ec0ff */
[----:B------:R-:W-:Y:S01]  /*3ca0*/  @!P5 FADD.FTZ R215, -R215, -RZ ;  /* 0x800000ffd7d7d221 */ /* 0x000fe20000010100 */
[----:B------:R-:W-:Y:S01]  /*3cb0*/  ISETP.LE.U32.AND P6, PT, R9, UR6, PT ;  /* 0x0000000609007c0c */ /* 0x000fe2000bfc3070 */
[----:B------:R-:W-:Y:S01]  /*3cc0*/  MUFU.EX2 R190, R38 ;  /* 0x0000002600be7308 */ /* 0x000fe20000000800 */
[----:B------:R-:W-:Y:S01]  /*3cd0*/  ISETP.LE.U32.AND P5, PT, R4, UR6, PT ;  /* 0x0000000604007c0c */ /* 0x000fe2000bfa3070 */
[----:B------:R-:W-:Y:S01]  /*3ce0*/  @!P2 FADD.FTZ R214, -R214, -RZ ;  /* 0x800000ffd6d6a221 */ /* 0x000fe20000010100 */
[----:B------:R-:W-:Y:S02]  /*3cf0*/  ISETP.LE.U32.AND P2, PT, R8, UR6, PT ;  /* 0x0000000608007c0c */ /* 0x000fe4000bf43070 */
[----:B------:R-:W-:Y:S02]  /*3d00*/  ISETP.LE.U32.AND P1, PT, R5, UR6, PT ;  /* 0x0000000605007c0c */ /* 0x000fe4000bf23070 */
[----:B------:R-:W-:Y:S02]  /*3d10*/  SHF.R.U32.HI R5, RZ, 0x18, R13 ;  /* 0x00000018ff057819 */ /* 0x000fe4000001160d */
[----:B------:R-:W-:Y:S01]  /*3d20*/  LOP3.LUT R4, R14, 0xffff, RZ, 0xc0, !PT ;  /* 0x0000ffff0e047812 */ /* 0x000fe200078ec0ff */
[----:B------:R-:W1:Y:S01]  /*3d30*/  MUFU.EX2 R171, R37 ;  /* 0x0000002500ab7308 */ /* 0x000e620000000800 */
[----:B------:R-:W-:Y:S01]  /*3d40*/  ISETP.LE.U32.AND P0, PT, R5, UR6, PT ;  /* 0x0000000605007c0c */ /* 0x000fe2000bf03070 */
[----:B------:R-:W-:Y:S01]  /*3d50*/  @!P6 FADD.FTZ R204, -R204, -RZ ;  /* 0x800000ffcccce221 */ /* 0x000fe20000010100 */
[----:B------:R-:W-:Y:S01]  /*3d60*/  SHF.R.U32.HI R5, RZ, 0x10, R14 ;  /* 0x00000010ff057819 */ /* 0x000fe2000001160e */
[----:B------:R-:W-:Y:S01]  /*3d70*/  @!P5 FADD.FTZ R205, -R205, -RZ ;  /* 0x800000ffcdcdd221 */ /* 0x000fe20000010100 */
[----:B------:R-:W-:Y:S01]  /*3d80*/  SHF.R.U32.HI R4, RZ, 0x8, R4 ;  /* 0x00000008ff047819 */ /* 0x000fe20000011604 */
[----:B------:R-:W-:Y:S01]  /*3d90*/  @!P2 FADD.FTZ R216, -R216, -RZ ;  /* 0x800000ffd8d8a221 */ /* 0x000fe20000010100 */
[----:B------:R-:W-:Y:S01]  /*3da0*/  LOP3.LUT R5, R5, 0xff, RZ, 0xc0, !PT ;  /* 0x000000ff05057812 */ /* 0x000fe200078ec0ff */
[----:B------:R-:W-:Y:S01]  /*3db0*/  @!P1 FADD.FTZ R208, -R208, -RZ ;  /* 0x800000ffd0d09221 */ /* 0x000fe20000010100 */
[----:B------:R-:W-:Y:S01]  /*3dc0*/  LOP3.LUT R4, R4, 0xffff, RZ, 0xc0, !PT ;  /* 0x0000ffff04047812 */ /* 0x000fe200078ec0ff */
[----:B------:R-:W3:Y:S01]  /*3dd0*/  MUFU.EX2 R200, R42 ;  /* 0x0000002a00c87308 */ /* 0x000ee20000000800 */
[----:B------:R-:W-:Y:S02]  /*3de0*/  ISETP.LE.U32.AND P6, PT, R5, UR6, PT ;  /* 0x0000000605007c0c */ /* 0x000fe4000bfc3070 */
[----:B------:R-:W-:Y:S01]  /*3df0*/  ISETP.LE.U32.AND P5, PT, R4, UR6, PT ;  /* 0x0000000604007c0c */ /* 0x000fe2000bfa3070 */
[----:B------:R-:W-:Y:S01]  /*3e00*/  @!P0 FADD.FTZ R207, -R207, -RZ ;  /* 0x800000ffcfcf8221 */ /* 0x000fe20000010100 */
[----:B------:R-:W-:Y:S01]  /*3e10*/  ISETP.LE.U32.AND P2, PT, R27, UR6, PT ;  /* 0x000000061b007c0c */ /* 0x000fe2000bf43070 */
[----:B------:R-:W4:Y:S01]  /*3e20*/  LDSM.16.M88.4 R4, [R177+0xd800] ;  /* 0x00d80000b104783b */ /* 0x000f220000000200 */
[----:B------:R-:W-:Y:S02]  /*3e30*/  SHF.R.U32.HI R8, RZ, 0x8, R25 ;  /* 0x00000008ff087819 */ /* 0x000fe40000011619 */
[----:B------:R-:W-:Y:S01]  /*3e40*/  LOP3.LUT R10, R29, 0xff, RZ, 0xc0, !PT ;  /* 0x000000ff1d0a7812 */ /* 0x000fe200078ec0ff */
[----:B------:R-:W1:Y:S01]  /*3e50*/  MUFU.EX2 R192, R41 ;  /* 0x0000002900c07308 */ /* 0x000e620000000800 */
[----:B------:R-:W-:Y:S02]  /*3e60*/  SHF.R.U32.HI R14, RZ, 0x18, R14 ;  /* 0x00000018ff0e7819 */ /* 0x000fe4000001160e */
        /* <DEDUP_REMOVED lines=8> */
[----:B------:R-:W-:Y:S01]  /*3ef0*/  SHF.R.U32.HI R10, RZ, 0x8, R139 ;  /* 0x00000008ff0a7819 */ /* 0x000fe2000001168b */
[----:B------:R-:W-:Y:S01]  /*3f00*/  MUFU.EX2 R189, R44 ;  /* 0x0000002c00bd7308 */ /* 0x000fe20000000800 */
[----:B------:R-:W-:Y:S02]  /*3f10*/  SHF.R.U32.HI R13, RZ, 0x10, R13 ;  /* 0x00000010ff0d7819 */ /* 0x000fe4000001160d */
[----:B------:R-:W-:Y:S02]  /*3f20*/  LOP3.LUT R10, R10, 0xffff, RZ, 0xc0, !PT ;  /* 0x0000ffff0a0a7812 */ /* 0x000fe400078ec0ff */
[----:B------:R-:W-:Y:S01]  /*3f30*/  LOP3.LUT R12, R141, 0xff, RZ, 0xc0, !PT ;  /* 0x000000ff8d0c7812 */ /* 0x000fe200078ec0ff */
[----:B------:R-:W-:Y:S01]  /*3f40*/  @!P0 FADD.FTZ R217, -R217, -RZ ;  /* 0x800000ffd9d98221 */ /* 0x000fe20000010100 */
[----:B------:R-:W-:Y:S01]  /*3f50*/  LOP3.LUT R11, R9, UR7, R150, 0x96, !PT ;  /* 0x00000007090b7c12 */ /* 0x000fe2000f8e9696 */
[----:B------:R-:W-:Y:S01]  /*3f60*/  @!P6 FADD.FTZ R203, -R203, -RZ ;  /* 0x800000ffcbcbe221 */ /* 0x000fe20000010100 */
[----:B------:R-:W-:Y:S01]  /*3f70*/  ISETP.LE.U32.AND P0, PT, R28, UR6, PT ;  /* 0x000000061c007c0c */ /* 0x000fe2000bf03070 */
[----:B------:R-:W-:Y:S01]  /*3f80*/  @!P2 FADD.FTZ R212, -R212, -RZ ;  /* 0x800000ffd4d4a221 */ /* 0x000fe20000010100 */
[----:B------:R-:W-:Y:S01]  /*3f90*/  ISETP.LE.U32.AND P2, PT, R10, UR6, PT ;  /* 0x000000060a007c0c */ /* 0x000fe2000bf43070 */
[----:B------:R-:W-:Y:S01]  /*3fa0*/  MUFU.EX2 R199, R43 ;  /* 0x0000002b00c77308 */ /* 0x000fe20000000800 */
[----:B------:R-:W-:Y:S02]  /*3fb0*/  LOP3.LUT R13, R13, 0xff, RZ, 0xc0, !PT ;  /* 0x000000ff0d0d7812 */ /* 0x000fe400078ec0ff */
[----:B------:R-:W-:Y:S02]  /*3fc0*/  ISETP.LE.U32.AND P6, PT, R12, UR6, PT ;  /* 0x000000060c007c0c */ /* 0x000fe4000bfc3070 */
[----:B------:R-:W-:Y:S02]  /*3fd0*/  LOP3.LUT R12, R11, 0xffff, RZ, 0xc0, !PT ;  /* 0x0000ffff0b0c7812 */ /* 0x000fe400078ec0ff */
[----:B------:R-:W-:Y:S02]  /*3fe0*/  ISETP.LE.U32.AND P1, PT, R13, UR6, PT ;  /* 0x000000060d007c0c */ /* 0x000fe4000bf23070 */
[----:B------:R-:W-:Y:S01]  /*3ff0*/  LOP3.LUT R13, R11, 0xff, RZ, 0xc0, !PT ;  /* 0x000000ff0b0d7812 */ /* 0x000fe200078ec0ff */
[----:B------:R-:W-:Y:S01]  /*4000*/  @!P0 FADD.FTZ R209, -R209, -RZ ;  /* 0x800000ffd1d18221 */ /* 0x000fe20000010100 */
[----:B------:R-:W-:Y:S01]  /*4010*/  SHF.R.U32.HI R12, RZ, 0x8, R12 ;  /* 0x00000008ff0c7819 */ /* 0x000fe2000001160c */
[-C--:B----4-:R-:W-:Y:S01]  /*4020*/  HMMA.16816.F32 R52, R144, R4.reuse, R52 ;  /* 0x000000049034723c */ /* 0x090fe20000001834 */
[C---:B------:R-:W-:Y:S01]  /*4030*/  LOP3.LUT R17, R8.reuse, 0xffff, RZ, 0xc0, !PT ;  /* 0x0000ffff08117812 */ /* 0x040fe200078ec0ff */
[----:B------:R-:W-:Y:S01]  /*4040*/  @!P2 FADD.FTZ R191, -R191, -RZ ;  /* 0x800000ffbfbfa221 */ /* 0x000fe20000010100 */
[--C-:B------:R-:W-:Y:S01]  /*4050*/  SHF.R.U32.HI R18, RZ, 0x10, R8.reuse ;  /* 0x00000010ff127819 */ /* 0x100fe20000011608 */
[----:B------:R-:W-:Y:S01]  /*4060*/  @!P6 FADD.FTZ R197, -R197, -RZ ;  /* 0x800000ffc5c5e221 */ /* 0x000fe20000010100 */
[----:B------:R-:W-:Y:S01]  /*4070*/  SHF.R.U32.HI R19, RZ, 0x18, R8 ;  /* 0x00000018ff137819 */ /* 0x000fe20000011608 */
[----:B------:R-:W-:Y:S01]  /*4080*/  MUFU.EX2 R196, R46 ;  /* 0x0000002e00c47308 */ /* 0x000fe20000000800 */
[----:B------:R-:W-:Y:S01]  /*4090*/  LOP3.LUT R14, R8, 0xff, RZ, 0xc0, !PT ;  /* 0x000000ff080e7812 */ /* 0x000fe200078ec0ff */
[C---:B------:R-:W-:Y:S01]  /*40a0*/  HMMA.16816.F32 R56, R132.reuse, R4, R56 ;  /* 0x000000048438723c */ /* 0x040fe20000001838 */
[----:B------:R-:W-:Y:S01]  /*40b0*/  IMAD.WIDE.U32 R8, R32, -0x326172a9, RZ ;  /* 0xcd9e8d5720087825 */ /* 0x000fe200078e00ff */
[----:B------:R-:W-:Y:S02]  /*40c0*/  ISETP.LE.U32.AND P4, PT, R13, UR6, PT ;  /* 0x000000060d007c0c */ /* 0x000fe4000bf83070 */
[----:B------:R-:W-:Y:S01]  /*40d0*/  LOP3.LUT R10, R16, 0xff, RZ, 0xc0, !PT ;  /* 0x000000ff100a7812 */ /* 0x000fe200078ec0ff */
[----:B------:R-:W-:Y:S01]  /*40e0*/  @!P1 FADD.FTZ R210, -R210, -RZ ;  /* 0x800000ffd2d29221 */ /* 0x000fe20000010100 */
[----:B------:R-:W-:Y:S02]  /*40f0*/  LOP3.LUT R12, R12, 0xffff, RZ, 0xc0, !PT ;  /* 0x0000ffff0c0c7812 */ /* 0x000fe400078ec0ff */
[-C--:B------:R-:W-:Y:S01]  /*4100*/  HMMA.16816.F32 R60, R132, R6.reuse, R60 ;  /* 0x00000006843c723c */ /* 0x080fe2000000183c */
[--C-:B------:R-:W-:Y:S01]  /*4110*/  SHF.R.U32.HI R13, RZ, 0x10, R11.reuse ;  /* 0x00000010ff0d7819 */ /* 0x100fe2000001160b */
[----:B------:R-:W-:Y:S01]  /*4120*/  MUFU.EX2 R187, R45 ;  /* 0x0000002d00bb7308 */ /* 0x000fe20000000800 */
[----:B------:R-:W-:Y:S02]  /*4130*/  ISETP.LE.U32.AND P0, PT, R10, UR6, PT ;  /* 0x000000060a007c0c */ /* 0x000fe4000bf03070 */
[----:B------:R-:W-:Y:S02]  /*4140*/  SHF.R.U32.HI R11, RZ, 0x18, R11 ;  /* 0x00000018ff0b7819 */ /* 0x000fe4000001160b */
[----:B------:R-:W-:Y:S01]  /*4150*/  LOP3.LUT R10, R9, UR7, R148, 0x96, !PT ;  /* 0x00000007090a7c12 */ /* 0x000fe2000f8e9694 */
[----:B------:R-:W-:Y:S01]  /*4160*/  HMMA.16816.F32 R64, R144, R6, R64 ;  /* 0x000000069040723c */ /* 0x000fe20000001840 */
[----:B------:R-:W-:Y:S02]  /*4170*/  ISETP.LE.U32.AND P2, PT, R12, UR6, PT ;  /* 0x000000060c007c0c */ /* 0x000fe4000bf43070 */
[----:B------:R-:W-:Y:S01]  /*4180*/  ISETP.LE.U32.AND P6, PT, R11, UR6, PT ;  /* 0x000000060b007c0c */ /* 0x000fe2000bfc3070 */
[----:B--2---:R-:W-:Y:S01]  /*4190*/  @!P4 FADD.FTZ R186, -R186, -RZ ;  /* 0x800000ffbabac221 */ /* 0x004fe20000010100 */
[----:B------:R-:W-:Y:S01]  /*41a0*/  LOP3.LUT R12, R13, 0xff, RZ, 0xc0, !PT ;  /* 0x000000ff0d0c7812 */ /* 0x000fe200078ec0ff */
[----:B------:R-:W-:Y:S01]  /*41b0*/  MUFU.EX2 R198, R47 ;  /* 0x0000002f00c67308 */ /* 0x000fe20000000800 */
[----:B------:R-:W-:Y:S01]  /*41c0*/  LOP3.LUT R13, R10, 0xff, RZ, 0xc0, !PT ;  /* 0x000000ff0a0d7812 */ /* 0x000fe200078ec0ff */
[--C-:B------:R-:W-:Y:S01]  /*41d0*/  FFMA.FTZ R52, R52, c[0x0][0x23c], -R138.reuse ;  /* 0x00008f0034347a23 */ /* 0x100fe2000001088a */
[----:B------:R-:W-:Y:S02]  /*41e0*/  ISETP.LE.U32.AND P3, PT, R12, UR6, PT ;  /* 0x000000060c007c0c */ /* 0x000fe4000bf63070 */
[----:B------:R-:W-:Y:S01]  /*41f0*/  ISETP.LE.U32.AND P4, PT, R13, UR6, PT ;  /* 0x000000060d007c0c */ /* 0x000fe2000bf83070 */
[----:B------:R-:W-:Y:S01]  /*4200*/  FFMA.FTZ R53, R53, c[0x0][0x23c], -R138 ;  /* 0x00008f0035357a23 */ /* 0x000fe2000001088a */
[----:B------:R-:W-:Y:S01]  /*4210*/  LOP3.LUT R11, R10, 0xffff, RZ, 0xc0, !PT ;  /* 0x0000ffff0a0b7812 */ /* 0x000fe200078ec0ff */
[----:B-1----:R-:W-:Y:S01]  /*4220*/  @!P2 FADD.FTZ R171, -R171, -RZ ;  /* 0x800000ffababa221 */ /* 0x002fe20000010100 */
[--C-:B------:R-:W-:Y:S01]  /*4230*/  SHF.R.U32.HI R12, RZ, 0x18, R10.reuse ;  /* 0x00000018ff0c7819 */ /* 0x100fe2000001160a */
[----:B------:R-:W-:Y:S01]  /*4240*/  @!P6 FADD.FTZ R188, -R188, -RZ ;  /* 0x800000ffbcbce221 */ /* 0x000fe20000010100 */
[----:B------:R-:W-:Y:S01]  /*4250*/  SHF.R.U32.HI R10, RZ, 0x10, R10 ;  /* 0x00000010ff0a7819 */ /* 0x000fe2000001160a */
[----:B------:R-:W1:Y:S01]  /*4260*/  MUFU.EX2 R159, R52 ;  /* 0x00000034009f7308 */ /* 0x000e620000000800 */
[----:B------:R-:W-:Y:S01]  /*4270*/  SHF.R.U32.HI R11, RZ, 0x8, R11 ;  /* 0x00000008ff0b7819 */ /* 0x000fe2000001160b */
[----:B------:R-:W-:Y:S01]  /*4280*/  FFMA.FTZ R56, R56, c[0x0][0x23c], -R136 ;  /* 0x00008f0038387a23 */ /* 0x000fe20000010888 */
[----:B------:R-:W-:Y:S01]  /*4290*/  LOP3.LUT R10, R10, 0xff, RZ, 0xc0, !PT ;  /* 0x000000ff0a0a7812 */ /* 0x000fe200078ec0ff */
[----:B------:R-:W-:Y:S01]  /*42a0*/  @!P3 FADD.FTZ R190, -R190, -RZ ;  /* 0x800000ffbebeb221 */ /* 0x000fe20000010100 */
[----:B------:R-:W-:Y:S01]  /*42b0*/  LOP3.LUT R11, R11, 0xffff, RZ, 0xc0, !PT ;  /* 0x0000ffff0b0b7812 */ /* 0x000fe200078ec0ff */
[----:B------:R-:W-:Y:S01]  /*42c0*/  @!P4 FADD.FTZ R195, -R195, -RZ ;  /* 0x800000ffc3c3c221 */ /* 0x000fe20000010100 */
[----:B------:R-:W-:Y:S01]  /*42d0*/  ISETP.LE.U32.AND P6, PT, R10, UR6, PT ;  /* 0x000000060a007c0c */ /* 0x000fe2000bfc3070 */
[----:B------:R-:W-:Y:S01]  /*42e0*/  FFMA.FTZ R54, R54, c[0x0][0x23c], -R137 ;  /* 0x00008f0036367a23 */ /* 0x000fe20000010889 */
[----:B------:R-:W-:Y:S01]  /*42f0*/  LOP3.LUT R4, R8, 0xff, RZ, 0xc0, !PT ;  /* 0x000000ff08047812 */ /* 0x000fe200078ec0ff */
[----:B------:R-:W2:Y:S01]  /*4300*/  MUFU.EX2 R157, R53 ;  /* 0x00000035009d7308 */ /* 0x000ea20000000800 */
[----:B------:R-:W-:Y:S01]  /*4310*/  ISETP.LE.U32.AND P3, PT, R11, UR6, PT ;  /* 0x000000060b007c0c */ /* 0x000fe2000bf63070 */
[--C-:B------:R-:W-:Y:S01]  /*4320*/  FFMA.FTZ R64, R64, c[0x0][0x23c], -R138.reuse ;  /* 0x00008f0040407a23 */ /* 0x100fe2000001088a */
[----:B------:R-:W-:Y:S01]  /*4330*/  LOP3.LUT R5, R8, 0xffff, RZ, 0xc0, !PT ;  /* 0x0000ffff08057812 */ /* 0x000fe200078ec0ff */
[----:B------:R-:W-:Y:S01]  /*4340*/  FFMA.FTZ R138, R65, c[0x0][0x23c], -R138 ;  /* 0x00008f00418a7a23 */ /* 0x000fe2000001088a */
[----:B------:R-:W-:Y:S01]  /*4350*/  ISETP.LE.U32.AND P4, PT, R4, UR6, PT ;  /* 0x0000000604007c0c */ /* 0x000fe2000bf83070 */
[----:B------:R-:W-:Y:S01]  /*4360*/  FFMA.FTZ R62, R62, c[0x0][0x23c], -R0 ;  /* 0x00008f003e3e7a23 */ /* 0x000fe20000010800 */
[----:B------:R-:W-:Y:S01]  /*4370*/  SHF.R.U32.HI R4, RZ, 0x10, R8 ;  /* 0x00000010ff047819 */ /* 0x000fe20000011608 */
[----:B------:R-:W-:Y:S01]  /*4380*/  FFMA.FTZ R58, R58, c[0x0][0x23c], -R0 ;  /* 0x00008f003a3a7a23 */ /* 0x000fe20000010800 */
[----:B------:R-:W-:Y:S01]  /*4390*/  SHF.R.U32.HI R5, RZ, 0x8, R5 ;  /* 0x00000008ff057819 */ /* 0x000fe20000011605 */
[----:B---3--:R-:W-:Y:S01]  /*43a0*/  @!P6 FADD.FTZ R200, -R200, -RZ ;  /* 0x800000ffc8c8e221 */ /* 0x008fe20000010100 */
[----:B------:R-:W-:Y:S01]  /*43b0*/  ISETP.LE.U32.AND P2, PT, R12, UR6, PT ;  /* 0x000000060c007c0c */ /* 0x000fe2000bf43070 */
[----:B------:R-:W-:Y:S01]  /*43c0*/  MUFU.EX2 R166, R56 ;  /* 0x0000003800a67308 */ /* 0x000fe20000000800 */
[----:B------:R-:W-:Y:S01]  /*43d0*/  LOP3.LUT R4, R4, 0xff, RZ, 0xc0, !PT ;  /* 0x000000ff04047812 */ /* 0x000fe200078ec0ff */
[----:B------:R-:W-:Y:S01]  /*43e0*/  @!P3 FADD.FTZ R192, -R192, -RZ ;  /* 0x800000ffc0c0b221 */ /* 0x000fe20000010100 */
[----:B------:R-:W-:Y:S01]  /*43f0*/  LOP3.LUT R5, R5, 0xffff, RZ, 0xc0, !PT ;  /* 0x0000ffff05057812 */ /* 0x000fe200078ec0ff */
[----:B-1----:R-:W-:Y:S01]  /*4400*/  @!P0 FADD.FTZ R159, -R159, -RZ ;  /* 0x800000ff9f9f8221 */ /* 0x002fe20000010100 */
[----:B------:R-:W-:Y:S01]  /*4410*/  ISETP.LE.U32.AND P6, PT, R4, UR6, PT ;  /* 0x0000000604007c0c */ /* 0x000fe2000bfc3070 */
[----:B------:R-:W-:Y:S01]  /*4420*/  @!P4 FADD.FTZ R189, -R189, -RZ ;  /* 0x800000ffbdbdc221 */ /* 0x000fe20000010100 */
[----:B------:R-:W-:Y:S01]  /*4430*/  SHF.R.U32.HI R8, RZ, 0x18, R8 ;  /* 0x00000018ff087819 */ /* 0x000fe20000011608 */
[--C-:B------:R-:W-:Y:S01]  /*4440*/  FFMA.FTZ R59, R59, c[0x0][0x23c], -R0.reuse ;  /* 0x00008f003b3b7a23 */ /* 0x100fe20000010800 */
[----:B------:R-:W-:Y:S01]  /*4450*/  ISETP.LE.U32.AND P3, PT, R5, UR6, PT ;  /* 0x0000000605007c0c */ /* 0x000fe2000bf63070 */
[----:B------:R-:W1:Y:S01]  /*4460*/  MUFU.EX2 R161, R54 ;  /* 0x0000003600a17308 */ /* 0x000e620000000800 */
[----:B------:R-:W-:Y:S01]  /*4470*/  SHF.R.U32.HI R4, RZ, 0x8, R17 ;  /* 0x00000008ff047819 */ /* 0x000fe20000011611 */
[----:B------:R-:W-:Y:S01]  /*4480*/  @!P2 FADD.FTZ R199, -R199, -RZ ;  /* 0x800000ffc7c7a221 */ /* 0x000fe20000010100 */
[----:B------:R-:W-:Y:S01]  /*4490*/  ISETP.LE.U32.AND P4, PT, R8, UR6, PT ;  /* 0x0000000608007c0c */ /* 0x000fe2000bf83070 */
[----:B------:R-:W-:Y:S01]  /*44a0*/  FFMA.FTZ R0, R63, c[0x0][0x23c], -R0 ;  /* 0x00008f003f007a23 */ /* 0x000fe20000010800 */
[----:B------:R-:W-:Y:S01]  /*44b0*/  ISETP.LE.U32.AND P2, PT, R14, UR6, PT ;  /* 0x000000060e007c0c */ /* 0x000fe2000bf43070 */
[--C-:B------:R-:W-:Y:S01]  /*44c0*/  FFMA.FTZ R55, R55, c[0x0][0x23c], -R137.reuse ;  /* 0x00008f0037377a23 */ /* 0x100fe20000010889 */
[----:B------:R-:W-:Y:S01]  /*44d0*/  LOP3.LUT R4, R4, 0xffff, RZ, 0xc0, !PT ;  /* 0x0000ffff04047812 */ /* 0x000fe200078ec0ff */
[----:B------:R-:W-:Y:S01]  /*44e0*/  @!P6 FADD.FTZ R196, -R196, -RZ ;  /* 0x800000ffc4c4e221 */ /* 0x000fe20000010100 */
[----:B------:R-:W-:Y:S01]  /*44f0*/  SHF.R.U32.HI R5, RZ, 0x18, R16 ;  /* 0x00000018ff057819 */ /* 0x000fe20000011610 */
[----:B------:R-:W3:Y:S01]  /*4500*/  MUFU.EX2 R154, R64 ;  /* 0x00000040009a7308 */ /* 0x000ee20000000800 */
[----:B------:R-:W-:Y:S01]  /*4510*/  ISETP.LE.U32.AND P6, PT, R4, UR6, PT ;  /* 0x0000000604007c0c */ /* 0x000fe2000bfc3070 */
[----:B------:R-:W-:Y:S01]  /*4520*/  @!P3 FADD.FTZ R187, -R187, -RZ ;  /* 0x800000ffbbbbb221 */ /* 0x000fe20000010100 */
[----:B------:R-:W-:Y:S01]  /*4530*/  ISETP.LE.U32.AND P3, PT, R5, UR6, PT ;  /* 0x0000000605007c0c */ /* 0x000fe2000bf63070 */
[----:B------:R-:W-:Y:S01]  /*4540*/  FFMA.FTZ R57, R57, c[0x0][0x23c], -R136 ;  /* 0x00008f0039397a23 */ /* 0x000fe20000010888 */
[----:B------:R-:W-:Y:S01]  /*4550*/  LOP3.LUT R5, R18, 0xff, RZ, 0xc0, !PT ;  /* 0x000000ff12057812 */ /* 0x000fe200078ec0ff */
[----:B------:R-:W-:Y:S01]  /*4560*/  @!P4 FADD.FTZ R198, -R198, -RZ ;  /* 0x800000ffc6c6c221 */ /* 0x000fe20000010100 */
[----:B------:R-:W-:Y:S01]  /*4570*/  LOP3.LUT R4, R16, 0xffff, RZ, 0xc0, !PT ;  /* 0x0000ffff10047812 */ /* 0x000fe200078ec0ff */
[----:B------:R-:W-:Y:S01]  /*4580*/  @!P2 FADD.FTZ R165, -R165, -RZ ;  /* 0x800000ffa5a5a221 */ /* 0x000fe20000010100 */
[----:B------:R-:W-:Y:S01]  /*4590*/  ISETP.LE.U32.AND P4, PT, R5, UR6, PT ;  /* 0x0000000605007c0c */ /* 0x000fe2000bf83070 */
[----:B------:R-:W-:Y:S01]  /*45a0*/  MUFU.EX2 R152, R138 ;  /* 0x0000008a00987308 */ /* 0x000fe20000000800 */
[----:B------:R-:W-:Y:S01]  /*45b0*/  SHF.R.U32.HI R4, RZ, 0x8, R4 ;  /* 0x00000008ff047819 */ /* 0x000fe20000011604 */
[--C-:B------:R-:W-:Y:S01]  /*45c0*/  FFMA.FTZ R66, R66, c[0x0][0x23c], -R137.reuse ;  /* 0x00008f0042427a23 */ /* 0x100fe20000010889 */
[----:B------:R-:W-:Y:S01]  /*45d0*/  ISETP.LE.U32.AND P2, PT, R19, UR6, PT ;  /* 0x0000000613007c0c */ /* 0x000fe2000bf43070 */
[----:B------:R-:W-:Y:S01]  /*45e0*/  @!P6 FADD.FTZ R164, -R164, -RZ ;  /* 0x800000ffa4a4e221 */ /* 0x000fe20000010100 */
[----:B------:R-:W-:Y:S01]  /*45f0*/  LOP3.LUT R4, R4, 0xffff, RZ, 0xc0, !PT ;  /* 0x0000ffff04047812 */ /* 0x000fe200078ec0ff */
[----:B------:R-:W-:Y:S01]  /*4600*/  FFMA.FTZ R137, R67, c[0x0][0x23c], -R137 ;  /* 0x00008f0043897a23 */ /* 0x000fe20000010889 */
[----:B------:R-:W-:Y:S01]  /*4610*/  SHF.R.U32.HI R16, RZ, 0x10, R16 ;  /* 0x00000010ff107819 */ /* 0x000fe20000011610 */
[--C-:B------:R-:W-:Y:S01]  /*4620*/  FFMA.FTZ R60, R60, c[0x0][0x23c], -R136.reuse ;  /* 0x00008f003c3c7a23 */ /* 0x100fe20000010888 */
[----:B------:R-:W-:Y:S01]  /*4630*/  LOP3.LUT R6, R15, 0xffff, RZ, 0xc0, !PT ;  /* 0x0000ffff0f067812 */ /* 0x000fe200078ec0ff */
[----:B------:R-:W-:Y:S01]  /*4640*/  MUFU.EX2 R158, R0 ;  /* 0x00000000009e7308 */ /* 0x000fe20000000800 */
[----:B------:R-:W-:Y:S01]  /*4650*/  ISETP.LE.U32.AND P6, PT, R4, UR6, PT ;  /* 0x0000000604007c0c */ /* 0x000fe2000bfc3070 */
[----:B------:R-:W-:Y:S01]  /*4660*/  @!P4 FADD.FTZ R169, -R169, -RZ ;  /* 0x800000ffa9a9c221 */ /* 0x000fe20000010100 */
[----:B------:R-:W-:Y:S01]  /*4670*/  LOP3.LUT R4, R16, 0xff, RZ, 0xc0, !PT ;  /* 0x000000ff10047812 */ /* 0x000fe200078ec0ff */
[----:B------:R-:W-:Y:S01]  /*4680*/  FFMA.FTZ R136, R61, c[0x0][0x23c], -R136 ;  /* 0x00008f003d887a23 */ /* 0x000fe20000010888 */
[----:B------:R-:W-:Y:S01]  /*4690*/  SHF.R.U32.HI R6, RZ, 0x8, R6 ;  /* 0x00000008ff067819 */ /* 0x000fe20000011606 */
[----:B------:R-:W-:Y:S01]  /*46a0*/  @!P2 FADD.FTZ R167, -R167, -RZ ;  /* 0x800000ffa7a7a221 */ /* 0x000fe20000010100 */
[----:B------:R-:W-:Y:S01]  /*46b0*/  LOP3.LUT R5, R15, 0xff, RZ, 0xc0, !PT ;  /* 0x000000ff0f057812 */ /* 0x000fe200078ec0ff */
[----:B------:R-:W-:Y:S01]  /*46c0*/  IMAD.IADD R148, R174, 0x1, R2 ;  /* 0x00000001ae947824 */ /* 0x000fe200078e0202 */
[----:B------:R-:W-:Y:S01]  /*46d0*/  ISETP.LE.U32.AND P4, PT, R4, UR6, PT ;  /* 0x0000000604007c0c */ /* 0x000fe2000bf83070 */
[----:B------:R-:W4:Y:S01]  /*46e0*/  MUFU.EX2 R160, R55 ;  /* 0x0000003700a07308 */ /* 0x000f220000000800 */
[----:B------:R-:W-:Y:S02]  /*46f0*/  LOP3.LUT R4, R6, 0xffff, RZ, 0xc0, !PT ;  /* 0x0000ffff06047812 */ /* 0x000fe400078ec0ff */
[----:B------:R-:W-:Y:S01]  /*4700*/  ISETP.LE.U32.AND P2, PT, R5, UR6, PT ;  /* 0x0000000605007c0c */ /* 0x000fe2000bf43070 */
[----:B--2---:R-:W-:Y:S01]  /*4710*/  @!P6 FADD.FTZ R157, -R157, -RZ ;  /* 0x800000ff9d9de221 */ /* 0x004fe20000010100 */
[----:B------:R-:W-:Y:S02]  /*4720*/  ISETP.LE.U32.AND P0, PT, R4, UR6, PT ;  /* 0x0000000604007c0c */ /* 0x000fe4000bf03070 */
[----:B------:R-:W-:Y:S02]  /*4730*/  LOP3.LUT R4, R149, 0xff, RZ, 0xc0, !PT ;  /* 0x000000ff95047812 */ /* 0x000fe400078ec0ff */
[----:B------:R-:W-:Y:S01]  /*4740*/  ISETP.LE.U32.AND P1, PT, R30, UR6, PT ;  /* 0x000000061e007c0c */ /* 0x000fe2000bf23070 */
[----:B------:R-:W2:Y:S01]  /*4750*/  MUFU.EX2 R170, R58 ;  /* 0x0000003a00aa7308 */ /* 0x000ea20000000800 */
[----:B------:R-:W-:Y:S01]  /*4760*/  ISETP.LE.U32.AND P6, PT, R4, UR6, PT ;  /* 0x0000000604007c0c */ /* 0x000fe2000bfc3070 */
[----:B-1----:R-:W-:Y:S01]  /*4770*/  @!P4 FADD.FTZ R161, -R161, -RZ ;  /* 0x800000ffa1a1c221 */ /* 0x002fe20000010100 */
[----:B------:R-:W-:Y:S02]  /*4780*/  SHF.R.U32.HI R4, RZ, 0x8, R151 ;  /* 0x00000008ff047819 */ /* 0x000fe40000011697 */
[--C-:B------:R-:W-:Y:S01]  /*4790*/  SHF.R.U32.HI R5, RZ, 0x10, R15.reuse ;  /* 0x00000010ff057819 */ /* 0x100fe2000001160f */
[----:B------:R-:W-:Y:S01]  /*47a0*/  @!P2 FADD.FTZ R166, -R166, -RZ ;  /* 0x800000ffa6a6a221 */ /* 0x000fe20000010100 */
[----:B------:R-:W-:Y:S02]  /*47b0*/  LOP3.LUT R4, R4, 0xffff, RZ, 0xc0, !PT ;  /* 0x0000ffff04047812 */ /* 0x000fe400078ec0ff */
[----:B------:R-:W-:Y:S01]  /*47c0*/  LOP3.LUT R5, R5, 0xff, RZ, 0xc0, !PT ;  /* 0x000000ff05057812 */ /* 0x000fe200078ec0ff */
[----:B------:R-:W1:Y:S01]  /*47d0*/  MUFU.EX2 R162, R57 ;  /* 0x0000003900a27308 */ /* 0x000e620000000800 */
[----:B------:R-:W-:Y:S01]  /*47e0*/  ISETP.LE.U32.AND P2, PT, R4, UR6, PT ;  /* 0x0000000604007c0c */ /* 0x000fe2000bf43070 */
[----:B---3--:R-:W-:Y:S01]  /*47f0*/  @!P1 FADD.FTZ R154, -R154, -RZ ;  /* 0x800000ff9a9a9221 */ /* 0x008fe20000010100 */
[----:B------:R-:W-:Y:S01]  /*4800*/  SHF.R.U32.HI R4, RZ, 0x8, R142 ;  /* 0x00000008ff047819 */ /* 0x000fe2000001168e */
[----:B----4-:R-:W-:Y:S01]  /*4810*/  @!P3 FADD.FTZ R160, -R160, -RZ ;  /* 0x800000ffa0a0b221 */ /* 0x010fe20000010100 */
[----:B------:R-:W-:Y:S02]  /*4820*/  F2FP.RELU.PACK_AB R7, R201, R202 ;  /* 0x000000cac907723e */ /* 0x000fe400000008ff */
[----:B------:R-:W-:Y:S02]  /*4830*/  F2FP.RELU.PACK_AB R6, R219, R220 ;  /* 0x000000dcdb06723e */ /* 0x000fe400000008ff */
[----:B------:R-:W-:Y:S01]  /*4840*/  ISETP.LE.U32.AND P4, PT, R5, UR6, PT ;  /* 0x0000000605007c0c */ /* 0x000fe2000bf83070 */
[----:B------:R3:W-:Y:S01]  /*4850*/  STS [R229+0x1c000], R7 ;  /* 0x01c00007e5007388 */ /* 0x0007e20000000800 */
[----:B------:R-:W-:Y:S01]  /*4860*/  LOP3.LUT R5, R143, 0xff, RZ, 0xc0, !PT ;  /* 0x000000ff8f057812 */ /* 0x000fe200078ec0ff */
[----:B------:R-:W4:Y:S01]  /*4870*/  MUFU.EX2 R153, R66 ;  /* 0x0000004200997308 */ /* 0x000f220000000800 */
[----:B------:R-:W-:Y:S01]  /*4880*/  LOP3.LUT R4, R4, 0xffff, RZ, 0xc0, !PT ;  /* 0x0000ffff04047812 */ /* 0x000fe200078ec0ff */
[----:B------:R-:W-:Y:S01]  /*4890*/  @!P2 FADD.FTZ R152, -R152, -RZ ;  /* 0x800000ff9898a221 */ /* 0x000fe20000010100 */
[----:B------:R-:W-:Y:S01]  /*48a0*/  ISETP.LE.U32.AND P1, PT, R5, UR6, PT ;  /* 0x0000000605007c0c */ /* 0x000fe2000bf23070 */
[----:B------:R4:W-:Y:S01]  /*48b0*/  STS [R229+0x1c400], R6 ;  /* 0x01c40006e5007388 */ /* 0x0009e20000000800 */
[----:B------:R-:W-:Y:S02]  /*48c0*/  F2FP.RELU.PACK_AB R5, R208, R211 ;  /* 0x000000d3d005723e */ /* 0x000fe400000008ff */
[----:B------:R-:W-:Y:S02]  /*48d0*/  ISETP.LE.U32.AND P2, PT, R4, UR6, PT ;  /* 0x0000000604007c0c */ /* 0x000fe4000bf43070 */
[----:B------:R-:W-:Y:S01]  /*48e0*/  F2FP.RELU.PACK_AB R4, R214, R215 ;  /* 0x000000d7d604723e */ /* 0x000fe200000008ff */
[----:B------:R4:W-:Y:S01]  /*48f0*/  STS [R232+0x1c000], R5 ;  /* 0x01c00005e8007388 */ /* 0x0009e20000000800 */
[----:B------:R-:W-:Y:S01]  /*4900*/  F2FP.RELU.PACK_AB R8, R205, R204 ;  /* 0x000000cccd08723e */ /* 0x000fe200000008ff */
[----:B------:R-:W4:Y:S01]  /*4910*/  MUFU.EX2 R149, R137 ;  /* 0x0000008900957308 */ /* 0x000f220000000800 */
[----:B------:R-:W-:Y:S01]  /*4920*/  F2FP.RELU.PACK_AB R0, R199, R200 ;  /* 0x000000c8c700723e */ /* 0x000fe200000008ff */
[----:B------:R4:W-:Y:S01]  /*4930*/  STS [R232+0x1c400], R4 ;  /* 0x01c40004e8007388 */ /* 0x0009e20000000800 */
[----:B------:R-:W-:Y:S01]  /*4940*/  ISETP.LE.U32.AND P5, PT, R31, UR6, PT ;  /* 0x000000061f007c0c */ /* 0x000fe2000bfa3070 */
[----:B--2---:R-:W-:Y:S01]  /*4950*/  @!P4 FADD.FTZ R170, -R170, -RZ ;  /* 0x800000ffaaaac221 */ /* 0x004fe20000010100 */
[----:B------:R-:W-:Y:S01]  /*4960*/  SHF.R.U32.HI R15, RZ, 0x18, R15 ;  /* 0x00000018ff0f7819 */ /* 0x000fe2000001160f */
[----:B-1----:R-:W-:Y:S01]  /*4970*/  @!P0 FADD.FTZ R162, -R162, -RZ ;  /* 0x800000ffa2a28221 */ /* 0x002fe20000010100 */
[----:B------:R-:W-:Y:S02]  /*4980*/  ISETP.LE.U32.AND P3, PT, R33, UR6, PT ;  /* 0x0000000621007c0c */ /* 0x000fe4000bf63070 */
[----:B------:R-:W-:Y:S01]  /*4990*/  ISETP.LE.U32.AND P4, PT, R15, UR6, PT ;  /* 0x000000060f007c0c */ /* 0x000fe2000bf83070 */
[----:B------:R-:W1:Y:S01]  /*49a0*/  MUFU.EX2 R168, R59 ;  /* 0x0000003b00a87308 */ /* 0x000e620000000800 */
[----:B---3--:R-:W-:Y:S01]  /*49b0*/  F2FP.RELU.PACK_AB R7, R224, R223 ;  /* 0x000000dfe007723e */ /* 0x008fe200000008ff */
[----:B----4-:R-:W-:Y:S01]  /*49c0*/  @!P6 FADD.FTZ R153, -R153, -RZ ;  /* 0x800000ff9999e221 */ /* 0x010fe20000010100 */
[----:B------:R-:W-:Y:S03]  /*49d0*/  ISETP.LE.U32.AND P0, PT, R26, UR6, PT ;  /* 0x000000061a007c0c */ /* 0x000fe6000bf03070 */
[----:B------:R2:W-:Y:S01]  /*49e0*/  STS [R229+0x1e000], R7 ;  /* 0x01e00007e5007388 */ /* 0x0005e20000000800 */
[----:B------:R-:W-:Y:S03]  /*49f0*/  F2FP.RELU.PACK_AB R6, R228, R227 ;  /* 0x000000e3e406723e */ /* 0x000fe600000008ff */
[----:B------:R-:W3:Y:S02]  /*4a00*/  MUFU.EX2 R156, R60 ;  /* 0x0000003c009c7308 */ /* 0x000ee40000000800 */
[----:B------:R4:W-:Y:S01]  /*4a10*/  STS [R229+0x1e400], R6 ;  /* 0x01e40006e5007388 */ /* 0x0009e20000000800 */
[----:B------:R-:W-:Y:S01]  /*4a20*/  F2FP.RELU.PACK_AB R5, R221, R222 ;  /* 0x000000dedd05723e */ /* 0x000fe200000008ff */
[----:B------:R-:W-:Y:S02]  /*4a30*/  @!P5 FADD.FTZ R149, -R149, -RZ ;  /* 0x800000ff9595d221 */ /* 0x000fe40000010100 */
[----:B------:R-:W-:Y:S01]  /*4a40*/  @!P0 FADD.FTZ R158, -R158, -RZ ;  /* 0x800000ff9e9e8221 */ /* 0x000fe20000010100 */
[----:B------:R-:W-:Y:S01]  /*4a50*/  F2FP.RELU.PACK_AB R4, R226, R225 ;  /* 0x000000e1e204723e */ /* 0x000fe200000008ff */
[----:B------:R4:W-:Y:S02]  /*4a60*/  STS [R232+0x1e000], R5 ;  /* 0x01e00005e8007388 */ /* 0x0009e40000000800 */
[----:B------:R-:W4:Y:S02]  /*4a70*/  MUFU.EX2 R155, R136 ;  /* 0x00000088009b7308 */ /* 0x000f240000000800 */
[----:B------:R4:W-:Y:S01]  /*4a80*/  STS [R232+0x1e400], R4 ;  /* 0x01e40004e8007388 */ /* 0x0009e20000000800 */
[----:B-1----:R-:W-:Y:S01]  /*4a90*/  @!P4 FADD.FTZ R168, -R168, -RZ ;  /* 0x800000ffa8a8c221 */ /* 0x002fe20000010100 */
[----:B------:R-:W-:Y:S02]  /*4aa0*/  FSETP.GE.FTZ.AND P4, PT, R205, RZ, PT ;  /* 0x000000ffcd00720b */ /* 0x000fe40003f96000 */
[----:B------:R-:W-:Y:S04]  /*4ab0*/  STS [R236+0x1c000], R8 ;  /* 0x01c00008ec007388 */ /* 0x000fe80000000800 */
[----:B------:R-:W1:Y:S01]  /*4ac0*/  MUFU.EX2 R163, R62 ;  /* 0x0000003e00a37308 */ /* 0x000e620000000800 */
[----:B--2---:R-:W-:Y:S01]  /*4ad0*/  F2FP.RELU.PACK_AB R7, R207, R210 ;  /* 0x000000d2cf07723e */ /* 0x004fe200000008ff */
[----:B---3--:R-:W-:Y:S01]  /*4ae0*/  @!P3 FADD.FTZ R156, -R156, -RZ ;  /* 0x800000ff9c9cb221 */ /* 0x008fe20000010100 */
[----:B------:R-:W-:Y:S03]  /*4af0*/  FSETP.GE.FTZ.AND P3, PT, R211, RZ, PT ;  /* 0x000000ffd300720b */ /* 0x000fe60003f76000 */
[----:B------:R2:W-:Y:S01]  /*4b00*/  STS [R236+0x1c400], R7 ;  /* 0x01c40007ec007388 */ /* 0x0005e20000000800 */
[----:B----4-:R-:W-:Y:S02]  /*4b10*/  F2FP.RELU.PACK_AB R6, R213, R216 ;  /* 0x000000d8d506723e */ /* 0x010fe400000008ff */
[----:B------:R-:W-:Y:S01]  /*4b20*/  F2FP.RELU.PACK_AB R5, R191, R193 ;  /* 0x000000c1bf05723e */ /* 0x000fe200000008ff */
[----:B------:R-:W-:Y:S01]  /*4b30*/  @!P2 FADD.FTZ R155, -R155, -RZ ;  /* 0x800000ff9b9ba221 */ /* 0x000fe20000010100 */
[----:B------:R-:W-:Y:S02]  /*4b40*/  FSETP.GE.FTZ.AND P2, PT, R208, RZ, PT ;  /* 0x000000ffd000720b */ /* 0x000fe40003f56000 */
[----:B------:R-:W-:Y:S01]  /*4b50*/  F2FP.RELU.PACK_AB R4, R194, R197 ;  /* 0x000000c5c204723e */ /* 0x000fe200000008ff */
[----:B------:R3:W-:Y:S04]  /*4b60*/  STS [R235+0x1c000], R5 ;  /* 0x01c00005eb007388 */ /* 0x0007e80000000800 */
[----:B------:R4:W-:Y:S01]  /*4b70*/  STS [R235+0x1c400], R4 ;  /* 0x01c40004eb007388 */ /* 0x0009e20000000800 */
[----:B-1----:R-:W-:Y:S01]  /*4b80*/  @!P1 FADD.FTZ R163, -R163, -RZ ;  /* 0x800000ffa3a39221 */ /* 0x002fe20000010100 */
[----:B------:R-:W-:Y:S02]  /*4b90*/  FSETP.GE.FTZ.AND P1, PT, R202, RZ, PT ;  /* 0x000000ffca00720b */ /* 0x000fe40003f36000 */
[----:B------:R1:W-:Y:S01]  /*4ba0*/  STS [R236+0x1e000], R6 ;  /* 0x01e00006ec007388 */ /* 0x0003e20000000800 */
[----:B--2---:R-:W-:Y:S05]  /*4bb0*/  F2FP.RELU.PACK_AB R7, R217, R218 ;  /* 0x000000dad907723e */ /* 0x004fea00000008ff */
[----:B------:R2:W-:Y:S01]  /*4bc0*/  STS [R236+0x1e400], R7 ;  /* 0x01e40007ec007388 */ /* 0x0005e20000000800 */
[----:B---3--:R-:W-:Y:S02]  /*4bd0*/  F2FP.RELU.PACK_AB R5, R209, R212 ;  /* 0x000000d4d105723e */ /* 0x008fe400000008ff */
[----:B----4-:R-:W-:Y:S03]  /*4be0*/  F2FP.RELU.PACK_AB R4, R171, R186 ;  /* 0x000000baab04723e */ /* 0x010fe600000008ff */
[----:B------:R3:W-:Y:S01]  /*4bf0*/  STS [R235+0x1e400], R5 ;  /* 0x01e40005eb007388 */ /* 0x0007e20000000800 */
[----:B-1----:R-:W-:Y:S05]  /*4c00*/  F2FP.RELU.PACK_AB R6, R203, R206 ;  /* 0x000000cecb06723e */ /* 0x002fea00000008ff */
[----:B------:R1:W-:Y:S04]  /*4c10*/  STS [R235+0x1e000], R6 ;  /* 0x01e00006eb007388 */ /* 0x0003e80000000800 */
[----:B------:R4:W-:Y:S01]  /*4c20*/  STS [R230+0x1c000], R4 ;  /* 0x01c00004e6007388 */ /* 0x0009e20000000800 */
[----:B--2---:R-:W-:Y:S05]  /*4c30*/  F2FP.RELU.PACK_AB R7, R188, R190 ;  /* 0x000000bebc07723e */ /* 0x004fea00000008ff */
[----:B------:R2:W-:Y:S01]  /*4c40*/  STS [R230+0x1c400], R7 ;  /* 0x01c40007e6007388 */ /* 0x0005e20000000800 */
[----:B---3--:R-:W-:Y:S05]  /*4c50*/  F2FP.RELU.PACK_AB R5, R164, R165 ;  /* 0x000000a5a405723e */ /* 0x008fea00000008ff */
[----:B------:R3:W-:Y:S01]  /*4c60*/  STS [R231+0x1c000], R5 ;  /* 0x01c00005e7007388 */ /* 0x0007e20000000800 */
[----:B-1----:R-:W-:Y:S02]  /*4c70*/  F2FP.RELU.PACK_AB R6, R192, R195 ;  /* 0x000000c3c006723e */ /* 0x002fe400000008ff */
[----:B----4-:R-:W-:Y:S05]  /*4c80*/  F2FP.RELU.PACK_AB R4, R167, R169 ;  /* 0x000000a9a704723e */ /* 0x010fea00000008ff */
[----:B------:R1:W-:Y:S01]  /*4c90*/  STS [R231+0x1c400], R4 ;  /* 0x01c40004e7007388 */ /* 0x0003e20000000800 */
[----:B--2---:R-:W-:Y:S03]  /*4ca0*/  F2FP.RELU.PACK_AB R7, R187, R189 ;  /* 0x000000bdbb07723e */ /* 0x004fe600000008ff */
[----:B------:R2:W-:Y:S04]  /*4cb0*/  STS [R230+0x1e000], R6 ;  /* 0x01e00006e6007388 */ /* 0x0005e80000000800 */
[----:B------:R4:W-:Y:S04]  /*4cc0*/  STS [R230+0x1e400], R0 ;  /* 0x01e40000e6007388 */ /* 0x0009e80000000800 */
[----:B------:R4:W-:Y:S01]  /*4cd0*/  STS [R231+0x1e000], R7 ;  /* 0x01e00007e7007388 */ /* 0x0009e20000000800 */
[----:B---3--:R-:W-:Y:S02]  /*4ce0*/  F2FP.RELU.PACK_AB R5, R157, R159 ;  /* 0x0000009f9d05723e */ /* 0x008fe400000008ff */
[----:B-1----:R-:W-:Y:S02]  /*4cf0*/  F2FP.RELU.PACK_AB R4, R160, R161 ;  /* 0x000000a1a004723e */ /* 0x002fe400000008ff */
[----:B--2---:R-:W-:Y:S02]  /*4d00*/  F2FP.RELU.PACK_AB R6, R198, R196 ;  /* 0x000000c4c606723e */ /* 0x004fe400000008ff */
[----:B----4-:R-:W-:Y:S03]  /*4d10*/  F2FP.RELU.PACK_AB R0, R152, R154 ;  /* 0x0000009a9800723e */ /* 0x010fe600000008ff */
[----:B------:R1:W-:Y:S01]  /*4d20*/  STS [R231+0x1e400], R6 ;  /* 0x01e40006e7007388 */ /* 0x0003e20000000800 */
[----:B------:R-:W-:Y:S03]  /*4d30*/  F2FP.RELU.PACK_AB R7, R162, R166 ;  /* 0x000000a6a207723e */ /* 0x000fe600000008ff */
        /* <DEDUP_REMOVED lines=57> */
[----:B------:R-:W-:Y:S01]  /*50d0*/  IMAD.U32 R146, RZ, RZ, UR4 ;  /* 0x00000004ff927e24 */ /* 0x000fe2000f8e00ff */
[----:B------:R-:W-:Y:S02]  /*50e0*/  LDSM.16.M88.4 R132, [R176+0x10000] ;  /* 0x01000000b084783b */ /* 0x000fe40000000200 */
[----:B------:R-:W-:Y:S02]  /*50f0*/  IMAD.U32 R147, RZ, RZ, UR5 ;  /* 0x00000005ff937e24 */ /* 0x000fe4000f8e00ff */
[----:B------:R-:W-:Y:S01]  /*5100*/  IMAD.IADD R0, R2, 0x1, R145 ;  /* 0x0000000102007824 */ /* 0x000fe200078e0291 */
[C---:B------:R-:W-:Y:S03]  /*5110*/  LEA R150, P0, R250.reuse, R146, 0x2 ;  /* 0x00000092fa967211 */ /* 0x040fe600078010ff */
[----:B------:R-:W1:Y:S02]  /*5120*/  LDSM.16.M88.4 R140, [R145+0x8000] ;  /* 0x00800000918c783b */ /* 0x000e640000000200 */
[----:B------:R-:W-:Y:S01]  /*5130*/  LEA.HI.X.SX32 R151, R250, R147, 0x2, P0 ;  /* 0x00000093fa977211 */ /* 0x000fe200000f16ff */
[----:B------:R-:W-:Y:S01]  /*5140*/  IMAD.MOV.U32 R147, RZ, RZ, c[0x0][0x1c0] ;  /* 0x00007000ff937624 */ /* 0x000fe200078e00ff */
[----:B------:R-:W-:Y:S03]  /*5150*/  FSETP.GE.FTZ.AND P0, PT, R201, RZ, PT ;  /* 0x000000ffc900720b */ /* 0x000fe60003f16000 */
[----:B------:R-:W-:Y:S01]  /*5160*/  IMAD R147, R147, c[0x0][0x22c], RZ ;  /* 0x00008b0093937a24 */ /* 0x000fe200078e02ff */
[----:B------:R-:W2:Y:S03]  /*5170*/  LDSM.16.M88.4 R136, [R145+0xa000] ;  /* 0x00a000009188783b */ /* 0x000ea60000000200 */
[----:B------:R-:W-:Y:S05]  /*5180*/  IMAD.U32 R147, R147, -0x80, RZ ;  /* 0xffffff8093937824 */ /* 0x000fea00078e00ff */
[----:B------:R-:W3:Y:S04]  /*5190*/  LDG.E R146, [R150.64] ;  /* 0x0000002296927981 */ /* 0x000ee8000c1e1900 */
[----:B------:R-:W4:Y:S01]  /*51a0*/  LDG.E R144, [R150.64+0x20] ;  /* 0x0000202296907981 */ /* 0x000f22000c1e1900 */
        /* <DEDUP_REMOVED lines=21> */
[----:B------:R2:W1:Y:S08]  /*5300*/  LDSM.16.M88.4 R140, [R0+0xa000] ;  /* 0x00a00000008c783b */ /* 0x0004700000000200 */
[----:B--2---:R-:W2:Y:S01]  /*5310*/  LDG.E R0, [R150.64+0x120] ;  /* 0x0001202296007981 */ /* 0x004ea2000c1e1900 */
[-C--:B-1----:R-:W-:Y:S08]  /*5320*/  HMMA.16816.F32 R4, R136, R132.reuse, R4 ;  /* 0x000000848804723c */ /* 0x082ff00000001804 */
[C---:B------:R-:W-:Y:S08]  /*5330*/  HMMA.16816.F32 R8, R140.reuse, R132, R8 ;  /* 0x000000848c08723c */ /* 0x040ff00000001808 */
[-C--:B------:R-:W-:Y:S08]  /*5340*/  HMMA.16816.F32 R12, R140, R134.reuse, R12 ;  /* 0x000000868c0c723c */ /* 0x080ff0000000180c */
[C---:B---3--:R-:W-:Y:S01]  /*5350*/  FADD.FTZ R2, -R146.reuse, R5 ;  /* 0x0000000592027221 */ /* 0x048fe20000010100 */
[C---:B------:R-:W-:Y:S01]  /*5360*/  HMMA.16816.F32 R16, R136.reuse, R134, R16 ;  /* 0x000000868810723c */ /* 0x040fe20000001810 */
[----:B------:R-:W1:Y:S02]  /*5370*/  LDSM.16.M88.4 R132, [R177+0x10800] ;  /* 0x01080000b184783b */ /* 0x000e640000000200 */
[----:B------:R-:W-:Y:S01]  /*5380*/  FADD.FTZ R4, -R146, R4 ;  /* 0x0000000492047221 */ /* 0x000fe20000010100 */
[----:B------:R-:W-:Y:S01]  /*5390*/  FSEL R2, R2, R146, P0 ;  /* 0x0000009202027208 */ /* 0x000fe20000000000 */
[C---:B----4-:R-:W-:Y:S01]  /*53a0*/  FADD.FTZ R7, -R144.reuse, R7 ;  /* 0x0000000790077221 */ /* 0x050fe20000010100 */
[----:B------:R-:W-:Y:S01]  /*53b0*/  LEA R184, P0, R147, R184, 0x2 ;  /* 0x000000b893b87211 */ /* 0x000fe200078010ff */
[----:B------:R-:W-:Y:S01]  /*53c0*/  FADD.FTZ R6, -R144, R6 ;  /* 0x0000000690067221 */ /* 0x000fe20000010100 */
[----:B------:R-:W-:Y:S01]  /*53d0*/  FSEL R4, R4, R146, P1 ;  /* 0x0000009204047208 */ /* 0x000fe20000800000 */
[----:B------:R-:W-:Y:S01]  /*53e0*/  FMUL.FTZ R201, R201, R2 ;  /* 0x00000002c9c97220 */ /* 0x000fe20000410000 */
[----:B------:R-:W-:Y:S01]  /*53f0*/  FSETP.GE.FTZ.AND P1, PT, R204, RZ, PT ;  /* 0x000000ffcc00720b */ /* 0x000fe20003f36000 */
[----:B------:R-:W3:Y:S01]  /*5400*/  LDG.E R2, [R150.64+0x100] ;  /* 0x0001002296027981 */ /* 0x000ee2000c1e1900 */
[----:B------:R-:W-:Y:S01]  /*5410*/  LEA.HI.X.SX32 R185, R147, R185, 0x2, P0 ;  /* 0x000000b993b97211 */ /* 0x000fe200000f16ff */
[----:B------:R-:W-:Y:S01]  /*5420*/  FMUL.FTZ R202, R202, R4 ;  /* 0x00000004caca7220 */ /* 0x000fe20000410000 */
[----:B------:R-:W-:Y:S10]  /*5430*/  FSETP.GE.FTZ.AND P0, PT, R171, RZ, PT ;  /* 0x000000ffab00720b */ /* 0x000ff40003f16000 */
        /* <DEDUP_REMOVED lines=13> */
[----:B------:R-:W-:Y:S01]  /*5510*/  FADD.FTZ R20, -R146, R20 ;  /* 0x0000001492147221 */ /* 0x000fe20000010100 */
[C---:B------:R-:W-:Y:S01]  /*5520*/  HMMA.16816.F32 R32, R136.reuse, R134, R32 ;  /* 0x000000868820723c */ /* 0x040fe20000001820 */
[----:B------:R-:W1:Y:S02]  /*5530*/  LDSM.16.M88.4 R132, [R177+0x11000] ;  /* 0x01100000b184783b */ /* 0x000e640000000200 */
[----:B------:R-:W-:Y:S01]  /*5540*/  FADD.FTZ R23, -R144, R23 ;  /* 0x0000001790177221 */ /* 0x000fe20000010100 */
[----:B------:R-:W-:Y:S01]  /*5550*/  FSEL R20, R20, R146, P1 ;  /* 0x0000009214147208 */ /* 0x000fe20000800000 */
[----:B------:R-:W-:Y:S01]  /*5560*/  FADD.FTZ R22, -R144, R22 ;  /* 0x0000001690167221 */ /* 0x000fe20000010100 */
[----:B------:R-:W-:Y:S03]  /*5570*/  FSETP.GE.FTZ.AND P1, PT, R186, RZ, PT ;  /* 0x000000ffba00720b */ /* 0x000fe60003f36000 */
[----:B------:R-:W-:Y:S03]  /*5580*/  FMUL.FTZ R204, R204, R20 ;  /* 0x00000014cccc7220 */ /* 0x000fe60000410000 */
[----:B------:R-:W-:Y:S05]  /*5590*/  FADD.FTZ R20, -R146, R21 ;  /* 0x0000001592147221 */ /* 0x000fea0000010100 */
[----:B------:R-:W-:Y:S02]  /*55a0*/  FSEL R20, R20, R146, P4 ;  /* 0x0000009214147208 */ /* 0x000fe40002000000 */
[----:B------:R-:W-:Y:S03]  /*55b0*/  FSETP.GE.FTZ.AND P4, PT, R161, RZ, PT ;  /* 0x000000ffa100720b */ /* 0x000fe60003f96000 */
[----:B------:R-:W-:Y:S02]  /*55c0*/  FMUL.FTZ R205, R205, R20 ;  /* 0x00000014cdcd7220 */ /* 0x000fe40000410000 */
        /* <DEDUP_REMOVED lines=13> */
[C---:B------:R-:W-:Y:S01]  /*56a0*/  HMMA.16816.F32 R48, R136.reuse, R134, R48 ;  /* 0x000000868830723c */ /* 0x040fe20000001830 */
[----:B------:R-:W1:Y:S03]  /*56b0*/  LDSM.16.M88.4 R132, [R177+0x11800] ;  /* 0x01180000b184783b */ /* 0x000e660000000200 */
[C---:B------:R-:W-:Y:S02]  /*56c0*/  FADD.FTZ R4, -R146.reuse, R37 ;  /* 0x0000002592047221 */ /* 0x040fe40000010100 */
[----:B------:R-:W-:Y:S02]  /*56d0*/  FADD.FTZ R5, -R146, R36 ;  /* 0x0000002492057221 */ /* 0x000fe40000010100 */
[----:B------:R-:W-:Y:S01]  /*56e0*/  FADD.FTZ R39, -R144, R39 ;  /* 0x0000002790277221 */ /* 0x000fe20000010100 */
[-C--:B------:R-:W-:Y:S02]  /*56f0*/  FSEL R4, R4, R146.reuse, P0 ;  /* 0x0000009204047208 */ /* 0x080fe40000000000 */
[----:B------:R-:W-:Y:S01]  /*5700*/  FSETP.GE.FTZ.AND P0, PT, R152, RZ, PT ;  /* 0x000000ff9800720b */ /* 0x000fe20003f16000 */
[----:B------:R-:W-:Y:S01]  /*5710*/  FADD.FTZ R38, -R144, R38 ;  /* 0x0000002690267221 */ /* 0x000fe20000010100 */
[----:B------:R-:W-:Y:S01]  /*5720*/  FSEL R5, R5, R146, P1 ;  /* 0x0000009205057208 */ /* 0x000fe20000800000 */
[----:B------:R-:W-:Y:S01]  /*5730*/  FMUL.FTZ R171, R171, R4 ;  /* 0x00000004abab7220 */ /* 0x000fe20000410000 */
[----:B------:R-:W-:Y:S03]  /*5740*/  FSETP.GE.FTZ.AND P1, PT, R165, RZ, PT ;  /* 0x000000ffa500720b */ /* 0x000fe60003f36000 */
[----:B------:R-:W-:Y:S06]  /*5750*/  FMUL.FTZ R186, R186, R5 ;  /* 0x00000005baba7220 */ /* 0x000fec0000410000 */
        /* <DEDUP_REMOVED lines=16> */
[-C--:B------:R-:W-:Y:S02]  /*5860*/  FSEL R53, R53, R146.reuse, P1 ;  /* 0x0000009235357208 */ /* 0x080fe40000800000 */
[----:B------:R-:W-:Y:S04]  /*5870*/  FSETP.GE.FTZ.AND P1, PT, R154, RZ, PT ;  /* 0x000000ff9a00720b */ /* 0x000fe80003f36000 */
[----:B------:R-:W-:Y:S01]  /*5880*/  FSEL R52, R52, R146, P2 ;  /* 0x0000009234347208 */ /* 0x000fe20001000000 */
[----:B------:R-:W-:Y:S01]  /*5890*/  FMUL.FTZ R157, R157, R53 ;  /* 0x000000359d9d7220 */ /* 0x000fe20000410000 */
[----:B------:R-:W-:Y:S03]  /*58a0*/  FSETP.GE.FTZ.AND P2, PT, R153, RZ, PT ;  /* 0x000000ff9900720b */ /* 0x000fe60003f56000 */
[----:B------:R-:W-:Y:S07]  /*58b0*/  FMUL.FTZ R159, R159, R52 ;  /* 0x000000349f9f7220 */ /* 0x000fee0000410000 */
[----:B------:R-:W-:Y:S02]  /*58c0*/  FADD.FTZ R64, -R146, R64 ;  /* 0x0000004092407221 */ /* 0x000fe40000010100 */
[----:B------:R-:W-:Y:S03]  /*58d0*/  FADD.FTZ R5, -R144, R66 ;  /* 0x0000004290057221 */ /* 0x000fe60000010100 */
[----:B------:R-:W-:Y:S01]  /*58e0*/  FSEL R64, R64, R146, P1 ;  /* 0x0000009240407208 */ /* 0x000fe20000800000 */
[----:B------:R-:W-:Y:S01]  /*58f0*/  @P0 FADD.FTZ R146, -R146, R65 ;  /* 0x0000004192920221 */ /* 0x000fe20000010100 */
[----:B------:R-:W-:Y:S02]  /*5900*/  FSETP.GE.FTZ.AND P0, PT, R219, RZ, PT ;  /* 0x000000ffdb00720b */ /* 0x000fe40003f16000 */
[----:B------:R-:W-:Y:S01]  /*5910*/  FSETP.GE.FTZ.AND P1, PT, R220, RZ, PT ;  /* 0x000000ffdc00720b */ /* 0x000fe20003f36000 */
[----:B------:R-:W-:Y:S01]  /*5920*/  FMUL.FTZ R154, R154, R64 ;  /* 0x000000409a9a7220 */ /* 0x000fe20000410000 */
[----:B------:R-:W-:Y:S01]  /*5930*/  FSEL R7, R7, R144, P0 ;  /* 0x0000009007077208 */ /* 0x000fe20000000000 */
[----:B------:R-:W-:Y:S01]  /*5940*/  FMUL.FTZ R146, R152, R146 ;  /* 0x0000009298927220 */ /* 0x000fe20000410000 */
[----:B------:R-:W-:Y:S02]  /*5950*/  FSETP.GE.FTZ.AND P0, PT, R214, RZ, PT ;  /* 0x000000ffd600720b */ /* 0x000fe40003f16000 */
[-C--:B------:R-:W-:Y:S01]  /*5960*/  FSEL R6, R6, R144.reuse, P1 ;  /* 0x0000009006067208 */ /* 0x080fe20000800000 */
        /* <DEDUP_REMOVED lines=9> */
[----:B------:R-:W-:Y:S02]  /*5a00*/  FSETP.GE.FTZ.AND P1, PT, R210, RZ, PT ;  /* 0x000000ffd200720b */ /* 0x000fe40003f36000 */
[----:B------:R-:W-:Y:S01]  /*5a10*/  FSEL R23, R23, R144, P0 ;  /* 0x0000009017177208 */ /* 0x000fe20000000000 */
[----:B------:R-:W-:Y:S01]  /*5a20*/  FMUL.FTZ R64, R215, R18 ;  /* 0x00000012d7407220 */ /* 0x000fe20000410000 */
[----:B------:R-:W-:Y:S02]  /*5a30*/  FSETP.GE.FTZ.AND P0, PT, R194, RZ, PT ;  /* 0x000000ffc200720b */ /* 0x000fe40003f16000 */
        /* <DEDUP_REMOVED lines=11> */
[----:B------:R-:W-:Y:S01]  /*5af0*/  FSETP.GE.FTZ.AND P0, PT, R167, RZ, PT ;  /* 0x000000ffa700720b */ /* 0x000fe20003f16000 */
[----:B--2---:R-:W-:Y:S01]  /*5b00*/  FADD.FTZ R10, -R0, R10 ;  /* 0x0000000a000a7221 */ /* 0x004fe20000010100 */
[-C--:B------:R-:W-:Y:S01]  /*5b10*/  FSEL R38, R38, R144.reuse, P1 ;  /* 0x0000009026267208 */ /* 0x080fe20000800000 */
[C---:B------:R-:W-:Y:S01]  /*5b20*/  FADD.FTZ R26, -R0.reuse, R26 ;  /* 0x0000001a001a7221 */ /* 0x040fe20000010100 */
        /* <DEDUP_REMOVED lines=8> */
[----:B------:R-:W-:Y:S02]  /*5bb0*/  FSETP.GE.FTZ.AND P1, PT, R149, RZ, PT ;  /* 0x000000ff9500720b */ /* 0x000fe40003f36000 */
[----:B------:R-:W-:Y:S01]  /*5bc0*/  FSEL R6, R6, R144, P3 ;  /* 0x0000009006067208 */ /* 0x000fe20001800000 */
[----:B------:R-:W-:Y:S01]  /*5bd0*/  FMUL.FTZ R50, R169, R50 ;  /* 0x00000032a9327220 */ /* 0x000fe20000410000 */
[-C--:B------:R-:W-:Y:S02]  /*5be0*/  FSEL R5, R5, R144.reuse, P2 ;  /* 0x0000009005057208 */ /* 0x080fe40001000000 */
[----:B------:R-:W-:Y:S01]  /*5bf0*/  FSEL R7, R7, R144, P4 ;  /* 0x0000009007077208 */ /* 0x000fe20002000000 */
[----:B------:R-:W-:Y:S01]  /*5c00*/  FMUL.FTZ R160, R160, R6 ;  /* 0x00000006a0a07220 */ /* 0x000fe20000410000 */
[----:B------:R-:W-:Y:S01]  /*5c10*/  FSETP.GE.FTZ.AND P2, PT, R221, RZ, PT ;  /* 0x000000ffdd00720b */ /* 0x000fe20003f56000 */
[----:B------:R-:W-:Y:S01]  /*5c20*/  FMUL.FTZ R153, R153, R5 ;  /* 0x0000000599997220 */ /* 0x000fe20000410000 */
[----:B------:R-:W-:Y:S01]  /*5c30*/  FSETP.GE.FTZ.AND P3, PT, R222, RZ, PT ;  /* 0x000000ffde00720b */ /* 0x000fe20003f76000 */
[----:B------:R-:W-:Y:S01]  /*5c40*/  FMUL.FTZ R161, R161, R7 ;  /* 0x00000007a1a17220 */ /* 0x000fe20000410000 */
[----:B------:R-:W-:Y:S01]  /*5c50*/  FSETP.GE.FTZ.AND P4, PT, R224, RZ, PT ;  /* 0x000000ffe000720b */ /* 0x000fe20003f96000 */
[----:B------:R-:W-:Y:S01]  /*5c60*/  @P1 FADD.FTZ R144, -R144, R67 ;  /* 0x0000004390901221 */ /* 0x000fe20000010100 */
[----:B------:R-:W-:Y:S03]  /*5c70*/  FSETP.GE.FTZ.AND P1, PT, R216, RZ, PT ;  /* 0x000000ffd800720b */ /* 0x000fe60003f36000 */
[----:B------:R-:W-:Y:S02]  /*5c80*/  FMUL.FTZ R144, R149, R144 ;  /* 0x0000009095907220 */ /* 0x000fe40000410000 */
[C---:B---3--:R-:W-:Y:S02]  /*5c90*/  FADD.FTZ R4, -R2.reuse, R8 ;  /* 0x0000000802047221 */ /* 0x048fe40000010100 */
[C---:B------:R-:W-:Y:S02]  /*5ca0*/  FADD.FTZ R6, -R2.reuse, R13 ;  /* 0x0000000d02067221 */ /* 0x040fe40000010100 */
[----:B------:R-:W-:Y:S01]  /*5cb0*/  FADD.FTZ R5, -R2, R24 ;  /* 0x0000001802057221 */ /* 0x000fe20000010100 */
[-C--:B------:R-:W-:Y:S01]  /*5cc0*/  FSEL R4, R4, R2.reuse, P0 ;  /* 0x0000000204047208 */ /* 0x080fe20000000000 */
[C---:B------:R-:W-:Y:S01]  /*5cd0*/  FADD.FTZ R7, -R2.reuse, R12 ;  /* 0x0000000c02077221 */ /* 0x040fe20000010100 */
[----:B------:R-:W-:Y:S01]  /*5ce0*/  FSETP.GE.FTZ.AND P0, PT, R213, RZ, PT ;  /* 0x000000ffd500720b */ /* 0x000fe20003f16000 */
[----:B------:R-:W-:Y:S01]  /*5cf0*/  FADD.FTZ R8, -R2, R9 ;  /* 0x0000000902087221 */ /* 0x000fe20000010100 */
[----:B------:R-:W-:Y:S01]  /*5d00*/  FSEL R6, R6, R2, P2 ;  /* 0x0000000206067208 */ /* 0x000fe20001000000 */
[----:B------:R-:W-:Y:S01]  /*5d10*/  FMUL.FTZ R19, R223, R4 ;  /* 0x00000004df137220 */ /* 0x000fe20000410000 */
[-C--:B------:R-:W-:Y:S01]  /*5d20*/  FSEL R5, R5, R2.reuse, P1 ;  /* 0x0000000205057208 */ /* 0x080fe20000800000 */
        /* <DEDUP_REMOVED lines=9> */
[----:B------:R-:W-:Y:S01]  /*5dc0*/  FSETP.GE.FTZ.AND P1, PT, R192, RZ, PT ;  /* 0x000000ffc000720b */ /* 0x000fe20003f36000 */
[----:B------:R-:W-:Y:S01]  /*5dd0*/  FMUL.FTZ R48, R213, R4 ;  /* 0x00000004d5307220 */ /* 0x000fe20000410000 */
[-C--:B------:R-:W-:Y:S01]  /*5de0*/  FSEL R8, R8, R2.reuse, P4 ;  /* 0x0000000208087208 */ /* 0x080fe20002000000 */
[----:B------:R-:W-:Y:S01]  /*5df0*/  FADD.FTZ R4, -R2, R44 ;  /* 0x0000002c02047221 */ /* 0x000fe20000010100 */
[-C--:B------:R-:W-:Y:S01]  /*5e00*/  FSEL R6, R6, R2.reuse, P2 ;  /* 0x0000000206067208 */ /* 0x080fe20001000000 */
[----:B------:R-:W-:Y:S01]  /*5e10*/  FADD.FTZ R56, -R2, R56 ;  /* 0x0000003802387221 */ /* 0x000fe20000010100 */
[----:B------:R-:W-:Y:S01]  /*5e20*/  FSETP.GE.FTZ.AND P2, PT, R166, RZ, PT ;  /* 0x000000ffa600720b */ /* 0x000fe20003f56000 */
[----:B------:R-:W-:Y:S01]  /*5e30*/  FMUL.FTZ R18, R222, R7 ;  /* 0x00000007de127220 */ /* 0x000fe20000410000 */
[-C--:B------:R-:W-:Y:S01]  /*5e40*/  FSEL R4, R4, R2.reuse, P0 ;  /* 0x0000000204047208 */ /* 0x080fe20000000000 */
[C---:B------:R-:W-:Y:S01]  /*5e50*/  FADD.FTZ R7, -R2.reuse, R29 ;  /* 0x0000001d02077221 */ /* 0x040fe20000010100 */
[----:B------:R-:W-:Y:S01]  /*5e60*/  FSETP.GE.FTZ.AND P0, PT, R155, RZ, PT ;  /* 0x000000ff9b00720b */ /* 0x000fe20003f16000 */
[C---:B------:R-:W-:Y:S01]  /*5e70*/  FADD.FTZ R57, -R2.reuse, R57 ;  /* 0x0000003902397221 */ /* 0x040fe20000010100 */
        /* <DEDUP_REMOVED lines=58> */
[C---:B------:R-:W-:Y:S01]  /*6220*/  FSETP.GE.FTZ.AND P1, PT, R199.reuse, RZ, PT ;  /* 0x000000ffc700720b */ /* 0x040fe20003f36000 */
        /* <DEDUP_REMOVED lines=58> */
.L_x_2017:
        /* <DEDUP_REMOVED lines=190> */
.L_x_2018:
[----:B------:R-:W-:Y:S01]  /*71b0*/  LDSM.16.M88.4 R32, [R174+0x14000] ;  /* 0x01400000ae20783b */ /* 0x000fe20000000200 */
[----:B------:R-:W-:Y:S01]  /*71c0*/  IMAD.IADD R144, R173, 0x1, R148 ;  /* 0x00000001ad907824 */ /* 0x000fe200078e0294 */
[----:B------:R-:W-:Y:S01]  /*71d0*/  ULOP3.LUT UR6, UR44, 0x1, URZ, 0xc0, !UPT ;  /* 0x000000012c067892 */ /* 0x000fe2000f8ec03f */
[----:B------:R-:W-:Y:S01]  /*71e0*/  IMAD.MOV.U32 R146, RZ, RZ, c[0x0][0x22c] ;  /* 0x00008b00ff927624 */ /* 0x000fe200078e00ff */
[----:B------:R-:W-:Y:S01]  /*71f0*/  @UP2 UIADD3 UR7, UP1, UR40, -0x200, URZ ;  /* 0xfffffe0028072890 */ /* 0x000fe2000ff3e03f */
[----:B------:R-:W2:Y:S01]  /*7200*/  LDSM.16.MT88.4 R16, [R0+0xc000] ;  /* 0x00c000000010783b */ /* 0x000ea20000004200 */
[----:B------:R-:W-:Y:S01]  /*7210*/  IMAD.MOV.U32 R147, RZ, RZ, 0x4 ;  /* 0x00000004ff937424 */ /* 0x000fe200078e00ff */
[----:B------:R-:W-:Y:S01]  /*7220*/  UISETP.NE.U32.AND UP0, UPT, UR6, 0x1, UPT ;  /* 0x000000010600788c */ /* 0x000fe2000bf05070 */
[----:B------:R-:W-:Y:S01]  /*7230*/  IMAD R146, R146, c[0x0][0x1c0], RZ ;  /* 0x0000700092927a24 */ /* 0x000fe200078e02ff */
[----:B------:R-:W-:Y:S01]  /*7240*/  UIADD3 UR8, UR44, -0x1, URZ ;  /* 0xffffffff2c087890 */ /* 0x000fe2000fffe03f */
[----:B------:R-:W3:Y:S01]  /*7250*/  LDSM.16.M88.4 R28, [R174+0x16000] ;  /* 0x01600000ae1c783b */ /* 0x000ee20000000200 */
[----:B------:R-:W-:Y:S01]  /*7260*/  IMAD.MOV.U32 R149, RZ, RZ, c[0x0][0x22c] ;  /* 0x00008b00ff957624 */ /* 0x000fe200078e00ff */
[----:B------:R-:W-:Y:S01]  /*7270*/  @UP2 UIADD3.X UR6, UR41, -0x1, URZ, UP1, !UPT ;  /* 0xffffffff29062890 */ /* 0x000fe20008ffe43f */
[----:B------:R-:W-:Y:S02]  /*7280*/  IMAD.SHL.U32 R146, R146, 0x8, RZ ;  /* 0x0000000892927824 */ /* 0x000fe400078e00ff */
[----:B------:R-:W4:Y:S01]  /*7290*/  LDSM.16.MT88.4 R36, [R2+0xc000] ;  /* 0x00c000000224783b */ /* 0x000f220000004200 */
[----:B------:R-:W-:Y:S02]  /*72a0*/  IMAD R149, R149, c[0x0][0x1c0], RZ ;  /* 0x0000700095957a24 */ /* 0x000fe400078e02ff */
[----:B------:R-:W-:Y:S02]  /*72b0*/  IMAD.MOV.U32 R150, RZ, RZ, c[0x0][0x22c] ;  /* 0x00008b00ff967624 */ /* 0x000fe400078e00ff */
[----:B------:R-:W-:Y:S01]  /*72c0*/  LDSM.16.M88.4 R40, [R148+0x14000] ;  /* 0x014000009428783b */ /* 0x000fe20000000200 */
[----:B------:R-:W-:Y:S02]  /*72d0*/  IMAD.SHL.U32 R149, R149, 0x10, RZ ;  /* 0x0000001095957824 */ /* 0x000fe400078e00ff */
[----:B------:R-:W-:Y:S02]  /*72e0*/  IMAD R150, R150, c[0x0][0x1c0], RZ ;  /* 0x0000700096967a24 */ /* 0x000fe400078e02ff */
[----:B------:R-:W1:Y:S01]  /*72f0*/  LDSM.16.MT88.4 R44, [R0+0xc800] ;  /* 0x00c80000002c783b */ /* 0x000e620000004200 */
[----:B------:R-:W-:Y:S02]  /*7300*/  IMAD.MOV.U32 R151, RZ, RZ, c[0x0][0x22c] ;  /* 0x00008b00ff977624 */ /* 0x000fe400078e00ff */
[----:B------:R-:W-:Y:S02]  /*7310*/  IMAD.SHL.U32 R150, R150, 0x20, RZ ;  /* 0x0000002096967824 */ /* 0x000fe400078e00ff */
[----:B------:R-:W1:Y:S01]  /*7320*/  LDSM.16.M88.4 R48, [R148+0x16000] ;  /* 0x016000009430783b */ /* 0x000e620000000200 */
[----:B------:R-:W-:Y:S04]  /*7330*/  IMAD R151, R151, c[0x0][0x1c0], RZ ;  /* 0x0000700097977a24 */ /* 0x000fe800078e02ff */
[----:B------:R-:W1:Y:S01]  /*7340*/  LDSM.16.MT88.4 R52, [R2+0xc800] ;  /* 0x00c800000234783b */ /* 0x000e620000004200 */
[----:B------:R-:W-:Y:S04]  /*7350*/  IMAD R151, R151, 0x30, RZ ;  /* 0x0000003097977824 */ /* 0x000fe800078e02ff */
        /* <DEDUP_REMOVED lines=89> */
[CC--:B------:R-:W-:Y:S01]  /*78f0*/  LEA R38, P1, R146.reuse, R184.reuse, 0x2 ;  /* 0x000000b892267211 */ /* 0x0c0fe200078210ff */
[-C--:B----4-:R-:W-:Y:S05]  /*7900*/  HMMA.16816.F32 R4, R40, R52.reuse, R4 ;  /* 0x000000342804723c */ /* 0x090fea0000001804 */
[----:B------:R-:W-:Y:S02]  /*7910*/  LEA.HI.X.SX32 R39, R146, R185, 0x2, P1 ;  /* 0x000000b992277211 */ /* 0x000fe400008f16ff */
[----:B------:R-:W-:Y:S01]  /*7920*/  @P0 IADD3 R36, R250, -0x80, RZ ;  /* 0xffffff80fa240810 */ /* 0x000fe20007ffe0ff */
[C---:B-1----:R-:W-:Y:S04]  /*7930*/  HMMA.16816.F32 R8, R56.reuse, R52, R8 ;  /* 0x000000343808723c */ /* 0x042fe80000001808 */
[----:B------:R-:W-:Y:S01]  /*7940*/  @P0 IMAD.WIDE R36, R36, R147, UR40 ;  /* 0x0000002824240e25 */ /* 0x000fe2000f8e0293 */
[----:B------:R-:W-:Y:S02]  /*7950*/  @UP2 UMOV UR40, UR7 ;  /* 0x0000000700282c82 */ /* 0x000fe40008000000 */
[----:B------:R-:W-:Y:S01]  /*7960*/  @UP2 UMOV UR41, UR6 ;  /* 0x0000000600292c82 */ /* 0x000fe20008000000 */
[-C--:B------:R-:W-:Y:S01]  /*7970*/  HMMA.16816.F32 R12, R56, R54.reuse, R12 ;  /* 0x00000036380c723c */ /* 0x080fe2000000180c */
[----:B------:R1:W5:Y:S03]  /*7980*/  @P0 LDG.E R249, [R36.64] ;  /* 0x0000002224f90981 */ /* 0x000366000c1e1900 */
[----:B------:R-:W-:Y:S02]  /*7990*/  IMAD.MOV.U32 R147, RZ, RZ, c[0x0][0x22c] ;  /* 0x00008b00ff937624 */ /* 0x000fe400078e00ff */
[----:B------:R1:W5:Y:S02]  /*79a0*/  @P0 LDG.E R248, [R36.64+0x20] ;  /* 0x0000202224f80981 */ /* 0x000364000c1e1900 */
[C---:B------:R-:W-:Y:S03]  /*79b0*/  HMMA.16816.F32 R16, R40.reuse, R54, R16 ;  /* 0x000000362810723c */ /* 0x040fe60000001810 */
[----:B------:R1:W5:Y:S01]  /*79c0*/  @P0 LDG.E R247, [R36.64+0x100] ;  /* 0x0001002224f70981 */ /* 0x000362000c1e1900 */
[----:B------:R-:W-:Y:S04]  /*79d0*/  IMAD R147, R147, c[0x0][0x1c0], RZ ;  /* 0x0000700093937a24 */ /* 0x000fe800078e02ff */
[-C--:B------:R-:W-:Y:S01]  /*79e0*/  HMMA.16816.F32 R20, R40, R60.reuse, R20 ;  /* 0x0000003c2814723c */ /* 0x080fe20000001814 */
[----:B------:R1:W5:Y:S03]  /*79f0*/  @P0 LDG.E R246, [R36.64+0x120] ;  /* 0x0001202224f60981 */ /* 0x000366000c1e1900 */
[-C--:B------:R-:W-:Y:S01]  /*7a00*/  LEA R44, P0, R149, R184.reuse, 0x2 ;  /* 0x000000b8952c7211 */ /* 0x080fe200078010ff */
[----:B------:R-:W-:Y:S01]  /*7a10*/  IMAD R147, R147, 0x18, RZ ;  /* 0x0000001893937824 */ /* 0x000fe200078e02ff */
[----:B------:R2:W-:Y:S02]  /*7a20*/  RED.E.ADD.F32.FTZ.RN.STRONG.GPU [R184.64], R4 ;  /* 0x00000004b800798e */ /* 0x0005e4000c10e7a2 */
[C---:B------:R-:W-:Y:S03]  /*7a30*/  HMMA.16816.F32 R24, R56.reuse, R60, R24 ;  /* 0x0000003c3818723c */ /* 0x040fe60000001818 */
[----:B------:R3:W-:Y:S01]  /*7a40*/  RED.E.ADD.F32.FTZ.RN.STRONG.GPU [R38.64], R5 ;  /* 0x000000052600798e */ /* 0x0007e2000c10e7a2 */
[-C--:B------:R-:W-:Y:S04]  /*7a50*/  LEA.HI.X.SX32 R45, R149, R185.reuse, 0x2, P0 ;  /* 0x000000b9952d7211 */ /* 0x080fe800000f16ff */
[-C--:B------:R-:W-:Y:S01]  /*7a60*/  HMMA.16816.F32 R28, R56, R62.reuse, R28 ;  /* 0x0000003e381c723c */ /* 0x080fe2000000181c */
[----:B------:R4:W-:Y:S07]  /*7a70*/  RED.E.ADD.F32.FTZ.RN.STRONG.GPU [R44.64], R6 ;  /* 0x000000062c00798e */ /* 0x0009ee000c10e7a2 */
[----:B------:R-:W-:Y:S07]  /*7a80*/  HMMA.16816.F32 R32, R40, R62, R32 ;  /* 0x0000003e2820723c */ /* 0x000fee0000001820 */
[CC--:B------:R-:W-:Y:S01]  /*7a90*/  LEA R40, P1, R147.reuse, R184.reuse, 0x2 ;  /* 0x000000b893287211 */ /* 0x0c0fe200078210ff */
[----:B------:R-:W-:Y:S01]  /*7aa0*/  IMAD.MOV.U32 R42, RZ, RZ, c[0x0][0x22c] ;  /* 0x00008b00ff2a7624 */ /* 0x000fe200078e00ff */
[CC--:B--2---:R-:W-:Y:S03]  /*7ab0*/  LEA R4, P0, R150.reuse, R184.reuse, 0x2 ;  /* 0x000000b896047211 */ /* 0x0c4fe600078010ff */
[-C--:B------:R-:W-:Y:S01]  /*7ac0*/  LEA.HI.X.SX32 R41, R147, R185.reuse, 0x2, P1 ;  /* 0x000000b993297211 */ /* 0x080fe200008f16ff */
[----:B------:R-:W-:Y:S01]  /*7ad0*/  IMAD.MOV.U32 R147, RZ, RZ, c[0x0][0x22c] ;  /* 0x00008b00ff937624 */ /* 0x000fe200078e00ff */
[-C--:B---3--:R-:W-:Y:S01]  /*7ae0*/  LEA.HI.X.SX32 R5, R150, R185.reuse, 0x2, P0 ;  /* 0x000000b996057211 */ /* 0x088fe200000f16ff */
[----:B------:R-:W-:Y:S02]  /*7af0*/  IMAD.MOV.U32 R150, RZ, RZ, c[0x0][0x22c] ;  /* 0x00008b00ff967624 */ /* 0x000fe400078e00ff */
[----:B------:R2:W-:Y:S01]  /*7b00*/  RED.E.ADD.F32.FTZ.RN.STRONG.GPU [R40.64], R7 ;  /* 0x000000072800798e */ /* 0x0005e2000c10e7a2 */
[----:B------:R-:W-:Y:S01]  /*7b10*/  IMAD R147, R147, c[0x0][0x1c0], RZ ;  /* 0x0000700093937a24 */ /* 0x000fe200078e02ff */
[-C--:B----4-:R-:W-:Y:S01]  /*7b20*/  LEA R6, P0, R151, R184.reuse, 0x2 ;  /* 0x000000b897067211 */ /* 0x090fe200078010ff */
[----:B------:R-:W-:Y:S02]  /*7b30*/  IMAD R150, R150, c[0x0][0x1c0], RZ ;  /* 0x0000700096967a24 */ /* 0x000fe400078e02ff */
[----:B------:R3:W-:Y:S01]  /*7b40*/  RED.E.ADD.F32.FTZ.RN.STRONG.GPU [R4.64], R8 ;  /* 0x000000080400798e */ /* 0x0007e2000c10e7a2 */
[----:B------:R-:W-:Y:S02]  /*7b50*/  IMAD R147, R147, 0x28, RZ ;  /* 0x0000002893937824 */ /* 0x000fe400078e02ff */
[----:B------:R-:W-:Y:S02]  /*7b60*/  IMAD R150, R150, 0x38, RZ ;  /* 0x0000003896967824 */ /* 0x000fe400078e02ff */
[----:B------:R-:W-:Y:S01]  /*7b70*/  IMAD R42, R42, c[0x0][0x1c0], RZ ;  /* 0x000070002a2a7a24 */ /* 0x000fe200078e02ff */
[CC--:B-1----:R-:W-:Y:S03]  /*7b80*/  LEA R36, P1, R147.reuse, R184.reuse, 0x2 ;  /* 0x000000b893247211 */ /* 0x0c2fe600078210ff */
[----:B------:R-:W-:Y:S01]  /*7b90*/  IMAD R42, R42, 0x68, RZ ;  /* 0x000000682a2a7824 */ /* 0x000fe200078e02ff */
[-C--:B------:R-:W-:Y:S01]  /*7ba0*/  LEA.HI.X.SX32 R37, R147, R185.reuse, 0x2, P1 ;  /* 0x000000b993257211 */ /* 0x080fe200008f16ff */
[----:B------:R-:W-:Y:S04]  /*7bb0*/  IMAD.MOV.U32 R147, RZ, RZ, c[0x0][0x22c] ;  /* 0x00008b00ff937624 */ /* 0x000fe800078e00ff */
[----:B------:R1:W-:Y:S01]  /*7bc0*/  RED.E.ADD.F32.FTZ.RN.STRONG.GPU [R36.64], R9 ;  /* 0x000000092400798e */ /* 0x0003e2000c10e7a2 */
[----:B------:R-:W-:Y:S04]  /*7bd0*/  IMAD R147, R147, c[0x0][0x1c0], RZ ;  /* 0x0000700093937a24 */ /* 0x000fe800078e02ff */
[----:B------:R-:W-:Y:S01]  /*7be0*/  IMAD.SHL.U32 R147, R147, 0x40, RZ ;  /* 0x0000004093937824 */ /* 0x000fe200078e00ff */
[-C--:B--2---:R-:W-:Y:S02]  /*7bf0*/  LEA.HI.X.SX32 R7, R151, R185.reuse, 0x2, P0 ;  /* 0x000000b997077211 */ /* 0x084fe400000f16ff */
[----:B------:R-:W-:Y:S03]  /*7c00*/  IADD3 R41, R149, 0x20, RZ ;  /* 0x0000002095297810 */ /* 0x000fe60007ffe0ff */
[----:B------:R2:W-:Y:S01]  /*7c10*/  RED.E.ADD.F32.FTZ.RN.STRONG.GPU [R6.64], R10 ;  /* 0x0000000a0600798e */ /* 0x0005e2000c10e7a2 */
[CC--:B---3--:R-:W-:Y:S02]  /*7c20*/  LEA R4, P1, R150.reuse, R184.reuse, 0x2 ;  /* 0x000000b896047211 */ /* 0x0c8fe400078210ff */
[CC--:B------:R-:W-:Y:S02]  /*7c30*/  LEA R8, P0, R147.reuse, R184.reuse, 0x2 ;  /* 0x000000b893087211 */ /* 0x0c0fe400078010ff */
[-C--:B------:R-:W-:Y:S01]  /*7c40*/  LEA.HI.X.SX32 R5, R150, R185.reuse, 0x2, P1 ;  /* 0x000000b996057211 */ /* 0x080fe200008f16ff */
[----:B------:R-:W-:Y:S04]  /*7c50*/  IMAD.MOV.U32 R150, RZ, RZ, c[0x0][0x22c] ;  /* 0x00008b00ff967624 */ /* 0x000fe800078e00ff */
[----:B------:R3:W-:Y:S01]  /*7c60*/  RED.E.ADD.F32.FTZ.RN.STRONG.GPU [R4.64], R11 ;  /* 0x0000000b0400798e */ /* 0x0007e2000c10e7a2 */
[----:B------:R-:W-:Y:S01]  /*7c70*/  IMAD R150, R150, c[0x0][0x1c0], RZ ;  /* 0x0000700096967a24 */ /* 0x000fe200078e02ff */
[-C--:B-1----:R-:W-:Y:S03]  /*7c80*/  LEA.HI.X.SX32 R9, R147, R185.reuse, 0x2, P0 ;  /* 0x000000b993097211 */ /* 0x082fe600000f16ff */
[----:B------:R-:W4:Y:S01]  /*7c90*/  LDL R37, [R1+0x18] ;  /* 0x0000180001257983 */ /* 0x000f220000100800 */
[----:B------:R-:W-:Y:S02]  /*7ca0*/  IMAD.MOV.U32 R147, RZ, RZ, c[0x0][0x22c] ;  /* 0x00008b00ff937624 */ /* 0x000fe400078e00ff */
[----:B------:R-:W-:Y:S02]  /*7cb0*/  IMAD.SHL.U32 R150, R150, 0x10, RZ ;  /* 0x0000001096967824 */ /* 0x000fe400078e00ff */
[----:B------:R1:W-:Y:S01]  /*7cc0*/  RED.E.ADD.F32.FTZ.RN.STRONG.GPU [R8.64], R16 ;  /* 0x000000100800798e */ /* 0x0003e2000c10e7a2 */
[----:B------:R-:W-:Y:S02]  /*7cd0*/  IMAD R147, R147, c[0x0][0x1c0], RZ ;  /* 0x0000700093937a24 */ /* 0x000fe400078e02ff */
[----:B------:R-:W-:Y:S02]  /*7ce0*/  IADD3 R40, R150, 0x20, RZ ;  /* 0x0000002096287810 */ /* 0x000fe40007ffe0ff */
[----:B------:R-:W4:Y:S01]  /*7cf0*/  LDL R36, [R1+0x14] ;  /* 0x0000140001247983 */ /* 0x000f220000100800 */
[CC--:B--2---:R-:W-:Y:S01]  /*7d00*/  LEA R6, P1, R0.reuse, R184.reuse, 0x2 ;  /* 0x000000b800067211 */ /* 0x0c4fe200078210ff */
[----:B------:R-:W-:Y:S03]  /*7d10*/  IMAD.SHL.U32 R147, R147, 0x8, RZ ;  /* 0x0000000893937824 */ /* 0x000fe600078e00ff */
[-C--:B------:R-:W-:Y:S01]  /*7d20*/  LEA.HI.X.SX32 R7, R0, R185.reuse, 0x2, P1 ;  /* 0x000000b900077211 */ /* 0x080fe200008f16ff */
[----:B------:R-:W-:Y:S02]  /*7d30*/  IMAD.MOV.U32 R0, RZ, RZ, c[0x0][0x22c] ;  /* 0x00008b00ff007624 */ /* 0x000fe400078e00ff */
[C---:B------:R-:W-:Y:S02]  /*7d40*/  IMAD.IADD R41, R147.reuse, 0x1, R41 ;  /* 0x0000000193297824 */ /* 0x040fe400078e0229 */
[----:B------:R2:W-:Y:S01]  /*7d50*/  RED.E.ADD.F32.FTZ.RN.STRONG.GPU [R6.64], R17 ;  /* 0x000000110600798e */ /* 0x0005e2000c10e7a2 */
[----:B------:R-:W-:Y:S01]  /*7d60*/  IMAD R0, R0, c[0x0][0x1c0], RZ ;  /* 0x0000700000007a24 */ /* 0x000fe200078e02ff */
[-C--:B---3--:R-:W-:Y:S01]  /*7d70*/  LEA R4, P0, R2, R184.reuse, 0x2 ;  /* 0x000000b802047211 */ /* 0x088fe200078010ff */
[----:B------:R-:W-:Y:S02]  /*7d80*/  IMAD.IADD R41, R147, 0x1, R41 ;  /* 0x0000000193297824 */ /* 0x000fe400078e0229 */
[----:B------:R-:W-:Y:S01]  /*7d90*/  IMAD R0, R0, 0x58, RZ ;  /* 0x0000005800007824 */ /* 0x000fe200078e02ff */
[-C--:B------:R-:W-:Y:S01]  /*7da0*/  LEA.HI.X.SX32 R5, R2, R185.reuse, 0x2, P0 ;  /* 0x000000b902057211 */ /* 0x080fe200000f16ff */
[----:B------:R-:W-:Y:S01]  /*7db0*/  IMAD.MOV.U32 R2, RZ, RZ, c[0x0][0x22c] ;  /* 0x00008b00ff027624 */ /* 0x000fe200078e00ff */
[-C--:B------:R-:W-:Y:S03]  /*7dc0*/  LEA R10, P0, R46, R184.reuse, 0x2 ;  /* 0x000000b82e0a7211 */ /* 0x080fe600078010ff */
[----:B------:R3:W-:Y:S01]  /*7dd0*/  RED.E.ADD.F32.FTZ.RN.STRONG.GPU [R4.64], R18 ;  /* 0x000000120400798e */ /* 0x0007e2000c10e7a2 */
[-C--:B-1----:R-:W-:Y:S01]  /*7de0*/  LEA R16, P1, R0, R184.reuse, 0x2 ;  /* 0x000000b800107211 */ /* 0x082fe200078210ff */
[----:B------:R-:W-:Y:S01]  /*7df0*/  IMAD R2, R2, c[0x0][0x1c0], RZ ;  /* 0x0000700002027a24 */ /* 0x000fe200078e02ff */
[-C--:B------:R-:W-:Y:S02]  /*7e00*/  LEA.HI.X.SX32 R11, R46, R185.reuse, 0x2, P0 ;  /* 0x000000b92e0b7211 */ /* 0x080fe400000f16ff */
[-C--:B------:R-:W-:Y:S01]  /*7e10*/  LEA R8, P2, R42, R184.reuse, 0x2 ;  /* 0x000000b82a087211 */ /* 0x080fe200078410ff */
[----:B------:R-:W-:Y:S03]  /*7e20*/  IMAD R2, R2, 0x70, RZ ;  /* 0x0000007002027824 */ /* 0x000fe600078e02ff */
[-C--:B------:R-:W-:Y:S02]  /*7e30*/  LEA.HI.X.SX32 R9, R42, R185.reuse, 0x2, P2 ;  /* 0x000000b92a097211 */ /* 0x080fe400010f16ff */
[----:B------:R-:W-:Y:S02]  /*7e40*/  IADD3 R42, R149, 0x20, RZ ;  /* 0x00000020952a7810 */ /* 0x000fe40007ffe0ff */
[-C--:B--2---:R-:W-:Y:S01]  /*7e50*/  LEA.HI.X.SX32 R17, R0, R185.reuse, 0x2, P1 ;  /* 0x000000b900117211 */ /* 0x084fe200008f16ff */
[----:B------:R-:W-:Y:S01]  /*7e60*/  IMAD.MOV.U32 R0, RZ, RZ, c[0x0][0x22c] ;  /* 0x00008b00ff007624 */ /* 0x000fe200078e00ff */
[-C--:B------:R-:W-:Y:S01]  /*7e70*/  LEA R6, P1, R2, R184.reuse, 0x2 ;  /* 0x000000b802067211 */ /* 0x080fe200078210ff */
[----:B------:R-:W-:Y:S02]  /*7e80*/  IMAD.IADD R42, R147, 0x1, R42 ;  /* 0x00000001932a7824 */ /* 0x000fe400078e022a */
[----:B------:R1:W-:Y:S01]  /*7e90*/  RED.E.ADD.F32.FTZ.RN.STRONG.GPU [R16.64], R19 ;  /* 0x000000131000798e */ /* 0x0003e2000c10e7a2 */
[----:B------:R-:W-:Y:S01]  /*7ea0*/  IMAD R0, R0, c[0x0][0x1c0], RZ ;  /* 0x0000700000007a24 */ /* 0x000fe200078e02ff */
[-C--:B------:R-:W-:Y:S03]  /*7eb0*/  LEA.HI.X.SX32 R7, R2, R185.reuse, 0x2, P1 ;  /* 0x000000b902077211 */ /* 0x080fe600008f16ff */
[----:B------:R-:W-:Y:S01]  /*7ec0*/  IMAD R0, R0, 0x78, RZ ;  /* 0x0000007800007824 */ /* 0x000fe200078e02ff */
[----:B---3--:R-:W2:Y:S04]  /*7ed0*/  LDL R18, [R1+0x10] ;  /* 0x0000100001127983 */ /* 0x008ea80000100800 */
[CC--:B------:R-:W-:Y:S01]  /*7ee0*/  LEA R4, P0, R0.reuse, R184.reuse, 0x2 ;  /* 0x000000b800047211 */ /* 0x0c0fe200078010ff */
[----:B------:R-:W3:Y:S03]  /*7ef0*/  LDL R2, [R1] ;  /* 0x0000000001027983 */ /* 0x000ee60000100800 */
[-C--:B------:R-:W-:Y:S02]  /*7f00*/  LEA.HI.X.SX32 R5, R0, R185.reuse, 0x2, P0 ;  /* 0x000000b900057211 */ /* 0x080fe400000f16ff */
[----:B------:R-:W3:Y:S05]  /*7f10*/  LDL R0, [R1+0x4] ;  /* 0x0000040001007983 */ /* 0x000eea0000100800 */
[----:B------:R-:W-:Y:S05]  /*7f20*/  RED.E.ADD.F32.FTZ.RN.STRONG.GPU [R10.64], R12 ;  /* 0x0000000c0a00798e */ /* 0x000fea000c10e7a2 */
[----:B------:R1:W-:Y:S05]  /*7f30*/  RED.E.ADD.F32.FTZ.RN.STRONG.GPU [R8.64], R13 ;  /* 0x0000000d0800798e */ /* 0x0003ea000c10e7a2 */
[----:B-1----:R-:W3:Y:S05]  /*7f40*/  LDL R17, [R1+0xc] ;  /* 0x00000c0001117983 */ /* 0x002eea0000100800 */
[----:B------:R-:W3:Y:S05]  /*7f50*/  LDL R16, [R1+0x8] ;  /* 0x0000080001107983 */ /* 0x000eea0000100800 */
[----:B------:R1:W-:Y:S05]  /*7f60*/  RED.E.ADD.F32.FTZ.RN.STRONG.GPU [R6.64], R14 ;  /* 0x0000000e0600798e */ /* 0x0003ea000c10e7a2 */
[----:B------:R1:W-:Y:S05]  /*7f70*/  RED.E.ADD.F32.FTZ.RN.STRONG.GPU [R4.64], R15 ;  /* 0x0000000f0400798e */ /* 0x0003ea000c10e7a2 */
[----:B------:R-:W-:Y:S01]  /*7f80*/  RED.E.ADD.F32.FTZ.RN.STRONG.GPU [R184.64+0x80], R20 ;  /* 0x00008014b800798e */ /* 0x000fe2000c10e7a2 */
[CC--:B------:R-:W-:Y:S04]  /*7f90*/  LEA R8, P1, R40.reuse, R184.reuse, 0x2 ;  /* 0x000000b828087211 */ /* 0x0c0fe800078210ff */
[----:B------:R-:W-:Y:S01]  /*7fa0*/  RED.E.ADD.F32.FTZ.RN.STRONG.GPU [R38.64+0x80], R21 ;  /* 0x000080152600798e */ /* 0x000fe2000c10e7a2 */
[-C--:B------:R-:W-:Y:S02]  /*7fb0*/  LEA.HI.X.SX32 R9, R40, R185.reuse, 0x2, P1 ;  /* 0x000000b928097211 */ /* 0x080fe400008f16ff */
[----:B------:R-:W-:Y:S03]  /*7fc0*/  IADD3 R40, R149, 0x20, RZ ;  /* 0x0000002095287810 */ /* 0x000fe60007ffe0ff */
[----:B------:R1:W-:Y:S02]  /*7fd0*/  RED.E.ADD.F32.FTZ.RN.STRONG.GPU [R8.64], R22 ;  /* 0x000000160800798e */ /* 0x0003e4000c10e7a2 */
[C---:B------:R-:W-:Y:S01]  /*7fe0*/  IMAD.IADD R40, R147.reuse, 0x1, R40 ;  /* 0x0000000193287824 */ /* 0x040fe200078e0228 */
[CC--:B-1----:R-:W-:Y:S03]  /*7ff0*/  LEA R6, P0, R42.reuse, R184.reuse, 0x2 ;  /* 0x000000b82a067211 */ /* 0x0c2fe600078010ff */
[C---:B------:R-:W-:Y:S01]  /*8000*/  IMAD.IADD R40, R147.reuse, 0x1, R40 ;  /* 0x0000000193287824 */ /* 0x040fe200078e0228 */
[-C--:B------:R-:W-:Y:S03]  /*8010*/  LEA.HI.X.SX32 R7, R42, R185.reuse, 0x2, P0 ;  /* 0x000000b92a077211 */ /* 0x080fe600000f16ff */
[----:B------:R-:W-:Y:S01]  /*8020*/  IMAD.IADD R40, R147, 0x1, R40 ;  /* 0x0000000193287824 */ /* 0x000fe200078e0228 */
[CC--:B------:R-:W-:Y:S01]  /*8030*/  LEA R4, P1, R41.reuse, R184.reuse, 0x2 ;  /* 0x000000b829047211 */ /* 0x0c0fe200078210ff */
[----:B------:R4:W-:Y:S03]  /*8040*/  RED.E.ADD.F32.FTZ.RN.STRONG.GPU [R6.64], R23 ;  /* 0x000000170600798e */ /* 0x0009e6000c10e7a2 */
[-C--:B------:R-:W-:Y:S02]  /*8050*/  LEA.HI.X.SX32 R5, R41, R185.reuse, 0x2, P1 ;  /* 0x000000b929057211 */ /* 0x080fe400008f16ff */
[----:B------:R-:W-:Y:S05]  /*8060*/  LDSM.16.MT88.4 R20, [R3+0x14800] ;  /* 0x014800000314783b */ /* 0x000fea0000004200 */
[----:B------:R1:W-:Y:S01]  /*8070*/  RED.E.ADD.F32.FTZ.RN.STRONG.GPU [R4.64], R24 ;  /* 0x000000180400798e */ /* 0x0003e2000c10e7a2 */
[CC--:B------:R-:W-:Y:S04]  /*8080*/  LEA R8, P0, R40.reuse, R184.reuse, 0x2 ;  /* 0x000000b828087211 */ /* 0x0c0fe800078010ff */
[-C--:B------:R-:W-:Y:S05]  /*8090*/  LEA.HI.X.SX32 R9, R40, R185.reuse, 0x2, P0 ;  /* 0x000000b928097211 */ /* 0x080fea00000f16ff */
[----:B------:R2:W-:Y:S01]  /*80a0*/  RED.E.ADD.F32.FTZ.RN.STRONG.GPU [R8.64], R25 ;  /* 0x000000190800798e */ /* 0x0005e2000c10e7a2 */
[CC--:B----4-:R-:W-:Y:S04]  /*80b0*/  LEA R6, P1, R37.reuse, R184.reuse, 0x2 ;  /* 0x000000b825067211 */ /* 0x0d0fe800078210ff */
[-C--:B------:R-:W-:Y:S05]  /*80c0*/  LEA.HI.X.SX32 R7, R37, R185.reuse, 0x2, P1 ;  /* 0x000000b925077211 */ /* 0x080fea00008f16ff */
[----:B------:R4:W-:Y:S01]  /*80d0*/  RED.E.ADD.F32.FTZ.RN.STRONG.GPU [R6.64], R26 ;  /* 0x0000001a0600798e */ /* 0x0009e2000c10e7a2 */
[CC--:B-1----:R-:W-:Y:S04]  /*80e0*/  LEA R4, P0, R36.reuse, R184.reuse, 0x2 ;  /* 0x000000b824047211 */ /* 0x0c2fe800078010ff */
[-C--:B------:R-:W-:Y:S02]  /*80f0*/  LEA.HI.X.SX32 R5, R36, R185.reuse, 0x2, P0 ;  /* 0x000000b924057211 */ /* 0x080fe400000f16ff */
[----:B------:R-:W-:Y:S05]  /*8100*/  LDSM.16.MT88.4 R36, [R3+0x19000] ;  /* 0x019000000324783b */ /* 0x000fea0000004200 */
[----:B------:R1:W-:Y:S05]  /*8110*/  RED.E.ADD.F32.FTZ.RN.STRONG.GPU [R4.64], R27 ;  /* 0x0000001b0400798e */ /* 0x0003ea000c10e7a2 */
[----:B------:R-:W-:Y:S01]  /*8120*/  LDSM.16.MT88.4 R24, [R172+0x800] ;  /* 0x00080000ac18783b */ /* 0x000fe20000004200 */
[CC--:B--2---:R-:W-:Y:S04]  /*8130*/  LEA R8, P1, R18.reuse, R184.reuse, 0x2 ;  /* 0x000000b812087211 */ /* 0x0c4fe800078210ff */
[-C--:B------:R-:W-:Y:S02]  /*8140*/  LEA.HI.X.SX32 R9, R18, R185.reuse, 0x2, P1 ;  /* 0x000000b912097211 */ /* 0x080fe400008f16ff */
[CC--:B---3--:R-:W-:Y:S03]  /*8150*/  LEA R10, P3, R2.reuse, R184.reuse, 0x2 ;  /* 0x000000b8020a7211 */ /* 0x0c8fe600078610ff */
[----:B------:R2:W-:Y:S01]  /*8160*/  RED.E.ADD.F32.FTZ.RN.STRONG.GPU [R8.64], R32 ;  /* 0x000000200800798e */ /* 0x0005e2000c10e7a2 */
[-C--:B------:R-:W-:Y:S02]  /*8170*/  LEA.HI.X.SX32 R11, R2, R185.reuse, 0x2, P3 ;  /* 0x000000b9020b7211 */ /* 0x080fe400018f16ff */
[CC--:B----4-:R-:W-:Y:S04]  /*8180*/  LEA R6, P0, R17.reuse, R184.reuse, 0x2 ;  /* 0x000000b811067211 */ /* 0x0d0fe800078010ff */
[-C--:B------:R-:W-:Y:S02]  /*8190*/  LEA.HI.X.SX32 R7, R17, R185.reuse, 0x2, P0 ;  /* 0x000000b911077211 */ /* 0x080fe400000f16ff */
[-C--:B-1----:R-:W-:Y:S02]  /*81a0*/  LEA R4, P1, R16, R184.reuse, 0x2 ;  /* 0x000000b810047211 */ /* 0x082fe400078210ff */
[-C--:B------:R-:W-:Y:S01]  /*81b0*/  LEA R12, P0, R0, R184.reuse, 0x2 ;  /* 0x000000b8000c7211 */ /* 0x080fe200078010ff */
[----:B------:R1:W-:Y:S01]  /*81c0*/  RED.E.ADD.F32.FTZ.RN.STRONG.GPU [R6.64], R33 ;  /* 0x000000210600798e */ /* 0x0003e2000c10e7a2 */
[-C--:B------:R-:W-:Y:S02]  /*81d0*/  LEA.HI.X.SX32 R5, R16, R185.reuse, 0x2, P1 ;  /* 0x000000b910057211 */ /* 0x080fe400008f16ff */
[-C--:B------:R-:W-:Y:S01]  /*81e0*/  LEA.HI.X.SX32 R13, R0, R185.reuse, 0x2, P0 ;  /* 0x000000b9000d7211 */ /* 0x080fe200000f16ff */
[----:B------:R-:W-:Y:S01]  /*81f0*/  IMAD.IADD R0, R146, 0x1, R251 ;  /* 0x0000000192007824 */ /* 0x000fe200078e02fb */
[CC--:B--2---:R-:W-:Y:S01]  /*8200*/  LEA R8, P2, R252.reuse, R184.reuse, 0x2 ;  /* 0x000000b8fc087211 */ /* 0x0c4fe200078410ff */
[----:B------:R2:W-:Y:S03]  /*8210*/  RED.E.ADD.F32.FTZ.RN.STRONG.GPU [R4.64], R34 ;  /* 0x000000220400798e */ /* 0x0005e6000c10e7a2 */
[-C--:B------:R-:W-:Y:S02]  /*8220*/  LEA.HI.X.SX32 R9, R252, R185.reuse, 0x2, P2 ;  /* 0x000000b9fc097211 */ /* 0x080fe400010f16ff */
[----:B------:R-:W-:Y:S05]  /*8230*/  RED.E.ADD.F32.FTZ.RN.STRONG.GPU [R12.64], R35 ;  /* 0x000000230c00798e */ /* 0x000fea000c10e7a2 */
[----:B------:R-:W-:Y:S05]  /*8240*/  RED.E.ADD.F32.FTZ.RN.STRONG.GPU [R10.64], R28 ;  /* 0x0000001c0a00798e */ /* 0x000fea000c10e7a2 */
[----:B------:R-:W-:Y:S05]  /*8250*/  RED.E.ADD.F32.FTZ.RN.STRONG.GPU [R8.64], R29 ;  /* 0x0000001d0800798e */ /* 0x000fea000c10e7a2 */
[----:B------:R-:W-:Y:S01]  /*8260*/  LDSM.16.MT88.4 R8, [R172] ;  /* 0x00000000ac08783b */ /* 0x000fe20000004200 */
[CC--:B-1----:R-:W-:Y:S04]  /*8270*/  LEA R6, P1, R251.reuse, R184.reuse, 0x2 ;  /* 0x000000b8fb067211 */ /* 0x0c2fe800078210ff */
[-C--:B------:R-:W-:Y:S01]  /*8280*/  LEA.HI.X.SX32 R7, R251, R185.reuse, 0x2, P1 ;  /* 0x000000b9fb077211 */ /* 0x080fe200008f16ff */
[----:B------:R-:W-:Y:S01]  /*8290*/  LDSM.16.MT88.4 R12, [R3+0x18000] ;  /* 0x01800000030c783b */ /* 0x000fe20000004200 */
[C---:B--2---:R-:W-:Y:S02]  /*82a0*/  LEA R4, P0, R0.reuse, R184, 0x2 ;  /* 0x000000b800047211 */ /* 0x044fe400078010ff */
[----:B------:R-:W-:Y:S01]  /*82b0*/  ISETP.LT.AND P1, PT, RZ, UR44, PT ;  /* 0x0000002cff007c0c */ /* 0x000fe2000bf21270 */
[----:B------:R-:W-:Y:S01]  /*82c0*/  UMOV UR44, UR8 ;  /* 0x00000008002c7c82 */ /* 0x000fe20008000000 */
[----:B------:R-:W-:Y:S01]  /*82d0*/  LEA.HI.X.SX32 R5, R0, R185, 0x2, P0 ;  /* 0x000000b900057211 */ /* 0x000fe200000f16ff */
[----:B------:R-:W-:Y:S01]  /*82e0*/  RED.E.ADD.F32.FTZ.RN.STRONG.GPU [R6.64], R30 ;  /* 0x0000001e0600798e */ /* 0x000fe2000c10e7a2 */
[----:B------:R-:W-:Y:S01]  /*82f0*/  IMAD.IADD R0, R173, 0x1, R172 ;  /* 0x00000001ad007824 */ /* 0x000fe200078e02ac */
[----:B------:R-:W-:Y:S01]  /*8300*/  PLOP3.LUT P0, PT, PT, PT, UP0, 0x80, 0x0 ;  /* 0x000000000000781c */ /* 0x000fe20003f0f008 */
[----:B------:R-:W-:Y:S02]  /*8310*/  @UP2 UIADD3 UR4, UP0, UR4, -0x200, URZ ;  /* 0xfffffe0004042890 */ /* 0x000fe4000ff1e03f */
[----:B------:R-:W-:Y:S02]  /*8320*/  RED.E.ADD.F32.FTZ.RN.STRONG.GPU [R4.64], R31 ;  /* 0x0000001f0400798e */ /* 0x000fe4000c10e7a2 */
[----:B------:R-:W-:Y:S03]  /*8330*/  @UP2 UIADD3.X UR5, UR5, -0x1, URZ, UP0, !UPT ;  /* 0xffffffff05052890 */ /* 0x000fe600087fe43f */
        /* <DEDUP_REMOVED lines=95> */
.L_x_2016:
[----:B------:R-:W2:Y:S04]  /*8930*/  LDL R31, [R1+0x30] ;  /* 0x00003000011f7983 */ /* 0x000ea80000100800 */
[----:B------:R-:W3:Y:S04]  /*8940*/  LDL R30, [R1+0x20] ;  /* 0x00002000011e7983 */ /* 0x000ee80000100800 */
[----:B-1----:R-:W1:Y:S01]  /*8950*/  S2R R11, SR_TID.X ;  /* 0x00000000000b7919 */ /* 0x002e620000002100 */
[----:B------:R-:W-:Y:S01]  /*8960*/  FMUL.FTZ R100, R100, c[0x0][0x2e0] ;  /* 0x0000b80064647a20 */ /* 0x000fe20000410000 */
[----:B------:R-:W-:-:S02]  /*8970*/  ULDC.64 UR6, c[0x0][0x3a0] ;  /* 0x0000e80000067ab9 */ /* 0x000fc40000000a00 */
[----:B------:R-:W4:Y:S01]  /*8980*/  LDL R46, [R1+0x64] ;  /* 0x00006400012e7983 */ /* 0x000f220000100800 */
[----:B------:R-:W-:Y:S01]  /*8990*/  FMUL.FTZ R101, R101, c[0x0][0x2e0] ;  /* 0x0000b80065657a20 */ /* 0x000fe20000410000 */
[----:B------:R-:W-:Y:S02]  /*89a0*/  ULDC.64 UR4, c[0x0][0x3a8] ;  /* 0x0000ea0000047ab9 */ /* 0x000fe40000000a00 */
        /* <DEDUP_REMOVED lines=11> */
[----:B-1----:R-:W-:-:S04]  /*8a60*/  SHF.R.S32.HI R6, RZ, 0x1f, R11 ;  /* 0x0000001fff067819 */ /* 0x002fc8000001140b */
[----:B------:R-:W-:-:S04]  /*8a70*/  LEA.HI R4, R6, R11, RZ, 0x2 ;  /* 0x0000000b06047211 */ /* 0x000fc800078f10ff */
[--C-:B------:R-:W-:Y:S02]  /*8a80*/  SHF.R.S32.HI R5, RZ, 0x2, R4.reuse ;  /* 0x00000002ff057819 */ /* 0x100fe40000011404 */
[----:B------:R-:W-:-:S04]  /*8a90*/  SHF.R.S32.HI R0, RZ, 0x1f, R4 ;  /* 0x0000001fff007819 */ /* 0x000fc80000011404 */
[----:B------:R-:W-:-:S04]  /*8aa0*/  LEA.HI R0, R0, R5, RZ, 0x3 ;  /* 0x0000000500007211 */ /* 0x000fc800078f18ff */
[----:B------:R-:W-:Y:S01]  /*8ab0*/  LOP3.LUT R2, R0, 0xfffffff8, RZ, 0xc0, !PT ;  /* 0xfffffff800027812 */ /* 0x000fe200078ec0ff */
[----:B------:R-:W1:Y:S01]  /*8ac0*/  S2R R33, SR_CTAID.Y ;  /* 0x0000000000217919 */ /* 0x000e620000002600 */
[CC--:B------:R-:W-:Y:S02]  /*8ad0*/  LEA.HI R7, R6.reuse, R11.reuse, RZ, 0x3 ;  /* 0x0000000b06077211 */ /* 0x0c0fe400078f18ff */
[----:B------:R-:W-:Y:S02]  /*8ae0*/  IADD3 R2, R5, -R2, RZ ;  /* 0x8000000205027210 */ /* 0x000fe40007ffe0ff */
[----:B------:R-:W-:Y:S02]  /*8af0*/  LEA.HI R5, R6, R11, RZ, 0x7 ;  /* 0x0000000b06057211 */ /* 0x000fe400078f38ff */
[----:B------:R-:W-:Y:S02]  /*8b00*/  SHF.R.S32.HI R0, RZ, 0x3, R7 ;  /* 0x00000003ff007819 */ /* 0x000fe40000011407 */
[----:B------:R-:W-:-:S02]  /*8b10*/  LOP3.LUT R4, R4, 0x7ffffffc, RZ, 0xc0, !PT ;  /* 0x7ffffffc04047812 */ /* 0x000fc400078ec0ff */
[----:B------:R-:W-:Y:S02]  /*8b20*/  SHF.R.S32.HI R5, RZ, 0x7, R5 ;  /* 0x00000007ff057819 */ /* 0x000fe40000011405 */
[----:B------:R-:W-:Y:S02]  /*8b30*/  SHF.L.U32 R2, R2, 0x6, RZ ;  /* 0x0000000602027819 */ /* 0x000fe400000006ff */
[----:B------:R-:W-:Y:S02]  /*8b40*/  SHF.R.S32.HI R10, RZ, 0x1f, R0 ;  /* 0x0000001fff0a7819 */ /* 0x000fe40000011400 */
[----:B------:R-:W-:Y:S01]  /*8b50*/  IADD3 R6, -R4, R11, RZ ;  /* 0x0000000b04067210 */ /* 0x000fe20007ffe1ff */
[----:B------:R-:W-:Y:S01]  /*8b60*/  IMAD.SHL.U32 R4, R5, 0x8, RZ ;  /* 0x0000000805047824 */ /* 0x000fe200078e00ff */
[----:B------:R-:W-:Y:S01]  /*8b70*/  LOP3.LUT R2, R2, 0x1c0, RZ, 0xc0, !PT ;  /* 0x000001c002027812 */ /* 0x000fe200078ec0ff */
[----:B------:R-:W-:Y:S01]  /*8b80*/  IMAD R8, R10, c[0x0][0x3a0], RZ ;  /* 0x0000e8000a087a24 */ /* 0x000fe200078e02ff */
[----:B------:R-:W-:-:S02]  /*8b90*/  SHF.L.U32 R6, R6, 0x1, RZ ;  /* 0x0000000106067819 */ /* 0x000fc400000006ff */
[----:B------:R-:W-:Y:S02]  /*8ba0*/  LOP3.LUT R4, R4, 0x8, RZ, 0xc0, !PT ;  /* 0x0000000804047812 */ /* 0x000fe400078ec0ff */
[----:B------:R-:W-:Y:S01]  /*8bb0*/  SHF.R.U32.HI R5, RZ, 0x3, R2 ;  /* 0x00000003ff057819 */ /* 0x000fe20000011602 */
[----:B------:R-:W-:-:S03]  /*8bc0*/  IMAD.WIDE.U32 R12, R0, c[0x0][0x3a0], RZ ;  /* 0x0000e800000c7a25 */ /* 0x000fc600078e00ff */
[----:B------:R-:W-:Y:S01]  /*8bd0*/  LOP3.LUT R2, R5, R2, R4, 0x1e, !PT ;  /* 0x0000000205027212 */ /* 0x000fe200078e1e04 */
[----:B------:R-:W-:Y:S01]  /*8be0*/  IMAD R8, R0, c[0x0][0x3a4], R8 ;  /* 0x0000e90000087a24 */ /* 0x000fe200078e0208 */
[----:B------:R-:W-:Y:S01]  /*8bf0*/  LOP3.LUT R7, R7, 0xfffffff8, RZ, 0xc0, !PT ;  /* 0xfffffff807077812 */ /* 0x000fe200078ec0ff */
[----:B------:R-:W-:-:S03]  /*8c00*/  FMUL.FTZ R102, R102, c[0x0][0x2e0] ;  /* 0x0000b80066667a20 */ /* 0x000fc60000410000 */
[----:B------:R-:W-:Y:S01]  /*8c10*/  IADD3 R9, R13, R8, RZ ;  /* 0x000000080d097210 */ /* 0x000fe20007ffe0ff */
[----:B------:R-:W-:Y:S02]  /*8c20*/  IMAD.MOV.U32 R8, RZ, RZ, R12 ;  /* 0x000000ffff087224 */ /* 0x000fe400078e000c */
[----:B------:R-:W-:Y:S02]  /*8c30*/  FMUL.FTZ R103, R103, c[0x0][0x2e0] ;  /* 0x0000b80067677a20 */ /* 0x000fe40000410000 */
[----:B------:R-:W-:Y:S02]  /*8c40*/  FMUL.FTZ R112, R112, c[0x0][0x2e0] ;  /* 0x0000b80070707a20 */ /* 0x000fe40000410000 */
[----:B------:R-:W-:Y:S01]  /*8c50*/  FMUL.FTZ R113, R113, c[0x0][0x2e0] ;  /* 0x0000b80071717a20 */ /* 0x000fe20000410000 */
[----:B------:R-:W-:Y:S01]  /*8c60*/  IADD3 R4, -R7, R11, RZ ;  /* 0x0000000b07047210 */ /* 0x000fe20007ffe1ff */
[----:B------:R-:W-:Y:S02]  /*8c70*/  FMUL.FTZ R114, R114, c[0x0][0x2e0] ;  /* 0x0000b80072727a20 */ /* 0x000fe40000410000 */
[----:B------:R-:W-:-:S02]  /*8c80*/  FMUL.FTZ R115, R115, c[0x0][0x2e0] ;  /* 0x0000b80073737a20 */ /* 0x000fc40000410000 */
[----:B------:R-:W-:Y:S02]  /*8c90*/  FMUL.FTZ R104, R104, c[0x0][0x2e0] ;  /* 0x0000b80068687a20 */ /* 0x000fe40000410000 */
[----:B------:R-:W-:Y:S02]  /*8ca0*/  FMUL.FTZ R105, R105, c[0x0][0x2e0] ;  /* 0x0000b80069697a20 */ /* 0x000fe40000410000 */
[----:B------:R-:W-:Y:S02]  /*8cb0*/  FMUL.FTZ R106, R106, c[0x0][0x2e0] ;  /* 0x0000b8006a6a7a20 */ /* 0x000fe40000410000 */
        /* <DEDUP_REMOVED lines=35> */
[----:B------:R-:W-:Y:S02]  /*8ef0*/  FMUL.FTZ R29, R69, c[0x0][0x2dc] ;  /* 0x0000b700451d7a20 */ /* 0x000fe40000410000 */
        /* <DEDUP_REMOVED lines=45> */
[----:B------:R-:W-:Y:S02]  /*91d0*/  F2FP.PACK_AB R19, R19, R88 ;  /* 0x000000581313723e */ /* 0x000fe400000000ff */
[----:B------:R-:W-:-:S02]  /*91e0*/  F2FP.PACK_AB R18, R18, R90 ;  /* 0x0000005a1212723e */ /* 0x000fc400000000ff */
[----:B------:R-:W-:Y:S02]  /*91f0*/  F2FP.PACK_AB R15, R15, R92 ;  /* 0x0000005c0f0f723e */ /* 0x000fe400000000ff */
[----:B------:R-:W-:Y:S02]  /*9200*/  F2FP.PACK_AB R14, R14, R94 ;  /* 0x0000005e0e0e723e */ /* 0x000fe400000000ff */
[----:B------:R-:W-:Y:S01]  /*9210*/  MOV R13, UR36 ;  /* 0x00000024000d7c02 */ /* 0x000fe20008000f00 */
[----:B--2---:R-:W-:Y:S01]  /*9220*/  IMAD R5, R31, 0x400, R6 ;  /* 0x000004001f057824 */ /* 0x004fe200078e0206 */
[----:B-1----:R-:W-:-:S04]  /*9230*/  SHF.R.S32.HI R6, RZ, 0x1f, R33 ;  /* 0x0000001fff067819 */ /* 0x002fc80000011421 */
[----:B------:R-:W-:Y:S01]  /*9240*/  IADD3 R12, R5, R2, RZ ;  /* 0x00000002050c7210 */ /* 0x000fe20007ffe0ff */
[----:B------:R-:W-:Y:S02]  /*9250*/  IMAD R2, R10, c[0x0][0x3a8], RZ ;  /* 0x0000ea000a027a24 */ /* 0x000fe400078e02ff */
[C---:B------:R-:W-:Y:S02]  /*9260*/  IMAD R31, R6.reuse, c[0x0][0x388], RZ ;  /* 0x0000e200061f7a24 */ /* 0x040fe400078e02ff */
[----:B------:R-:W-:Y:S02]  /*9270*/  IMAD R32, R6, c[0x0][0x390], RZ ;  /* 0x0000e40006207a24 */ /* 0x000fe400078e02ff */
[C---:B------:R-:W-:Y:S02]  /*9280*/  IMAD R2, R0.reuse, c[0x0][0x3ac], R2 ;  /* 0x0000eb0000027a24 */ /* 0x040fe400078e0202 */
[----:B------:R-:W-:Y:S01]  /*9290*/  IMAD.WIDE.U32 R6, R0, c[0x0][0x3a8], RZ ;  /* 0x0000ea0000067a25 */ /* 0x000fe200078e00ff */
[----:B------:R-:W-:Y:S01]  /*92a0*/  LEA R0, R12, 0xc000, 0x1 ;  /* 0x0000c0000c007811 */ /* 0x000fe200078e08ff */
[----:B------:R-:W-:Y:S01]  /*92b0*/  BAR.SYNC.DEFER_BLOCKING 0x0 ;  /* 0x0000000000007b1d */ /* 0x000fe20000010000 */
[----:B---3--:R-:W-:-:S05]  /*92c0*/  MOV R34, R30 ;  /* 0x0000001e00227202 */ /* 0x008fca0000000f00 */
[----:B------:R-:W-:Y:S04]  /*92d0*/  STS [R0], R100 ;  /* 0x0000006400007388 */ /* 0x000fe80000000800 */
[----:B------:R-:W-:Y:S04]  /*92e0*/  STS [R0+0x400], R102 ;  /* 0x0004006600007388 */ /* 0x000fe80000000800 */
[----:B----4-:R-:W-:Y:S04]  /*92f0*/  STS [R46], R112 ;  /* 0x000000702e007388 */ /* 0x010fe80000000800 */
[----:B------:R-:W-:Y:S04]  /*9300*/  STS [R45], R114 ;  /* 0x000000722d007388 */ /* 0x000fe80000000800 */
[----:B------:R-:W-:Y:S04]  /*9310*/  STS [R0+0x2000], R104 ;  /* 0x0020006800007388 */ /* 0x000fe80000000800 */
[----:B------:R-:W-:Y:S04]  /*9320*/  STS [R0+0x2400], R106 ;  /* 0x0024006a00007388 */ /* 0x000fe80000000800 */
[----:B------:R-:W-:Y:S04]  /*9330*/  STS [R44], R108 ;  /* 0x0000006c2c007388 */ /* 0x000fe80000000800 */
        /* <DEDUP_REMOVED lines=14> */
[----:B------:R1:W-:Y:S04]  /*9420*/  STS [R0+0x6400], R26 ;  /* 0x0064001a00007388 */ /* 0x0003e80000000800 */
[----:B------:R-:W-:Y:S04]  /*9430*/  STS [R44+0x4000], R23 ;  /* 0x004000172c007388 */ /* 0x000fe80000000800 */
[----:B------:R-:W-:Y:S01]  /*9440*/  STS [R43+0x4000], R22 ;  /* 0x004000162b007388 */ /* 0x000fe20000000800 */
[----:B------:R-:W-:-:S03]  /*9450*/  IMAD.U32 R30, RZ, RZ, UR36 ;  /* 0x00000024ff1e7e24 */ /* 0x000fc6000f8e00ff */
[----:B------:R-:W-:Y:S01]  /*9460*/  STS [R42+0x4000], R21 ;  /* 0x004000152a007388 */ /* 0x000fe20000000800 */
[----:B------:R-:W-:-:S03]  /*9470*/  IADD3 R7, R7, R2, RZ ;  /* 0x0000000207077210 */ /* 0x000fc60007ffe0ff */
[----:B------:R-:W-:Y:S04]  /*9480*/  STS [R41+0x4000], R20 ;  /* 0x0040001429007388 */ /* 0x000fe80000000800 */
[----:B------:R-:W-:Y:S04]  /*9490*/  STS [R40+0x4000], R17 ;  /* 0x0040001128007388 */ /* 0x000fe80000000800 */
[----:B------:R-:W-:Y:S01]  /*94a0*/  STS [R39+0x4000], R16 ;  /* 0x0040001027007388 */ /* 0x000fe20000000800 */
[----:B------:R-:W-:-:S03]  /*94b0*/  IMAD.WIDE.U32 R12, R13, c[0x0][0x3a0], R8 ;  /* 0x0000e8000d0c7a25 */ /* 0x000fc600078e0008 */
[----:B------:R-:W-:Y:S01]  /*94c0*/  STS [R38+0x4000], R19 ;  /* 0x0040001326007388 */ /* 0x000fe20000000800 */
[----:B------:R-:W-:-:S03]  /*94d0*/  IMAD.WIDE.U32 R8, R30, c[0x0][0x3a8], R6 ;  /* 0x0000ea001e087a25 */ /* 0x000fc600078e0006 */
[----:B------:R-:W-:Y:S04]  /*94e0*/  STS [R37+0x4000], R18 ;  /* 0x0040001225007388 */ /* 0x000fe80000000800 */
[----:B------:R-:W-:Y:S04]  /*94f0*/  STS [R36+0x4000], R15 ;  /* 0x0040000f24007388 */ /* 0x000fe80000000800 */
[----:B------:R-:W-:Y:S04]  /*9500*/  STS [R35+0x4000], R14 ;  /* 0x0040000e23007388 */ /* 0x000fe80000000800 */
[----:B------:R-:W2:Y:S01]  /*9510*/  S2R R30, SR_CTAID.Z ;  /* 0x00000000001e7919 */ /* 0x000ea20000002700 */
[----:B------:R-:W-:-:S02]  /*9520*/  SHF.L.U32 R4, R4, 0x3, RZ ;  /* 0x0000000304047819 */ /* 0x000fc400000006ff */
[----:B-1----:R-:W-:Y:S01]  /*9530*/  SHF.L.U32 R0, R34, 0x1, RZ ;  /* 0x0000000122007819 */ /* 0x002fe200000006ff */
[----:B------:R-:W-:Y:S01]  /*9540*/  BAR.SYNC.DEFER_BLOCKING 0x0 ;  /* 0x0000000000007b1d */ /* 0x000fe20000010000 */
[----:B------:R-:W-:Y:S01]  /*9550*/  SHF.R.S32.HI R5, RZ, 0x1f, R4 ;  /* 0x0000001fff057819 */ /* 0x000fe20000011404 */
[----:B------:R-:W-:-:S04]  /*9560*/  IMAD R31, R33, c[0x0][0x38c], R31 ;  /* 0x0000e300211f7a24 */ /* 0x000fc800078e021f */
[----:B------:R-:W-:-:S04]  /*9570*/  IMAD.WIDE.U32 R10, R33, c[0x0][0x388], R4 ;  /* 0x0000e200210a7a25 */ /* 0x000fc800078e0004 */
[C---:B------:R-:W-:Y:S02]  /*9580*/  IMAD R32, R33.reuse, c[0x0][0x394], R32 ;  /* 0x0000e50021207a24 */ /* 0x040fe400078e0220 */
[----:B------:R-:W-:Y:S01]  /*9590*/  IMAD.WIDE.U32 R4, R33, c[0x0][0x390], R4 ;  /* 0x0000e40021047a25 */ /* 0x000fe200078e0004 */
[----:B------:R-:W-:Y:S02]  /*95a0*/  MOV R6, R10 ;  /* 0x0000000a00067202 */ /* 0x000fe40000000f00 */
[----:B------:R-:W-:Y:S02]  /*95b0*/  IADD3 R7, R11, R31, RZ ;  /* 0x0000001f0b077210 */ /* 0x000fe40007ffe0ff */
[----:B--2---:R-:W-:Y:S01]  /*95c0*/  SHF.R.S32.HI R2, RZ, 0x1f, R30 ;  /* 0x0000001fff027819 */ /* 0x004fe2000001141e */
[----:B------:R-:W1:Y:S04]  /*95d0*/  LDS.128 R36, [R0+0xc000] ;  /* 0x00c0000000247984 */ /* 0x000e680000000c00 */
[----:B------:R-:W-:Y:S01]  /*95e0*/  IMAD R10, R2, c[0x0][0x3b8], RZ ;  /* 0x0000ee00020a7a24 */ /* 0x000fe200078e02ff */
[----:B------:R-:W2:Y:S01]  /*95f0*/  LDS.128 R44, [R0+0xd000] ;  /* 0x00d00000002c7984 */ /* 0x000ea20000000c00 */
[----:B------:R-:W-:-:S03]  /*9600*/  IMAD.IADD R5, R5, 0x1, R32 ;  /* 0x0000000105057824 */ /* 0x000fc600078e0220 */
[----:B------:R-:W3:Y:S01]  /*9610*/  LDS.128 R40, [R0+0xe000] ;  /* 0x00e0000000287984 */ /* 0x000ee20000000c00 */
[----:B------:R-:W-:Y:S02]  /*9620*/  IMAD R11, R2, c[0x0][0x3c0], RZ ;  /* 0x0000f000020b7a24 */ /* 0x000fe400078e02ff */
[C---:B------:R-:W-:Y:S01]  /*9630*/  IMAD R2, R30.reuse, c[0x0][0x3bc], R10 ;  /* 0x0000ef001e027a24 */ /* 0x040fe200078e020a */
[----:B------:R-:W4:Y:S01]  /*9640*/  LDS.128 R32, [R0+0xf000] ;  /* 0x00f0000000207984 */ /* 0x000f220000000c00 */
[C---:B------:R-:W-:Y:S01]  /*9650*/  IMAD.WIDE.U32 R6, R30.reuse, c[0x0][0x3b8], R6 ;  /* 0x0000ee001e067a25 */ /* 0x040fe200078e0006 */
[----:B------:R-:W-:Y:S02]  /*9660*/  UIMAD UR8, UR42, UR6, URZ ;  /* 0x000000062a0872a4 */ /* 0x000fe4000f8e023f */
[----:B------:R-:W-:Y:S01]  /*9670*/  LDS.128 R24, [R0+0x11000] ;  /* 0x0110000000187984 */ /* 0x000fe20000000c00 */
[C---:B------:R-:W-:Y:S02]  /*9680*/  IMAD R10, R30.reuse, c[0x0][0x3c4], R11 ;  /* 0x0000f1001e0a7a24 */ /* 0x040fe400078e020b */
[----:B------:R-:W-:Y:S01]  /*9690*/  IMAD.WIDE.U32 R4, R30, c[0x0][0x3c0], R4 ;  /* 0x0000f0001e047a25 */ /* 0x000fe200078e0004 */
[----:B------:R-:W-:Y:S04]  /*96a0*/  LDS.128 R20, [R0+0x12000] ;  /* 0x0120000000147984 */ /* 0x000fe80000000c00 */
[----:B------:R-:W3:Y:S01]  /*96b0*/  LDS.128 R28, [R0+0x10000] ;  /* 0x01000000001c7984 */ /* 0x000ee20000000c00 */
[----:B------:R-:W-:-:S03]  /*96c0*/  UIMAD UR8, UR36, UR7, UR8 ;  /* 0x00000007240872a4 */ /* 0x000fc6000f8e0208 */
[----:B------:R-:W4:Y:S01]  /*96d0*/  LDS.128 R16, [R0+0x13000] ;  /* 0x0130000000107984 */ /* 0x000f220000000c00 */
[----:B------:R-:W-:Y:S01]  /*96e0*/  IADD3 R7, R7, R2, RZ ;  /* 0x0000000207077210 */ /* 0x000fe20007ffe0ff */
[----:B------:R-:W-:Y:S01]  /*96f0*/  UIMAD UR42, UR42, UR4, URZ ;  /* 0x000000042a2a72a4 */ /* 0x000fe2000f8e023f */
[----:B------:R-:W-:Y:S02]  /*9700*/  IADD3 R2, P1, R6, R12, RZ ;  /* 0x0000000c06027210 */ /* 0x000fe40007f3e0ff */
[----:B------:R-:W-:Y:S01]  /*9710*/  IADD3 R6, P0, R4, R8, RZ ;  /* 0x0000000804067210 */ /* 0x000fe20007f1e0ff */
[----:B------:R-:W-:Y:S01]  /*9720*/  UIMAD UR42, UR36, UR5, UR42 ;  /* 0x00000005242a72a4 */ /* 0x000fe2000f8e022a */
        /* <DEDUP_REMOVED lines=31> */
.L_x_2013:
        /* <DEDUP_REMOVED lines=11> */
.L_x_2020:
[----:B------:R-:W-:Y:S05]  /*99d0*/  EXIT ;  /* 0x000000000000794d */ /* 0x000fea0003800000 */
.L_x_2022:
        /* <DEDUP_REMOVED lines=10> */
.L_x_2489:


//--------------------- .text._ZN5flash44flash_bwd_dq_dk_dv_loop_seqk_parallel_kernelI23Flash_bwd_kernel_traitsILi64ELi128ELi128ELi8ELi4ELi4ELi4ELb0ELb0EN7cutlass6half_tE19Flash_kernel_traitsILi64ELi128ELi128ELi8ES3_EELb0ELb0ELb0ELb0ELb1ELb1ELb1EEEvNS_16Flash_bwd_paramsE --------------------------
	.section	.text._ZN5flash44flash_bwd_dq_dk_dv_loop_seqk_parallel_kernelI23Flash_bwd_kernel_traitsILi64ELi128ELi128ELi8ELi4ELi4ELi4ELb0ELb0EN7cutlass6half_tE19Flash_kernel_traitsILi64ELi128ELi128ELi8ES3_EELb0ELb0ELb0ELb0ELb1ELb1ELb1EEEvNS_16Flash_bwd_paramsE,"ax",@progbits
	.sectioninfo	@"SHI_REGISTERS=255"
	.align	128
        .global         _ZN5flash44flash_bwd_dq_dk_dv_loop_seqk_parallel_kernelI23Flash_bwd_kernel_traitsILi64ELi128ELi128ELi8ELi4ELi4ELi4ELb0ELb0EN7cutlass6half_tE19Flash_kernel_traitsILi64ELi128ELi128ELi8ES3_EELb0ELb0ELb0ELb0ELb1ELb1ELb1EEEvNS_16Flash_bwd_paramsE
        .type           _ZN5flash44flash_bwd_dq_dk_dv_loop_seqk_parallel_kernelI23Flash_bwd_kernel_traitsILi64ELi128ELi128ELi8ELi4ELi4ELi4ELb0ELb0EN7cutlass6half_tE19Flash_kernel_traitsILi64ELi128ELi128ELi8ES3_EELb0ELb0ELb0ELb0ELb1ELb1ELb1EEEvNS_16Flash_bwd_paramsE,@function
        .size           _ZN5flash44flash_bwd_dq_dk_dv_loop_seqk_parallel_kernelI23Flash_bwd_kernel_traitsILi64ELi128ELi128ELi8ELi4ELi4ELi4ELb0ELb0EN7cutlass6half_tE19Flash_kernel_traitsILi64ELi128ELi128ELi8ES3_EELb0ELb0ELb0ELb0ELb1ELb1ELb1EEEvNS_16Flash_bwd_paramsE,(.L_x_2490 - _ZN5flash44flash_bwd_dq_dk_dv_loop_seqk_parallel_kernelI23Flash_bwd_kernel_traitsILi64ELi128ELi128ELi8ELi4ELi4ELi4ELb0ELb0EN7cutlass6half_tE19Flash_kernel_traitsILi64ELi128ELi128ELi8ES3_EELb0ELb0ELb0ELb0ELb1ELb1ELb1EEEvNS_16Flash_bwd_paramsE)
        .other          _ZN5flash44flash_bwd_dq_dk_dv_loop_seqk_parallel_kernelI23Flash_bwd_kernel_traitsILi64ELi128ELi128ELi8ELi4ELi4ELi4ELb0ELb0EN7cutlass6half_tE19Flash_kernel_traitsILi64ELi128ELi128ELi8ES3_EELb0ELb0ELb0ELb0ELb1ELb1ELb1EEEvNS_16Flash_bwd_paramsE,@"STO_CUDA_ENTRY STV_DEFAULT"
_ZN5flash44flash_bwd_dq_dk_dv_loop_seqk_parallel_kernelI23Flash_bwd_kernel_traitsILi64ELi128ELi128ELi8ELi4ELi4ELi4ELb0ELb0EN7cutlass6half_tE19Flash_kernel_traitsILi64ELi128ELi128ELi8ES3_EELb0ELb0ELb0ELb0ELb1ELb1ELb1EEEvNS_16Flash_bwd_paramsE:
.text._ZN5flash44flash_bwd_dq_dk_dv_loop_seqk_parallel_kernelI23Flash_bwd_kernel_traitsILi64ELi128ELi128ELi8ELi4ELi4ELi4ELb0ELb0EN7cutlass6half_tE19Flash_kernel_traitsILi64ELi128ELi128ELi8ES3_EELb0ELb0ELb0ELb0ELb1ELb1ELb1EEEvNS_16Flash_bwd_paramsE:
        /* <DEDUP_REMOVED lines=151> */
[--C-:B------:R-:W-:Y:S01]  /*0970*/  IMAD.IADD R5, R236, 0x1, R7.reuse ;  /* 0x00000001ec057824 */ /* 0x100fe200078e0207 */
        /* <DEDUP_REMOVED lines=37> */
.L_x_2031:
        /* <DEDUP_REMOVED lines=32> */
[----:B------:R-:W-:Y:S05]  /*0dd0*/  @P0 BRA `(.L_x_2023) ;  /* 0x0000859000000947 */ /* 0x000fea0003800000 */
        /* <DEDUP_REMOVED lines=72> */
.L_x_2024:
[----:B------:R-:W-:-:S04]  /*1260*/  UIMAD UR41, UR10, UR15, UR44 ;  /* 0x0000000f0a2972a4 */ /* 0x000fc8000f8e022c */
[----:B------:R-:W-:Y:S02]  /*1270*/  UIMAD UR41, UR41, UR14, URZ ;  /* 0x0000000e292972a4 */ /* 0x000fe4000f8e023f */
.L_x_2025:
        /* <DEDUP_REMOVED lines=231> */
[----:B------:R1:W2:Y:S04]  /*20f0*/  LDG.E R8, [R4.64] ;  /* 0x0000002604087981 */ /* 0x0002a8000c1e1900 */
[----:B------:R1:W3:Y:S04]  /*2100*/  LDG.E R7, [R4.64+0x20] ;  /* 0x0000202604077981 */ /* 0x0002e8000c1e1900 */
[----:B------:R1:W4:Y:S04]  /*2110*/  LDG.E R6, [R4.64+0x100] ;  /* 0x0001002604067981 */ /* 0x000328000c1e1900 */
[----:B-1----:R1:W5:Y:S01]  /*2120*/  LDG.E R5, [R4.64+0x120] ;  /* 0x0001202604057981 */ /* 0x002362000c1e1900 */
[----:B------:R-:W-:Y:S01]  /*2130*/  IADD3 R187, R189, 0x2000, RZ ;  /* 0x00002000bdbb7810 */ /* 0x000fe20007ffe0ff */
[----:B------:R-:W-:Y:S01]  /*2140*/  IMAD.MOV.U32 R244, RZ, RZ, R2 ;  /* 0x000000fffff47224 */ /* 0x000fe200078e0002 */
[----:B------:R-:W-:Y:S01]  /*2150*/  UMOV UR8, UR6 ;  /* 0x0000000600087c82 */ /* 0x000fe20008000000 */
[----:B------:R-:W-:Y:S01]  /*2160*/  IMAD.MOV.U32 R127, RZ, RZ, RZ ;  /* 0x000000ffff7f7224 */ /* 0x000fe200078e00ff */
[----:B------:R-:W-:-:S05]  /*2170*/  SEL R187, R187, R189, !P0 ;  /* 0x000000bdbbbb7207 */ /* 0x000fca0004000000 */
[----:B------:R-:W-:Y:S01]  /*2180*/  IMAD.SHL.U32 R187, R187, 0x2, RZ ;  /* 0x00000002bbbb7824 */ /* 0x000fe200078e00ff */
[----:B-1----:R-:W-:-:S04]  /*2190*/  IADD3 R4, R188, 0x2000, RZ ;  /* 0x00002000bc047810 */ /* 0x002fc80007ffe0ff */
[----:B------:R-:W-:-:S05]  /*21a0*/  SEL R4, R4, R188, !P0 ;  /* 0x000000bc04047207 */ /* 0x000fca0004000000 */
[----:B------:R-:W-:Y:S01]  /*21b0*/  IMAD.SHL.U32 R180, R4, 0x2, RZ ;  /* 0x0000000204b47824 */ /* 0x000fe200078e00ff */
[----:B-----5:R1:W-:Y:S04]  /*21c0*/  STL [R1], R5 ;  /* 0x0000000501007387 */ /* 0x0203e80000100800 */
[----:B----4-:R1:W-:Y:S04]  /*21d0*/  STL [R1+0x4], R6 ;  /* 0x0000040601007387 */ /* 0x0103e80000100800 */
[----:B---3--:R1:W-:Y:S04]  /*21e0*/  STL [R1+0x8], R7 ;  /* 0x0000080701007387 */ /* 0x0083e80000100800 */
[----:B--2---:R1:W-:Y:S02]  /*21f0*/  STL [R1+0xc], R8 ;  /* 0x00000c0801007387 */ /* 0x0043e40000100800 */
[----:B------:R-:W-:Y:S01]  /*2200*/  IMAD.MOV.U32 R2, RZ, RZ, c[0x0][0x22c] ;  /* 0x00008b00ff027624 */ /* 0x000fe200078e00ff */
[----:B------:R-:W-:Y:S01]  /*2210*/  SHF.L.U64.HI R0, R16, 0x2, R0 ;  /* 0x0000000210007819 */ /* 0x000fe20000010200 */
[----:B------:R-:W-:Y:S01]  /*2220*/  IMAD.SHL.U32 R182, R189, 0x2, RZ ;  /* 0x00000002bdb67824 */ /* 0x000fe200078e00ff */
[----:B------:R-:W-:Y:S01]  /*2230*/  MOV R190, 0x20 ;  /* 0x0000002000be7802 */ /* 0x000fe20000000f00 */
[----:B------:R-:W-:-:S02]  /*2240*/  IMAD R2, R2, c[0x0][0x1c0], RZ ;  /* 0x0000700002027a24 */ /* 0x000fc400078e02ff */
[----:B------:R-:W-:Y:S02]  /*2250*/  IMAD.MOV.U32 R191, RZ, RZ, 0x40 ;  /* 0x00000040ffbf7424 */ /* 0x000fe400078e00ff */
[C---:B-1----:R-:W-:Y:S01]  /*2260*/  IMAD.SHL.U32 R5, R2.reuse, 0x8, RZ ;  /* 0x0000000802057824 */ /* 0x042fe200078e00ff */
[----:B------:R-:W-:-:S04]  /*2270*/  SHF.L.U32 R4, R2, 0x4, RZ ;  /* 0x0000000402047819 */ /* 0x000fc800000006ff */
[----:B------:R-:W-:-:S04]  /*2280*/  IADD3 R4, R4, 0x20, RZ ;  /* 0x0000002004047810 */ /* 0x000fc80007ffe0ff */
[----:B------:R-:W-:Y:S02]  /*2290*/  IADD3 R2, R5, R4, RZ ;  /* 0x0000000405027210 */ /* 0x000fe40007ffe0ff */
[----:B------:R-:W-:-:S03]  /*22a0*/  SHF.L.U32 R4, R16, 0x2, RZ ;  /* 0x0000000210047819 */ /* 0x000fc600000006ff */
[----:B------:R-:W-:-:S05]  /*22b0*/  IMAD.IADD R2, R5, 0x1, R2 ;  /* 0x0000000105027824 */ /* 0x000fca00078e0202 */
[----:B------:R-:W-:-:S05]  /*22c0*/  IADD3 R2, R5, R2, RZ ;  /* 0x0000000205027210 */ /* 0x000fca0007ffe0ff */
[----:B------:R-:W-:-:S05]  /*22d0*/  IMAD.IADD R2, R5, 0x1, R2 ;  /* 0x0000000105027824 */ /* 0x000fca00078e0202 */
[----:B------:R1:W-:Y:S02]  /*22e0*/  STL [R1+0x30], R2 ;  /* 0x0000300201007387 */ /* 0x0003e40000100800 */
[----:B-1----:R-:W-:-:S05]  /*22f0*/  IADD3 R2, R5, R2, RZ ;  /* 0x0000000205027210 */ /* 0x002fca0007ffe0ff */
[----:B------:R1:W-:Y:S04]  /*2300*/  STL [R1+0x2c], R2 ;  /* 0x00002c0201007387 */ /* 0x0003e80000100800 */
[----:B------:R2:W-:Y:S01]  /*2310*/  STL [R1+0x44], R0 ;  /* 0x0000440001007387 */ /* 0x0005e20000100800 */
[----:B-1----:R-:W-:Y:S01]  /*2320*/  IMAD.IADD R2, R5, 0x1, R2 ;  /* 0x0000000105027824 */ /* 0x002fe200078e0202 */
[----:B--2---:R-:W-:-:S04]  /*2330*/  IADD3 R0, R16, -0x80, RZ ;  /* 0xffffff8010007810 */ /* 0x004fc80007ffe0ff */
[----:B------:R1:W-:Y:S04]  /*2340*/  STL [R1+0x28], R2 ;  /* 0x0000280201007387 */ /* 0x0003e80000100800 */
[----:B------:R-:W-:Y:S01]  /*2350*/  STL [R1+0x40], R4 ;  /* 0x0000400401007387 */ /* 0x000fe20000100800 */
[----:B-1----:R-:W-:-:S05]  /*2360*/  IADD3 R2, R5, R2, RZ ;  /* 0x0000000205027210 */ /* 0x002fca0007ffe0ff */
[C---:B------:R-:W-:Y:S01]  /*2370*/  IMAD.IADD R6, R5.reuse, 0x1, R2 ;  /* 0x0000000105067824 */ /* 0x040fe200078e0202 */
[----:B------:R1:W-:Y:S04]  /*2380*/  STL [R1+0x24], R2 ;  /* 0x0000240201007387 */ /* 0x0003e80000100800 */
[----:B------:R-:W-:Y:S01]  /*2390*/  STL [R1+0x20], R6 ;  /* 0x0000200601007387 */ /* 0x000fe20000100800 */
[----:B-1----:R-:W-:Y:S01]  /*23a0*/  SHF.L.U32 R2, R0, 0x2, RZ ;  /* 0x0000000200027819 */ /* 0x002fe200000006ff */
[----:B------:R-:W-:-:S04]  /*23b0*/  IMAD.IADD R0, R5, 0x1, R6 ;  /* 0x0000000105007824 */ /* 0x000fc800078e0206 */
[----:B------:R-:W-:Y:S04]  /*23c0*/  STL [R1+0x3c], R2 ;  /* 0x00003c0201007387 */ /* 0x000fe80000100800 */
[----:B------:R1:W-:Y:S02]  /*23d0*/  STL [R1+0x1c], R0 ;  /* 0x00001c0001007387 */ /* 0x0003e40000100800 */
[----:B-1----:R-:W-:-:S05]  /*23e0*/  IADD3 R0, R5, R0, RZ ;  /* 0x0000000005007210 */ /* 0x002fca0007ffe0ff */
[----:B------:R1:W-:Y:S02]  /*23f0*/  STL [R1+0x18], R0 ;  /* 0x0000180001007387 */ /* 0x0003e40000100800 */
[----:B-1----:R-:W-:-:S05]  /*2400*/  IMAD.IADD R0, R5, 0x1, R0 ;  /* 0x0000000105007824 */ /* 0x002fca00078e0200 */
[----:B------:R1:W-:Y:S02]  /*2410*/  STL [R1+0x14], R0 ;  /* 0x0000140001007387 */ /* 0x0003e40000100800 */
[----:B-1----:R-:W-:-:S05]  /*2420*/  IADD3 R0, R5, R0, RZ ;  /* 0x0000000005007210 */ /* 0x002fca0007ffe0ff */
[----:B------:R1:W-:Y:S02]  /*2430*/  STL [R1+0x10], R0 ;  /* 0x0000100001007387 */ /* 0x0003e40000100800 */
[----:B-1----:R-:W-:-:S05]  /*2440*/  IMAD.IADD R0, R5, 0x1, R0 ;  /* 0x0000000105007824 */ /* 0x002fca00078e0200 */
[----:B------:R1:W-:Y:S02]  /*2450*/  STL [R1+0x34], R0 ;  /* 0x0000340001007387 */ /* 0x0003e40000100800 */
.L_x_2029:
[----:B-1----:R-:W4:Y:S01]  /*2460*/  LDL R0, [R1+0x4c] ;  /* 0x00004c0001007983 */ /* 0x002f220000100800 */
[----:B------:R-:W-:Y:S03]  /*2470*/  UISETP.GE.AND UP2, UPT, UR46, 0x1, UPT ;  /* 0x000000012e00788c */ /* 0x000fe6000bf46270 */
[----:B------:R-:W0:Y:S08]  /*2480*/  LDGDEPBAR ;  /* 0x00000000000079af */ /* 0x000e300000000000 */
        /* <DEDUP_REMOVED lines=49> */
[----:B------:R4:W-:Y:S04]  /*27a0*/  STL [R1+0x88], R3 ;  /* 0x0000880301007387 */ /* 0x0009e80000100800 */
[----:B-1----:R-:W2:Y:S04]  /*27b0*/  LDL R69, [R1+0x8] ;  /* 0x0000080001457983 */ /* 0x002ea80000100800 */
[----:B---3--:R-:W3:Y:S04]  /*27c0*/  LDL R68, [R1+0x4] ;  /* 0x0000040001447983 */ /* 0x008ee80000100800 */
[----:B----4-:R-:W4:Y:S01]  /*27d0*/  LDL R3, [R1+0xc] ;  /* 0x00000c0001037983 */ /* 0x010f220000100800 */
[----:B------:R-:W-:Y:S04]  /*27e0*/  DEPBAR.LE SB0, 0x0 ;  /* 0x000080000000791a */ /* 0x000fe80000000000 */
[----:B------:R-:W-:Y:S08]  /*27f0*/  BAR.SYNC.DEFER_BLOCKING 0x0 ;  /* 0x0000000000007b1d */ /* 0x000ff00000010000 */
[----:B------:R-:W-:Y:S08]  /*2800*/  LDSM.16.M88.4 R64, [R187] ;  /* 0x00000000bb40783b */ /* 0x000ff00000000200 */
[----:B------:R-:W1:Y:S08]  /*2810*/  LDSM.16.M88.4 R16, [R183+0xc000] ;  /* 0x00c00000b710783b */ /* 0x000e700000000200 */
[----:B------:R-:W1:Y:S08]  /*2820*/  LDSM.16.M88.4 R60, [R187+0x2000] ;  /* 0x00200000bb3c783b */ /* 0x000e700000000200 */
[----:B------:R-:W1:Y:S08]  /*2830*/  LDSM.16.M88.4 R32, [R183+0xc800] ;  /* 0x00c80000b720783b */ /* 0x000e700000000200 */
[----:B------:R-:W1:Y:S01]  /*2840*/  LDSM.16.M88.4 R48, [R183+0xd000] ;  /* 0x00d00000b730783b */ /* 0x000e620000000200 */
[----:B------:R-:W-:Y:S07]  /*2850*/  R2P PR, R0, 0x6 ;  /* 0x0000000600007804 */ /* 0x000fee0000000000 */
[----:B------:R-:W1:Y:S01]  /*2860*/  LDSM.16.M88.4 R132, [R183+0xd800] ;  /* 0x00d80000b784783b */ /* 0x000e620000000200 */
[----:B------:R-:W-:Y:S02]  /*2870*/  SEL R2, R190, 0xffffffe0, !P1 ;  /* 0xffffffe0be027807 */ /* 0x000fe40004800000 */
[----:B------:R-:W-:Y:S02]  /*2880*/  SEL R181, R191, 0xffffffc0, !P2 ;  /* 0xffffffc0bfb57807 */ /* 0x000fe40005000000 */
[C---:B------:R-:W-:Y:S01]  /*2890*/  IADD3 R0, R187.reuse, R2, RZ ;  /* 0x00000002bb007210 */ /* 0x040fe20007ffe0ff */
[-C--:B-1----:R-:W-:Y:S02]  /*28a0*/  HMMA.16816.F32 R4, R64, R16.reuse, RZ ;  /* 0x000000104004723c */ /* 0x082fe400000018ff */
[----:B------:R-:W-:Y:S01]  /*28b0*/  LDSM.16.M88.4 R140, [R186+0xc000] ;  /* 0x00c00000ba8c783b */ /* 0x000fe20000000200 */
[----:B------:R-:W-:Y:S05]  /*28c0*/  IADD3 R160, R187, R181, RZ ;  /* 0x000000b5bba07210 */ /* 0x000fea0007ffe0ff */
[C---:B------:R-:W-:Y:S02]  /*28d0*/  HMMA.16816.F32 R8, R60.reuse, R16, RZ ;  /* 0x000000103c08723c */ /* 0x040fe400000018ff */
[----:B------:R-:W1:Y:S06]  /*28e0*/  LDSM.16.M88.4 R136, [R0] ;  /* 0x000000000088783b */ /* 0x000e6c0000000200 */
[-C--:B------:R-:W-:Y:S02]  /*28f0*/  HMMA.16816.F32 R12, R60, R18.reuse, RZ ;  /* 0x000000123c0c723c */ /* 0x080fe400000018ff */
[----:B------:R1:W1:Y:S06]  /*2900*/  LDSM.16.M88.4 R144, [R0+0x2000] ;  /* 0x002000000090783b */ /* 0x00026c0000000200 */
[C---:B------:R-:W-:Y:S02]  /*2910*/  HMMA.16816.F32 R16, R64.reuse, R18, RZ ;  /* 0x000000124010723c */ /* 0x040fe400000018ff */
[----:B------:R-:W1:Y:S06]  /*2920*/  LDSM.16.M88.4 R148, [R186+0xc800] ;  /* 0x00c80000ba94783b */ /* 0x000e6c0000000200 */
[-C--:B------:R-:W-:Y:S02]  /*2930*/  HMMA.16816.F32 R20, R64, R32.reuse, RZ ;  /* 0x000000204014723c */ /* 0x080fe400000018ff */
[----:B------:R-:W-:Y:S06]  /*2940*/  LDSM.16.M88.4 R152, [R160] ;  /* 0x00000000a098783b */ /* 0x000fec0000000200 */
[C---:B------:R-:W-:Y:S02]  /*2950*/  HMMA.16816.F32 R24, R60.reuse, R32, RZ ;  /* 0x000000203c18723c */ /* 0x040fe400000018ff */
[----:B------:R-:W-:Y:S02]  /*2960*/  LDSM.16.M88.4 R156, [R184+0xc000] ;  /* 0x00c00000b89c783b */ /* 0x000fe40000000200 */
[----:B-1----:R-:W-:Y:S04]  /*2970*/  IADD3 R0, R181, R0, RZ ;  /* 0x00000000b5007210 */ /* 0x002fe80007ffe0ff */
[-C--:B------:R-:W-:Y:S02]  /*2980*/  HMMA.16816.F32 R28, R60, R34.reuse, RZ ;  /* 0x000000223c1c723c */ /* 0x080fe400000018ff */
[----:B------:R-:W-:Y:S06]  /*2990*/  LDSM.16.M88.4 R160, [R160+0x2000] ;  /* 0x00200000a0a0783b */ /* 0x000fec0000000200 */
[C---:B------:R-:W-:Y:S02]  /*29a0*/  HMMA.16816.F32 R32, R64.reuse, R34, RZ ;  /* 0x000000224020723c */ /* 0x040fe400000018ff */
[----:B------:R-:W-:Y:S06]  /*29b0*/  LDSM.16.M88.4 R164, [R184+0xc800] ;  /* 0x00c80000b8a4783b */ /* 0x000fec0000000200 */
[-C--:B------:R-:W-:Y:S02]  /*29c0*/  HMMA.16816.F32 R36, R64, R48.reuse, RZ ;  /* 0x000000304024723c */ /* 0x080fe400000018ff */
[----:B------:R-:W-:Y:S06]  /*29d0*/  LDSM.16.M88.4 R168, [R184+0xd800] ;  /* 0x00d80000b8a8783b */ /* 0x000fec0000000200 */
[C---:B------:R-:W-:Y:S02]  /*29e0*/  HMMA.16816.F32 R40, R60.reuse, R48, RZ ;  /* 0x000000303c28723c */ /* 0x040fe400000018ff */
[----:B------:R-:W-:Y:S06]  /*29f0*/  LDSM.16.M88.4 R176, [R185+0xc000] ;  /* 0x00c00000b9b0783b */ /* 0x000fec0000000200 */
[-C--:B------:R-:W-:Y:S02]  /*2a00*/  HMMA.16816.F32 R44, R60, R50.reuse, RZ ;  /* 0x000000323c2c723c */ /* 0x080fe400000018ff */
[----:B------:R-:W-:Y:S06]  /*2a10*/  LDSM.16.M88.4 R172, [R0] ;  /* 0x0000000000ac783b */ /* 0x000fec0000000200 */
[C---:B------:R-:W-:Y:S08]  /*2a20*/  HMMA.16816.F32 R48, R64.reuse, R50, RZ ;  /* 0x000000324030723c */ /* 0x040ff000000018ff */
[-C--:B------:R-:W-:Y:S08]  /*2a30*/  HMMA.16816.F32 R52, R64, R132.reuse, RZ ;  /* 0x000000844034723c */ /* 0x080ff000000018ff */
[C---:B------:R-:W-:Y:S08]  /*2a40*/  HMMA.16816.F32 R56, R60.reuse, R132, RZ ;  /* 0x000000843c38723c */ /* 0x040ff000000018ff */
[-C--:B------:R-:W-:Y:S08]  /*2a50*/  HMMA.16816.F32 R60, R60, R134.reuse, RZ ;  /* 0x000000863c3c723c */ /* 0x080ff000000018ff */
[----:B------:R-:W-:Y:S01]  /*2a60*/  HMMA.16816.F32 R64, R64, R134, RZ ;  /* 0x000000864040723c */ /* 0x000fe200000018ff */
[----:B------:R-:W1:Y:S07]  /*2a70*/  LDSM.16.M88.4 R132, [R186+0xd000] ;  /* 0x00d00000ba84783b */ /* 0x000e6e0000000200 */
[-C--:B------:R-:W-:Y:S08]  /*2a80*/  HMMA.16816.F32 R4, R136, R140.reuse, R4 ;  /* 0x0000008c8804723c */ /* 0x080ff00000001804 */
[C---:B------:R-:W-:Y:S08]  /*2a90*/  HMMA.16816.F32 R8, R144.reuse, R140, R8 ;  /* 0x0000008c9008723c */ /* 0x040ff00000001808 */
[-C--:B------:R-:W-:Y:S08]  /*2aa0*/  HMMA.16816.F32 R12, R144, R142.reuse, R12 ;  /* 0x0000008e900c723c */ /* 0x080ff0000000180c */
[C---:B------:R-:W-:Y:S01]  /*2ab0*/  HMMA.16816.F32 R16, R136.reuse, R142, R16 ;  /* 0x0000008e8810723c */ /* 0x040fe20000001810 */
[----:B------:R-:W2:Y:S07]  /*2ac0*/  LDSM.16.M88.4 R140, [R186+0xd800] ;  /* 0x00d80000ba8c783b */ /* 0x000eae0000000200 */
[-C--:B------:R-:W-:Y:S08]  /*2ad0*/  HMMA.16816.F32 R20, R136, R148.reuse, R20 ;  /* 0x000000948814723c */ /* 0x080ff00000001814 */
[C---:B------:R-:W-:Y:S08]  /*2ae0*/  HMMA.16816.F32 R24, R144.reuse, R148, R24 ;  /* 0x000000949018723c */ /* 0x040ff00000001818 */
[-C--:B------:R-:W-:Y:S08]  /*2af0*/  HMMA.16816.F32 R28, R144, R150.reuse, R28 ;  /* 0x00000096901c723c */ /* 0x080ff0000000181c */
[C---:B------:R-:W-:Y:S01]  /*2b00*/  HMMA.16816.F32 R32, R136.reuse, R150, R32 ;  /* 0x000000968820723c */ /* 0x040fe20000001820 */
[----:B------:R-:W3:Y:S07]  /*2b10*/  LDSM.16.M88.4 R148, [R184+0xd000] ;  /* 0x00d00000b894783b */ /* 0x000eee0000000200 */
[-C--:B-1----:R-:W-:Y:S08]  /*2b20*/  HMMA.16816.F32 R36, R136, R132.reuse, R36 ;  /* 0x000000848824723c */ /* 0x082ff00000001824 */
[C---:B------:R-:W-:Y:S08]  /*2b30*/  HMMA.16816.F32 R40, R144.reuse, R132, R40 ;  /* 0x000000849028723c */ /* 0x040ff00000001828 */
[-C--:B------:R-:W-:Y:S08]  /*2b40*/  HMMA.16816.F32 R44, R144, R134.reuse, R44 ;  /* 0x00000086902c723c */ /* 0x080ff0000000182c */
[C---:B------:R-:W-:Y:S01]  /*2b50*/  HMMA.16816.F32 R48, R136.reuse, R134, R48 ;  /* 0x000000868830723c */ /* 0x040fe20000001830 */
[----:B------:R-:W1:Y:S03]  /*2b60*/  LDSM.16.M88.4 R132, [R0+0x2000] ;  /* 0x002000000084783b */ /* 0x000e660000000200 */
[----:B----4-:R-:W-:Y:S04]  /*2b70*/  FSETP.NEU.FTZ.AND P0, PT, R3, -INF , PT ;  /* 0xff8000000300780b */ /* 0x010fe80003f1d000 */
        /* <DEDUP_REMOVED lines=12> */
[-C--:B---3--:R-:W-:Y:S08]  /*2c40*/  HMMA.16816.F32 R36, R152, R148.reuse, R36 ;  /* 0x000000949824723c */ /* 0x088ff00000001824 */
[C---:B------:R-:W-:Y:S07]  /*2c50*/  HMMA.16816.F32 R40, R160.reuse, R148, R40 ;  /* 0x00000094a028723c */ /* 0x040fee0000001828 */
[----:B------:R-:W-:Y:S01]  /*2c60*/  IADD3 R148, R182, R2, RZ ;  /* 0x00000002b6947210 */ /* 0x000fe20007ffe0ff */
[-C--:B------:R-:W-:Y:S08]  /*2c70*/  HMMA.16816.F32 R44, R160, R150.reuse, R44 ;  /* 0x00000096a02c723c */ /* 0x080ff0000000182c */
[C---:B------:R-:W-:Y:S01]  /*2c80*/  HMMA.16816.F32 R48, R152.reuse, R150, R48 ;  /* 0x000000969830723c */ /* 0x040fe20000001830 */
[----:B------:R-:W2:Y:S07]  /*2c90*/  LDL R150, [R1+0x40] ;  /* 0x0000400001967983 */ /* 0x000eae0000100800 */
        /* <DEDUP_REMOVED lines=27> */
[----:B------:R-:W-:Y:S02]  /*2e50*/  FMUL.FTZ R11, R11, c[0x0][0x2ec] ;  /* 0x0000bb000b0b7a20 */ /* 0x000fe40000410000 */
[----:B---3--:R-:W-:Y:S02]  /*2e60*/  FMUL.FTZ R10, R3, 1.4426950216293334961 ;  /* 0x3fb8aa3b030a7820 */ /* 0x008fe40000410000 */
[----:B------:R-:W3:Y:S03]  /*2e70*/  LDL R3, [R1] ;  /* 0x0000000001037983 */ /* 0x000ee60000100800 */
[----:B------:R-:W-:Y:S02]  /*2e80*/  FSEL R10, R10, RZ, P0 ;  /* 0x000000ff0a0a7208 */ /* 0x000fe40000000000 */
[----:B------:R-:W-:Y:S01]  /*2e90*/  MUFU.TANH R94, R12 ;  /* 0x0000000c005e7308 */ /* 0x000fe20000002400 */
[C---:B------:R-:W-:Y:S02]  /*2ea0*/  FSETP.NEU.FTZ.AND P0, PT, R69.reuse, -INF , PT ;  /* 0xff8000004500780b */ /* 0x040fe40003f1d000 */
[--C-:B-1----:R-:W-:Y:S02]  /*2eb0*/  FFMA.FTZ R0, R196, c[0x0][0x23c], -R10.reuse ;  /* 0x00008f00c4007a23 */ /* 0x102fe4000001080a */
[----:B----4-:R-:W-:Y:S05]  /*2ec0*/  FMUL.FTZ R9, R69, 1.4426950216293334961 ;  /* 0x3fb8aa3b45097820 */ /* 0x010fea0000410000 */
[----:B------:R1:W-:Y:S01]  /*2ed0*/  MUFU.EX2 R169, R0 ;  /* 0x0000000000a97308 */ /* 0x0003e20000000800 */
[----:B------:R-:W-:Y:S02]  /*2ee0*/  FSEL R9, R9, RZ, P0 ;  /* 0x000000ff09097208 */ /* 0x000fe40000000000 */
[----:B------:R-:W-:Y:S07]  /*2ef0*/  FSETP.NEU.FTZ.AND P0, PT, R68, -INF , PT ;  /* 0xff8000004400780b */ /* 0x000fee0003f1d000 */
[----:B------:R-:W-:Y:S10]  /*2f00*/  MUFU.TANH R93, R13 ;  /* 0x0000000d005d7308 */ /* 0x000ff40000002400 */
[----:B------:R-:W4:Y:S01]  /*2f10*/  MUFU.TANH R110, R6 ;  /* 0x00000006006e7308 */ /* 0x000f220000002400 */
[----:B-1----:R-:W-:Y:S09]  /*2f20*/  FFMA.FTZ R0, R197, c[0x0][0x23c], -R10 ;  /* 0x00008f00c5007a23 */ /* 0x002ff2000001080a */
[----:B------:R-:W-:Y:S10]  /*2f30*/  MUFU.TANH R78, R14 ;  /* 0x0000000e004e7308 */ /* 0x000ff40000002400 */
[----:B------:R1:W1:Y:S10]  /*2f40*/  MUFU.TANH R109, R7 ;  /* 0x00000007006d7308 */ /* 0x0002740000002400 */
[----:B------:R-:W-:Y:S10]  /*2f50*/  MUFU.TANH R77, R15 ;  /* 0x0000000f004d7308 */ /* 0x000ff40000002400 */
[----:B------:R4:W-:Y:S01]  /*2f60*/  MUFU.EX2 R166, R0 ;  /* 0x0000000000a67308 */ /* 0x0009e20000000800 */
[----:B-1----:R-:W1:Y:S09]  /*2f70*/  LDSM.16.M88.4 R4, [R185+0xc800] ;  /* 0x00c80000b904783b */ /* 0x002e720000000200 */
[----:B------:R-:W-:Y:S10]  /*2f80*/  MUFU.TANH R79, R11 ;  /* 0x0000000b004f7308 */ /* 0x000ff40000002400 */
[----:B------:R1:W1:Y:S01]  /*2f90*/  MUFU.TANH R96, R8 ;  /* 0x0000000800607308 */ /* 0x0002620000002400 */
[--C-:B----4-:R-:W-:Y:S09]  /*2fa0*/  FFMA.FTZ R0, R110, c[0x0][0x23c], -R9.reuse ;  /* 0x00008f006e007a23 */ /* 0x110ff20000010809 */
[----:B------:R4:W-:Y:S10]  /*2fb0*/  MUFU.EX2 R213, R0 ;  /* 0x0000000000d57308 */ /* 0x0009f40000000800 */
[----:B------:R-:W2:Y:S01]  /*2fc0*/  MUFU.TANH R151, R16 ;  /* 0x0000001000977308 */ /* 0x000ea20000002400 */
[-C--:B-1----:R-:W-:Y:S03]  /*2fd0*/  HMMA.16816.F32 R20, R172, R4.reuse, R20 ;  /* 0x00000004ac14723c */ /* 0x082fe60000001814 */
[----:B------:R-:W-:Y:S06]  /*2fe0*/  FMUL.FTZ R8, R68, 1.4426950216293334961 ;  /* 0x3fb8aa3b44087820 */ /* 0x000fec0000410000 */
[----:B------:R-:W1:Y:S01]  /*2ff0*/  MUFU.TANH R149, R17 ;  /* 0x0000001100957308 */ /* 0x000e620000002400 */
[C---:B------:R-:W-:Y:S04]  /*3000*/  HMMA.16816.F32 R24, R132.reuse, R4, R24 ;  /* 0x000000048418723c */ /* 0x040fe80000001818 */
[--C-:B----4-:R-:W-:Y:S01]  /*3010*/  FFMA.FTZ R0, R109, c[0x0][0x23c], -R9.reuse ;  /* 0x00008f006d007a23 */ /* 0x110fe20000010809 */
[----:B------:R-:W-:Y:S04]  /*3020*/  FSEL R8, R8, RZ, P0 ;  /* 0x000000ff08087208 */ /* 0x000fe80000000000 */
[----:B------:R4:W-:Y:S01]  /*3030*/  MUFU.EX2 R212, R0 ;  /* 0x0000000000d47308 */ /* 0x0009e20000000800 */
[-C--:B------:R-:W-:Y:S03]  /*3040*/  HMMA.16816.F32 R28, R132, R6.reuse, R28 ;  /* 0x00000006841c723c */ /* 0x080fe6000000181c */
[--C-:B------:R-:W-:Y:S02]  /*3050*/  FFMA.FTZ R4, R94, c[0x0][0x23c], -R8.reuse ;  /* 0x00008f005e047a23 */ /* 0x100fe40000010808 */
[--C-:B------:R-:W-:Y:S02]  /*3060*/  FFMA.FTZ R11, R95, c[0x0][0x23c], -R8.reuse ;  /* 0x00008f005f0b7a23 */ /* 0x100fe40000010808 */
[----:B------:R-:W-:Y:S01]  /*3070*/  FMUL.FTZ R20, R20, c[0x0][0x2ec] ;  /* 0x0000bb0014147a20 */ /* 0x000fe20000410000 */
[C---:B------:R-:W-:Y:S01]  /*3080*/  HMMA.16816.F32 R32, R172.reuse, R6, R32 ;  /* 0x00000006ac20723c */ /* 0x040fe20000001820 */
[----:B------:R1:W-:Y:S03]  /*3090*/  MUFU.EX2 R221, R4 ;  /* 0x0000000400dd7308 */ /* 0x0003e60000000800 */
[----:B------:R-:W-:Y:S02]  /*30a0*/  FMUL.FTZ R21, R21, c[0x0][0x2ec] ;  /* 0x0000bb0015157a20 */ /* 0x000fe40000410000 */
[----:B------:R-:W-:Y:S02]  /*30b0*/  FMUL.FTZ R22, R22, c[0x0][0x2ec] ;  /* 0x0000bb0016167a20 */ /* 0x000fe40000410000 */
[----:B------:R-:W-:Y:S03]  /*30c0*/  FMUL.FTZ R5, R24, c[0x0][0x2ec] ;  /* 0x0000bb0018057a20 */ /* 0x000fe60000410000 */
[----:B------:R-:W-:Y:S01]  /*30d0*/  MUFU.TANH R108, R18 ;  /* 0x00000012006c7308 */ /* 0x000fe20000002400 */
[----:B------:R-:W-:Y:S02]  /*30e0*/  FMUL.FTZ R25, R25, c[0x0][0x2ec] ;  /* 0x0000bb0019197a20 */ /* 0x000fe40000410000 */
[----:B------:R-:W-:Y:S02]  /*30f0*/  FMUL.FTZ R23, R23, c[0x0][0x2ec] ;  /* 0x0000bb0017177a20 */ /* 0x000fe40000410000 */
[--C-:B----4-:R-:W-:Y:S02]  /*3100*/  FFMA.FTZ R0, R96, c[0x0][0x23c], -R8.reuse ;  /* 0x00008f0060007a23 */ /* 0x110fe40000010808 */
[----:B------:R-:W-:Y:S02]  /*3110*/  FMUL.FTZ R29, R29, c[0x0][0x2ec] ;  /* 0x0000bb001d1d7a20 */ /* 0x000fe40000410000 */
[----:B------:R-:W-:Y:S01]  /*3120*/  FMUL.FTZ R30, R30, c[0x0][0x2ec] ;  /* 0x0000bb001e1e7a20 */ /* 0x000fe20000410000 */
[----:B------:R-:W-:Y:S01]  /*3130*/  MUFU.TANH R91, R25 ;  /* 0x00000019005b7308 */ /* 0x000fe20000002400 */
[----:B------:R-:W-:Y:S02]  /*3140*/  FMUL.FTZ R31, R31, c[0x0][0x2ec] ;  /* 0x0000bb001f1f7a20 */ /* 0x000fe40000410000 */
[----:B------:R-:W-:Y:S02]  /*3150*/  FMUL.FTZ R32, R32, c[0x0][0x2ec] ;  /* 0x0000bb0020207a20 */ /* 0x000fe40000410000 */
[----:B-1----:R-:W-:Y:S02]  /*3160*/  FFMA.FTZ R4, R93, c[0x0][0x23c], -R8 ;  /* 0x00008f005d047a23 */ /* 0x002fe40000010808 */
[----:B------:R-:W-:Y:S02]  /*3170*/  FMUL.FTZ R33, R33, c[0x0][0x2ec] ;  /* 0x0000bb0021217a20 */ /* 0x000fe40000410000 */
[----:B------:R-:W-:Y:S01]  /*3180*/  FMUL.FTZ R34, R34, c[0x0][0x2ec] ;  /* 0x0000bb0022227a20 */ /* 0x000fe20000410000 */
[----:B------:R3:W-:Y:S01]  /*3190*/  MUFU.EX2 R223, R0 ;  /* 0x0000000000df7308 */ /* 0x0007e20000000800 */
[----:B------:R-:W-:Y:S02]  /*31a0*/  FMUL.FTZ R35, R35, c[0x0][0x2ec] ;  /* 0x0000bb0023237a20 */ /* 0x000fe40000410000 */
[----:B------:R-:W-:Y:S02]  /*31b0*/  FMUL.FTZ R26, R26, c[0x0][0x2ec] ;  /* 0x0000bb001a1a7a20 */ /* 0x000fe40000410000 */
[----:B------:R-:W-:Y:S05]  /*31c0*/  FMUL.FTZ R27, R27, c[0x0][0x2ec] ;  /* 0x0000bb001b1b7a20 */ /* 0x000fea0000410000 */
[----:B------:R-:W-:Y:S10]  /*31d0*/  MUFU.TANH R89, R29 ;  /* 0x0000001d00597308 */ /* 0x000ff40000002400 */
[----:B------:R1:W-:Y:S10]  /*31e0*/  MUFU.EX2 R220, R4 ;  /* 0x0000000400dc7308 */ /* 0x0003f40000000800 */
[----:B------:R-:W-:Y:S10]  /*31f0*/  MUFU.TANH R74, R30 ;  /* 0x0000001e004a7308 */ /* 0x000ff40000002400 */
[----:B------:R-:W-:Y:S10]  /*3200*/  MUFU.TANH R107, R19 ;  /* 0x00000013006b7308 */ /* 0x000ff40000002400 */
[----:B------:R-:W-:Y:S10]  /*3210*/  MUFU.TANH R73, R31 ;  /* 0x0000001f00497308 */ /* 0x000ff40000002400 */
[----:B------:R4:W-:Y:S10]  /*3220*/  MUFU.EX2 R222, R11 ;  /* 0x0000000b00de7308 */ /* 0x0009f40000000800 */
[----:B------:R-:W-:Y:S10]  /*3230*/  MUFU.TANH R76, R26 ;  /* 0x0000001a004c7308 */ /* 0x000ff40000002400 */
[----:B------:R-:W-:Y:S10]  /*3240*/  MUFU.TANH R116, R20 ;  /* 0x0000001400747308 */ /* 0x000ff40000002400 */
[----:B------:R-:W-:Y:S10]  /*3250*/  MUFU.TANH R75, R27 ;  /* 0x0000001b004b7308 */ /* 0x000ff40000002400 */
[----:B------:R-:W-:Y:S10]  /*3260*/  MUFU.TANH R92, R5 ;  /* 0x00000005005c7308 */ /* 0x000ff40000002400 */
[----:B------:R-:W1:Y:S10]  /*3270*/  MUFU.TANH R115, R21 ;  /* 0x0000001500737308 */ /* 0x000e740000002400 */
[----:B------:R-:W4:Y:S01]  /*3280*/  MUFU.TANH R106, R22 ;  /* 0x00000016006a7308 */ /* 0x000f220000002400 */
[C---:B---3--:R-:W-:Y:S01]  /*3290*/  FMUL.FTZ R0, R3.reuse, 1.4426950216293334961 ;  /* 0x3fb8aa3b03007820 */ /* 0x048fe20000410000 */
[----:B------:R-:W-:Y:S08]  /*32a0*/  FSETP.NEU.FTZ.AND P0, PT, R3, -INF , PT ;  /* 0xff8000000300780b */ /* 0x000ff00003f1d000 */
[----:B------:R-:W-:Y:S01]  /*32b0*/  MUFU.TANH R114, R32 ;  /* 0x0000002000727308 */ /* 0x000fe20000002400 */
[----:B------:R-:W-:Y:S02]  /*32c0*/  FSEL R0, R0, RZ, P0 ;  /* 0x000000ff00007208 */ /* 0x000fe40000000000 */
[----:B--2---:R-:W-:Y:S03]  /*32d0*/  IADD3 R150, P0, R150, UR8, RZ ;  /* 0x0000000896967c10 */ /* 0x004fe6000ff1e0ff */
[--C-:B-1----:R-:W-:Y:S02]  /*32e0*/  FFMA.FTZ R4, R78, c[0x0][0x23c], -R0.reuse ;  /* 0x00008f004e047a23 */ /* 0x102fe40000010800 */
[--C-:B----4-:R-:W-:Y:S02]  /*32f0*/  FFMA.FTZ R11, R80, c[0x0][0x23c], -R0.reuse ;  /* 0x00008f00500b7a23 */ /* 0x110fe40000010800 */
[----:B------:R1:W-:Y:S10]  /*3300*/  MUFU.EX2 R229, R4 ;  /* 0x0000000400e57308 */ /* 0x0003f40000000800 */
[----:B------:R2:W-:Y:S10]  /*3310*/  MUFU.EX2 R231, R11 ;  /* 0x0000000b00e77308 */ /* 0x0005f40000000800 */
[----:B------:R-:W3:Y:S01]  /*3320*/  MUFU.TANH R105, R23 ;  /* 0x0000001700697308 */ /* 0x000ee20000002400 */
[--C-:B-1----:R-:W-:Y:S09]  /*3330*/  FFMA.FTZ R4, R77, c[0x0][0x23c], -R0.reuse ;  /* 0x00008f004d047a23 */ /* 0x102ff20000010800 */
[----:B------:R1:W-:Y:S01]  /*3340*/  MUFU.EX2 R228, R4 ;  /* 0x0000000400e47308 */ /* 0x0003e20000000800 */
[----:B--2---:R-:W-:Y:S09]  /*3350*/  FFMA.FTZ R11, R79, c[0x0][0x23c], -R0 ;  /* 0x00008f004f0b7a23 */ /* 0x004ff20000010800 */
[----:B------:R2:W-:Y:S10]  /*3360*/  MUFU.EX2 R230, R11 ;  /* 0x0000000b00e67308 */ /* 0x0005f40000000800 */
[----:B------:R-:W-:Y:S01]  /*3370*/  MUFU.TANH R113, R33 ;  /* 0x0000002100717308 */ /* 0x000fe20000002400 */
[--C-:B-1----:R-:W-:Y:S09]  /*3380*/  FFMA.FTZ R4, R151, c[0x0][0x23c], -R10.reuse ;  /* 0x00008f0097047a23 */ /* 0x102ff2000001080a */
[----:B------:R1:W-:Y:S01]  /*3390*/  MUFU.EX2 R177, R4 ;  /* 0x0000000400b17308 */ /* 0x0003e20000000800 */
[----:B--2---:R-:W-:Y:S09]  /*33a0*/  FMUL.FTZ R11, R28, c[0x0][0x2ec] ;  /* 0x0000bb001c0b7a20 */ /* 0x004ff20000410000 */
[----:B------:R-:W-:Y:S10]  /*33b0*/  MUFU.TANH R104, R34 ;  /* 0x0000002200687308 */ /* 0x000ff40000002400 */
[----:B------:R2:W4:Y:S01]  /*33c0*/  MUFU.TANH R90, R11 ;  /* 0x0000000b005a7308 */ /* 0x0005220000002400 */
[--C-:B-1----:R-:W-:Y:S09]  /*33d0*/  FFMA.FTZ R4, R149, c[0x0][0x23c], -R10.reuse ;  /* 0x00008f0095047a23 */ /* 0x102ff2000001080a */
[----:B------:R1:W-:Y:S10]  /*33e0*/  MUFU.EX2 R176, R4 ;  /* 0x0000000400b07308 */ /* 0x0003f40000000800 */
[----:B------:R-:W3:Y:S01]  /*33f0*/  MUFU.TANH R103, R35 ;  /* 0x0000002300677308 */ /* 0x000ee20000002400 */
[--C-:B--2---:R-:W-:Y:S09]  /*3400*/  FFMA.FTZ R11, R115, c[0x0][0x23c], -R10.reuse ;  /* 0x00008f00730b7a23 */ /* 0x104ff2000001080a */
[----:B------:R2:W-:Y:S01]  /*3410*/  MUFU.EX2 R170, R11 ;  /* 0x0000000b00aa7308 */ /* 0x0005e20000000800 */
[--C-:B-1----:R-:W-:Y:S09]  /*3420*/  FFMA.FTZ R4, R108, c[0x0][0x23c], -R9.reuse ;  /* 0x00008f006c047a23 */ /* 0x102ff20000010809 */
[----:B------:R1:W-:Y:S01]  /*3430*/  MUFU.EX2 R203, R4 ;  /* 0x0000000400cb7308 */ /* 0x0003e20000000800 */
[--C-:B--2---:R-:W-:Y:S09]  /*3440*/  FFMA.FTZ R11, R106, c[0x0][0x23c], -R9.reuse ;  /* 0x00008f006a0b7a23 */ /* 0x104ff20000010809 */
[----:B------:R3:W-:Y:S01]  /*3450*/  MUFU.EX2 R199, R11 ;  /* 0x0000000b00c77308 */ /* 0x0007e20000000800 */
[--C-:B-1----:R-:W-:Y:S09]  /*3460*/  FFMA.FTZ R4, R107, c[0x0][0x23c], -R9.reuse ;  /* 0x00008f006b047a23 */ /* 0x102ff20000010809 */
[----:B------:R1:W-:Y:S01]  /*3470*/  MUFU.EX2 R202, R4 ;  /* 0x0000000400ca7308 */ /* 0x0003e20000000800 */
[--C-:B---3--:R-:W-:Y:S09]  /*3480*/  FFMA.FTZ R11, R105, c[0x0][0x23c], -R9.reuse ;  /* 0x00008f00690b7a23 */ /* 0x108ff20000010809 */
[----:B------:R2:W-:Y:S01]  /*3490*/  MUFU.EX2 R198, R11 ;  /* 0x0000000b00c67308 */ /* 0x0005e20000000800 */
[----:B-1----:R-:W-:Y:S09]  /*34a0*/  FFMA.FTZ R4, R116, c[0x0][0x23c], -R10 ;  /* 0x00008f0074047a23 */ /* 0x002ff2000001080a */
[----:B------:R1:W-:Y:S01]  /*34b0*/  MUFU.EX2 R171, R4 ;  /* 0x0000000400ab7308 */ /* 0x0003e20000000800 */
[--C-:B--2---:R-:W-:Y:S09]  /*34c0*/  FFMA.FTZ R11, R92, c[0x0][0x23c], -R8.reuse ;  /* 0x00008f005c0b7a23 */ /* 0x104ff20000010808 */
[----:B------:R2:W-:Y:S01]  /*34d0*/  MUFU.EX2 R215, R11 ;  /* 0x0000000b00d77308 */ /* 0x0005e20000000800 */
[----:B-1----:R-:W1:Y:S01]  /*34e0*/  LDSM.16.M88.4 R4, [R185+0xd000] ;  /* 0x00d00000b904783b */ /* 0x002e620000000200 */
[----:B--2---:R-:W-:Y:S08]  /*34f0*/  FFMA.FTZ R11, R91, c[0x0][0x23c], -R8 ;  /* 0x00008f005b0b7a23 */ /* 0x004ff00000010808 */
[----:B------:R2:W-:Y:S01]  /*3500*/  MUFU.EX2 R214, R11 ;  /* 0x0000000b00d67308 */ /* 0x0005e20000000800 */
[-C--:B-1----:R-:W-:Y:S03]  /*3510*/  HMMA.16816.F32 R36, R172, R4.reuse, R36 ;  /* 0x00000004ac24723c */ /* 0x082fe60000001824 */
[----:B--2---:R-:W-:Y:S05]  /*3520*/  FFMA.FTZ R11, R76, c[0x0][0x23c], -R0 ;  /* 0x00008f004c0b7a23 */ /* 0x004fea0000010800 */
[C---:B------:R-:W-:Y:S01]  /*3530*/  HMMA.16816.F32 R40, R132.reuse, R4, R40 ;  /* 0x000000048428723c */ /* 0x040fe20000001828 */
[----:B------:R1:W-:Y:S06]  /*3540*/  MUFU.EX2 R227, R11 ;  /* 0x0000000b00e37308 */ /* 0x0003ec0000000800 */
[----:B----4-:R-:W-:Y:S01]  /*3550*/  FFMA.FTZ R4, R90, c[0x0][0x23c], -R8 ;  /* 0x00008f005a047a23 */ /* 0x010fe20000010808 */
[-C--:B------:R-:W-:Y:S03]  /*3560*/  HMMA.16816.F32 R44, R132, R6.reuse, R44 ;  /* 0x00000006842c723c */ /* 0x080fe6000000182c */
[----:B------:R2:W-:Y:S05]  /*3570*/  MUFU.EX2 R211, R4 ;  /* 0x0000000400d37308 */ /* 0x0005ea0000000800 */
[----:B------:R-:W-:Y:S01]  /*3580*/  FMUL.FTZ R36, R36, c[0x0][0x2ec] ;  /* 0x0000bb0024247a20 */ /* 0x000fe20000410000 */
[C---:B------:R-:W-:Y:S04]  /*3590*/  HMMA.16816.F32 R48, R172.reuse, R6, R48 ;  /* 0x00000006ac30723c */ /* 0x040fe80000001830 */
[----:B------:R-:W-:Y:S01]  /*35a0*/  FMUL.FTZ R37, R37, c[0x0][0x2ec] ;  /* 0x0000bb0025257a20 */ /* 0x000fe20000410000 */
[----:B------:R-:W3:Y:S01]  /*35b0*/  MUFU.TANH R112, R36 ;  /* 0x0000002400707308 */ /* 0x000ee20000002400 */
[----:B------:R-:W-:Y:S02]  /*35c0*/  FMUL.FTZ R38, R38, c[0x0][0x2ec] ;  /* 0x0000bb0026267a20 */ /* 0x000fe40000410000 */
[----:B------:R-:W-:Y:S04]  /*35d0*/  FMUL.FTZ R41, R41, c[0x0][0x2ec] ;  /* 0x0000bb0029297a20 */ /* 0x000fe80000410000 */
[----:B------:R-:W-:Y:S02]  /*35e0*/  FMUL.FTZ R5, R40, c[0x0][0x2ec] ;  /* 0x0000bb0028057a20 */ /* 0x000fe40000410000 */
[----:B-1----:R-:W-:Y:S01]  /*35f0*/  FFMA.FTZ R11, R75, c[0x0][0x23c], -R0 ;  /* 0x00008f004b0b7a23 */ /* 0x002fe20000010800 */
[----:B------:R-:W-:Y:S01]  /*3600*/  MUFU.TANH R87, R41 ;  /* 0x0000002900577308 */ /* 0x000fe20000002400 */
[----:B------:R-:W-:Y:S02]  /*3610*/  FMUL.FTZ R39, R39, c[0x0][0x2ec] ;  /* 0x0000bb0027277a20 */ /* 0x000fe40000410000 */
[----:B------:R-:W-:Y:S02]  /*3620*/  FMUL.FTZ R45, R45, c[0x0][0x2ec] ;  /* 0x0000bb002d2d7a20 */ /* 0x000fe40000410000 */
[----:B--2---:R-:W-:Y:S02]  /*3630*/  FFMA.FTZ R4, R89, c[0x0][0x23c], -R8 ;  /* 0x00008f0059047a23 */ /* 0x004fe40000010808 */
        /* <DEDUP_REMOVED lines=9> */
[----:B------:R-:W-:Y:S09]  /*36d0*/  FMUL.FTZ R51, R51, c[0x0][0x2ec] ;  /* 0x0000bb0033337a20 */ /* 0x000ff20000410000 */
[----:B------:R-:W-:Y:S01]  /*36e0*/  MUFU.TANH R88, R5 ;  /* 0x0000000500587308 */ /* 0x000fe20000002400 */
[--C-:B-1----:R-:W-:Y:S09]  /*36f0*/  FFMA.FTZ R4, R74, c[0x0][0x23c], -R0.reuse ;  /* 0x00008f004a047a23 */ /* 0x102ff20000010800 */
[----:B------:R1:W-:Y:S10]  /*3700*/  MUFU.EX2 R225, R4 ;  /* 0x0000000400e17308 */ /* 0x0003f40000000800 */
[----:B------:R-:W-:Y:S10]  /*3710*/  MUFU.TANH R70, R46 ;  /* 0x0000002e00467308 */ /* 0x000ff40000002400 */
[----:B------:R-:W-:Y:S01]  /*3720*/  MUFU.TANH R250, R48 ;  /* 0x0000003000fa7308 */ /* 0x000fe20000002400 */
[----:B-1----:R-:W-:Y:S09]  /*3730*/  FFMA.FTZ R4, R73, c[0x0][0x23c], -R0 ;  /* 0x00008f0049047a23 */ /* 0x002ff20000010800 */
[----:B------:R1:W-:Y:S10]  /*3740*/  MUFU.EX2 R224, R4 ;  /* 0x0000000400e07308 */ /* 0x0003f40000000800 */
[----:B------:R-:W-:Y:S10]  /*3750*/  MUFU.TANH R69, R47 ;  /* 0x0000002f00457308 */ /* 0x000ff40000002400 */
        /* <DEDUP_REMOVED lines=11> */
[----:B------:R-:W2:Y:S10]  /*3810*/  MUFU.TANH R111, R37 ;  /* 0x00000025006f7308 */ /* 0x000eb40000002400 */
[----:B------:R-:W4:Y:S01]  /*3820*/  MUFU.TANH R102, R38 ;  /* 0x0000002600667308 */ /* 0x000f220000002400 */
[--C-:B-1----:R-:W-:Y:S09]  /*3830*/  FFMA.FTZ R4, R103, c[0x0][0x23c], -R9.reuse ;  /* 0x00008f0067047a23 */ /* 0x102ff20000010809 */
[----:B------:R3:W-:Y:S10]  /*3840*/  MUFU.EX2 R194, R4 ;  /* 0x0000000400c27308 */ /* 0x0007f40000000800 */
[----:B------:R-:W-:Y:S10]  /*3850*/  MUFU.TANH R101, R39 ;  /* 0x0000002700657308 */ /* 0x000ff40000002400 */
[----:B------:R1:W-:Y:S01]  /*3860*/  MUFU.EX2 R226, R11 ;  /* 0x0000000b00e27308 */ /* 0x0003e20000000800 */
[--C-:B---3--:R-:W-:Y:S09]  /*3870*/  FFMA.FTZ R4, R112, c[0x0][0x23c], -R10.reuse ;  /* 0x00008f0070047a23 */ /* 0x108ff2000001080a */
[----:B------:R3:W-:Y:S01]  /*3880*/  MUFU.EX2 R161, R4 ;  /* 0x0000000400a17308 */ /* 0x0007e20000000800 */
[----:B-1----:R-:W-:Y:S09]  /*3890*/  FMUL.FTZ R11, R44, c[0x0][0x2ec] ;  /* 0x0000bb002c0b7a20 */ /* 0x002ff20000410000 */
[----:B------:R2:W1:Y:S01]  /*38a0*/  MUFU.TANH R86, R11 ;  /* 0x0000000b00567308 */ /* 0x0004620000002400 */
[----:B---3--:R-:W3:Y:S01]  /*38b0*/  LDSM.16.M88.4 R4, [R185+0xd800] ;  /* 0x00d80000b904783b */ /* 0x008ee20000000200 */
[----:B--2---:R-:W-:Y:S08]  /*38c0*/  FFMA.FTZ R11, R111, c[0x0][0x23c], -R10 ;  /* 0x00008f006f0b7a23 */ /* 0x004ff0000001080a */
[----:B------:R4:W-:Y:S01]  /*38d0*/  MUFU.EX2 R160, R11 ;  /* 0x0000000b00a07308 */ /* 0x0009e20000000800 */
[-C--:B---3--:R-:W-:Y:S03]  /*38e0*/  HMMA.16816.F32 R52, R172, R4.reuse, R52 ;  /* 0x00000004ac34723c */ /* 0x088fe60000001834 */
[--C-:B----4-:R-:W-:Y:S05]  /*38f0*/  FFMA.FTZ R11, R102, c[0x0][0x23c], -R9.reuse ;  /* 0x00008f00660b7a23 */ /* 0x110fea0000010809 */
[C---:B------:R-:W-:Y:S01]  /*3900*/  HMMA.16816.F32 R56, R132.reuse, R4, R56 ;  /* 0x000000048438723c */ /* 0x040fe20000001838 */
[----:B------:R2:W-:Y:S06]  /*3910*/  MUFU.EX2 R179, R11 ;  /* 0x0000000b00b37308 */ /* 0x0005ec0000000800 */
[--C-:B-1----:R-:W-:Y:S01]  /*3920*/  FFMA.FTZ R4, R86, c[0x0][0x23c], -R8.reuse ;  /* 0x00008f0056047a23 */ /* 0x102fe20000010808 */
[-C--:B------:R-:W-:Y:S03]  /*3930*/  HMMA.16816.F32 R60, R132, R6.reuse, R60 ;  /* 0x00000006843c723c */ /* 0x080fe6000000183c */
[----:B------:R1:W-:Y:S05]  /*3940*/  MUFU.EX2 R201, R4 ;  /* 0x0000000400c97308 */ /* 0x0003ea0000000800 */
[----:B------:R-:W-:Y:S01]  /*3950*/  FMUL.FTZ R52, R52, c[0x0][0x2ec] ;  /* 0x0000bb0034347a20 */ /* 0x000fe20000410000 */
[----:B------:R-:W-:Y:S04]  /*3960*/  HMMA.16816.F32 R64, R172, R6, R64 ;  /* 0x00000006ac40723c */ /* 0x000fe80000001840 */
[----:B------:R-:W-:Y:S01]  /*3970*/  FMUL.FTZ R53, R53, c[0x0][0x2ec] ;  /* 0x0000bb0035357a20 */ /* 0x000fe20000410000 */
[----:B------:R-:W3:Y:S01]  /*3980*/  MUFU.TANH R248, R52 ;  /* 0x0000003400f87308 */ /* 0x000ee20000002400 */
[----:B------:R-:W-:Y:S01]  /*3990*/  FMUL.FTZ R54, R54, c[0x0][0x2ec] ;  /* 0x0000bb0036367a20 */ /* 0x000fe20000410000 */
[----:B------:R-:W-:Y:S01]  /*39a0*/  F2FP.PACK_AB R6, R212, R213 ;  /* 0x000000d5d406723e */ /* 0x000fe200000000ff */
[----:B------:R-:W-:Y:S01]  /*39b0*/  FMUL.FTZ R55, R55, c[0x0][0x2ec] ;  /* 0x0000bb0037377a20 */ /* 0x000fe20000410000 */
[----:B------:R-:W-:Y:S03]  /*39c0*/  MOV R172, R196 ;  /* 0x000000c400ac7202 */ /* 0x000fe60000000f00 */
[--C-:B--2---:R-:W-:Y:S01]  /*39d0*/  FFMA.FTZ R11, R101, c[0x0][0x23c], -R9.reuse ;  /* 0x00008f00650b7a23 */ /* 0x104fe20000010809 */
[----:B------:R2:W-:Y:S01]  /*39e0*/  STS [R232+0x1c400], R6 ;  /* 0x01c40006e8007388 */ /* 0x0005e20000000800 */
        /* <DEDUP_REMOVED lines=14> */
[----:B--2---:R-:W-:Y:S09]  /*3ad0*/  F2FP.PACK_AB R6, R222, R223 ;  /* 0x000000dfde06723e */ /* 0x004ff200000000ff */
[----:B------:R2:W-:Y:S01]  /*3ae0*/  MUFU.TANH R84, R5 ;  /* 0x0000000500547308 */ /* 0x0005e20000002400 */
[--C-:B-1----:R-:W-:Y:S09]  /*3af0*/  FFMA.FTZ R4, R70, c[0x0][0x23c], -R0.reuse ;  /* 0x00008f0046047a23 */ /* 0x102ff20000010800 */
[----:B------:R1:W-:Y:S10]  /*3b00*/  MUFU.EX2 R217, R4 ;  /* 0x0000000400d97308 */ /* 0x0003f40000000800 */
[----:B------:R-:W-:Y:S01]  /*3b10*/  MUFU.TANH R83, R57 ;  /* 0x0000003900537308 */ /* 0x000fe20000002400 */
[----:B--2---:R-:W-:Y:S09]  /*3b20*/  FMUL.FTZ R5, R60, c[0x0][0x2ec] ;  /* 0x0000bb003c057a20 */ /* 0x004ff20000410000 */
[----:B------:R-:W-:Y:S01]  /*3b30*/  MUFU.TANH R68, R58 ;  /* 0x0000003a00447308 */ /* 0x000fe20000002400 */
[----:B-1----:R-:W-:Y:S09]  /*3b40*/  FFMA.FTZ R4, R69, c[0x0][0x23c], -R0 ;  /* 0x00008f0045047a23 */ /* 0x002ff20000010800 */
[----:B------:R1:W-:Y:S10]  /*3b50*/  MUFU.EX2 R216, R4 ;  /* 0x0000000400d87308 */ /* 0x0003f40000000800 */
[----:B------:R-:W-:Y:S10]  /*3b60*/  MUFU.TANH R3, R59 ;  /* 0x0000003b00037308 */ /* 0x000ff40000002400 */
[----:B------:R2:W-:Y:S01]  /*3b70*/  MUFU.TANH R82, R5 ;  /* 0x0000000500527308 */ /* 0x0005e20000002400 */
[--C-:B-1----:R-:W-:Y:S09]  /*3b80*/  FFMA.FTZ R4, R250, c[0x0][0x23c], -R10.reuse ;  /* 0x00008f00fa047a23 */ /* 0x102ff2000001080a */
[----:B------:R1:W-:Y:S10]  /*3b90*/  MUFU.EX2 R157, R4 ;  /* 0x00000004009d7308 */ /* 0x0003f40000000800 */
[----:B------:R-:W-:Y:S01]  /*3ba0*/  MUFU.TANH R191, R62 ;  /* 0x0000003e00bf7308 */ /* 0x000fe20000002400 */
[----:B--2---:R-:W-:Y:S09]  /*3bb0*/  FMUL.FTZ R5, R64, c[0x0][0x2ec] ;  /* 0x0000bb0040057a20 */ /* 0x004ff20000410000 */
        /* <DEDUP_REMOVED lines=12> */
[----:B------:R-:W1:Y:S01]  /*3c80*/  MUFU.TANH R246, R5 ;  /* 0x0000000500f67308 */ /* 0x000e620000002400 */
[--C-:B---3--:R-:W-:Y:S09]  /*3c90*/  FFMA.FTZ R4, R248, c[0x0][0x23c], -R10.reuse ;  /* 0x00008f00f8047a23 */ /* 0x108ff2000001080a */
[----:B------:R2:W-:Y:S10]  /*3ca0*/  MUFU.EX2 R155, R4 ;  /* 0x00000004009b7308 */ /* 0x0005f40000000800 */
[----:B------:R3:W4:Y:S01]  /*3cb0*/  MUFU.EX2 R178, R11 ;  /* 0x0000000b00b27308 */ /* 0x0007220000000800 */
[--C-:B-1----:R-:W-:Y:S01]  /*3cc0*/  FFMA.FTZ R7, R246, c[0x0][0x23c], -R10.reuse ;  /* 0x00008f00f6077a23 */ /* 0x102fe2000001080a */
[----:B------:R-:W-:Y:S08]  /*3cd0*/  F2FP.PACK_AB R5, R176, R177 ;  /* 0x000000b1b005723e */ /* 0x000ff000000000ff */
[----:B------:R1:W-:Y:S01]  /*3ce0*/  MUFU.EX2 R153, R7 ;  /* 0x0000000700997308 */ /* 0x0003e20000000800 */
[--C-:B--2---:R-:W-:Y:S02]  /*3cf0*/  FFMA.FTZ R4, R247, c[0x0][0x23c], -R10.reuse ;  /* 0x00008f00f7047a23 */ /* 0x104fe4000001080a */
[----:B------:R-:W-:Y:S07]  /*3d00*/  FFMA.FTZ R10, R245, c[0x0][0x23c], -R10 ;  /* 0x00008f00f50a7a23 */ /* 0x000fee000001080a */
[----:B------:R2:W-:Y:S01]  /*3d10*/  MUFU.EX2 R154, R4 ;  /* 0x00000004009a7308 */ /* 0x0005e20000000800 */
[--C-:B---3--:R-:W-:Y:S09]  /*3d20*/  FFMA.FTZ R11, R88, c[0x0][0x23c], -R8.reuse ;  /* 0x00008f00580b7a23 */ /* 0x108ff20000010808 */
[----:B------:R-:W-:Y:S01]  /*3d30*/  MUFU.EX2 R152, R10 ;  /* 0x0000000a00987308 */ /* 0x000fe20000000800 */
[--C-:B-1----:R-:W-:Y:S09]  /*3d40*/  FFMA.FTZ R7, R252, c[0x0][0x23c], -R9.reuse ;  /* 0x00008f00fc077a23 */ /* 0x102ff20000010809 */
[----:B------:R1:W-:Y:S01]  /*3d50*/  MUFU.EX2 R206, R11 ;  /* 0x0000000b00ce7308 */ /* 0x0003e20000000800 */
[--C-:B--2---:R-:W-:Y:S09]  /*3d60*/  FFMA.FTZ R4, R98, c[0x0][0x23c], -R9.reuse ;  /* 0x00008f0062047a23 */ /* 0x104ff20000010809 */
[----:B------:R2:W-:Y:S10]  /*3d70*/  MUFU.EX2 R165, R4 ;  /* 0x0000000400a57308 */ /* 0x0005f40000000800 */
[----:B------:R3:W-:Y:S01]  /*3d80*/  MUFU.EX2 R159, R7 ;  /* 0x00000007009f7308 */ /* 0x0007e20000000800 */
[----:B-1----:R-:W-:Y:S09]  /*3d90*/  FFMA.FTZ R11, R87, c[0x0][0x23c], -R8 ;  /* 0x00008f00570b7a23 */ /* 0x002ff20000010808 */
[----:B------:R1:W1:Y:S01]  /*3da0*/  MUFU.EX2 R205, R11 ;  /* 0x0000000b00cd7308 */ /* 0x0002620000000800 */
[--C-:B--2---:R-:W-:Y:S02]  /*3db0*/  FFMA.FTZ R4, R97, c[0x0][0x23c], -R9.reuse ;  /* 0x00008f0061047a23 */ /* 0x104fe40000010809 */
[----:B------:R-:W-:Y:S07]  /*3dc0*/  FFMA.FTZ R9, R251, c[0x0][0x23c], -R9 ;  /* 0x00008f00fb097a23 */ /* 0x000fee0000010809 */
[----:B------:R2:W-:Y:S01]  /*3dd0*/  MUFU.EX2 R164, R4 ;  /* 0x0000000400a47308 */ /* 0x0005e20000000800 */
[----:B---3--:R-:W-:Y:S09]  /*3de0*/  F2FP.PACK_AB R7, R226, R227 ;  /* 0x000000e3e207723e */ /* 0x008ff200000000ff */
[----:B------:R-:W-:Y:S01]  /*3df0*/  MUFU.EX2 R158, R9 ;  /* 0x00000009009e7308 */ /* 0x000fe20000000800 */
[----:B-1----:R-:W-:Y:S09]  /*3e00*/  FFMA.FTZ R11, R72, c[0x0][0x23c], -R0 ;  /* 0x00008f00480b7a23 */ /* 0x002ff20000010800 */
[----:B------:R1:W-:Y:S01]  /*3e10*/  MUFU.EX2 R219, R11 ;  /* 0x0000000b00db7308 */ /* 0x0003e20000000800 */
[----:B--2---:R-:W-:Y:S09]  /*3e20*/  FFMA.FTZ R4, R84, c[0x0][0x23c], -R8 ;  /* 0x00008f0054047a23 */ /* 0x004ff20000010808 */
[----:B------:R2:W-:Y:S01]  /*3e30*/  MUFU.EX2 R196, R4 ;  /* 0x0000000400c47308 */ /* 0x0005e20000000800 */
[----:B-1----:R-:W-:Y:S09]  /*3e40*/  FFMA.FTZ R11, R71, c[0x0][0x23c], -R0 ;  /* 0x00008f00470b7a23 */ /* 0x002ff20000010800 */
[----:B------:R-:W1:Y:S01]  /*3e50*/  MUFU.EX2 R218, R11 ;  /* 0x0000000b00da7308 */ /* 0x000e620000000800 */
[----:B--2---:R-:W-:Y:S09]  /*3e60*/  FFMA.FTZ R4, R83, c[0x0][0x23c], -R8 ;  /* 0x00008f0053047a23 */ /* 0x004ff20000010808 */
[----:B------:R2:W3:Y:S02]  /*3e70*/  MUFU.EX2 R175, R4 ;  /* 0x0000000400af7308 */ /* 0x0004e40000000800 */
[--C-:B--2---:R-:W-:Y:S08]  /*3e80*/  FFMA.FTZ R4, R68, c[0x0][0x23c], -R0.reuse ;  /* 0x00008f0044047a23 */ /* 0x104ff00000010800 */
[----:B------:R2:W-:Y:S02]  /*3e90*/  MUFU.EX2 R209, R4 ;  /* 0x0000000400d17308 */ /* 0x0005e40000000800 */
[----:B--2---:R-:W-:Y:S08]  /*3ea0*/  FFMA.FTZ R4, R3, c[0x0][0x23c], -R0 ;  /* 0x00008f0003047a23 */ /* 0x004ff00000010800 */
[----:B------:R2:W1:Y:S02]  /*3eb0*/  MUFU.EX2 R208, R4 ;  /* 0x0000000400d07308 */ /* 0x0004640000000800 */
[--C-:B--2---:R-:W-:Y:S02]  /*3ec0*/  FFMA.FTZ R4, R82, c[0x0][0x23c], -R8.reuse ;  /* 0x00008f0052047a23 */ /* 0x104fe40000010808 */
[----:B------:R-:W-:Y:S06]  /*3ed0*/  FFMA.FTZ R8, R81, c[0x0][0x23c], -R8 ;  /* 0x00008f0051087a23 */ /* 0x000fec0000010808 */
[----:B------:R2:W-:Y:S10]  /*3ee0*/  MUFU.EX2 R174, R4 ;  /* 0x0000000400ae7308 */ /* 0x0005f40000000800 */
[----:B------:R-:W1:Y:S01]  /*3ef0*/  MUFU.EX2 R173, R8 ;  /* 0x0000000800ad7308 */ /* 0x000e620000000800 */
[--C-:B--2---:R-:W-:Y:S02]  /*3f00*/  FFMA.FTZ R4, R191, c[0x0][0x23c], -R0.reuse ;  /* 0x00008f00bf047a23 */ /* 0x104fe40000010800 */
[----:B------:R-:W-:Y:S07]  /*3f10*/  FFMA.FTZ R0, R190, c[0x0][0x23c], -R0 ;  /* 0x00008f00be007a23 */ /* 0x000fee0000010800 */
[----:B------:R2:W-:Y:S10]  /*3f20*/  MUFU.EX2 R207, R4 ;  /* 0x0000000400cf7308 */ /* 0x0005f40000000800 */
[----:B------:R1:W1:Y:S01]  /*3f30*/  MUFU.EX2 R204, R0 ;  /* 0x0000000000cc7308 */ /* 0x0002620000000800 */
[----:B--2---:R-:W-:Y:S05]  /*3f40*/  F2FP.PACK_AB R4, R166, R169 ;  /* 0x000000a9a604723e */ /* 0x004fea00000000ff */
[----:B------:R2:W-:Y:S04]  /*3f50*/  STS [R232+0x1c000], R4 ;  /* 0x01c00004e8007388 */ /* 0x0005e80000000800 */
[----:B------:R3:W-:Y:S01]  /*3f60*/  STS [R235+0x1c000], R5 ;  /* 0x01c00005eb007388 */ /* 0x0007e20000000800 */
[----:B-1----:R-:W-:Y:S02]  /*3f70*/  F2FP.PACK_AB R0, R167, R168 ;  /* 0x000000a8a700723e */ /* 0x002fe400000000ff */
[----:B--2---:R-:W-:Y:S02]  /*3f80*/  F2FP.PACK_AB R4, R202, R203 ;  /* 0x000000cbca04723e */ /* 0x004fe400000000ff */
[----:B---3--:R-:W-:Y:S03]  /*3f90*/  F2FP.PACK_AB R5, R230, R231 ;  /* 0x000000e7e605723e */ /* 0x008fe600000000ff */
        /* <DEDUP_REMOVED lines=8> */
[----:B-1----:R-:W-:Y:S02]  /*4020*/  F2FP.PACK_AB R4, R170, R171 ;  /* 0x000000abaa04723e */ /* 0x002fe400000000ff */
[----:B--2---:R-:W-:Y:S03]  /*4030*/  F2FP.PACK_AB R6, R198, R199 ;  /* 0x000000c7c606723e */ /* 0x004fe600000000ff */
[----:B------:R1:W-:Y:S04]  /*4040*/  STS [R239+0x1c000], R4 ;  /* 0x01c00004ef007388 */ /* 0x0003e80000000800 */
[----:B------:R2:W-:Y:S04]  /*4050*/  STS [R239+0x1c400], R6 ;  /* 0x01c40006ef007388 */ /* 0x0005e80000000800 */
[----:B------:R3:W-:Y:S01]  /*4060*/  STS [R238+0x1c000], R5 ;  /* 0x01c00005ee007388 */ /* 0x0007e20000000800 */
[----:B-1----:R-:W-:Y:S02]  /*4070*/  F2FP.PACK_AB R4, R194, R195 ;  /* 0x000000c3c204723e */ /* 0x002fe400000000ff */
[----:B--2---:R-:W-:Y:S03]  /*4080*/  F2FP.PACK_AB R6, R210, R211 ;  /* 0x000000d3d206723e */ /* 0x004fe600000000ff */
[----:B------:R1:W-:Y:S01]  /*4090*/  STS [R238+0x1c400], R4 ;  /* 0x01c40004ee007388 */ /* 0x0003e20000000800 */
[----:B---3--:R-:W-:Y:S03]  /*40a0*/  F2FP.PACK_AB R5, R214, R215 ;  /* 0x000000d7d605723e */ /* 0x008fe600000000ff */
[----:B------:R4:W-:Y:S04]  /*40b0*/  STS [R239+0x1e400], R7 ;  /* 0x01e40007ef007388 */ /* 0x0009e80000000800 */
[----:B------:R2:W-:Y:S04]  /*40c0*/  STS [R239+0x1e000], R5 ;  /* 0x01e00005ef007388 */ /* 0x0005e80000000800 */
[----:B------:R3:W-:Y:S01]  /*40d0*/  STS [R238+0x1e000], R6 ;  /* 0x01e00006ee007388 */ /* 0x0007e20000000800 */
[----:B-1----:R-:W-:Y:S02]  /*40e0*/  F2FP.PACK_AB R4, R160, R161 ;  /* 0x000000a1a004723e */ /* 0x002fe400000000ff */
[----:B----4-:R-:W-:Y:S02]  /*40f0*/  F2FP.PACK_AB R7, R178, R179 ;  /* 0x000000b3b207723e */ /* 0x010fe400000000ff */
[----:B--2---:R-:W-:Y:S02]  /*4100*/  F2FP.PACK_AB R5, R224, R225 ;  /* 0x000000e1e005723e */ /* 0x004fe400000000ff */
[----:B---3--:R-:W-:Y:S03]  /*4110*/  F2FP.PACK_AB R6, R205, R206 ;  /* 0x000000cecd06723e */ /* 0x008fe600000000ff */
        /* <DEDUP_REMOVED lines=32> */
[----:B-1----:R-:W4:Y:S04]  /*4320*/  LDL R0, [R1+0x44] ;  /* 0x0000440001007983 */ /* 0x002f280000100800 */
[----:B------:R-:W1:Y:S08]  /*4330*/  LDSM.16.M88.4 R32, [R183+0x10800] ;  /* 0x01080000b720783b */ /* 0x000e700000000200 */
        /* <DEDUP_REMOVED lines=41> */
[----:B------:R-:W-:Y:S03]  /*45d0*/  LDSM.16.M88.4 R132, [R184+0x10000] ;  /* 0x01000000b884783b */ /* 0x000fe60000000200 */
[----:B------:R-:W-:Y:S05]  /*45e0*/  MOV R147, R151 ;  /* 0x0000009700937202 */ /* 0x000fea0000000f00 */
[----:B------:R-:W1:Y:S08]  /*45f0*/  LDSM.16.M88.4 R140, [R145+0x8000] ;  /* 0x00800000918c783b */ /* 0x000e700000000200 */
[----:B------:R-:W2:Y:S01]  /*4600*/  LDSM.16.M88.4 R136, [R145+0xa000] ;  /* 0x00a000009188783b */ /* 0x000ea20000000200 */
[----:B----4-:R-:W-:Y:S02]  /*4610*/  IADD3.X R151, R0, UR7, RZ, P0, !PT ;  /* 0x0000000700977c10 */ /* 0x010fe400087fe4ff */
[----:B------:R-:W-:Y:S05]  /*4620*/  IADD3 R0, R2, R145, RZ ;  /* 0x0000009102007210 */ /* 0x000fea0007ffe0ff */
[----:B------:R-:W3:Y:S04]  /*4630*/  LDG.E R146, [R150.64] ;  /* 0x0000002696927981 */ /* 0x000ee8000c1e1900 */
[----:B------:R4:W4:Y:S04]  /*4640*/  LDG.E R144, [R150.64+0x20] ;  /* 0x0000202696907981 */ /* 0x000928000c1e1900 */
[----:B------:R4:W4:Y:S01]  /*4650*/  LDG.E R2, [R150.64+0x120] ;  /* 0x0001202696027981 */ /* 0x000922000c1e1900 */
        /* <DEDUP_REMOVED lines=20> */
[----:B------:R-:W1:Y:S06]  /*47a0*/  LDSM.16.M88.4 R132, [R185+0x10000] ;  /* 0x01000000b984783b */ /* 0x000e6c0000000200 */
[----:B------:R-:W-:Y:S01]  /*47b0*/  MOV R143, R149 ;  /* 0x00000095008f7202 */ /* 0x000fe20000000f00 */
[-C--:B-1----:R-:W-:Y:S11]  /*47c0*/  HMMA.16816.F32 R4, R136, R132.reuse, R4 ;  /* 0x000000848804723c */ /* 0x082ff60000001804 */
[----:B------:R-:W-:Y:S11]  /*47d0*/  @!UPT UIADD3 URZ, URZ, URZ, URZ ;  /* 0x0000003f3f3ff290 */ /* 0x000ff6000fffe03f */
[----:B------:R-:W-:Y:S02]  /*47e0*/  @!UPT UIADD3 URZ, URZ, URZ, URZ ;  /* 0x0000003f3f3ff290 */ /* 0x000fe4000fffe03f */
[C---:B---3--:R-:W-:Y:S02]  /*47f0*/  FADD.FTZ R149, -R146.reuse, R4 ;  /* 0x0000000492957221 */ /* 0x048fe40000010100 */
[----:B------:R-:W-:Y:S01]  /*4800*/  FADD.FTZ R5, -R146, R5 ;  /* 0x0000000592057221 */ /* 0x000fe20000010100 */
[----:B------:R4:W2:Y:S01]  /*4810*/  LDG.E R4, [R150.64+0x100] ;  /* 0x0001002696047981 */ /* 0x0008a2000c1e1900 */
[----:B------:R-:W-:Y:S01]  /*4820*/  FMUL.FTZ R149, R169, R149 ;  /* 0x00000095a9957220 */ /* 0x000fe20000410000 */
[----:B------:R-:W-:Y:S02]  /*4830*/  MOV R169, R172 ;  /* 0x000000ac00a97202 */ /* 0x000fe40000000f00 */
[----:B------:R-:W-:Y:S05]  /*4840*/  MOV R172, c[0x0][0x1c0] ;  /* 0x0000700000ac7a02 */ /* 0x000fea0000000f00 */
[----:B------:R-:W-:Y:S05]  /*4850*/  IMAD R172, R172, c[0x0][0x22c], RZ ;  /* 0x00008b00acac7a24 */ /* 0x000fea00078e02ff */
[----:B------:R-:W-:Y:S04]  /*4860*/  LEA R172, -R172, RZ, 0x7 ;  /* 0x000000ffacac7211 */ /* 0x000fe800078e39ff */
[C---:B------:R-:W-:Y:S04]  /*4870*/  LEA R192, P0, R172.reuse, R192, 0x2 ;  /* 0x000000c0acc07211 */ /* 0x040fe800078010ff */
[----:B------:R-:W-:Y:S02]  /*4880*/  LEA.HI.X.SX32 R193, R172, R193, 0x2, P0 ;  /* 0x000000c1acc17211 */ /* 0x000fe400000f16ff */
[----:B------:R-:W-:Y:S02]  /*4890*/  PLOP3.LUT P0, PT, PT, PT, UP2, 0x80, 0x0 ;  /* 0x000000000000781c */ /* 0x000fe40003f0f028 */
[----:B----4-:R-:W-:Y:S02]  /*48a0*/  MOV R151, R143 ;  /* 0x0000008f00977202 */ /* 0x010fe40000000f00 */
[----:B------:R1:W3:Y:S01]  /*48b0*/  LDSM.16.M88.4 R140, [R0+0xa000] ;  /* 0x00a00000008c783b */ /* 0x0002e20000000200 */
[----:B------:R-:W-:Y:S01]  /*48c0*/  MOV R150, R147 ;  /* 0x0000009300967202 */ /* 0x000fe20000000f00 */
[----:B------:R-:W-:Y:S02]  /*48d0*/  FMUL.FTZ R147, R166, R5 ;  /* 0x00000005a6937220 */ /* 0x000fe40000410000 */
[----:B------:R-:W-:Y:S04]  /*48e0*/  FFMA.FTZ R5, -R169, R169, 1 ;  /* 0x3f800000a9057423 */ /* 0x000fe800000101a9 */
[----:B------:R-:W-:Y:S02]  /*48f0*/  FMUL.FTZ R5, R5, c[0x0][0x2ec] ;  /* 0x0000bb0005057a20 */ /* 0x000fe40000410000 */
[----:B-1----:R-:W-:Y:S02]  /*4900*/  FFMA.FTZ R0, -R197, R197, 1 ;  /* 0x3f800000c5007423 */ /* 0x002fe400000101c5 */
[----:B------:R-:W-:Y:S02]  /*4910*/  FMUL.FTZ R197, R5, R149 ;  /* 0x0000009505c57220 */ /* 0x000fe40000410000 */
[----:B------:R-:W-:Y:S04]  /*4920*/  FMUL.FTZ R0, R0, c[0x0][0x2ec] ;  /* 0x0000bb0000007a20 */ /* 0x000fe80000410000 */
[----:B------:R-:W-:Y:S01]  /*4930*/  FMUL.FTZ R172, R0, R147 ;  /* 0x0000009300ac7220 */ /* 0x000fe20000410000 */
[C---:B---3--:R-:W-:Y:S08]  /*4940*/  HMMA.16816.F32 R8, R140.reuse, R132, R8 ;  /* 0x000000848c08723c */ /* 0x048ff00000001808 */
[-C--:B------:R-:W-:Y:S08]  /*4950*/  HMMA.16816.F32 R12, R140, R134.reuse, R12 ;  /* 0x000000868c0c723c */ /* 0x080ff0000000180c */
[C---:B------:R-:W-:Y:S01]  /*4960*/  HMMA.16816.F32 R16, R136.reuse, R134, R16 ;  /* 0x000000868810723c */ /* 0x040fe20000001810 */
[----:B------:R-:W1:Y:S11]  /*4970*/  LDSM.16.M88.4 R132, [R185+0x10800] ;  /* 0x01080000b984783b */ /* 0x000e760000000200 */
[----:B------:R-:W-:Y:S11]  /*4980*/  @!UPT UIADD3 URZ, URZ, URZ, URZ ;  /* 0x0000003f3f3ff290 */ /* 0x000ff6000fffe03f */
[----:B------:R-:W-:Y:S01]  /*4990*/  @!UPT UIADD3 URZ, URZ, URZ, URZ ;  /* 0x0000003f3f3ff290 */ /* 0x000fe2000fffe03f */
[C---:B------:R-:W-:Y:S02]  /*49a0*/  FADD.FTZ R18, -R144.reuse, R18 ;  /* 0x0000001290127221 */ /* 0x040fe40000010100 */
[----:B------:R-:W-:Y:S01]  /*49b0*/  FADD.FTZ R19, -R144, R19 ;  /* 0x0000001390137221 */ /* 0x000fe20000010100 */
[-C--:B-1----:R-:W-:Y:S08]  /*49c0*/  HMMA.16816.F32 R20, R136, R132.reuse, R20 ;  /* 0x000000848814723c */ /* 0x082ff00000001814 */
[C---:B------:R-:W-:Y:S08]  /*49d0*/  HMMA.16816.F32 R24, R140.reuse, R132, R24 ;  /* 0x000000848c18723c */ /* 0x040ff00000001818 */
[-C--:B------:R-:W-:Y:S08]  /*49e0*/  HMMA.16816.F32 R28, R140, R134.reuse, R28 ;  /* 0x000000868c1c723c */ /* 0x080ff0000000181c */
[C---:B------:R-:W-:Y:S01]  /*49f0*/  FADD.FTZ R5, -R146.reuse, R20 ;  /* 0x0000001492057221 */ /* 0x040fe20000010100 */
[C---:B------:R-:W-:Y:S01]  /*4a00*/  HMMA.16816.F32 R32, R136.reuse, R134, R32 ;  /* 0x000000868820723c */ /* 0x040fe20000001820 */
[----:B------:R-:W1:Y:S03]  /*4a10*/  LDSM.16.M88.4 R132, [R185+0x11000] ;  /* 0x01100000b984783b */ /* 0x000e660000000200 */
[----:B------:R-:W-:Y:S02]  /*4a20*/  FFMA.FTZ R20, -R151, R151, 1 ;  /* 0x3f80000097147423 */ /* 0x000fe40000010197 */
[----:B------:R-:W-:Y:S02]  /*4a30*/  FADD.FTZ R0, -R146, R21 ;  /* 0x0000001592007221 */ /* 0x000fe40000010100 */
[----:B------:R-:W-:Y:S04]  /*4a40*/  FFMA.FTZ R21, -R150, R150, 1 ;  /* 0x3f80000096157423 */ /* 0x000fe80000010196 */
[----:B------:R-:W-:Y:S02]  /*4a50*/  FMUL.FTZ R20, R20, c[0x0][0x2ec] ;  /* 0x0000bb0014147a20 */ /* 0x000fe40000410000 */
[----:B------:R-:W-:Y:S02]  /*4a60*/  FMUL.FTZ R0, R170, R0 ;  /* 0x00000000aa007220 */ /* 0x000fe40000410000 */
[----:B------:R-:W-:Y:S02]  /*4a70*/  FMUL.FTZ R21, R21, c[0x0][0x2ec] ;  /* 0x0000bb0015157a20 */ /* 0x000fe40000410000 */
[----:B------:R-:W-:Y:S06]  /*4a80*/  FMUL.FTZ R5, R171, R5 ;  /* 0x00000005ab057220 */ /* 0x000fec0000410000 */
[C---:B------:R-:W-:Y:S02]  /*4a90*/  FADD.FTZ R33, -R146.reuse, R33 ;  /* 0x0000002192217221 */ /* 0x040fe40000010100 */
[----:B------:R-:W-:Y:S02]  /*4aa0*/  FADD.FTZ R32, -R146, R32 ;  /* 0x0000002092207221 */ /* 0x000fe40000010100 */
[C---:B------:R-:W-:Y:S02]  /*4ab0*/  FADD.FTZ R34, -R144.reuse, R34 ;  /* 0x0000002290227221 */ /* 0x040fe40000010100 */
[----:B------:R-:W-:Y:S01]  /*4ac0*/  FADD.FTZ R35, -R144, R35 ;  /* 0x0000002390237221 */ /* 0x000fe20000010100 */
[-C--:B-1----:R-:W-:Y:S08]  /*4ad0*/  HMMA.16816.F32 R36, R136, R132.reuse, R36 ;  /* 0x000000848824723c */ /* 0x082ff00000001824 */
[C---:B------:R-:W-:Y:S08]  /*4ae0*/  HMMA.16816.F32 R40, R140.reuse, R132, R40 ;  /* 0x000000848c28723c */ /* 0x040ff00000001828 */
[-C--:B------:R-:W-:Y:S08]  /*4af0*/  HMMA.16816.F32 R44, R140, R134.reuse, R44 ;  /* 0x000000868c2c723c */ /* 0x080ff0000000182c */
[C---:B------:R-:W-:Y:S01]  /*4b00*/  HMMA.16816.F32 R48, R136.reuse, R134, R48 ;  /* 0x000000868830723c */ /* 0x040fe20000001830 */
[----:B------:R-:W1:Y:S11]  /*4b10*/  LDSM.16.M88.4 R132, [R185+0x11800] ;  /* 0x01180000b984783b */ /* 0x000e760000000200 */
[----:B------:R-:W-:Y:S11]  /*4b20*/  @!UPT UIADD3 URZ, URZ, URZ, URZ ;  /* 0x0000003f3f3ff290 */ /* 0x000ff6000fffe03f */
[----:B------:R-:W-:Y:S01]  /*4b30*/  @!UPT UIADD3 URZ, URZ, URZ, URZ ;  /* 0x0000003f3f3ff290 */ /* 0x000fe2000fffe03f */
[C---:B------:R-:W-:Y:S02]  /*4b40*/  FADD.FTZ R49, -R146.reuse, R49 ;  /* 0x0000003192317221 */ /* 0x040fe40000010100 */
[----:B------:R-:W-:Y:S02]  /*4b50*/  FADD.FTZ R48, -R146, R48 ;  /* 0x0000003092307221 */ /* 0x000fe40000010100 */
[C---:B------:R-:W-:Y:S02]  /*4b60*/  FADD.FTZ R51, -R144.reuse, R51 ;  /* 0x0000003390337221 */ /* 0x040fe40000010100 */
[----:B------:R-:W-:Y:S01]  /*4b70*/  FADD.FTZ R50, -R144, R50 ;  /* 0x0000003290327221 */ /* 0x000fe20000010100 */
[-C--:B-1----:R-:W-:Y:S08]  /*4b80*/  HMMA.16816.F32 R52, R136, R132.reuse, R52 ;  /* 0x000000848834723c */ /* 0x082ff00000001834 */
[C---:B------:R-:W-:Y:S07]  /*4b90*/  HMMA.16816.F32 R56, R140.reuse, R132, R56 ;  /* 0x000000848c38723c */ /* 0x040fee0000001838 */
[C---:B------:R-:W-:Y:S01]  /*4ba0*/  FADD.FTZ R132, -R146.reuse, R16 ;  /* 0x0000001092847221 */ /* 0x040fe20000010100 */
[-C--:B------:R-:W-:Y:S04]  /*4bb0*/  HMMA.16816.F32 R60, R140, R134.reuse, R60 ;  /* 0x000000868c3c723c */ /* 0x080fe8000000183c */
[----:B------:R-:W-:Y:S02]  /*4bc0*/  FADD.FTZ R16, -R146, R17 ;  /* 0x0000001192107221 */ /* 0x000fe40000010100 */
[----:B------:R-:W-:Y:S02]  /*4bd0*/  FFMA.FTZ R133, -R115, R115, 1 ;  /* 0x3f80000073857423 */ /* 0x000fe40000010173 */
[----:B------:R-:W-:Y:S01]  /*4be0*/  FMUL.FTZ R16, R176, R16 ;  /* 0x00000010b0107220 */ /* 0x000fe20000410000 */
[----:B------:R-:W-:Y:S04]  /*4bf0*/  HMMA.16816.F32 R64, R136, R134, R64 ;  /* 0x000000868840723c */ /* 0x000fe80000001840 */
[----:B------:R-:W-:Y:S02]  /*4c00*/  FMUL.FTZ R17, R177, R132 ;  /* 0x00000084b1117220 */ /* 0x000fe40000410000 */
[----:B------:R-:W-:Y:S02]  /*4c10*/  FFMA.FTZ R132, -R116, R116, 1 ;  /* 0x3f80000074847423 */ /* 0x000fe40000010174 */
[----:B------:R-:W-:Y:S01]  /*4c20*/  FMUL.FTZ R170, R20, R16 ;  /* 0x0000001014aa7220 */ /* 0x000fe20000410000 */
[----:B------:R1:W5:Y:S03]  /*4c30*/  LDL.LU R116, [R1+0x14c] ;  /* 0x00014c0001747983 */ /* 0x0003660000300800 */
[----:B------:R-:W-:Y:S01]  /*4c40*/  FMUL.FTZ R16, R133, c[0x0][0x2ec] ;  /* 0x0000bb0085107a20 */ /* 0x000fe20000410000 */
[----:B------:R1:W5:Y:S01]  /*4c50*/  LDL.LU R115, [R1+0x148] ;  /* 0x0001480001737983 */ /* 0x0003620000300800 */
[----:B------:R-:W-:Y:S02]  /*4c60*/  FFMA.FTZ R20, -R113, R113, 1 ;  /* 0x3f80000071147423 */ /* 0x000fe40000010171 */
[----:B------:R-:W-:Y:S02]  /*4c70*/  FMUL.FTZ R171, R21, R17 ;  /* 0x0000001115ab7220 */ /* 0x000fe40000410000 */
[----:B------:R-:W-:Y:S02]  /*4c80*/  FMUL.FTZ R17, R132, c[0x0][0x2ec] ;  /* 0x0000bb0084117a20 */ /* 0x000fe40000410000 */
[----:B------:R-:W-:Y:S02]  /*4c90*/  FMUL.FTZ R166, R16, R0 ;  /* 0x0000000010a67220 */ /* 0x000fe40000410000 */
[----:B------:R-:W-:Y:S02]  /*4ca0*/  FMUL.FTZ R16, R162, R33 ;  /* 0x00000021a2107220 */ /* 0x000fe40000410000 */
[----:B------:R-:W-:Y:S02]  /*4cb0*/  FADD.FTZ R0, -R146, R37 ;  /* 0x0000002592007221 */ /* 0x000fe40000010100 */
[----:B------:R-:W-:Y:S02]  /*4cc0*/  FFMA.FTZ R21, -R114, R114, 1 ;  /* 0x3f80000072157423 */ /* 0x000fe40000010172 */
[----:B------:R-:W-:Y:S01]  /*4cd0*/  FMUL.FTZ R20, R20, c[0x0][0x2ec] ;  /* 0x0000bb0014147a20 */ /* 0x000fe20000410000 */
[----:B------:R1:W5:Y:S01]  /*4ce0*/  LDL.LU R114, [R1+0x144] ;  /* 0x0001440001727983 */ /* 0x0003620000300800 */
[----:B------:R-:W-:Y:S02]  /*4cf0*/  FFMA.FTZ R33, -R111, R111, 1 ;  /* 0x3f8000006f217423 */ /* 0x000fe4000001016f */
[----:B------:R-:W-:Y:S01]  /*4d00*/  FMUL.FTZ R169, R17, R5 ;  /* 0x0000000511a97220 */ /* 0x000fe20000410000 */
[----:B------:R1:W5:Y:S01]  /*4d10*/  LDL.LU R113, [R1+0x140] ;  /* 0x0001400001717983 */ /* 0x0003620000300800 */
[----:B------:R-:W-:Y:S02]  /*4d20*/  FMUL.FTZ R17, R163, R32 ;  /* 0x00000020a3117220 */ /* 0x000fe40000410000 */
[----:B------:R-:W-:Y:S02]  /*4d30*/  FADD.FTZ R5, -R146, R36 ;  /* 0x0000002492057221 */ /* 0x000fe40000010100 */
[----:B------:R-:W-:Y:S02]  /*4d40*/  FMUL.FTZ R0, R160, R0 ;  /* 0x00000000a0007220 */ /* 0x000fe40000410000 */
[----:B------:R-:W-:Y:S02]  /*4d50*/  FMUL.FTZ R21, R21, c[0x0][0x2ec] ;  /* 0x0000bb0015157a20 */ /* 0x000fe40000410000 */
[----:B------:R-:W-:Y:S02]  /*4d60*/  FFMA.FTZ R32, -R112, R112, 1 ;  /* 0x3f80000070207423 */ /* 0x000fe40000010170 */
[----:B------:R-:W-:Y:S01]  /*4d70*/  FMUL.FTZ R160, R20, R16 ;  /* 0x0000001014a07220 */ /* 0x000fe20000410000 */
[----:B------:R1:W5:Y:S01]  /*4d80*/  LDL.LU R112, [R1+0x13c] ;  /* 0x00013c0001707983 */ /* 0x0003620000300800 */
[----:B------:R-:W-:Y:S02]  /*4d90*/  FMUL.FTZ R16, R33, c[0x0][0x2ec] ;  /* 0x0000bb0021107a20 */ /* 0x000fe40000410000 */
[----:B------:R-:W-:Y:S01]  /*4da0*/  FFMA.FTZ R20, -R249, R249, 1 ;  /* 0x3f800000f9147423 */ /* 0x000fe200000101f9 */
[----:B------:R1:W5:Y:S01]  /*4db0*/  LDL.LU R111, [R1+0x138] ;  /* 0x00013800016f7983 */ /* 0x0003620000300800 */
[----:B------:R-:W-:Y:S02]  /*4dc0*/  FMUL.FTZ R5, R161, R5 ;  /* 0x00000005a1057220 */ /* 0x000fe40000410000 */
[----:B------:R-:W-:Y:S02]  /*4dd0*/  FMUL.FTZ R161, R21, R17 ;  /* 0x0000001115a17220 */ /* 0x000fe40000410000 */
[----:B------:R-:W-:Y:S02]  /*4de0*/  FMUL.FTZ R17, R32, c[0x0][0x2ec] ;  /* 0x0000bb0020117a20 */ /* 0x000fe40000410000 */
[----:B------:R-:W-:Y:S02]  /*4df0*/  FMUL.FTZ R150, R16, R0 ;  /* 0x0000000010967220 */ /* 0x000fe40000410000 */
[----:B------:R-:W-:Y:S02]  /*4e00*/  FMUL.FTZ R0, R156, R49 ;  /* 0x000000319c007220 */ /* 0x000fe40000410000 */
[----:B------:R-:W-:Y:S02]  /*4e10*/  FFMA.FTZ R21, -R250, R250, 1 ;  /* 0x3f800000fa157423 */ /* 0x000fe400000101fa */
        /* <DEDUP_REMOVED lines=12> */
[----:B------:R-:W-:Y:S02]  /*4ee0*/  FADD.FTZ R17, -R146, R52 ;  /* 0x0000003492117221 */ /* 0x000fe40000010100 */
[----:B------:R-:W-:Y:S02]  /*4ef0*/  FMUL.FTZ R5, R153, R64 ;  /* 0x0000004099057220 */ /* 0x000fe40000410000 */
[----:B------:R-:W-:Y:S02]  /*4f00*/  FFMA.FTZ R33, -R248, R248, 1 ;  /* 0x3f800000f8217423 */ /* 0x000fe400000101f8 */
[----:B------:R-:W-:Y:S02]  /*4f10*/  FMUL.FTZ R21, R21, c[0x0][0x2ec] ;  /* 0x0000bb0015157a20 */ /* 0x000fe40000410000 */
[----:B------:R-:W-:Y:S02]  /*4f20*/  FMUL.FTZ R141, R20, R0 ;  /* 0x00000000148d7220 */ /* 0x000fe40000410000 */
[----:B------:R-:W-:Y:S02]  /*4f30*/  FADD.FTZ R0, -R144, R7 ;  /* 0x0000000790007221 */ /* 0x000fe40000010100 */
[----:B------:R-:W-:Y:S02]  /*4f40*/  FFMA.FTZ R7, -R110, R110, 1 ;  /* 0x3f8000006e077423 */ /* 0x000fe4000001016e */
[----:B------:R-:W-:Y:S01]  /*4f50*/  FADD.FTZ R16, -R146, R53 ;  /* 0x0000003592107221 */ /* 0x000fe20000010100 */
[----:B------:R1:W5:Y:S01]  /*4f60*/  LDL.LU R110, [R1+0x134] ;  /* 0x00013400016e7983 */ /* 0x0003620000300800 */
[----:B------:R-:W-:Y:S02]  /*4f70*/  FMUL.FTZ R17, R155, R17 ;  /* 0x000000119b117220 */ /* 0x000fe40000410000 */
[----:B------:R-:W-:Y:S02]  /*4f80*/  FFMA.FTZ R32, -R247, R247, 1 ;  /* 0x3f800000f7207423 */ /* 0x000fe400000101f7 */
[----:B------:R-:W-:Y:S02]  /*4f90*/  FMUL.FTZ R33, R33, c[0x0][0x2ec] ;  /* 0x0000bb0021217a20 */ /* 0x000fe40000410000 */
[----:B------:R-:W-:Y:S02]  /*4fa0*/  FMUL.FTZ R142, R21, R5 ;  /* 0x00000005158e7220 */ /* 0x000fe40000410000 */
[----:B------:R-:W-:Y:S02]  /*4fb0*/  FADD.FTZ R5, -R144, R6 ;  /* 0x0000000690057221 */ /* 0x000fe40000010100 */
[----:B------:R-:W-:Y:S02]  /*4fc0*/  FFMA.FTZ R6, -R109, R109, 1 ;  /* 0x3f8000006d067423 */ /* 0x000fe4000001016d */
[----:B------:R-:W-:Y:S01]  /*4fd0*/  FMUL.FTZ R16, R154, R16 ;  /* 0x000000109a107220 */ /* 0x000fe20000410000 */
[----:B------:R1:W5:Y:S01]  /*4fe0*/  LDL.LU R109, [R1+0x130] ;  /* 0x00013000016d7983 */ /* 0x0003620000300800 */
[----:B------:R-:W-:Y:S02]  /*4ff0*/  FMUL.FTZ R32, R32, c[0x0][0x2ec] ;  /* 0x0000bb0020207a20 */ /* 0x000fe40000410000 */
[----:B------:R-:W-:Y:S02]  /*5000*/  FMUL.FTZ R146, R33, R17 ;  /* 0x0000001121927220 */ /* 0x000fe40000410000 */
[----:B------:R-:W-:Y:S02]  /*5010*/  FFMA.FTZ R17, -R108, R108, 1 ;  /* 0x3f8000006c117423 */ /* 0x000fe4000001016c */
[----:B------:R-:W-:Y:S01]  /*5020*/  FMUL.FTZ R143, R32, R16 ;  /* 0x00000010208f7220 */ /* 0x000fe20000410000 */
[----:B------:R1:W5:Y:S01]  /*5030*/  LDL.LU R108, [R1+0x12c] ;  /* 0x00012c00016c7983 */ /* 0x0003620000300800 */
[----:B------:R-:W-:Y:S02]  /*5040*/  FMUL.FTZ R5, R213, R5 ;  /* 0x00000005d5057220 */ /* 0x000fe40000410000 */
[----:B------:R-:W-:Y:S02]  /*5050*/  FMUL.FTZ R7, R7, c[0x0][0x2ec] ;  /* 0x0000bb0007077a20 */ /* 0x000fe40000410000 */
[----:B------:R-:W-:Y:S02]  /*5060*/  FFMA.FTZ R16, -R107, R107, 1 ;  /* 0x3f8000006b107423 */ /* 0x000fe4000001016b */
[----:B------:R-:W-:Y:S01]  /*5070*/  FMUL.FTZ R0, R212, R0 ;  /* 0x00000000d4007220 */ /* 0x000fe20000410000 */
[----:B------:R1:W5:Y:S01]  /*5080*/  LDL.LU R107, [R1+0x128] ;  /* 0x00012800016b7983 */ /* 0x0003620000300800 */
[----:B------:R-:W-:Y:S02]  /*5090*/  FMUL.FTZ R6, R6, c[0x0][0x2ec] ;  /* 0x0000bb0006067a20 */ /* 0x000fe40000410000 */
[----:B------:R-:W-:Y:S02]  /*50a0*/  FMUL.FTZ R140, R7, R5 ;  /* 0x00000005078c7220 */ /* 0x000fe40000410000 */
[----:B------:R-:W-:Y:S02]  /*50b0*/  FMUL.FTZ R7, R203, R18 ;  /* 0x00000012cb077220 */ /* 0x000fe40000410000 */
[----:B------:R-:W-:Y:S02]  /*50c0*/  FFMA.FTZ R18, -R106, R106, 1 ;  /* 0x3f8000006a127423 */ /* 0x000fe4000001016a */
[----:B------:R-:W-:Y:S01]  /*50d0*/  FMUL.FTZ R139, R6, R0 ;  /* 0x00000000068b7220 */ /* 0x000fe20000410000 */
[----:B------:R1:W5:Y:S01]  /*50e0*/  LDL.LU R106, [R1+0x124] ;  /* 0x00012400016a7983 */ /* 0x0003620000300800 */
[----:B------:R-:W-:Y:S02]  /*50f0*/  FMUL.FTZ R6, R202, R19 ;  /* 0x00000013ca067220 */ /* 0x000fe40000410000 */
[----:B------:R-:W-:Y:S02]  /*5100*/  FMUL.FTZ R17, R17, c[0x0][0x2ec] ;  /* 0x0000bb0011117a20 */ /* 0x000fe40000410000 */
[----:B------:R-:W-:Y:S02]  /*5110*/  FFMA.FTZ R19, -R105, R105, 1 ;  /* 0x3f80000069137423 */ /* 0x000fe40000010169 */
[----:B------:R-:W-:Y:S01]  /*5120*/  FMUL.FTZ R16, R16, c[0x0][0x2ec] ;  /* 0x0000bb0010107a20 */ /* 0x000fe20000410000 */
[----:B------:R1:W5:Y:S01]  /*5130*/  LDL.LU R105, [R1+0x120] ;  /* 0x0001200001697983 */ /* 0x0003620000300800 */
[----:B------:R-:W-:Y:S02]  /*5140*/  FMUL.FTZ R138, R17, R7 ;  /* 0x00000007118a7220 */ /* 0x000fe40000410000 */
[----:B------:R-:W-:Y:S02]  /*5150*/  FFMA.FTZ R17, -R104, R104, 1 ;  /* 0x3f80000068117423 */ /* 0x000fe40000010168 */
[C---:B------:R-:W-:Y:S01]  /*5160*/  FADD.FTZ R5, -R144.reuse, R22 ;  /* 0x0000001690057221 */ /* 0x040fe20000010100 */
[----:B------:R1:W5:Y:S01]  /*5170*/  LDL.LU R104, [R1+0x11c] ;  /* 0x00011c0001687983 */ /* 0x0003620000300800 */
[----:B------:R-:W-:Y:S02]  /*5180*/  FADD.FTZ R0, -R144, R23 ;  /* 0x0000001790007221 */ /* 0x000fe40000010100 */
[----:B------:R-:W-:Y:S02]  /*5190*/  FMUL.FTZ R23, R16, R6 ;  /* 0x0000000610177220 */ /* 0x000fe40000410000 */
[----:B------:R-:W-:Y:S02]  /*51a0*/  FFMA.FTZ R16, -R103, R103, 1 ;  /* 0x3f80000067107423 */ /* 0x000fe40000010167 */
[----:B------:R-:W-:Y:S01]  /*51b0*/  FMUL.FTZ R5, R199, R5 ;  /* 0x00000005c7057220 */ /* 0x000fe20000410000 */
[----:B------:R1:W5:Y:S01]  /*51c0*/  LDL.LU R103, [R1+0x118] ;  /* 0x0001180001677983 */ /* 0x0003620000300800 */
[----:B------:R-:W-:Y:S02]  /*51d0*/  FMUL.FTZ R0, R198, R0 ;  /* 0x00000000c6007220 */ /* 0x000fe40000410000 */
[----:B------:R-:W-:Y:S02]  /*51e0*/  FMUL.FTZ R7, R18, c[0x0][0x2ec] ;  /* 0x0000bb0012077a20 */ /* 0x000fe40000410000 */
[----:B------:R-:W-:Y:S02]  /*51f0*/  FMUL.FTZ R6, R19, c[0x0][0x2ec] ;  /* 0x0000bb0013067a20 */ /* 0x000fe40000410000 */
[----:B------:R-:W-:Y:S02]  /*5200*/  FFMA.FTZ R18, -R102, R102, 1 ;  /* 0x3f80000066127423 */ /* 0x000fe40000010166 */
[----:B------:R-:W-:Y:S01]  /*5210*/  FMUL.FTZ R137, R7, R5 ;  /* 0x0000000507897220 */ /* 0x000fe20000410000 */
[----:B------:R1:W5:Y:S01]  /*5220*/  LDL.LU R102, [R1+0x114] ;  /* 0x0001140001667983 */ /* 0x0003620000300800 */
[----:B------:R-:W-:Y:S02]  /*5230*/  FMUL.FTZ R136, R6, R0 ;  /* 0x0000000006887220 */ /* 0x000fe40000410000 */
[----:B------:R-:W-:Y:S02]  /*5240*/  FMUL.FTZ R7, R195, R34 ;  /* 0x00000022c3077220 */ /* 0x000fe40000410000 */
[----:B------:R-:W-:Y:S02]  /*5250*/  FMUL.FTZ R6, R194, R35 ;  /* 0x00000023c2067220 */ /* 0x000fe40000410000 */
[----:B------:R-:W-:Y:S02]  /*5260*/  FADD.FTZ R0, -R144, R39 ;  /* 0x0000002790007221 */ /* 0x000fe40000010100 */
[----:B------:R-:W-:Y:S02]  /*5270*/  FMUL.FTZ R17, R17, c[0x0][0x2ec] ;  /* 0x0000bb0011117a20 */ /* 0x000fe40000410000 */
[----:B------:R-:W-:Y:S02]  /*5280*/  FMUL.FTZ R16, R16, c[0x0][0x2ec] ;  /* 0x0000bb0010107a20 */ /* 0x000fe40000410000 */
[----:B------:R-:W-:Y:S02]  /*5290*/  FFMA.FTZ R19, -R101, R101, 1 ;  /* 0x3f80000065137423 */ /* 0x000fe40000010165 */
[----:B------:R-:W-:Y:S01]  /*52a0*/  FADD.FTZ R5, -R144, R38 ;  /* 0x0000002690057221 */ /* 0x000fe20000010100 */
[----:B------:R1:W5:Y:S01]  /*52b0*/  LDL.LU R101, [R1+0x110] ;  /* 0x0001100001657983 */ /* 0x0003620000300800 */
[----:B------:R-:W-:Y:S02]  /*52c0*/  FMUL.FTZ R0, R178, R0 ;  /* 0x00000000b2007220 */ /* 0x000fe40000410000 */
[----:B------:R-:W-:Y:S02]  /*52d0*/  FMUL.FTZ R135, R17, R7 ;  /* 0x0000000711877220 */ /* 0x000fe40000410000 */
[----:B------:R-:W-:Y:S02]  /*52e0*/  FMUL.FTZ R134, R16, R6 ;  /* 0x0000000610867220 */ /* 0x000fe40000410000 */
[----:B------:R-:W-:Y:S02]  /*52f0*/  FMUL.FTZ R6, R19, c[0x0][0x2ec] ;  /* 0x0000bb0013067a20 */ /* 0x000fe40000410000 */
[----:B------:R-:W-:Y:S02]  /*5300*/  FFMA.FTZ R17, -R100, R100, 1 ;  /* 0x3f80000064117423 */ /* 0x000fe40000010164 */
[----:B------:R-:W-:Y:S01]  /*5310*/  FFMA.FTZ R16, -R99, R99, 1 ;  /* 0x3f80000063107423 */ /* 0x000fe20000010163 */
[----:B------:R1:W5:Y:S01]  /*5320*/  LDL.LU R100, [R1+0x10c] ;  /* 0x00010c0001647983 */ /* 0x0003620000300800 */
[----:B------:R-:W-:Y:S02]  /*5330*/  FMUL.FTZ R5, R179, R5 ;  /* 0x00000005b3057220 */ /* 0x000fe40000410000 */
[----:B------:R-:W-:Y:S01]  /*5340*/  FMUL.FTZ R7, R18, c[0x0][0x2ec] ;  /* 0x0000bb0012077a20 */ /* 0x000fe20000410000 */
[----:B------:R1:W5:Y:S01]  /*5350*/  LDL.LU R99, [R1+0x108] ;  /* 0x0001080001637983 */ /* 0x0003620000300800 */
[----:B------:R-:W-:Y:S02]  /*5360*/  FMUL.FTZ R132, R6, R0 ;  /* 0x0000000006847220 */ /* 0x000fe40000410000 */
        /* <DEDUP_REMOVED lines=8> */
[----:B------:R-:W-:Y:S01]  /*53f0*/  FFMA.FTZ R16, -R251, R251, 1 ;  /* 0x3f800000fb107423 */ /* 0x000fe200000101fb */
[----:B------:R1:W5:Y:S01]  /*5400*/  LDL.LU R98, [R1+0x104] ;  /* 0x0001040001627983 */ /* 0x0003620000300800 */
[----:B------:R-:W-:Y:S02]  /*5410*/  FADD.FTZ R66, -R144, R66 ;  /* 0x0000004290427221 */ /* 0x000fe40000010100 */
[----:B------:R-:W-:Y:S02]  /*5420*/  FMUL.FTZ R65, R17, R5 ;  /* 0x0000000511417220 */ /* 0x000fe40000410000 */
[----:B------:R-:W-:Y:S02]  /*5430*/  FMUL.FTZ R0, R158, R67 ;  /* 0x000000439e007220 */ /* 0x000fe40000410000 */
[----:B------:R-:W-:Y:S02]  /*5440*/  FFMA.FTZ R18, -R97, R97, 1 ;  /* 0x3f80000061127423 */ /* 0x000fe40000010161 */
[----:B------:R-:W-:Y:S01]  /*5450*/  FFMA.FTZ R17, -R252, R252, 1 ;  /* 0x3f800000fc117423 */ /* 0x000fe200000101fc */
[----:B------:R1:W5:Y:S01]  /*5460*/  LDL.LU R97, [R1+0x100] ;  /* 0x0001000001617983 */ /* 0x0003620000300800 */
[----:B------:R-:W-:Y:S02]  /*5470*/  FMUL.FTZ R16, R16, c[0x0][0x2ec] ;  /* 0x0000bb0010107a20 */ /* 0x000fe40000410000 */
[C---:B------:R-:W-:Y:S02]  /*5480*/  FADD.FTZ R7, -R144.reuse, R54 ;  /* 0x0000003690077221 */ /* 0x040fe40000010100 */
[----:B------:R-:W-:Y:S02]  /*5490*/  FADD.FTZ R6, -R144, R55 ;  /* 0x0000003790067221 */ /* 0x000fe40000010100 */
[----:B------:R-:W-:Y:S02]  /*54a0*/  FMUL.FTZ R5, R159, R66 ;  /* 0x000000429f057220 */ /* 0x000fe40000410000 */
[----:B------:R-:W-:Y:S02]  /*54b0*/  FMUL.FTZ R17, R17, c[0x0][0x2ec] ;  /* 0x0000bb0011117a20 */ /* 0x000fe40000410000 */
[----:B------:R-:W-:Y:S02]  /*54c0*/  FMUL.FTZ R52, R16, R0 ;  /* 0x0000000010347220 */ /* 0x000fe40000410000 */
[----:B--2---:R-:W-:Y:S02]  /*54d0*/  FADD.FTZ R0, -R4, R13 ;  /* 0x0000000d04007221 */ /* 0x004fe40000010100 */
[----:B------:R-:W-:Y:S02]  /*54e0*/  FFMA.FTZ R13, -R96, R96, 1 ;  /* 0x3f800000600d7423 */ /* 0x000fe40000010160 */
[----:B------:R-:W-:Y:S01]  /*54f0*/  FMUL.FTZ R7, R165, R7 ;  /* 0x00000007a5077220 */ /* 0x000fe20000410000 */
[----:B------:R1:W5:Y:S01]  /*5500*/  LDL.LU R96, [R1+0xfc] ;  /* 0x0000fc0001607983 */ /* 0x0003620000300800 */
[----:B------:R-:W-:Y:S02]  /*5510*/  FMUL.FTZ R6, R164, R6 ;  /* 0x00000006a4067220 */ /* 0x000fe40000410000 */
[----:B------:R-:W-:Y:S02]  /*5520*/  FMUL.FTZ R19, R19, c[0x0][0x2ec] ;  /* 0x0000bb0013137a20 */ /* 0x000fe40000410000 */
[----:B------:R-:W-:Y:S02]  /*5530*/  FMUL.FTZ R18, R18, c[0x0][0x2ec] ;  /* 0x0000bb0012127a20 */ /* 0x000fe40000410000 */
[----:B------:R-:W-:Y:S02]  /*5540*/  FMUL.FTZ R53, R17, R5 ;  /* 0x0000000511357220 */ /* 0x000fe40000410000 */
[----:B------:R-:W-:Y:S02]  /*5550*/  FADD.FTZ R5, -R4, R12 ;  /* 0x0000000c04057221 */ /* 0x000fe40000010100 */
[----:B------:R-:W-:Y:S02]  /*5560*/  FFMA.FTZ R12, -R95, R95, 1 ;  /* 0x3f8000005f0c7423 */ /* 0x000fe4000001015f */
[----:B------:R-:W-:Y:S01]  /*5570*/  FMUL.FTZ R55, R19, R7 ;  /* 0x0000000713377220 */ /* 0x000fe20000410000 */
[----:B------:R1:W5:Y:S01]  /*5580*/  LDL.LU R95, [R1+0xf8] ;  /* 0x0000f800015f7983 */ /* 0x0003620000300800 */
[----:B------:R-:W-:Y:S02]  /*5590*/  FMUL.FTZ R54, R18, R6 ;  /* 0x0000000612367220 */ /* 0x000fe40000410000 */
[C---:B------:R-:W-:Y:S02]  /*55a0*/  FADD.FTZ R7, -R4.reuse, R8 ;  /* 0x0000000804077221 */ /* 0x040fe40000010100 */
[----:B------:R-:W-:Y:S02]  /*55b0*/  FADD.FTZ R6, -R4, R9 ;  /* 0x0000000904067221 */ /* 0x000fe40000010100 */
[----:B------:R-:W-:Y:S02]  /*55c0*/  FFMA.FTZ R9, -R94, R94, 1 ;  /* 0x3f8000005e097423 */ /* 0x000fe4000001015e */
[----:B------:R-:W-:Y:S01]  /*55d0*/  FMUL.FTZ R7, R223, R7 ;  /* 0x00000007df077220 */ /* 0x000fe20000410000 */
[----:B------:R1:W5:Y:S01]  /*55e0*/  LDL.LU R94, [R1+0xf4] ;  /* 0x0000f400015e7983 */ /* 0x0003620000300800 */
[----:B------:R-:W-:Y:S02]  /*55f0*/  FFMA.FTZ R8, -R93, R93, 1 ;  /* 0x3f8000005d087423 */ /* 0x000fe4000001015d */
[----:B------:R-:W-:Y:S01]  /*5600*/  FMUL.FTZ R13, R13, c[0x0][0x2ec] ;  /* 0x0000bb000d0d7a20 */ /* 0x000fe20000410000 */
[----:B------:R1:W5:Y:S01]  /*5610*/  LDL.LU R93, [R1+0xf0] ;  /* 0x0000f000015d7983 */ /* 0x0003620000300800 */
[----:B------:R-:W-:Y:S02]  /*5620*/  FMUL.FTZ R6, R222, R6 ;  /* 0x00000006de067220 */ /* 0x000fe40000410000 */
[----:B------:R-:W-:Y:S02]  /*5630*/  FMUL.FTZ R12, R12, c[0x0][0x2ec] ;  /* 0x0000bb000c0c7a20 */ /* 0x000fe40000410000 */
[----:B------:R-:W-:Y:S02]  /*5640*/  FMUL.FTZ R20, R13, R7 ;  /* 0x000000070d147220 */ /* 0x000fe40000410000 */
        /* <DEDUP_REMOVED lines=8> */
[----:B------:R-:W-:Y:S02]  /*56d0*/  FMUL.FTZ R8, R8, c[0x0][0x2ec] ;  /* 0x0000bb0008087a20 */ /* 0x000fe40000410000 */
[----:B------:R-:W-:Y:S02]  /*56e0*/  FMUL.FTZ R16, R9, R5 ;  /* 0x0000000509107220 */ /* 0x000fe40000410000 */
[----:B------:R-:W-:Y:S02]  /*56f0*/  FADD.FTZ R7, -R4, R24 ;  /* 0x0000001804077221 */ /* 0x000fe40000010100 */
[----:B------:R-:W-:Y:S02]  /*5700*/  FFMA.FTZ R9, -R90, R90, 1 ;  /* 0x3f8000005a097423 */ /* 0x000fe4000001015a */
[----:B------:R-:W-:Y:S01]  /*5710*/  FMUL.FTZ R22, R8, R0 ;  /* 0x0000000008167220 */ /* 0x000fe20000410000 */
[----:B------:R1:W5:Y:S01]  /*5720*/  LDL.LU R90, [R1+0xe4] ;  /* 0x0000e400015a7983 */ /* 0x0003620000300800 */
[C---:B------:R-:W-:Y:S02]  /*5730*/  FADD.FTZ R6, -R4.reuse, R25 ;  /* 0x0000001904067221 */ /* 0x040fe40000010100 */
[----:B------:R-:W-:Y:S02]  /*5740*/  FMUL.FTZ R7, R215, R7 ;  /* 0x00000007d7077220 */ /* 0x000fe40000410000 */
[----:B------:R-:W-:Y:S02]  /*5750*/  FFMA.FTZ R8, -R89, R89, 1 ;  /* 0x3f80000059087423 */ /* 0x000fe40000010159 */
[----:B------:R-:W-:Y:S01]  /*5760*/  FMUL.FTZ R13, R13, c[0x0][0x2ec] ;  /* 0x0000bb000d0d7a20 */ /* 0x000fe20000410000 */
[----:B------:R1:W5:Y:S01]  /*5770*/  LDL.LU R89, [R1+0xe0] ;  /* 0x0000e00001597983 */ /* 0x0003620000300800 */
[----:B------:R-:W-:Y:S02]  /*5780*/  FADD.FTZ R5, -R4, R28 ;  /* 0x0000001c04057221 */ /* 0x000fe40000010100 */
[----:B------:R-:W-:Y:S02]  /*5790*/  FMUL.FTZ R6, R214, R6 ;  /* 0x00000006d6067220 */ /* 0x000fe40000410000 */
[----:B------:R-:W-:Y:S02]  /*57a0*/  FMUL.FTZ R12, R12, c[0x0][0x2ec] ;  /* 0x0000bb000c0c7a20 */ /* 0x000fe40000410000 */
[----:B------:R-:W-:Y:S02]  /*57b0*/  FMUL.FTZ R51, R13, R7 ;  /* 0x000000070d337220 */ /* 0x000fe40000410000 */
[----:B------:R-:W-:Y:S02]  /*57c0*/  FFMA.FTZ R13, -R88, R88, 1 ;  /* 0x3f800000580d7423 */ /* 0x000fe40000010158 */
[----:B------:R-:W-:Y:S01]  /*57d0*/  FADD.FTZ R0, -R4, R29 ;  /* 0x0000001d04007221 */ /* 0x000fe20000010100 */
        /* <DEDUP_REMOVED lines=13> */
[----:B------:R-:W-:Y:S02]  /*58b0*/  FADD.FTZ R5, -R4, R44 ;  /* 0x0000002c04057221 */ /* 0x000fe40000010100 */
        /* <DEDUP_REMOVED lines=32> */
[----:B------:R-:W-:Y:S02]  /*5ac0*/  FADD.FTZ R6, -R2, R10 ;  /* 0x0000000a02067221 */ /* 0x000fe40000010100 */
        /* <DEDUP_REMOVED lines=19> */
[C---:B------:R-:W-:Y:S02]  /*5c00*/  FADD.FTZ R4, -R2.reuse, R14 ;  /* 0x0000000e02047221 */ /* 0x040fe40000010100 */
[----:B------:R-:W-:Y:S02]  /*5c10*/  FADD.FTZ R0, -R2, R15 ;  /* 0x0000000f02007221 */ /* 0x000fe40000010100 */
        /* <DEDUP_REMOVED lines=52> */
[----:B------:R-:W-:Y:S02]  /*5f60*/  FFMA.FTZ R8, -R3, R3, 1 ;  /* 0x3f80000003087423 */ /* 0x000fe40000010103 */
[C---:B------:R-:W-:Y:S01]  /*5f70*/  FADD.FTZ R6, -R2.reuse, R42 ;  /* 0x0000002a02067221 */ /* 0x040fe20000010100 */
[----:B------:R1:W5:Y:S01]  /*5f80*/  LDL.LU R3, [R1+0x88] ;  /* 0x0000880001037983 */ /* 0x0003620000300800 */
[----:B------:R-:W-:Y:S02]  /*5f90*/  FADD.FTZ R0, -R2, R47 ;  /* 0x0000002f02007221 */ /* 0x000fe40000010100 */
[----:B------:R-:W-:Y:S02]  /*5fa0*/  FMUL.FTZ R6, R219, R6 ;  /* 0x00000006db067220 */ /* 0x000fe40000410000 */
[----:B------:R-:W-:Y:S02]  /*5fb0*/  FMUL.FTZ R0, R216, R0 ;  /* 0x00000000d8007220 */ /* 0x000fe40000410000 */
[----:B------:R-:W-:Y:S02]  /*5fc0*/  FMUL.FTZ R10, R10, c[0x0][0x2ec] ;  /* 0x0000bb000a0a7a20 */ /* 0x000fe40000410000 */
[----:B------:R-:W-:Y:S02]  /*5fd0*/  FMUL.FTZ R7, R7, c[0x0][0x2ec] ;  /* 0x0000bb0007077a20 */ /* 0x000fe40000410000 */
[----:B------:R-:W-:Y:S02]  /*5fe0*/  FMUL.FTZ R36, R10, R6 ;  /* 0x000000060a247220 */ /* 0x000fe40000410000 */
[----:B------:R-:W-:Y:S02]  /*5ff0*/  FMUL.FTZ R29, R7, R0 ;  /* 0x00000000071d7220 */ /* 0x000fe40000410000 */
[C---:B------:R-:W-:Y:S02]  /*6000*/  FADD.FTZ R5, -R2.reuse, R58 ;  /* 0x0000003a02057221 */ /* 0x040fe40000010100 */
[C---:B------:R-:W-:Y:S02]  /*6010*/  FADD.FTZ R4, -R2.reuse, R59 ;  /* 0x0000003b02047221 */ /* 0x040fe40000010100 */
[C---:B------:R-:W-:Y:S02]  /*6020*/  FADD.FTZ R62, -R2.reuse, R62 ;  /* 0x0000003e023e7221 */ /* 0x040fe40000010100 */
[----:B------:R-:W-:Y:S02]  /*6030*/  FADD.FTZ R0, -R2, R63 ;  /* 0x0000003f02007221 */ /* 0x000fe40000010100 */
[----:B------:R-:W-:Y:S01]  /*6040*/  FFMA.FTZ R7, -R191, R191, 1 ;  /* 0x3f800000bf077423 */ /* 0x000fe200000101bf */
[----:B------:R-:W-:Y:S01]  /*6050*/  MOV R191, 0x40 ;  /* 0x0000004000bf7802 */ /* 0x000fe20000000f00 */
[----:B------:R-:W-:Y:S01]  /*6060*/  FFMA.FTZ R6, -R190, R190, 1 ;  /* 0x3f800000be067423 */ /* 0x000fe200000101be */
[----:B------:R-:W-:Y:S01]  /*6070*/  MOV R190, 0x20 ;  /* 0x0000002000be7802 */ /* 0x000fe20000000f00 */
        /* <DEDUP_REMOVED lines=13> */
[----:B-1----:R-:W-:Y:S01]  /*6150*/  IMAD.MOV.U32 R9, RZ, RZ, c[0x0][0x190] ;  /* 0x00006400ff097624 */ /* 0x002fe200078e00ff */
        /* <DEDUP_REMOVED lines=27> */
.L_x_2027:
[----:B-1----:R-:W-:Y:S02]  /*6310*/  F2FP.PACK_AB R28, R172, R197 ;  /* 0x000000c5ac1c723e */ /* 0x002fe400000000ff */
        /* <DEDUP_REMOVED lines=68> */
[----:B------:R-:W2:Y:S04]  /*6760*/  LDSM.16.MT88.4 R12, [R3+0x20000] ;  /* 0x02000000030c783b */ /* 0x000ea80000004200 */
[----:B------:R-:W3:Y:S04]  /*6770*/  LDSM.16.MT88.4 R16, [R2+0x8000] ;  /* 0x008000000210783b */ /* 0x000ee80000004200 */
[----:B------:R-:W-:Y:S04]  /*6780*/  LDSM.16.MT88.4 R20, [R3+0x1c800] ;  /* 0x01c800000314783b */ /* 0x000fe80000004200 */
[----:B------:R-:W4:Y:S04]  /*6790*/  LDSM.16.MT88.4 R24, [R0+0x8800] ;  /* 0x008800000018783b */ /* 0x000f280000004200 */
[----:B------:R-:W3:Y:S04]  /*67a0*/  LDSM.16.MT88.4 R28, [R3+0x20800] ;  /* 0x02080000031c783b */ /* 0x000ee80000004200 */
        /* <DEDUP_REMOVED lines=116> */
.L_x_2028:
        /* <DEDUP_REMOVED lines=9> */
[----:B------:R-:W-:Y:S01]  /*6f80*/  IMAD.SHL.U32 R146, R146, 0x8, RZ ;  /* 0x0000000892927824 */ /* 0x000fe200078e00ff */
[----:B------:R-:W4:Y:S04]  /*6f90*/  LDSM.16.MT88.4 R36, [R2+0xc000] ;  /* 0x00c000000224783b */ /* 0x000f280000004200 */
[----:B------:R-:W5:Y:S04]  /*6fa0*/  LDL R153, [R1+0x3c] ;  /* 0x00003c0001997983 */ /* 0x000f680000100800 */
[----:B------:R-:W-:Y:S04]  /*6fb0*/  LDSM.16.M88.4 R40, [R148+0x14000] ;  /* 0x014000009428783b */ /* 0x000fe80000000200 */
[----:B------:R-:W5:Y:S04]  /*6fc0*/  LDL R152, [R1+0x48] ;  /* 0x0000480001987983 */ /* 0x000f680000100800 */
[----:B------:R-:W1:Y:S04]  /*6fd0*/  LDSM.16.MT88.4 R44, [R0+0xc800] ;  /* 0x00c80000002c783b */ /* 0x000e680000004200 */
[----:B------:R1:W5:Y:S04]  /*6fe0*/  LDL R147, [R1+0xc] ;  /* 0x00000c0001937983 */ /* 0x0003680000100800 */
[----:B------:R-:W1:Y:S04]  /*6ff0*/  LDSM.16.M88.4 R48, [R148+0x16000] ;  /* 0x016000009430783b */ /* 0x000e680000000200 */
[----:B------:R1:W5:Y:S02]  /*7000*/  LDL R149, [R1] ;  /* 0x0000000001957983 */ /* 0x0003640000100800 */
        /* <DEDUP_REMOVED lines=87> */
[----:B------:R-:W-:Y:S02]  /*7580*/  IMAD.SHL.U32 R46, R46, 0x40, RZ ;  /* 0x000000402e2e7824 */ /* 0x000fe400078e00ff */
[----:B------:R-:W-:Y:S02]  /*7590*/  IMAD R47, R47, 0x58, RZ ;  /* 0x000000582f2f7824 */ /* 0x000fe400078e02ff */
        /* <DEDUP_REMOVED lines=10> */
[----:B------:R-:W-:Y:S01]  /*7640*/  @UP2 UIADD3.X UR5, UR5, -0x1, URZ, UP1, !UPT ;  /* 0xffffffff05052890 */ /* 0x000fe20008ffe43f */
[CC--:B------:R-:W-:Y:S01]  /*7650*/  LEA R38, P1, R146.reuse, R192.reuse, 0x2 ;  /* 0x000000c092267211 */ /* 0x0c0fe200078210ff */
[C---:B-1----:R-:W-:Y:S02]  /*7660*/  HMMA.16816.F32 R8, R56.reuse, R52, R8 ;  /* 0x000000343808723c */ /* 0x042fe40000001808 */
[----:B------:R-:W2:Y:S02]  /*7670*/  @P0 LDG.E R147, [R36.64] ;  /* 0x0000002224930981 */ /* 0x000ea4000c1e1900 */
[-C--:B------:R-:W-:Y:S02]  /*7680*/  LEA.HI.X.SX32 R39, R146, R193.reuse, 0x2, P1 ;  /* 0x000000c192277211 */ /* 0x080fe400008f16ff */
[----:B------:R-:W3:Y:S02]  /*7690*/  @P0 LDG.E R149, [R36.64+0x120] ;  /* 0x0001202224950981 */ /* 0x000ee4000c1e1900 */
[-C--:B------:R-:W-:Y:S02]  /*76a0*/  HMMA.16816.F32 R12, R56, R54.reuse, R12 ;  /* 0x00000036380c723c */ /* 0x080fe4000000180c */
[----:B------:R-:W4:Y:S04]  /*76b0*/  @P0 LDG.E R150, [R36.64+0x100] ;  /* 0x0001002224960981 */ /* 0x000f28000c1e1900 */
[----:B------:R-:W5:Y:S02]  /*76c0*/  @P0 LDG.E R151, [R36.64+0x20] ;  /* 0x0000202224970981 */ /* 0x000f64000c1e1900 */
[C---:B------:R-:W-:Y:S02]  /*76d0*/  HMMA.16816.F32 R16, R40.reuse, R54, R16 ;  /* 0x000000362810723c */ /* 0x040fe40000001810 */
[----:B------:R-:W-:Y:S04]  /*76e0*/  RED.E.ADD.F32.FTZ.RN.STRONG.GPU [R192.64], R4 ;  /* 0x00000004c000798e */ /* 0x000fe8000c10e7a2 */
[----:B------:R-:W-:Y:S02]  /*76f0*/  RED.E.ADD.F32.FTZ.RN.STRONG.GPU [R38.64], R5 ;  /* 0x000000052600798e */ /* 0x000fe4000c10e7a2 */
[-C--:B------:R-:W-:Y:S08]  /*7700*/  HMMA.16816.F32 R20, R40, R60.reuse, R20 ;  /* 0x0000003c2814723c */ /* 0x080ff00000001814 */
[C---:B------:R-:W-:Y:S08]  /*7710*/  HMMA.16816.F32 R24, R56.reuse, R60, R24 ;  /* 0x0000003c3818723c */ /* 0x040ff00000001818 */
[-C--:B------:R-:W-:Y:S08]  /*7720*/  HMMA.16816.F32 R28, R56, R62.reuse, R28 ;  /* 0x0000003e381c723c */ /* 0x080ff0000000181c */
[----:B------:R-:W-:Y:S01]  /*7730*/  HMMA.16816.F32 R32, R40, R62, R32 ;  /* 0x0000003e2820723c */ /* 0x000fe20000001820 */
[----:B--2---:R1:W-:Y:S04]  /*7740*/  @P0 STL [R1+0xc], R147 ;  /* 0x00000c9301000387 */ /* 0x0043e80000100800 */
[----:B---3--:R2:W-:Y:S04]  /*7750*/  @P0 STL [R1], R149 ;  /* 0x0000009501000387 */ /* 0x0085e80000100800 */
[----:B----4-:R-:W-:Y:S04]  /*7760*/  @P0 STL [R1+0x4], R150 ;  /* 0x0000049601000387 */ /* 0x010fe80000100800 */
[----:B-----5:R3:W-:Y:S01]  /*7770*/  @P0 STL [R1+0x8], R151 ;  /* 0x0000089701000387 */ /* 0x0207e20000100800 */
[----:B-1----:R-:W-:Y:S04]  /*7780*/  IMAD.MOV.U32 R147, RZ, RZ, c[0x0][0x22c] ;  /* 0x00008b00ff937624 */ /* 0x002fe800078e00ff */
[----:B------:R-:W-:Y:S02]  /*7790*/  IMAD R147, R147, c[0x0][0x1c0], RZ ;  /* 0x0000700093937a24 */ /* 0x000fe400078e02ff */
[----:B--2---:R-:W-:Y:S02]  /*77a0*/  IMAD.MOV.U32 R149, RZ, RZ, c[0x0][0x22c] ;  /* 0x00008b00ff957624 */ /* 0x004fe400078e00ff */
[----:B------:R-:W-:Y:S02]  /*77b0*/  IMAD.SHL.U32 R147, R147, 0x10, RZ ;  /* 0x0000001093937824 */ /* 0x000fe400078e00ff */
[----:B------:R-:W-:Y:S02]  /*77c0*/  IMAD R149, R149, c[0x0][0x1c0], RZ ;  /* 0x0000700095957a24 */ /* 0x000fe400078e02ff */
[----:B---3--:R-:W-:Y:S01]  /*77d0*/  IMAD.MOV.U32 R151, RZ, RZ, c[0x0][0x22c] ;  /* 0x00008b00ff977624 */ /* 0x008fe200078e00ff */
[-C--:B------:R-:W-:Y:S01]  /*77e0*/  LEA R44, P0, R147, R192.reuse, 0x2 ;  /* 0x000000c0932c7211 */ /* 0x080fe200078010ff */
[----:B------:R-:W-:Y:S02]  /*77f0*/  IMAD R149, R149, 0x18, RZ ;  /* 0x0000001895957824 */ /* 0x000fe400078e02ff */
[----:B------:R-:W-:Y:S01]  /*7800*/  IMAD R151, R151, c[0x0][0x1c0], RZ ;  /* 0x0000700097977a24 */ /* 0x000fe200078e02ff */
[-C--:B------:R-:W-:Y:S01]  /*7810*/  LEA.HI.X.SX32 R45, R147, R193.reuse, 0x2, P0 ;  /* 0x000000c1932d7211 */ /* 0x080fe200000f16ff */
[----:B------:R-:W-:Y:S01]  /*7820*/  IMAD.MOV.U32 R150, RZ, RZ, c[0x0][0x22c] ;  /* 0x00008b00ff967624 */ /* 0x000fe200078e00ff */
[-C--:B------:R-:W-:Y:S01]  /*7830*/  LEA R40, P1, R149, R192.reuse, 0x2 ;  /* 0x000000c095287211 */ /* 0x080fe200078210ff */
[----:B------:R-:W-:Y:S02]  /*7840*/  IMAD.SHL.U32 R151, R151, 0x20, RZ ;  /* 0x0000002097977824 */ /* 0x000fe400078e00ff */
[----:B------:R1:W-:Y:S01]  /*7850*/  RED.E.ADD.F32.FTZ.RN.STRONG.GPU [R44.64], R6 ;  /* 0x000000062c00798e */ /* 0x0003e2000c10e7a2 */
[-C--:B------:R-:W-:Y:S01]  /*7860*/  LEA.HI.X.SX32 R41, R149, R193.reuse, 0x2, P1 ;  /* 0x000000c195297211 */ /* 0x080fe200008f16ff */
[----:B------:R-:W-:Y:S01]  /*7870*/  IMAD R150, R150, c[0x0][0x1c0], RZ ;  /* 0x0000700096967a24 */ /* 0x000fe200078e02ff */
[CC--:B------:R-:W-:Y:S01]  /*7880*/  LEA R4, P0, R151.reuse, R192.reuse, 0x2 ;  /* 0x000000c097047211 */ /* 0x0c0fe200078010ff */
[----:B------:R-:W-:Y:S02]  /*7890*/  IMAD.MOV.U32 R149, RZ, RZ, c[0x0][0x22c] ;  /* 0x00008b00ff957624 */ /* 0x000fe400078e00ff */
[----:B------:R2:W-:Y:S01]  /*78a0*/  RED.E.ADD.F32.FTZ.RN.STRONG.GPU [R40.64], R7 ;  /* 0x000000072800798e */ /* 0x0005e2000c10e7a2 */
[-C--:B------:R-:W-:Y:S01]  /*78b0*/  LEA.HI.X.SX32 R5, R151, R193.reuse, 0x2, P0 ;  /* 0x000000c197057211 */ /* 0x080fe200000f16ff */
[----:B------:R-:W-:Y:S02]  /*78c0*/  IMAD R150, R150, 0x28, RZ ;  /* 0x0000002896967824 */ /* 0x000fe400078e02ff */
[----:B------:R-:W-:Y:S02]  /*78d0*/  IMAD R149, R149, c[0x0][0x1c0], RZ ;  /* 0x0000700095957a24 */ /* 0x000fe400078e02ff */
[----:B------:R3:W-:Y:S01]  /*78e0*/  RED.E.ADD.F32.FTZ.RN.STRONG.GPU [R4.64], R8 ;  /* 0x000000080400798e */ /* 0x0007e2000c10e7a2 */
[CC--:B------:R-:W-:Y:S01]  /*78f0*/  LEA R36, P1, R150.reuse, R192.reuse, 0x2 ;  /* 0x000000c096247211 */ /* 0x0c0fe200078210ff */
[----:B------:R-:W-:Y:S03]  /*7900*/  IMAD R149, R149, 0x30, RZ ;  /* 0x0000003095957824 */ /* 0x000fe600078e02ff */
[-C--:B------:R-:W-:Y:S05]  /*7910*/  LEA.HI.X.SX32 R37, R150, R193.reuse, 0x2, P1 ;  /* 0x000000c196257211 */ /* 0x080fea00008f16ff */
[----:B------:R4:W-:Y:S01]  /*7920*/  RED.E.ADD.F32.FTZ.RN.STRONG.GPU [R36.64], R9 ;  /* 0x000000092400798e */ /* 0x0009e2000c10e7a2 */
[CC--:B-1----:R-:W-:Y:S04]  /*7930*/  LEA R6, P0, R149.reuse, R192.reuse, 0x2 ;  /* 0x000000c095067211 */ /* 0x0c2fe800078010ff */
[-C--:B--2---:R-:W-:Y:S01]  /*7940*/  LEA.HI.X.SX32 R7, R149, R193.reuse, 0x2, P0 ;  /* 0x000000c195077211 */ /* 0x084fe200000f16ff */
[----:B------:R-:W-:Y:S01]  /*7950*/  IMAD.MOV.U32 R149, RZ, RZ, c[0x0][0x22c] ;  /* 0x00008b00ff957624 */ /* 0x000fe200078e00ff */
[C---:B------:R-:W-:Y:S02]  /*7960*/  IADD3 R41, R147.reuse, 0x20, RZ ;  /* 0x0000002093297810 */ /* 0x040fe40007ffe0ff */
[----:B------:R-:W-:Y:S01]  /*7970*/  IADD3 R40, R147, 0x20, RZ ;  /* 0x0000002093287810 */ /* 0x000fe20007ffe0ff */
[----:B------:R1:W-:Y:S01]  /*7980*/  RED.E.ADD.F32.FTZ.RN.STRONG.GPU [R6.64], R10 ;  /* 0x0000000a0600798e */ /* 0x0003e2000c10e7a2 */
[-C--:B---3--:R-:W-:Y:S01]  /*7990*/  LEA R4, P1, R0, R192.reuse, 0x2 ;  /* 0x000000c000047211 */ /* 0x088fe200078210ff */
[----:B------:R-:W-:Y:S01]  /*79a0*/  IMAD R149, R149, c[0x0][0x1c0], RZ ;  /* 0x0000700095957a24 */ /* 0x000fe200078e02ff */
[-C--:B------:R-:W-:Y:S01]  /*79b0*/  LEA R8, P0, R46, R192.reuse, 0x2 ;  /* 0x000000c02e087211 */ /* 0x080fe200078010ff */
[----:B------:R-:W-:Y:S01]  /*79c0*/  IMAD.IADD R41, R146, 0x1, R41 ;  /* 0x0000000192297824 */ /* 0x000fe200078e0229 */
[-C--:B------:R-:W-:Y:S01]  /*79d0*/  LEA.HI.X.SX32 R5, R0, R193.reuse, 0x2, P1 ;  /* 0x000000c100057211 */ /* 0x080fe200008f16ff */
[----:B------:R-:W-:Y:S02]  /*79e0*/  IMAD.MOV.U32 R0, RZ, RZ, c[0x0][0x22c] ;  /* 0x00008b00ff007624 */ /* 0x000fe400078e00ff */
[----:B------:R-:W-:Y:S02]  /*79f0*/  IMAD.SHL.U32 R149, R149, 0x10, RZ ;  /* 0x0000001095957824 */ /* 0x000fe400078e00ff */
[----:B------:R2:W-:Y:S01]  /*7a00*/  RED.E.ADD.F32.FTZ.RN.STRONG.GPU [R4.64], R11 ;  /* 0x0000000b0400798e */ /* 0x0005e2000c10e7a2 */
[----:B------:R-:W-:Y:S01]  /*7a10*/  IMAD R0, R0, c[0x0][0x1c0], RZ ;  /* 0x0000700000007a24 */ /* 0x000fe200078e02ff */
[-C--:B----4-:R-:W-:Y:S01]  /*7a20*/  LEA.HI.X.SX32 R9, R46, R193.reuse, 0x2, P0 ;  /* 0x000000c12e097211 */ /* 0x090fe200000f16ff */
[----:B------:R-:W-:Y:S01]  /*7a30*/  IMAD.MOV.U32 R46, RZ, RZ, c[0x0][0x22c] ;  /* 0x00008b00ff2e7624 */ /* 0x000fe200078e00ff */
[----:B------:R-:W3:Y:S01]  /*7a40*/  LDL R36, [R1+0x30] ;  /* 0x0000300001247983 */ /* 0x000ee20000100800 */
[----:B------:R-:W-:Y:S01]  /*7a50*/  IMAD R0, R0, 0x48, RZ ;  /* 0x0000004800007824 */ /* 0x000fe200078e02ff */
[----:B------:R-:W-:Y:S01]  /*7a60*/  IADD3 R37, R147, 0x20, RZ ;  /* 0x0000002093257810 */ /* 0x000fe20007ffe0ff */
[----:B------:R-:W-:Y:S01]  /*7a70*/  IMAD R46, R46, c[0x0][0x1c0], RZ ;  /* 0x000070002e2e7a24 */ /* 0x000fe200078e02ff */
[----:B------:R4:W-:Y:S01]  /*7a80*/  RED.E.ADD.F32.FTZ.RN.STRONG.GPU [R8.64], R16 ;  /* 0x000000100800798e */ /* 0x0009e2000c10e7a2 */
[----:B------:R-:W-:Y:S02]  /*7a90*/  IMAD.IADD R40, R146, 0x1, R40 ;  /* 0x0000000192287824 */ /* 0x000fe400078e0228 */
[----:B------:R-:W-:Y:S02]  /*7aa0*/  IMAD R46, R46, 0x68, RZ ;  /* 0x000000682e2e7824 */ /* 0x000fe400078e02ff */
[C---:B------:R-:W-:Y:S02]  /*7ab0*/  IMAD.IADD R40, R146.reuse, 0x1, R40 ;  /* 0x0000000192287824 */ /* 0x040fe400078e0228 */
[----:B------:R-:W-:Y:S01]  /*7ac0*/  IMAD.IADD R37, R146, 0x1, R37 ;  /* 0x0000000192257824 */ /* 0x000fe200078e0225 */
[-C--:B-1----:R-:W-:Y:S03]  /*7ad0*/  LEA R6, P1, R0, R192.reuse, 0x2 ;  /* 0x000000c000067211 */ /* 0x082fe600078210ff */
[----:B------:R-:W-:Y:S01]  /*7ae0*/  IMAD.IADD R37, R146, 0x1, R37 ;  /* 0x0000000192257824 */ /* 0x000fe200078e0225 */
[-C--:B------:R-:W-:Y:S01]  /*7af0*/  LEA.HI.X.SX32 R7, R0, R193.reuse, 0x2, P1 ;  /* 0x000000c100077211 */ /* 0x080fe200008f16ff */
[----:B------:R-:W-:Y:S02]  /*7b00*/  IMAD.MOV.U32 R0, RZ, RZ, c[0x0][0x22c] ;  /* 0x00008b00ff007624 */ /* 0x000fe400078e00ff */
[----:B------:R-:W-:Y:S02]  /*7b10*/  IMAD.IADD R37, R146, 0x1, R37 ;  /* 0x0000000192257824 */ /* 0x000fe400078e0225 */
[----:B------:R1:W-:Y:S01]  /*7b20*/  RED.E.ADD.F32.FTZ.RN.STRONG.GPU [R6.64], R17 ;  /* 0x000000110600798e */ /* 0x0003e2000c10e7a2 */
[-C--:B--2---:R-:W-:Y:S01]  /*7b30*/  LEA R4, P0, R2, R192.reuse, 0x2 ;  /* 0x000000c002047211 */ /* 0x084fe200078010ff */
[----:B------:R-:W-:Y:S03]  /*7b40*/  IMAD R0, R0, c[0x0][0x1c0], RZ ;  /* 0x0000700000007a24 */ /* 0x000fe600078e02ff */
[-C--:B------:R-:W-:Y:S01]  /*7b50*/  LEA.HI.X.SX32 R5, R2, R193.reuse, 0x2, P0 ;  /* 0x000000c102057211 */ /* 0x080fe200000f16ff */
[----:B------:R-:W-:Y:S02]  /*7b60*/  IMAD R0, R0, 0x60, RZ ;  /* 0x0000006000007824 */ /* 0x000fe400078e02ff */
[----:B------:R-:W-:Y:S01]  /*7b70*/  IMAD.MOV.U32 R2, RZ, RZ, c[0x0][0x22c] ;  /* 0x00008b00ff027624 */ /* 0x000fe200078e00ff */
[CC--:B----4-:R-:W-:Y:S01]  /*7b80*/  LEA R16, P1, R47.reuse, R192.reuse, 0x2 ;  /* 0x000000c02f107211 */ /* 0x0d0fe200078210ff */
[----:B------:R2:W-:Y:S01]  /*7b90*/  RED.E.ADD.F32.FTZ.RN.STRONG.GPU [R4.64], R18 ;  /* 0x000000120400798e */ /* 0x0005e2000c10e7a2 */
[-C--:B------:R-:W-:Y:S01]  /*7ba0*/  LEA R10, P0, R0, R192.reuse, 0x2 ;  /* 0x000000c0000a7211 */ /* 0x080fe200078010ff */
[----:B------:R-:W-:Y:S01]  /*7bb0*/  IMAD R2, R2, c[0x0][0x1c0], RZ ;  /* 0x0000700002027a24 */ /* 0x000fe200078e02ff */
[-C--:B------:R-:W-:Y:S02]  /*7bc0*/  LEA R8, P2, R46, R192.reuse, 0x2 ;  /* 0x000000c02e087211 */ /* 0x080fe400078410ff */
[-C--:B------:R-:W-:Y:S01]  /*7bd0*/  LEA.HI.X.SX32 R11, R0, R193.reuse, 0x2, P0 ;  /* 0x000000c1000b7211 */ /* 0x080fe200000f16ff */
[----:B------:R-:W-:Y:S01]  /*7be0*/  IMAD.MOV.U32 R0, RZ, RZ, c[0x0][0x22c] ;  /* 0x00008b00ff007624 */ /* 0x000fe200078e00ff */
[-C--:B------:R-:W-:Y:S01]  /*7bf0*/  LEA.HI.X.SX32 R9, R46, R193.reuse, 0x2, P2 ;  /* 0x000000c12e097211 */ /* 0x080fe200010f16ff */
[----:B------:R-:W-:Y:S02]  /*7c00*/  IMAD R2, R2, 0x70, RZ ;  /* 0x0000007002027824 */ /* 0x000fe400078e02ff */
[----:B------:R-:W-:Y:S04]  /*7c10*/  IMAD R0, R0, c[0x0][0x1c0], RZ ;  /* 0x0000700000007a24 */ /* 0x000fe800078e02ff */
[----:B------:R-:W-:Y:S01]  /*7c20*/  IMAD R0, R0, 0x78, RZ ;  /* 0x0000007800007824 */ /* 0x000fe200078e02ff */
[-C--:B-1----:R-:W-:Y:S02]  /*7c30*/  LEA.HI.X.SX32 R17, R47, R193.reuse, 0x2, P1 ;  /* 0x000000c12f117211 */ /* 0x082fe400008f16ff */
[CC--:B------:R-:W-:Y:S03]  /*7c40*/  LEA R6, P1, R2.reuse, R192.reuse, 0x2 ;  /* 0x000000c002067211 */ /* 0x0c0fe600078210ff */
[----:B------:R1:W-:Y:S01]  /*7c50*/  RED.E.ADD.F32.FTZ.RN.STRONG.GPU [R16.64], R19 ;  /* 0x000000131000798e */ /* 0x0003e2000c10e7a2 */
[-C--:B------:R-:W-:Y:S03]  /*7c60*/  LEA.HI.X.SX32 R7, R2, R193.reuse, 0x2, P1 ;  /* 0x000000c102077211 */ /* 0x080fe600008f16ff */
[----:B------:R4:W-:Y:S01]  /*7c70*/  RED.E.ADD.F32.FTZ.RN.STRONG.GPU [R10.64], R12 ;  /* 0x0000000c0a00798e */ /* 0x0009e2000c10e7a2 */
[CC--:B--2---:R-:W-:Y:S03]  /*7c80*/  LEA R4, P0, R0.reuse, R192.reuse, 0x2 ;  /* 0x000000c000047211 */ /* 0x0c4fe600078010ff */
[----:B------:R-:W2:Y:S01]  /*7c90*/  LDL R18, [R1+0x2c] ;  /* 0x00002c0001127983 */ /* 0x000ea20000100800 */
[-C--:B------:R-:W-:Y:S02]  /*7ca0*/  LEA.HI.X.SX32 R5, R0, R193.reuse, 0x2, P0 ;  /* 0x000000c100057211 */ /* 0x080fe400000f16ff */
[----:B------:R-:W-:Y:S01]  /*7cb0*/  IADD3 R0, R149, 0x20, RZ ;  /* 0x0000002095007810 */ /* 0x000fe20007ffe0ff */
[----:B------:R5:W-:Y:S04]  /*7cc0*/  RED.E.ADD.F32.FTZ.RN.STRONG.GPU [R8.64], R13 ;  /* 0x0000000d0800798e */ /* 0x000be8000c10e7a2 */
[----:B------:R5:W-:Y:S04]  /*7cd0*/  RED.E.ADD.F32.FTZ.RN.STRONG.GPU [R6.64], R14 ;  /* 0x0000000e0600798e */ /* 0x000be8000c10e7a2 */
[----:B------:R5:W-:Y:S04]  /*7ce0*/  RED.E.ADD.F32.FTZ.RN.STRONG.GPU [R4.64], R15 ;  /* 0x0000000f0400798e */ /* 0x000be8000c10e7a2 */
[----:B------:R-:W2:Y:S04]  /*7cf0*/  LDL R2, [R1+0x10] ;  /* 0x0000100001027983 */ /* 0x000ea80000100800 */
[----:B-1----:R-:W2:Y:S04]  /*7d00*/  LDL R17, [R1+0x28] ;  /* 0x0000280001117983 */ /* 0x002ea80000100800 */
[----:B----4-:R-:W4:Y:S04]  /*7d10*/  LDL R11, [R1+0x24] ;  /* 0x00002400010b7983 */ /* 0x010f280000100800 */
[----:B------:R-:W4:Y:S01]  /*7d20*/  LDL R10, [R1+0x20] ;  /* 0x00002000010a7983 */ /* 0x000f220000100800 */
[CC--:B-----5:R-:W-:Y:S03]  /*7d30*/  LEA R8, P1, R0.reuse, R192.reuse, 0x2 ;  /* 0x000000c000087211 */ /* 0x0e0fe600078210ff */
[----:B------:R-:W5:Y:S01]  /*7d40*/  LDL R16, [R1+0x1c] ;  /* 0x00001c0001107983 */ /* 0x000f620000100800 */
[-C--:B------:R-:W-:Y:S03]  /*7d50*/  LEA.HI.X.SX32 R9, R0, R193.reuse, 0x2, P1 ;  /* 0x000000c100097211 */ /* 0x080fe600008f16ff */
[----:B------:R-:W5:Y:S01]  /*7d60*/  LDL R14, [R1+0x14] ;  /* 0x00001400010e7983 */ /* 0x000f620000100800 */
[CC--:B------:R-:W-:Y:S02]  /*7d70*/  LEA R6, P0, R41.reuse, R192.reuse, 0x2 ;  /* 0x000000c029067211 */ /* 0x0c0fe400078010ff */
[CC--:B------:R-:W-:Y:S01]  /*7d80*/  LEA R4, P1, R40.reuse, R192.reuse, 0x2 ;  /* 0x000000c028047211 */ /* 0x0c0fe200078210ff */
[----:B------:R-:W5:Y:S01]  /*7d90*/  LDL R15, [R1+0x18] ;  /* 0x00001800010f7983 */ /* 0x000f620000100800 */
[-C--:B------:R-:W-:Y:S02]  /*7da0*/  LEA.HI.X.SX32 R7, R41, R193.reuse, 0x2, P0 ;  /* 0x000000c129077211 */ /* 0x080fe400000f16ff */
[-C--:B------:R-:W-:Y:S01]  /*7db0*/  LEA.HI.X.SX32 R5, R40, R193.reuse, 0x2, P1 ;  /* 0x000000c128057211 */ /* 0x080fe200008f16ff */
[----:B------:R-:W5:Y:S04]  /*7dc0*/  LDL R0, [R1+0x34] ;  /* 0x0000340001007983 */ /* 0x000f680000100800 */
[----:B------:R-:W-:Y:S04]  /*7dd0*/  RED.E.ADD.F32.FTZ.RN.STRONG.GPU [R192.64+0x80], R20 ;  /* 0x00008014c000798e */ /* 0x000fe8000c10e7a2 */
[----:B------:R-:W-:Y:S04]  /*7de0*/  RED.E.ADD.F32.FTZ.RN.STRONG.GPU [R38.64+0x80], R21 ;  /* 0x000080152600798e */ /* 0x000fe8000c10e7a2 */
[----:B------:R1:W-:Y:S04]  /*7df0*/  RED.E.ADD.F32.FTZ.RN.STRONG.GPU [R8.64], R22 ;  /* 0x000000160800798e */ /* 0x0003e8000c10e7a2 */
[----:B------:R3:W-:Y:S04]  /*7e00*/  RED.E.ADD.F32.FTZ.RN.STRONG.GPU [R6.64], R23 ;  /* 0x000000170600798e */ /* 0x0007e8000c10e7a2 */
[----:B------:R2:W-:Y:S04]  /*7e10*/  RED.E.ADD.F32.FTZ.RN.STRONG.GPU [R4.64], R24 ;  /* 0x000000180400798e */ /* 0x0005e8000c10e7a2 */
[----:B------:R-:W-:Y:S01]  /*7e20*/  LDSM.16.MT88.4 R20, [R3+0x14800] ;  /* 0x014800000314783b */ /* 0x000fe20000004200 */
[CC--:B-1----:R-:W-:Y:S04]  /*7e30*/  LEA R8, P0, R37.reuse, R192.reuse, 0x2 ;  /* 0x000000c025087211 */ /* 0x0c2fe800078010ff */
[-C--:B------:R-:W-:Y:S05]  /*7e40*/  LEA.HI.X.SX32 R9, R37, R193.reuse, 0x2, P0 ;  /* 0x000000c125097211 */ /* 0x080fea00000f16ff */
[----:B------:R1:W-:Y:S01]  /*7e50*/  RED.E.ADD.F32.FTZ.RN.STRONG.GPU [R8.64], R25 ;  /* 0x000000190800798e */ /* 0x0003e2000c10e7a2 */
[CC--:B---3--:R-:W-:Y:S04]  /*7e60*/  LEA R6, P1, R36.reuse, R192.reuse, 0x2 ;  /* 0x000000c024067211 */ /* 0x0c8fe800078210ff */
[-C--:B------:R-:W-:Y:S02]  /*7e70*/  LEA.HI.X.SX32 R7, R36, R193.reuse, 0x2, P1 ;  /* 0x000000c124077211 */ /* 0x080fe400008f16ff */
[----:B------:R-:W-:Y:S04]  /*7e80*/  LDSM.16.MT88.4 R36, [R3+0x19000] ;  /* 0x019000000324783b */ /* 0x000fe80000004200 */
[----:B------:R4:W-:Y:S01]  /*7e90*/  RED.E.ADD.F32.FTZ.RN.STRONG.GPU [R6.64], R26 ;  /* 0x0000001a0600798e */ /* 0x0009e2000c10e7a2 */
[CC--:B--2---:R-:W-:Y:S04]  /*7ea0*/  LEA R4, P0, R18.reuse, R192.reuse, 0x2 ;  /* 0x000000c012047211 */ /* 0x0c4fe800078010ff */
[-C--:B------:R-:W-:Y:S05]  /*7eb0*/  LEA.HI.X.SX32 R5, R18, R193.reuse, 0x2, P0 ;  /* 0x000000c112057211 */ /* 0x080fea00000f16ff */
[----:B------:R2:W-:Y:S04]  /*7ec0*/  RED.E.ADD.F32.FTZ.RN.STRONG.GPU [R4.64], R27 ;  /* 0x0000001b0400798e */ /* 0x0005e8000c10e7a2 */
[----:B------:R-:W-:Y:S01]  /*7ed0*/  LDSM.16.MT88.4 R24, [R180+0x800] ;  /* 0x00080000b418783b */ /* 0x000fe20000004200 */
[-C--:B-1----:R-:W-:Y:S02]  /*7ee0*/  LEA R8, P1, R17, R192.reuse, 0x2 ;  /* 0x000000c011087211 */ /* 0x082fe400078210ff */
[-C--:B----4-:R-:W-:Y:S02]  /*7ef0*/  LEA R6, P0, R11, R192.reuse, 0x2 ;  /* 0x000000c00b067211 */ /* 0x090fe400078010ff */
[-C--:B------:R-:W-:Y:S02]  /*7f00*/  LEA.HI.X.SX32 R9, R17, R193.reuse, 0x2, P1 ;  /* 0x000000c111097211 */ /* 0x080fe400008f16ff */
[-C--:B------:R-:W-:Y:S03]  /*7f10*/  LEA.HI.X.SX32 R7, R11, R193.reuse, 0x2, P0 ;  /* 0x000000c10b077211 */ /* 0x080fe600000f16ff */
[----:B------:R1:W-:Y:S01]  /*7f20*/  RED.E.ADD.F32.FTZ.RN.STRONG.GPU [R8.64], R32 ;  /* 0x000000200800798e */ /* 0x0003e2000c10e7a2 */
[-C--:B-----5:R-:W-:Y:S03]  /*7f30*/  LEA R12, P0, R16, R192.reuse, 0x2 ;  /* 0x000000c0100c7211 */ /* 0x0a0fe600078010ff */
[----:B------:R3:W-:Y:S01]  /*7f40*/  RED.E.ADD.F32.FTZ.RN.STRONG.GPU [R6.64], R33 ;  /* 0x000000210600798e */ /* 0x0007e2000c10e7a2 */
[-C--:B--2---:R-:W-:Y:S02]  /*7f50*/  LEA R4, P1, R10, R192.reuse, 0x2 ;  /* 0x000000c00a047211 */ /* 0x084fe400078210ff */
[-C--:B------:R-:W-:Y:S02]  /*7f60*/  LEA.HI.X.SX32 R13, R16, R193.reuse, 0x2, P0 ;  /* 0x000000c1100d7211 */ /* 0x080fe400000f16ff */
[-C--:B------:R-:W-:Y:S02]  /*7f70*/  LEA.HI.X.SX32 R5, R10, R193.reuse, 0x2, P1 ;  /* 0x000000c10a057211 */ /* 0x080fe400008f16ff */
[CC--:B------:R-:W-:Y:S03]  /*7f80*/  LEA R10, P3, R15.reuse, R192.reuse, 0x2 ;  /* 0x000000c00f0a7211 */ /* 0x0c0fe600078610ff */
[----:B------:R2:W-:Y:S01]  /*7f90*/  RED.E.ADD.F32.FTZ.RN.STRONG.GPU [R4.64], R34 ;  /* 0x000000220400798e */ /* 0x0005e2000c10e7a2 */
[-C--:B------:R-:W-:Y:S03]  /*7fa0*/  LEA.HI.X.SX32 R11, R15, R193.reuse, 0x2, P3 ;  /* 0x000000c10f0b7211 */ /* 0x080fe600018f16ff */
[----:B------:R-:W-:Y:S04]  /*7fb0*/  RED.E.ADD.F32.FTZ.RN.STRONG.GPU [R12.64], R35 ;  /* 0x000000230c00798e */ /* 0x000fe8000c10e7a2 */
[----:B------:R-:W-:Y:S04]  /*7fc0*/  RED.E.ADD.F32.FTZ.RN.STRONG.GPU [R10.64], R28 ;  /* 0x0000001c0a00798e */ /* 0x000fe8000c10e7a2 */
[----:B------:R-:W-:Y:S01]  /*7fd0*/  LDSM.16.MT88.4 R32, [R3+0x18800] ;  /* 0x018800000320783b */ /* 0x000fe20000004200 */
[-C--:B-1----:R-:W-:Y:S02]  /*7fe0*/  LEA R8, P2, R14, R192.reuse, 0x2 ;  /* 0x000000c00e087211 */ /* 0x082fe400078410ff */
[-C--:B---3--:R-:W-:Y:S02]  /*7ff0*/  LEA R6, P1, R2, R192.reuse, 0x2 ;  /* 0x000000c002067211 */ /* 0x088fe400078210ff */
[-C--:B------:R-:W-:Y:S02]  /*8000*/  LEA.HI.X.SX32 R9, R14, R193.reuse, 0x2, P2 ;  /* 0x000000c10e097211 */ /* 0x080fe400010f16ff */
[-C--:B------:R-:W-:Y:S01]  /*8010*/  LEA.HI.X.SX32 R7, R2, R193.reuse, 0x2, P1 ;  /* 0x000000c102077211 */ /* 0x080fe200008f16ff */
[----:B------:R-:W-:Y:S01]  /*8020*/  LDSM.16.MT88.4 R12, [R3+0x18000] ;  /* 0x01800000030c783b */ /* 0x000fe20000004200 */
[----:B------:R-:W-:Y:S01]  /*8030*/  ISETP.LT.AND P1, PT, RZ, UR46, PT ;  /* 0x0000002eff007c0c */ /* 0x000fe2000bf21270 */
[----:B------:R-:W-:Y:S02]  /*8040*/  UMOV UR46, UR6 ;  /* 0x00000006002e7c82 */ /* 0x000fe40008000000 */
[----:B------:R-:W-:Y:S01]  /*8050*/  RED.E.ADD.F32.FTZ.RN.STRONG.GPU [R8.64], R29 ;  /* 0x0000001d0800798e */ /* 0x000fe2000c10e7a2 */
[C---:B--2---:R-:W-:Y:S03]  /*8060*/  LEA R4, P0, R0.reuse, R192, 0x2 ;  /* 0x000000c000047211 */ /* 0x044fe600078010ff */
[----:B------:R-:W-:Y:S01]  /*8070*/  RED.E.ADD.F32.FTZ.RN.STRONG.GPU [R6.64], R30 ;  /* 0x0000001e0600798e */ /* 0x000fe2000c10e7a2 */
[----:B------:R-:W-:Y:S01]  /*8080*/  LEA.HI.X.SX32 R5, R0, R193, 0x2, P0 ;  /* 0x000000c100057211 */ /* 0x000fe200000f16ff */
[----:B------:R-:W-:Y:S01]  /*8090*/  IMAD.IADD R0, R181, 0x1, R180 ;  /* 0x00000001b5007824 */ /* 0x000fe200078e02b4 */
[----:B------:R-:W-:Y:S01]  /*80a0*/  PLOP3.LUT P0, PT, PT, PT, UP0, 0x80, 0x0 ;  /* 0x000000000000781c */ /* 0x000fe20003f0f008 */
[----:B------:R-:W-:Y:S01]  /*80b0*/  LDSM.16.MT88.4 R8, [R180] ;  /* 0x00000000b408783b */ /* 0x000fe20000004200 */
[----:B------:R-:W-:Y:S03]  /*80c0*/  @UP2 UIADD3 UR8, UP0, UR8, -0x200, URZ ;  /* 0xfffffe0008082890 */ /* 0x000fe6000ff1e03f */
[----:B------:R-:W-:Y:S01]  /*80d0*/  RED.E.ADD.F32.FTZ.RN.STRONG.GPU [R4.64], R31 ;  /* 0x0000001f0400798e */ /* 0x000fe2000c10e7a2 */
[----:B------:R-:W-:Y:S03]  /*80e0*/  @UP2 UIADD3.X UR7, UR7, -0x1, URZ, UP0, !UPT ;  /* 0xffffffff07072890 */ /* 0x000fe600087fe43f */
        /* <DEDUP_REMOVED lines=94> */
.L_x_2026:
        /* <DEDUP_REMOVED lines=14> */
[----:B------:R-:W1:Y:S01]  /*87b0*/  S2R R18, SR_TID.X ;  /* 0x0000000000127919 */ /* 0x000e620000002100 */
[----:B------:R-:W-:Y:S01]  /*87c0*/  FMUL.FTZ R100, R100, c[0x0][0x2e0] ;  /* 0x0000b80064647a20 */ /* 0x000fe20000410000 */
[----:B------:R-:W-:Y:S01]  /*87d0*/  F2FP.PACK_AB R68, R69, R68 ;  /* 0x000000444544723e */ /* 0x000fe200000000ff */
[----:B------:R-:W-:-:S02]  /*87e0*/  FMUL.FTZ R8, R101, c[0x0][0x2e0] ;  /* 0x0000b80065087a20 */ /* 0x000fc40000410000 */
[----:B------:R-:W-:Y:S02]  /*87f0*/  FMUL.FTZ R102, R102, c[0x0][0x2e0] ;  /* 0x0000b80066667a20 */ /* 0x000fe40000410000 */
[----:B------:R-:W-:Y:S02]  /*8800*/  FMUL.FTZ R7, R103, c[0x0][0x2e0] ;  /* 0x0000b80067077a20 */ /* 0x000fe40000410000 */
[----:B------:R-:W-:Y:S02]  /*8810*/  FMUL.FTZ R112, R112, c[0x0][0x2e0] ;  /* 0x0000b80070707a20 */ /* 0x000fe40000410000 */
[----:B------:R-:W-:Y:S02]  /*8820*/  FMUL.FTZ R4, R113, c[0x0][0x2e0] ;  /* 0x0000b80071047a20 */ /* 0x000fe40000410000 */
[----:B------:R-:W-:Y:S02]  /*8830*/  FMUL.FTZ R114, R114, c[0x0][0x2e0] ;  /* 0x0000b80072727a20 */ /* 0x000fe40000410000 */
[----:B------:R-:W-:Y:S01]  /*8840*/  FMUL.FTZ R2, R115, c[0x0][0x2e0] ;  /* 0x0000b80073027a20 */ /* 0x000fe20000410000 */
[----:B------:R-:W-:Y:S01]  /*8850*/  F2FP.PACK_AB R8, R8, R100 ;  /* 0x000000640808723e */ /* 0x000fe200000000ff */
[----:B------:R-:W-:Y:S01]  /*8860*/  BAR.SYNC.DEFER_BLOCKING 0x0 ;  /* 0x0000000000007b1d */ /* 0x000fe20000010000 */
        /* <DEDUP_REMOVED lines=43> */
[----:B------:R-:W-:Y:S01]  /*8b20*/  F2FP.PACK_AB R84, R85, R84 ;  /* 0x000000545554723e */ /* 0x000fe200000000ff */
[----:B------:R-:W2:Y:S01]  /*8b30*/  S2R R19, SR_CTAID.Y ;  /* 0x0000000000137919 */ /* 0x000ea20000002600 */
[----:B------:R-:W-:Y:S01]  /*8b40*/  F2FP.PACK_AB R123, R123, R122 ;  /* 0x0000007a7b7b723e */ /* 0x000fe200000000ff */
[----:B------:R-:W-:Y:S01]  /*8b50*/  ULDC.64 UR6, c[0x0][0x3a0] ;  /* 0x0000e80000067ab9 */ /* 0x000fe20000000a00 */
[----:B------:R-:W-:Y:S01]  /*8b60*/  F2FP.PACK_AB R124, R125, R124 ;  /* 0x0000007c7d7c723e */ /* 0x000fe200000000ff */
[----:B------:R-:W-:Y:S01]  /*8b70*/  ULDC.64 UR4, c[0x0][0x3a8] ;  /* 0x0000ea0000047ab9 */ /* 0x000fe20000000a00 */
[----:B-1----:R-:W-:Y:S02]  /*8b80*/  SHF.R.S32.HI R9, RZ, 0x1f, R18 ;  /* 0x0000001fff097819 */ /* 0x002fe40000011412 */
[----:B------:R-:W-:Y:S02]  /*8b90*/  F2FP.PACK_AB R126, R127, R126 ;  /* 0x0000007e7f7e723e */ /* 0x000fe400000000ff */
[----:B------:R-:W-:-:S02]  /*8ba0*/  LEA.HI R9, R9, R18, RZ, 0x3 ;  /* 0x0000001209097211 */ /* 0x000fc400078f18ff */
[----:B------:R-:W-:Y:S02]  /*8bb0*/  F2FP.PACK_AB R86, R87, R86 ;  /* 0x000000565756723e */ /* 0x000fe400000000ff */
[----:B------:R-:W-:Y:S02]  /*8bc0*/  SHF.R.S32.HI R0, RZ, 0x3, R9 ;  /* 0x00000003ff007819 */ /* 0x000fe40000011409 */
[----:B------:R-:W-:Y:S02]  /*8bd0*/  F2FP.PACK_AB R96, R97, R96 ;  /* 0x000000606160723e */ /* 0x000fe400000000ff */
[----:B------:R-:W-:Y:S02]  /*8be0*/  F2FP.PACK_AB R98, R99, R98 ;  /* 0x000000626362723e */ /* 0x000fe400000000ff */
[----:B------:R-:W-:Y:S02]  /*8bf0*/  SHF.R.S32.HI R14, RZ, 0x1f, R0 ;  /* 0x0000001fff0e7819 */ /* 0x000fe40000011400 */
[----:B------:R-:W-:-:S02]  /*8c00*/  F2FP.PACK_AB R88, R89, R88 ;  /* 0x000000585958723e */ /* 0x000fc400000000ff */
[----:B------:R-:W-:Y:S02]  /*8c10*/  F2FP.PACK_AB R90, R91, R90 ;  /* 0x0000005a5b5a723e */ /* 0x000fe400000000ff */
[----:B------:R-:W-:Y:S02]  /*8c20*/  F2FP.PACK_AB R92, R93, R92 ;  /* 0x0000005c5d5c723e */ /* 0x000fe400000000ff */
[----:B------:R-:W-:Y:S01]  /*8c30*/  F2FP.PACK_AB R94, R95, R94 ;  /* 0x0000005e5f5e723e */ /* 0x000fe200000000ff */
[----:B------:R-:W-:Y:S01]  /*8c40*/  IMAD.WIDE.U32 R16, R0, c[0x0][0x3a0], RZ ;  /* 0x0000e80000107a25 */ /* 0x000fe200078e00ff */
[----:B------:R-:W-:Y:S02]  /*8c50*/  UIMAD UR8, UR43, UR6, URZ ;  /* 0x000000062b0872a4 */ /* 0x000fe4000f8e023f */
[----:B------:R-:W-:Y:S02]  /*8c60*/  UIMAD UR43, UR43, UR4, URZ ;  /* 0x000000042b2b72a4 */ /* 0x000fe4000f8e023f */
[----:B------:R-:W-:-:S02]  /*8c70*/  UIMAD UR8, UR27, UR7, UR8 ;  /* 0x000000071b0872a4 */ /* 0x000fc4000f8e0208 */
[----:B------:R-:W-:Y:S01]  /*8c80*/  UIMAD UR43, UR27, UR5, UR43 ;  /* 0x000000051b2b72a4 */ /* 0x000fe2000f8e022b */
[----:B--2---:R1:W-:Y:S04]  /*8c90*/  STS [R31], R8 ;  /* 0x000000081f007388 */ /* 0x0043e80000000800 */
[----:B------:R-:W-:Y:S04]  /*8ca0*/  STS [R31+0x400], R7 ;  /* 0x000400071f007388 */ /* 0x000fe80000000800 */
[----:B---3--:R2:W-:Y:S04]  /*8cb0*/  STS [R33], R4 ;  /* 0x0000000421007388 */ /* 0x0085e80000000800 */
[----:B----4-:R3:W-:Y:S04]  /*8cc0*/  STS [R32], R2 ;  /* 0x0000000220007388 */ /* 0x0107e80000000800 */
[----:B------:R4:W-:Y:S04]  /*8cd0*/  STS [R31+0x2000], R6 ;  /* 0x002000061f007388 */ /* 0x0009e80000000800 */
[----:B------:R-:W-:Y:S04]  /*8ce0*/  STS [R31+0x2400], R5 ;  /* 0x002400051f007388 */ /* 0x000fe80000000800 */
[----:B-----5:R5:W-:Y:S04]  /*8cf0*/  STS [R30], R12 ;  /* 0x0000000c1e007388 */ /* 0x020be80000000800 */
        /* <DEDUP_REMOVED lines=26> */
[----:B--2---:R-:W-:-:S03]  /*8ea0*/  LOP3.LUT R4, R9, 0xfffffff8, RZ, 0xc0, !PT ;  /* 0xfffffff809047812 */ /* 0x004fc600078ec0ff */
[----:B------:R-:W-:Y:S01]  /*8eb0*/  STS [R21+0x4000], R94 ;  /* 0x0040005e15007388 */ /* 0x000fe20000000800 */
[----:B------:R-:W-:Y:S02]  /*8ec0*/  IMAD.IADD R9, R17, 0x1, R8 ;  /* 0x0000000111097824 */ /* 0x000fe400078e0208 */
[----:B------:R-:W-:Y:S02]  /*8ed0*/  IMAD.MOV.U32 R8, RZ, RZ, R16 ;  /* 0x000000ffff087224 */ /* 0x000fe400078e0010 */
[----:B---3--:R-:W-:Y:S01]  /*8ee0*/  IMAD R2, R14, c[0x0][0x3a8], RZ ;  /* 0x0000ea000e027a24 */ /* 0x008fe200078e02ff */
[----:B------:R-:W1:Y:S01]  /*8ef0*/  S2R R16, SR_CTAID.Z ;  /* 0x0000000000107919 */ /* 0x000e620000002700 */
[----:B----4-:R-:W-:-:S04]  /*8f00*/  IMAD.WIDE.U32 R6, R0, c[0x0][0x3a8], RZ ;  /* 0x0000ea0000067a25 */ /* 0x010fc800078e00ff */
[----:B------:R-:W-:Y:S02]  /*8f10*/  IMAD R2, R0, c[0x0][0x3ac], R2 ;  /* 0x0000eb0000027a24 */ /* 0x000fe400078e0202 */
[----:B------:R-:W-:Y:S01]  /*8f20*/  IMAD.IADD R4, R18, 0x1, -R4 ;  /* 0x0000000112047824 */ /* 0x000fe200078e0a04 */
[----:B-----5:R-:W-:Y:S01]  /*8f30*/  MOV R12, UR27 ;  /* 0x0000001b000c7c02 */ /* 0x020fe20008000f00 */
[----:B------:R-:W-:Y:S01]  /*8f40*/  IMAD.U32 R0, RZ, RZ, UR27 ;  /* 0x0000001bff007e24 */ /* 0x000fe2000f8e00ff */
[----:B------:R-:W-:Y:S01]  /*8f50*/  SHF.R.S32.HI R5, RZ, 0x1f, R19 ;  /* 0x0000001fff057819 */ /* 0x000fe20000011413 */
[----:B------:R-:W-:Y:S01]  /*8f60*/  IMAD.SHL.U32 R4, R4, 0x8, RZ ;  /* 0x0000000804047824 */ /* 0x000fe200078e00ff */
[----:B------:R-:W-:Y:S01]  /*8f70*/  IADD3 R7, R7, R2, RZ ;  /* 0x0000000207077210 */ /* 0x000fe20007ffe0ff */
        /* <DEDUP_REMOVED lines=22> */
[----:B------:R-:W5:Y:S01]  /*90e0*/  LDS.128 R28, [R0+0x10000] ;  /* 0x01000000001c7984 */ /* 0x000f620000000c00 */
        /* <DEDUP_REMOVED lines=32> */
[----:B-----5:R3:W-:Y:S01]  /*92f0*/  STG.E.128 [R12.64], R28 ;  /* 0x0000001c0c007986 */ /* 0x0207e2000c101d20 */
[----:B-1----:R-:W-:-:S04]  /*9300*/  IADD3 R4, P0, R6, UR7, RZ ;  /* 0x0000000706047c10 */ /* 0x002fc8000ff1e0ff */
[----:B------:R-:W-:Y:S02]  /*9310*/  IADD3.X R5, R7, UR4, RZ, P0, !PT ;  /* 0x0000000407057c10 */ /* 0x000fe400087fe4ff */
[----:B--2---:R-:W-:Y:S01]  /*9320*/  IADD3 R8, P0, R4, UR7, RZ ;  /* 0x0000000704087c10 */ /* 0x004fe2000ff1e0ff */
[----:B------:R3:W-:Y:S03]  /*9330*/  STG.E.128 [R6.64], R24 ;  /* 0x0000001806007986 */ /* 0x0007e6000c101d20 */
[----:B------:R-:W-:Y:S01]  /*9340*/  IADD3.X R9, R5, UR4, RZ, P0, !PT ;  /* 0x0000000405097c10 */ /* 0x000fe200087fe4ff */
[----:B------:R3:W-:Y:S04]  /*9350*/  STG.E.128 [R4.64], R20 ;  /* 0x0000001404007986 */ /* 0x0007e8000c101d20 */
[----:B------:R3:W-:Y:S04]  /*9360*/  STG.E.128 [R8.64], R16 ;  /* 0x0000001008007986 */ /* 0x0007e8000c101d20 */
.L_x_2023:
        /* <DEDUP_REMOVED lines=11> */
.L_x_2030:
[----:B------:R-:W-:Y:S05]  /*9420*/  EXIT ;  /* 0x000000000000794d */ /* 0x000fea0003800000 */
.L_x_2032:
        /* <DEDUP_REMOVED lines=13> */
.L_x_2490:


//--------------------- .text._ZN5flash44flash_bwd_dq_dk_dv_loop_seqk_parallel_kernelI23Flash_bwd_kernel_traitsILi64ELi128ELi128ELi8ELi4ELi4ELi4ELb0ELb0EN7cutlass6half_tE19Flash_kernel_traitsILi64ELi128ELi128ELi8ES3_EELb1ELb0ELb0ELb1ELb0ELb0ELb0EEEvNS_16Flash_bwd_paramsE --------------------------
	.section	.text._ZN5flash44flash_bwd_dq_dk_dv_loop_seqk_parallel_kernelI23Flash_bwd_kernel_traitsILi64ELi128ELi128ELi8ELi4ELi4ELi4ELb0ELb0EN7cutlass6half_tE19Flash_kernel_traitsILi64ELi128ELi128ELi8ES3_EELb1ELb0ELb0ELb1ELb0ELb0ELb0EEEvNS_16Flash_bwd_paramsE,"ax",@progbits
	.sectioninfo	@"SHI_REGISTERS=255"
	.align	128
        .global         _ZN5flash44flash_bwd_dq_dk_dv_loop_seqk_parallel_kernelI23Flash_bwd_kernel_traitsILi64ELi128ELi128ELi8ELi4ELi4ELi4ELb0ELb0EN7cutlass6half_tE19Flash_kernel_traitsILi64ELi128ELi128ELi8ES3_EELb1ELb0ELb0ELb1ELb0ELb0ELb0EEEvNS_16Flash_bwd_paramsE
        .type           _ZN5flash44flash_bwd_dq_dk_dv_loop_seqk_parallel_kernelI23Flash_bwd_kernel_traitsILi64ELi128ELi128ELi8ELi4ELi4ELi4ELb0ELb0EN7cutlass6half_tE19Flash_kernel_traitsILi64ELi128ELi128ELi8ES3_EELb1ELb0ELb0ELb1ELb0ELb0ELb0EEEvNS_16Flash_bwd_paramsE,@function
        .size           _ZN5flash44flash_bwd_dq_dk_dv_loop_seqk_parallel_kernelI23Flash_bwd_kernel_traitsILi64ELi128ELi128ELi8ELi4ELi4ELi4ELb0ELb0EN7cutlass6half_tE19Flash_kernel_traitsILi64ELi128ELi128ELi8ES3_EELb1ELb0ELb0ELb1ELb0ELb0ELb0EEEvNS_16Flash_bwd_paramsE,(.L_x_2491 - _ZN5flash44flash_bwd_dq_dk_dv_loop_seqk_parallel_kernelI23Flash_bwd_kernel_traitsILi64ELi128ELi128ELi8ELi4ELi4ELi4ELb0ELb0EN7cutlass6half_tE19Flash_kernel_traitsILi64ELi128ELi128ELi8ES3_EELb1ELb0ELb0ELb1ELb0ELb0ELb0EEEvNS_16Flash_bwd_paramsE)
        .other          _ZN5flash44flash_bwd_dq_dk_dv_loop_seqk_parallel_kernelI23Flash_bwd_kernel_traitsILi64ELi128ELi128ELi8ELi4ELi4ELi4ELb0ELb0EN7cutlass6half_tE19Flash_kernel_traitsILi64ELi128ELi128ELi8ES3_EELb1ELb0ELb0ELb1ELb0ELb0ELb0EEEvNS_16Flash_bwd_paramsE,@"STO_CUDA_ENTRY STV_DEFAULT"
_ZN5flash44flash_bwd_dq_dk_dv_loop_seqk_parallel_kernelI23Flash_bwd_kernel_traitsILi64ELi128ELi128ELi8ELi4ELi4ELi4ELb0ELb0EN7cutlass6half_tE19Flash_kernel_traitsILi64ELi128ELi128ELi8ES3_EELb1ELb0ELb0ELb1ELb0ELb0ELb0EEEvNS_16Flash_bwd_paramsE:
.text._ZN5flash44flash_bwd_dq_dk_dv_loop_seqk_parallel_kernelI23Flash_bwd_kernel_traitsILi64ELi128ELi128ELi8ELi4ELi4ELi4ELb0ELb0EN7cutlass6half_tE19Flash_kernel_traitsILi64ELi128ELi128ELi8ES3_EELb1ELb0ELb0ELb1ELb0ELb0ELb0EEEvNS_16Flash_bwd_paramsE:
        /* <DEDUP_REMOVED lines=14> */
[----:B------:R-:W-:Y:S01]  /*00e0*/  IMAD.MOV.U32 R234, RZ, RZ, 0x20 ;  /* 0x00000020ffea7424 */ /* 0x000fe200078e00ff */
[----:B------:R-:W-:Y:S01]  /*00f0*/  ULDC UR4, c[0x0][0x210] ;  /* 0x0000840000047ab9 */ /* 0x000fe20000000800 */
[----:B------:R-:W-:Y:S01]  /*0100*/  IMAD.MOV.U32 R232, RZ, RZ, -0x10 ;  /* 0xfffffff0ffe87424 */ /* 0x000fe200078e00ff */
[----:B------:R-:W-:Y:S02]  /*0110*/  ULDC UR61, c[0x0][0x234] ;  /* 0x00008d00003d7ab9 */ /* 0x000fe40000000800 */
[----:B------:R-:W-:Y:S01]  /*0120*/  ULDC UR14, c[0x0][0x1c8] ;  /* 0x00007200000e7ab9 */ /* 0x000fe20000000800 */
[----:B------:R-:W3:Y:S01]  /*0130*/  S2UR UR35, SR_CTAID.Y ;  /* 0x00000000002379c3 */ /* 0x000ee20000002600 */
[----:B------:R-:W-:-:S02]  /*0140*/  UIMAD UR61, UR5, UR4, UR61 ;  /* 0x00000004053d72a4 */ /* 0x000fc4000f8e023d */
[----:B------:R-:W-:Y:S02]  /*0150*/  ULDC UR7, c[0x0][0x1c0] ;  /* 0x0000700000077ab9 */ /* 0x000fe40000000800 */
[----:B------:R-:W-:Y:S02]  /*0160*/  ULDC UR16, c[0x0][0x194] ;  /* 0x0000650000107ab9 */ /* 0x000fe40000000800 */
[----:B------:R-:W-:Y:S02]  /*0170*/  ULDC UR15, c[0x0][0x374] ;  /* 0x0000dd00000f7ab9 */ /* 0x000fe40000000800 */
[----:B------:R-:W-:Y:S02]  /*0180*/  ULDC.U8 UR12, c[0x0][0x3d0] ;  /* 0x0000f400000c7ab9 */ /* 0x000fe40000000000 */
[----:B------:R-:W-:Y:S02]  /*0190*/  ULDC.U8 UR10, c[0x0][0x328] ;  /* 0x0000ca00000a7ab9 */ /* 0x000fe40000000000 */
[----:B------:R-:W-:Y:S01]  /*01a0*/  UISETP.NE.AND UP3, UPT, UR12, URZ, UPT ;  /* 0x0000003f0c00728c */ /* 0x000fe2000bf65270 */
[----:B-1----:R-:W-:Y:S01]  /*01b0*/  SHF.R.S32.HI R2, RZ, 0x1f, R10 ;  /* 0x0000001fff027819 */ /* 0x002fe2000001140a */
[----:B--2---:R-:W-:-:S02]  /*01c0*/  ULOP3.LUT UR4, UR38, UR14, URZ, 0x3c, !UPT ;  /* 0x0000000e26047292 */ /* 0x004fc4000f8e3c3f */
[----:B------:R-:W-:Y:S01]  /*01d0*/  UISETP.NE.AND UP2, UPT, UR10, URZ, UPT ;  /* 0x0000003f0a00728c */ /* 0x000fe2000bf45270 */
[CC--:B------:R-:W-:Y:S01]  /*01e0*/  LEA.HI R4, R2.reuse, R10.reuse, RZ, 0x5 ;  /* 0x0000000a02047211 */ /* 0x0c0fe200078f28ff */
[----:B------:R-:W-:Y:S01]  /*01f0*/  USHF.R.S32.HI UR12, URZ, 0x1f, UR38 ;  /* 0x0000001f3f0c7899 */ /* 0x000fe20008011426 */
[CC--:B------:R-:W-:Y:S01]  /*0200*/  LEA.HI R9, R2.reuse, R10.reuse, RZ, 0x3 ;  /* 0x0000000a02097211 */ /* 0x0c0fe200078f18ff */
[----:B------:R-:W-:Y:S01]  /*0210*/  ULDC UR56, c[0x0][0x214] ;  /* 0x0000850000387ab9 */ /* 0x000fe20000000800 */
[--C-:B------:R-:W-:Y:S01]  /*0220*/  SHF.R.S32.HI R3, RZ, 0x5, R4.reuse ;  /* 0x00000005ff037819 */ /* 0x100fe20000011404 */
[----:B---3--:R-:W-:Y:S01]  /*0230*/  UIMAD UR5, UR35, UR7, UR38 ;  /* 0x00000007230572a4 */ /* 0x008fe2000f8e0226 */
[----:B------:R-:W-:Y:S01]  /*0240*/  SHF.R.S32.HI R0, RZ, 0x1f, R4 ;  /* 0x0000001fff007819 */ /* 0x000fe20000011404 */
[----:B------:R-:W-:Y:S01]  /*0250*/  UIMAD UR7, UR16, 0xc0, URZ ;  /* 0x000000c0100778a4 */ /* 0x000fe2000f8e023f */
[-C--:B------:R-:W-:Y:S01]  /*0260*/  LEA.HI R5, R2, R10.reuse, RZ, 0x4 ;  /* 0x0000000a02057211 */ /* 0x080fe200078f20ff */
[----:B------:R-:W-:Y:S01]  /*0270*/  ULDC UR52, c[0x0][0x22c] ;  /* 0x00008b0000347ab9 */ /* 0x000fe20000000800 */
[----:B------:R-:W-:Y:S01]  /*0280*/  LEA.HI R0, R0, R3, RZ, 0x2 ;  /* 0x0000000300007211 */ /* 0x000fe200078f10ff */
[----:B------:R-:W-:Y:S01]  /*0290*/  ULDC UR40, c[0x0][0x1c0] ;  /* 0x0000700000287ab9 */ /* 0x000fe20000000800 */
[CC--:B------:R-:W-:Y:S01]  /*02a0*/  LEA.HI R13, R2.reuse, R10.reuse, RZ, 0x7 ;  /* 0x0000000a020d7211 */ /* 0x0c0fe200078f38ff */
[----:B------:R-:W-:Y:S01]  /*02b0*/  ULDC UR13, c[0x0][0x1c0] ;  /* 0x00007000000d7ab9 */ /* 0x000fe20000000800 */
[CC--:B------:R-:W-:Y:S01]  /*02c0*/  LEA.HI R12, R2.reuse, R10.reuse, RZ, 0x6 ;  /* 0x0000000a020c7211 */ /* 0x0c0fe200078f30ff */
[----:B------:R-:W-:Y:S01]  /*02d0*/  ULDC UR17, c[0x0][0x1c0] ;  /* 0x0000700000117ab9 */ /* 0x000fe20000000800 */
[----:B------:R-:W-:Y:S01]  /*02e0*/  LEA.HI R2, R2, R10, RZ, 0x2 ;  /* 0x0000000a02027211 */ /* 0x000fe200078f10ff */
[----:B------:R-:W-:Y:S01]  /*02f0*/  UIMAD.WIDE UR40, UR52, UR40, URZ ;  /* 0x00000028342872a5 */ /* 0x000fe2000f8e023f */
[----:B------:R-:W-:Y:S01]  /*0300*/  LOP3.LUT R4, R4, 0xffffffe0, RZ, 0xc0, !PT ;  /* 0xffffffe004047812 */ /* 0x000fe200078ec0ff */
[----:B------:R-:W-:Y:S01]  /*0310*/  UIMAD UR53, UR38, UR52, URZ ;  /* 0x00000034263572a4 */ /* 0x000fe2000f8e023f */
[----:B------:R-:W-:Y:S01]  /*0320*/  LOP3.LUT R0, R0, 0xfffffffc, RZ, 0xc0, !PT ;  /* 0xfffffffc00007812 */ /* 0x000fe200078ec0ff */
[----:B------:R-:W-:Y:S01]  /*0330*/  UIMAD UR52, UR52, UR13, URZ ;  /* 0x0000000d343472a4 */ /* 0x000fe2000f8e023f */
[----:B------:R-:W-:Y:S01]  /*0340*/  LOP3.LUT R6, R2, 0x7ffffffc, RZ, 0xc0, !PT ;  /* 0x7ffffffc02067812 */ /* 0x000fe200078ec0ff */
[C---:B------:R-:W-:Y:S01]  /*0350*/  IMAD.IADD R4, R10.reuse, 0x1, -R4 ;  /* 0x000000010a047824 */ /* 0x040fe200078e0a04 */
[----:B------:R-:W-:Y:S01]  /*0360*/  LOP3.LUT R7, R9, 0xfffffff8, RZ, 0xc0, !PT ;  /* 0xfffffff809077812 */ /* 0x000fe200078ec0ff */
[----:B------:R-:W-:Y:S01]  /*0370*/  IMAD.IADD R15, R3, 0x1, -R0 ;  /* 0x00000001030f7824 */ /* 0x000fe200078e0a00 */
[----:B------:R-:W-:Y:S01]  /*0380*/  LOP3.LUT R8, R5, 0xfffffff0, RZ, 0xc0, !PT ;  /* 0xfffffff005087812 */ /* 0x000fe200078ec0ff */
[C---:B------:R-:W-:Y:S01]  /*0390*/  IMAD.IADD R14, R10.reuse, 0x1, -R6 ;  /* 0x000000010a0e7824 */ /* 0x040fe200078e0a06 */
[----:B------:R-:W-:Y:S01]  /*03a0*/  SHF.R.S32.HI R3, RZ, 0x4, R5 ;  /* 0x00000004ff037819 */ /* 0x000fe20000011405 */
[C---:B------:R-:W-:Y:S01]  /*03b0*/  IMAD.IADD R7, R10.reuse, 0x1, -R7 ;  /* 0x000000010a077824 */ /* 0x040fe200078e0a07 */
[----:B------:R-:W-:Y:S01]  /*03c0*/  SHF.R.S32.HI R6, RZ, 0x2, R2 ;  /* 0x00000002ff067819 */ /* 0x000fe20000011402 */
[----:B------:R-:W-:Y:S01]  /*03d0*/  IMAD.IADD R8, R10, 0x1, -R8 ;  /* 0x000000010a087824 */ /* 0x000fe200078e0a08 */
[----:B------:R-:W-:Y:S01]  /*03e0*/  SHF.R.S32.HI R0, RZ, 0x1f, R2 ;  /* 0x0000001fff007819 */ /* 0x000fe20000011402 */
[----:B------:R-:W-:Y:S01]  /*03f0*/  IMAD.SHL.U32 R240, R7, 0x8, RZ ;  /* 0x0000000807f07824 */ /* 0x000fe200078e00ff */
[----:B------:R-:W-:Y:S01]  /*0400*/  SHF.R.S32.HI R10, RZ, 0x1f, R4 ;  /* 0x0000001fff0a7819 */ /* 0x000fe20000011404 */
[----:B------:R-:W-:Y:S01]  /*0410*/  STL [R1+0x38], R15 ;  /* 0x0000380f01007387 */ /* 0x000fe20000100800 */
[----:B------:R-:W-:Y:S01]  /*0420*/  LEA.HI R2, R5, R3, RZ, 0x1 ;  /* 0x0000000305027211 */ /* 0x000fe200078f08ff */
[----:B------:R-:W-:Y:S01]  /*0430*/  ULDC UR18, c[0x0][0x1c0] ;  /* 0x0000700000127ab9 */ /* 0x000fe20000000800 */
[----:B------:R-:W-:Y:S01]  /*0440*/  LEA.HI R5, R10, R4, RZ, 0x2 ;  /* 0x000000040a057211 */ /* 0x000fe200078f10ff */
[----:B------:R-:W-:Y:S01]  /*0450*/  ULDC UR19, c[0x0][0x224] ;  /* 0x0000890000137ab9 */ /* 0x000fe20000000800 */
[----:B------:R-:W-:Y:S01]  /*0460*/  LOP3.LUT R2, R2, 0xfffffffe, RZ, 0xc0, !PT ;  /* 0xfffffffe02027812 */ /* 0x000fe200078ec0ff */
[----:B------:R-:W-:Y:S01]  /*0470*/  USHF.R.S32.HI UR10, URZ, 0x1f, UR19 ;  /* 0x0000001f3f0a7899 */ /* 0x000fe20008011413 */
[----:B------:R-:W-:Y:S01]  /*0480*/  LEA.HI R0, R0, R6, RZ, 0x3 ;  /* 0x0000000600007211 */ /* 0x000fe200078f18ff */
[----:B------:R-:W-:Y:S01]  /*0490*/  UIMAD.WIDE.U32 UR48, UR35, UR19, URZ ;  /* 0x00000013233072a5 */ /* 0x000fe2000f8e003f */
[----:B------:R-:W-:Y:S01]  /*04a0*/  SHF.R.S32.HI R4, RZ, 0x3, R9 ;  /* 0x00000003ff047819 */ /* 0x000fe20000011409 */
[----:B------:R-:W-:Y:S01]  /*04b0*/  IMAD.IADD R10, R3, 0x1, -R2 ;  /* 0x00000001030a7824 */ /* 0x000fe200078e0a02 */
[----:B------:R-:W-:Y:S01]  /*04c0*/  LOP3.LUT R0, R0, 0xfffffff8, RZ, 0xc0, !PT ;  /* 0xfffffff800007812 */ /* 0x000fe200078ec0ff */
[----:B------:R-:W-:Y:S01]  /*04d0*/  USHF.L.U32 UR51, UR52, 0x7, URZ ;  /* 0x0000000734337899 */ /* 0x000fe2000800063f */
[----:B------:R-:W-:Y:S01]  /*04e0*/  SHF.R.S32.HI R3, RZ, 0x1f, R8 ;  /* 0x0000001fff037819 */ /* 0x000fe20000011408 */
[----:B------:R-:W-:Y:S01]  /*04f0*/  IMAD.SHL.U32 R2, R4, 0x40, RZ ;  /* 0x0000004004027824 */ /* 0x000fe200078e00ff */
[----:B------:R-:W-:Y:S01]  /*0500*/  LOP3.LUT P4, RZ, R7, 0x2, RZ, 0xc0, !PT ;  /* 0x0000000207ff7812 */ /* 0x000fe2000788c0ff */
[----:B------:R-:W-:Y:S01]  /*0510*/  IMAD.IADD R6, R6, 0x1, -R0 ;  /* 0x0000000106067824 */ /* 0x000fe200078e0a00 */
[----:B------:R-:W-:Y:S01]  /*0520*/  LEA.HI R11, R3, R8, RZ, 0x3 ;  /* 0x00000008030b7211 */ /* 0x000fe200078f18ff */
[----:B------:R-:W-:Y:S01]  /*0530*/  ULDC UR60, c[0x0][0x224] ;  /* 0x00008900003c7ab9 */ /* 0x000fe20000000800 */
[----:B------:R-:W-:Y:S01]  /*0540*/  LOP3.LUT R0, R2, 0x1c0, RZ, 0xc0, !PT ;  /* 0x000001c002007812 */ /* 0x000fe200078ec0ff */
[----:B------:R-:W-:Y:S01]  /*0550*/  ULDC.U8 UR6, c[0x0][0x2d8] ;  /* 0x0000b60000067ab9 */ /* 0x000fe20000000000 */
[----:B------:R-:W-:Y:S01]  /*0560*/  LOP3.LUT R4, R6, 0x1, RZ, 0xc0, !PT ;  /* 0x0000000106047812 */ /* 0x000fe200078ec0ff */
[----:B------:R-:W-:Y:S01]  /*0570*/  ULDC.64 UR8, c[0x0][0x118] ;  /* 0x0000460000087ab9 */ /* 0x000fe20000000a00 */
[----:B------:R-:W-:Y:S01]  /*0580*/  SHF.R.U32.HI R3, RZ, 0x3, R0 ;  /* 0x00000003ff037819 */ /* 0x000fe20000011600 */
[----:B------:R-:W-:Y:S01]  /*0590*/  UMOV UR43, 0xffffc000 ;  /* 0xffffc000002b7882 */ /* 0x000fe20000000000 */
[----:B------:R-:W-:Y:S01]  /*05a0*/  LOP3.LUT R2, R0, 0x38, R240, 0xf8, !PT ;  /* 0x0000003800027812 */ /* 0x000fe200078ef8f0 */
[----:B------:R-:W-:Y:S01]  /*05b0*/  UIMAD UR60, UR5, UR60, URZ ;  /* 0x0000003c053c72a4 */ /* 0x000fe2000f8e023f */
[----:B------:R-:W-:Y:S01]  /*05c0*/  LOP3.LUT R0, R11, 0xfffffff8, RZ, 0xc0, !PT ;  /* 0xfffffff80b007812 */ /* 0x000fe200078ec0ff */
[----:B------:R-:W-:Y:S01]  /*05d0*/  UIMAD UR59, UR10, UR35, URZ ;  /* 0x000000230a3b72a4 */ /* 0x000fe2000f8e023f */
[----:B------:R-:W-:Y:S01]  /*05e0*/  LOP3.LUT R3, R2, R3, RZ, 0x3c, !PT ;  /* 0x0000000302037212 */ /* 0x000fe200078e3cff */
[----:B------:R-:W-:Y:S01]  /*05f0*/  IMAD.SHL.U32 R2, R12, 0x8, RZ ;  /* 0x000000080c027824 */ /* 0x000fe200078e00ff */
[C---:B------:R-:W-:Y:S01]  /*0600*/  LOP3.LUT P3, RZ, R7.reuse, 0x4, RZ, 0xc0, !PT ;  /* 0x0000000407ff7812 */ /* 0x040fe2000786c0ff */
[----:B------:R-:W-:Y:S01]  /*0610*/  IMAD.IADD R16, R8, 0x1, -R0 ;  /* 0x0000000108107824 */ /* 0x000fe200078e0a00 */
[----:B------:R-:W-:Y:S01]  /*0620*/  ISETP.NE.U32.AND P0, PT, R4, 0x1, PT ;  /* 0x000000010400780c */ /* 0x000fe20003f05070 */
[----:B------:R-:W-:Y:S01]  /*0630*/  IMAD.SHL.U32 R0, R7, 0x40, RZ ;  /* 0x0000004007007824 */ /* 0x000fe200078e00ff */
[----:B------:R-:W-:Y:S01]  /*0640*/  LOP3.LUT R2, R3, 0xfffffe00, R2, 0xf8, !PT ;  /* 0xfffffe0003027812 */ /* 0x000fe200078ef802 */
[----:B------:R-:W-:Y:S01]  /*0650*/  IMAD.U32 R3, RZ, RZ, UR4 ;  /* 0x00000004ff037e24 */ /* 0x000fe2000f8e00ff */
[----:B------:R-:W-:Y:S01]  /*0660*/  STL [R1+0x3c], R16 ;  /* 0x00003c1001007387 */ /* 0x000fe20000100800 */
[----:B------:R-:W-:Y:S01]  /*0670*/  SHF.R.S32.HI R7, RZ, 0x7, R13 ;  /* 0x00000007ff077819 */ /* 0x000fe2000001140d */
[----:B------:R-:W-:Y:S01]  /*0680*/  UIMAD UR4, UR15, 0xc0, URZ ;  /* 0x000000c00f0478a4 */ /* 0x000fe2000f8e023f */
[----:B------:R-:W-:Y:S01]  /*0690*/  LOP3.LUT R0, R0, 0x1c0, RZ, 0xc0, !PT ;  /* 0x000001c000007812 */ /* 0x000fe200078ec0ff */
[----:B------:R1:W-:Y:S01]  /*06a0*/  STL [R1+0x34], R2 ;  /* 0x0000340201007387 */ /* 0x0003e20000100800 */
[----:B------:R-:W-:Y:S01]  /*06b0*/  R2P PR, R6, 0x6 ;  /* 0x0000000606007804 */ /* 0x000fe20000000000 */
[----:B------:R-:W-:Y:S01]  /*06c0*/  UIMAD UR57, UR41, UR48, URZ ;  /* 0x00000030293972a4 */ /* 0x000fe2000f8e023f */
[----:B------:R-:W-:Y:S01]  /*06d0*/  LOP3.LUT R170, R0, 0x8, R9, 0xf8, !PT ;  /* 0x0000000800aa7812 */ /* 0x000fe200078ef809 */
[----:B------:R2:W-:Y:S01]  /*06e0*/  STL [R1+0x7c], R3 ;  /* 0x00007c0301007387 */ /* 0x0005e20000100800 */
[----:B------:R-:W-:Y:S01]  /*06f0*/  IMAD.U32 R8, RZ, RZ, UR4 ;  /* 0x00000004ff087e24 */ /* 0x000fe2000f8e00ff */
[C---:B------:R-:W-:Y:S01]  /*0700*/  SEL R172, R234.reuse, 0xffffffe0, !P4 ;  /* 0xffffffe0eaac7807 */ /* 0x040fe20006000000 */
[----:B------:R-:W-:Y:S01]  /*0710*/  UIMAD UR4, UR35, UR17, UR38 ;  /* 0x00000011230472a4 */ /* 0x000fe2000f8e0226 */
[----:B------:R-:W-:Y:S01]  /*0720*/  SEL R234, R234, 0xffffffe0, !P1 ;  /* 0xffffffe0eaea7807 */ /* 0x000fe20004800000 */
[----:B------:R-:W-:Y:S01]  /*0730*/  USHF.R.S32.HI UR58, URZ, 0x1f, UR53 ;  /* 0x0000001f3f3a7899 */ /* 0x000fe20008011435 */
[----:B------:R-:W-:Y:S01]  /*0740*/  SEL R232, R232, 0x10, !P0 ;  /* 0x00000010e8e87807 */ /* 0x000fe20004000000 */
[----:B------:R-:W-:-:S02]  /*0750*/  USHF.L.U32 UR50, UR4, 0x5, URZ ;  /* 0x0000000504327899 */ /* 0x000fc4000800063f */
[----:B------:R-:W-:Y:S02]  /*0760*/  UIMAD.WIDE.U32 UR44, UR40, UR48, URZ ;  /* 0x00000030282c72a5 */ /* 0x000fe4000f8e003f */
[----:B------:R-:W-:Y:S02]  /*0770*/  USHF.R.S32.HI UR55, URZ, 0x1f, UR51 ;  /* 0x0000001f3f377899 */ /* 0x000fe40008011433 */
[----:B------:R-:W-:Y:S02]  /*0780*/  USHF.R.S32.HI UR54, URZ, 0x1f, UR50 ;  /* 0x0000001f3f367899 */ /* 0x000fe40008011432 */
[----:B------:R-:W-:Y:S01]  /*0790*/  ULDC.64 UR46, c[0x0][0x118] ;  /* 0x00004600002e7ab9 */ /* 0x000fe20000000a00 */
[----:B-1----:R-:W-:-:S05]  /*07a0*/  IMAD.SHL.U32 R2, R15, 0x10, RZ ;  /* 0x000000100f027824 */ /* 0x002fca00078e00ff */
[----:B--2---:R-:W-:Y:S02]  /*07b0*/  LEA.HI.SX32 R3, R5, R2, 0x1e ;  /* 0x0000000205037211 */ /* 0x004fe400078ff2ff */
[----:B------:R-:W-:Y:S02]  /*07c0*/  LOP3.LUT R5, R0, 0x30, R2, 0xf8, !PT ;  /* 0x0000003000057812 */ /* 0x000fe400078ef802 */
[----:B------:R-:W-:Y:S01]  /*07d0*/  SHF.R.U32.HI R0, RZ, 0x3, R0 ;  /* 0x00000003ff007819 */ /* 0x000fe20000011600 */
[----:B------:R1:W-:Y:S01]  /*07e0*/  STL [R1], R3 ;  /* 0x0000000301007387 */ /* 0x0003e20000100800 */
[----:B------:R-:W-:Y:S01]  /*07f0*/  LOP3.LUT R4, R5, 0x8, R9, 0xf8, !PT ;  /* 0x0000000805047812 */ /* 0x000fe200078ef809 */
[----:B------:R-:W-:Y:S01]  /*0800*/  IMAD.U32 R5, RZ, RZ, UR7 ;  /* 0x00000007ff057e24 */ /* 0x000fe2000f8e00ff */
[----:B------:R-:W-:Y:S01]  /*0810*/  LOP3.LUT R170, R170, R0, RZ, 0x3c, !PT ;  /* 0x00000000aaaa7212 */ /* 0x000fe200078e3cff */
[----:B------:R-:W-:Y:S01]  /*0820*/  USHF.R.S32.HI UR7, URZ, 0x1f, UR38 ;  /* 0x0000001f3f077899 */ /* 0x000fe20008011426 */
[----:B------:R-:W-:Y:S04]  /*0830*/  STL [R1+0x78], R8 ;  /* 0x0000780801007387 */ /* 0x000fe80000100800 */
[----:B------:R2:W-:Y:S01]  /*0840*/  STL [R1+0x74], R5 ;  /* 0x0000740501007387 */ /* 0x0005e20000100800 */
[----:B-1----:R-:W-:-:S04]  /*0850*/  IMAD.SHL.U32 R3, R10, 0x200, RZ ;  /* 0x000002000a037824 */ /* 0x002fc800078e00ff */
[----:B------:R-:W-:Y:S01]  /*0860*/  IMAD R2, R7, 0x1000, R3 ;  /* 0x0000100007027824 */ /* 0x000fe200078e0203 */
[----:B------:R-:W-:Y:S01]  /*0870*/  LOP3.LUT R3, R3, R4, R0, 0xf6, !PT ;  /* 0x0000000403037212 */ /* 0x000fe200078ef600 */
[----:B------:R-:W-:Y:S02]  /*0880*/  IMAD.SHL.U32 R0, R6, 0x40, RZ ;  /* 0x0000004006007824 */ /* 0x000fe400078e00ff */
[----:B------:R-:W-:Y:S02]  /*0890*/  IMAD.IADD R170, R2, 0x1, R170 ;  /* 0x0000000102aa7824 */ /* 0x000fe400078e02aa */
[----:B------:R-:W-:Y:S01]  /*08a0*/  IMAD.U32 R2, RZ, RZ, UR7 ;  /* 0x00000007ff027e24 */ /* 0x000fe2000f8e00ff */
[----:B------:R-:W-:Y:S01]  /*08b0*/  USHF.L.U32 UR7, UR35, 0x7, URZ ;  /* 0x0000000723077899 */ /* 0x000fe2000800063f */
[----:B------:R-:W-:Y:S01]  /*08c0*/  IMAD.SHL.U32 R6, R14, 0x2, RZ ;  /* 0x000000020e067824 */ /* 0x000fe200078e00ff */
[----:B------:R-:W-:Y:S01]  /*08d0*/  LOP3.LUT R0, R0, 0x1c0, RZ, 0xc0, !PT ;  /* 0x000001c000007812 */ /* 0x000fe200078ec0ff */
[----:B------:R-:W-:-:S02]  /*08e0*/  IMAD.SHL.U32 R2, R7, 0x8, RZ ;  /* 0x0000000807027824 */ /* 0x000fc400078e00ff */
[----:B--2---:R-:W-:Y:S02]  /*08f0*/  IMAD R5, R7, 0x2000, R6 ;  /* 0x0000200007057824 */ /* 0x004fe400078e0206 */
[----:B------:R-:W-:Y:S01]  /*0900*/  IMAD.U32 R4, RZ, RZ, UR7 ;  /* 0x00000007ff047e24 */ /* 0x000fe2000f8e00ff */
[----:B------:R-:W-:Y:S01]  /*0910*/  USHF.R.S32.HI UR7, URZ, 0x1f, UR35 ;  /* 0x0000001f3f077899 */ /* 0x000fe20008011423 */
[----:B------:R-:W-:Y:S01]  /*0920*/  IMAD.SHL.U32 R8, R10, 0x10, RZ ;  /* 0x000000100a087824 */ /* 0x000fe200078e00ff */
[----:B------:R-:W-:Y:S01]  /*0930*/  LOP3.LUT R2, R2, 0x8, RZ, 0xc0, !PT ;  /* 0x0000000802027812 */ /* 0x000fe200078ec0ff */
[C---:B------:R-:W-:Y:S01]  /*0940*/  IMAD R5, R15.reuse, 0x400, R5 ;  /* 0x000004000f057824 */ /* 0x040fe200078e0205 */
[----:B------:R-:W-:Y:S01]  /*0950*/  SHF.R.U32.HI R4, RZ, 0x3, R0 ;  /* 0x00000003ff047819 */ /* 0x000fe20000011600 */
[----:B------:R-:W-:Y:S01]  /*0960*/  IMAD R6, R15, 0x400, R6 ;  /* 0x000004000f067824 */ /* 0x000fe200078e0206 */
[----:B------:R-:W-:Y:S01]  /*0970*/  LOP3.LUT R9, R2, 0x10, R8, 0xf8, !PT ;  /* 0x0000001002097812 */ /* 0x000fe200078ef808 */
[----:B------:R-:W-:Y:S01]  /*0980*/  IMAD.U32 R7, RZ, RZ, UR7 ;  /* 0x00000007ff077e24 */ /* 0x000fe2000f8e00ff */
[----:B------:R-:W-:Y:S01]  /*0990*/  USHF.R.S32.HI UR7, URZ, 0x1f, UR38 ;  /* 0x0000001f3f077899 */ /* 0x000fe20008011426 */
[-C--:B------:R-:W-:Y:S01]  /*09a0*/  LOP3.LUT R7, R4, R0.reuse, RZ, 0xfc, !PT ;  /* 0x0000000004077212 */ /* 0x080fe200078efcff */
[----:B------:R-:W-:Y:S01]  /*09b0*/  IMAD.SHL.U32 R170, R170, 0x2, RZ ;  /* 0x00000002aaaa7824 */ /* 0x000fe200078e00ff */
[----:B------:R-:W-:Y:S01]  /*09c0*/  LOP3.LUT R8, R4, R0, R2, 0x1e, !PT ;  /* 0x0000000004087212 */ /* 0x000fe200078e1e02 */
[----:B------:R-:W-:-:S02]  /*09d0*/  IMAD.SHL.U32 R2, R16, 0x40, RZ ;  /* 0x0000004010027824 */ /* 0x000fc400078e00ff */
[----:B------:R-:W-:Y:S01]  /*09e0*/  IMAD.U32 R12, RZ, RZ, UR7 ;  /* 0x00000007ff0c7e24 */ /* 0x000fe2000f8e00ff */
[----:B------:R-:W-:Y:S01]  /*09f0*/  USHF.R.S32.HI UR7, URZ, 0x1f, UR35 ;  /* 0x0000001f3f077899 */ /* 0x000fe20008011423 */
[----:B------:R-:W-:Y:S01]  /*0a00*/  IMAD.IADD R7, R7, 0x1, R5 ;  /* 0x0000000107077824 */ /* 0x000fe200078e0205 */
[----:B------:R-:W-:Y:S01]  /*0a10*/  LOP3.LUT R2, R2, 0x1c0, RZ, 0xc0, !PT ;  /* 0x000001c002027812 */ /* 0x000fe200078ec0ff */
[----:B------:R-:W-:Y:S02]  /*0a20*/  IMAD.SHL.U32 R5, R10, 0x8, RZ ;  /* 0x000000080a057824 */ /* 0x000fe400078e00ff */
[----:B------:R-:W-:Y:S01]  /*0a30*/  IMAD.U32 R4, RZ, RZ, UR12 ;  /* 0x0000000cff047e24 */ /* 0x000fe2000f8e00ff */
[--C-:B------:R-:W-:Y:S01]  /*0a40*/  SHF.R.U32.HI R4, RZ, 0x3, R2.reuse ;  /* 0x00000003ff047819 */ /* 0x100fe20000011602 */
[----:B------:R-:W-:Y:S01]  /*0a50*/  IMAD.U32 R0, RZ, RZ, UR7 ;  /* 0x00000007ff007e24 */ /* 0x000fe2000f8e00ff */
[----:B------:R-:W-:Y:S01]  /*0a60*/  LOP3.LUT R5, R2, 0x8, R5, 0xf8, !PT ;  /* 0x0000000802057812 */ /* 0x000fe200078ef805 */
[----:B------:R-:W-:Y:S01]  /*0a70*/  IMAD.SHL.U32 R0, R11, 0x40, RZ ;  /* 0x000000400b007824 */ /* 0x000fe200078e00ff */
[----:B------:R-:W-:Y:S01]  /*0a80*/  @UP2 UIMAD UR12, UR35, UR56, URZ ;  /* 0x00000038230c22a4 */ /* 0x000fe2000f8e023f */
[----:B------:R-:W-:Y:S01]  /*0a90*/  LOP3.LUT R2, R4, R9, R2, 0x1e, !PT ;  /* 0x0000000904027212 */ /* 0x000fe200078e1e02 */
[----:B------:R-:W-:Y:S01]  /*0aa0*/  IMAD.IADD R6, R6, 0x1, R8 ;  /* 0x0000000106067824 */ /* 0x000fe200078e0208 */
[----:B------:R-:W-:Y:S01]  /*0ab0*/  LOP3.LUT R5, R5, R4, RZ, 0x3c, !PT ;  /* 0x0000000405057212 */ /* 0x000fe200078e3cff */
[----:B------:R-:W-:Y:S01]  /*0ac0*/  IMAD.MOV.U32 R4, RZ, RZ, 0x40 ;  /* 0x00000040ff047424 */ /* 0x000fe200078e00ff */
[----:B------:R-:W-:Y:S01]  /*0ad0*/  LOP3.LUT R0, R0, 0xfffffe00, RZ, 0xc0, !PT ;  /* 0xfffffe0000007812 */ /* 0x000fe200078ec0ff */
[----:B------:R-:W-:Y:S01]  /*0ae0*/  IMAD.U32 R10, RZ, RZ, UR12 ;  /* 0x0000000cff0a7e24 */ /* 0x000fe2000f8e00ff */
[----:B------:R-:W-:Y:S01]  /*0af0*/  @!UP2 UIMAD UR7, UR35, UR18, UR38 ;  /* 0x000000122307a2a4 */ /* 0x000fe2000f8e0226 */
[----:B------:R-:W-:Y:S01]  /*0b00*/  IMAD.SHL.U32 R230, R7, 0x2, RZ ;  /* 0x0000000207e67824 */ /* 0x000fe200078e00ff */
[----:B------:R-:W-:Y:S01]  /*0b10*/  LOP3.LUT R177, R2, R0, RZ, 0xfc, !PT ;  /* 0x0000000002b17212 */ /* 0x000fe200078efcff */
[----:B------:R-:W-:Y:S01]  /*0b20*/  IMAD R178, R15, 0x400, R0 ;  /* 0x000004000fb27824 */ /* 0x000fe200078e0200 */
[----:B------:R-:W-:Y:S01]  /*0b30*/  SEL R171, R4, 0xffffffc0, !P3 ;  /* 0xffffffc004ab7807 */ /* 0x000fe20005800000 */
[----:B------:R1:W-:Y:S01]  /*0b40*/  STL [R1+0x70], R10 ;  /* 0x0000700a01007387 */ /* 0x0003e20000100800 */
[----:B------:R-:W-:Y:S01]  /*0b50*/  LEA R0, R6, 0xc000, 0x1 ;  /* 0x0000c00006007811 */ /* 0x000fe200078e08ff */
[----:B------:R-:W-:Y:S01]  /*0b60*/  IMAD.MOV.U32 R2, RZ, RZ, 0x440 ;  /* 0x00000440ff027424 */ /* 0x000fe200078e00ff */
[----:B------:R-:W-:Y:S01]  /*0b70*/  SEL R4, R4, 0xffffffc0, !P2 ;  /* 0xffffffc004047807 */ /* 0x000fe20005000000 */
[----:B------:R-:W-:Y:S01]  /*0b80*/  IMAD.IADD R178, R178, 0x1, R5 ;  /* 0x00000001b2b27824 */ /* 0x000fe200078e0205 */
[----:B------:R-:W-:Y:S01]  /*0b90*/  IADD3 R12, R0, 0x420, RZ ;  /* 0x00000420000c7810 */ /* 0x000fe20007ffe0ff */
[----:B------:R-:W-:Y:S01]  /*0ba0*/  IMAD.IADD R7, R234, 0x1, R0 ;  /* 0x00000001ea077824 */ /* 0x000fe200078e0200 */
        /* <DEDUP_REMOVED lines=8> */
[----:B------:R-:W-:Y:S01]  /*0c30*/  IADD3 R5, R0, 0x2440, RZ ;  /* 0x0000244000057810 */ /* 0x000fe20007ffe0ff */
[--C-:B------:R-:W-:Y:S01]  /*0c40*/  IMAD.IADD R232, R232, 0x1, R231.reuse ;  /* 0x00000001e8e87824 */ /* 0x100fe200078e02e7 */
[----:B------:R-:W-:Y:S01]  /*0c50*/  @P1 IADD3 R11, R0, 0x23e0, RZ ;  /* 0x000023e0000b1810 */ /* 0x000fe20007ffe0ff */
[----:B------:R-:W-:Y:S01]  /*0c60*/  IMAD.IADD R173, R170, 0x1, R172 ;  /* 0x00000001aaad7824 */ /* 0x000fe200078e02ac */
[----:B------:R-:W-:Y:S01]  /*0c70*/  @P2 IADD3 R5, R0, 0x23c0, RZ ;  /* 0x000023c000052810 */ /* 0x000fe20007ffe0ff */
[--C-:B------:R-:W-:Y:S01]  /*0c80*/  IMAD.IADD R237, R230, 0x1, R234.reuse ;  /* 0x00000001e6ed7824 */ /* 0x100fe200078e02ea */
[----:B------:R-:W-:Y:S01]  /*0c90*/  SEL R2, R2, 0x3c0, !P2 ;  /* 0x000003c002027807 */ /* 0x000fe20005000000 */
[----:B------:R-:W-:Y:S01]  /*0ca0*/  IMAD.IADD R236, R233, 0x1, R234 ;  /* 0x00000001e9ec7824 */ /* 0x000fe200078e02ea */
[----:B------:R-:W-:Y:S01]  /*0cb0*/  IADD3 R6, R0, 0x2040, RZ ;  /* 0x0000204000067810 */ /* 0x000fe20007ffe0ff */
[----:B------:R-:W-:Y:S01]  /*0cc0*/  IMAD.IADD R235, R234, 0x1, R231 ;  /* 0x00000001eaeb7824 */ /* 0x000fe200078e02e7 */
[----:B------:R-:W-:Y:S01]  /*0cd0*/  @P2 IADD3 R6, R0, 0x1fc0, RZ ;  /* 0x00001fc000062810 */ /* 0x000fe20007ffe0ff */
[C---:B-1----:R-:W-:Y:S01]  /*0ce0*/  IMAD.IADD R10, R4.reuse, 0x1, R0 ;  /* 0x00000001040a7824 */ /* 0x042fe200078e0200 */
[----:B------:R-:W-:Y:S01]  /*0cf0*/  @!UP2 UIMAD UR56, UR7, UR56, URZ ;  /* 0x000000380738a2a4 */ /* 0x000fe2000f8e023f */
[----:B------:R-:W-:-:S02]  /*0d00*/  IMAD.IADD R4, R4, 0x1, R8 ;  /* 0x0000000104047824 */ /* 0x000fc400078e0208 */
[----:B------:R-:W-:Y:S01]  /*0d10*/  IMAD.SHL.U32 R3, R3, 0x2, RZ ;  /* 0x0000000203037824 */ /* 0x000fe200078e00ff */
[----:B------:R-:W-:Y:S01]  /*0d20*/  STL [R1+0x50], R10 ;  /* 0x0000500a01007387 */ /* 0x000fe20000100800 */
[----:B------:R-:W-:-:S03]  /*0d30*/  IMAD.IADD R172, R172, 0x1, R171 ;  /* 0x00000001acac7824 */ /* 0x000fc600078e02ab */
[----:B------:R-:W-:Y:S04]  /*0d40*/  STL [R1+0x58], R12 ;  /* 0x0000580c01007387 */ /* 0x000fe80000100800 */
[----:B------:R-:W-:Y:S04]  /*0d50*/  STL [R1+0x40], R8 ;  /* 0x0000400801007387 */ /* 0x000fe80000100800 */
[----:B------:R-:W-:Y:S04]  /*0d60*/  STL [R1+0x54], R11 ;  /* 0x0000540b01007387 */ /* 0x000fe80000100800 */
[----:B------:R1:W-:Y:S04]  /*0d70*/  STL [R1+0x48], R5 ;  /* 0x0000480501007387 */ /* 0x0003e80000100800 */
[----:B------:R2:W-:Y:S01]  /*0d80*/  STL [R1+0x4c], R6 ;  /* 0x00004c0601007387 */ /* 0x0005e20000100800 */
[----:B-1----:R-:W-:-:S02]  /*0d90*/  IMAD.IADD R5, R0, 0x1, R2 ;  /* 0x0000000100057824 */ /* 0x002fc400078e0202 */
        /* <DEDUP_REMOVED lines=9> */
.L_x_2109:
        /* <DEDUP_REMOVED lines=54> */
.L_x_2033:
        /* <DEDUP_REMOVED lines=38> */
[----:B------:R-:W-:-:S04]  /*13f0*/  @UP0 UIADD3 UR4, UR30, UR31, URZ ;  /* 0x0000001f1e040290 */ /* 0x000fc8000fffe03f */
        /* <DEDUP_REMOVED lines=19> */
.L_x_2035:
        /* <DEDUP_REMOVED lines=18> */
.L_x_2036:
[----:B------:R-:W2:Y:S04]  /*1650*/  LDL R0, [R1+0x70] ;  /* 0x0000700001007983 */ /* 0x000ea80000100800 */
[----:B------:R-:W3:Y:S01]  /*1660*/  LDL R2, [R1+0x7c] ;  /* 0x00007c0001027983 */ /* 0x000ee20000100800 */
[----:B------:R-:W-:Y:S01]  /*1670*/  IABS R6, c[0x0][0x1c8] ;  /* 0x0000720000067a13 */ /* 0x000fe20000000000 */
[----:B------:R-:W-:-:S03]  /*1680*/  ULDC.64 UR14, c[0x0][0x370] ;  /* 0x0000dc00000e7ab9 */ /* 0x000fc60000000a00 */
[----:B------:R-:W1:Y:S01]  /*1690*/  I2F.RP R4, R6 ;  /* 0x0000000600047306 */ /* 0x000e620000209400 */
[----:B------:R-:W-:-:S04]  /*16a0*/  @UP1 UIMAD.WIDE.U32 UR12, UR18, UR14, URZ ;  /* 0x0000000e120c12a5 */ /* 0x000fc8000f8e003f */
[----:B------:R-:W-:-:S03]  /*16b0*/  @UP1 UIMAD UR26, UR18, UR15, UR13 ;  /* 0x0000000f121a12a4 */ /* 0x000fc6000f8e020d */
[----:B------:R-:W-:Y:S02]  /*16c0*/  @UP1 UMOV UR25, UR12 ;  /* 0x0000000c00191c82 */ /* 0x000fe40008000000 */
[----:B------:R-:W-:Y:S01]  /*16d0*/  ULDC.64 UR12, c[0x0][0x368] ;  /* 0x0000da00000c7ab9 */ /* 0x000fe20000000a00 */
[----:B-1----:R-:W1:Y:S01]  /*16e0*/  MUFU.RCP R4, R4 ;  /* 0x0000000400047308 */ /* 0x002e620000001000 */
[----:B------:R-:W-:Y:S02]  /*16f0*/  @!UP1 UIMAD UR4, UR42, UR12, URZ ;  /* 0x0000000c2a0492a4 */ /* 0x000fe4000f8e023f */
[----:B------:R-:W-:Y:S02]  /*1700*/  ULDC UR7, c[0x0][0x224] ;  /* 0x0000890000077ab9 */ /* 0x000fe40000000800 */
[----:B------:R-:W-:Y:S02]  /*1710*/  @!UP1 UIMAD UR4, UR35, UR13, UR4 ;  /* 0x0000000d230492a4 */ /* 0x000fe4000f8e0204 */
[----:B------:R-:W-:-:S02]  /*1720*/  @!UP1 UIMAD.WIDE.U32 UR12, UR35, UR12, URZ ;  /* 0x0000000c230c92a5 */ /* 0x000fc4000f8e003f */
[----:B------:R-:W-:Y:S02]  /*1730*/  ULDC.64 UR14, c[0x0][0x3d8] ;  /* 0x0000f600000e7ab9 */ /* 0x000fe40000000a00 */
[----:B------:R-:W-:Y:S02]  /*1740*/  @!UP1 UIADD3 UR26, UR13, UR4, URZ ;  /* 0x000000040d1a9290 */ /* 0x000fe4000fffe03f */
[----:B------:R-:W-:Y:S01]  /*1750*/  UIMAD UR4, UR42, UR7, UR59 ;  /* 0x000000072a0472a4 */ /* 0x000fe2000f8e023b */
[----:B-1----:R-:W-:Y:S01]  /*1760*/  IADD3 R4, R4, 0xffffffe, RZ ;  /* 0x0ffffffe04047810 */ /* 0x002fe20007ffe0ff */
[----:B------:R-:W1:Y:S03]  /*1770*/  S2UR UR7, SR_CTAID.X ;  /* 0x00000000000779c3 */ /* 0x000e660000002500 */
[----:B------:R4:W5:Y:S01]  /*1780*/  F2I.FTZ.U32.TRUNC.NTZ R5, R4 ;  /* 0x0000000400057305 */ /* 0x000962000021f000 */
[----:B------:R-:W-:-:S04]  /*1790*/  UIADD3 UR4, UR49, UR4, URZ ;  /* 0x0000000431047290 */ /* 0x000fc8000fffe03f */
[----:B------:R-:W-:Y:S02]  /*17a0*/  UIMAD UR4, UR40, UR4, UR57 ;  /* 0x00000004280472a4 */ /* 0x000fe4000f8e0239 */
[----:B------:R-:W-:Y:S02]  /*17b0*/  @!UP1 UMOV UR25, UR12 ;  /* 0x0000000c00199c82 */ /* 0x000fe40008000000 */
[----:B------:R-:W-:Y:S02]  /*17c0*/  UIADD3 UR17, UR45, UR4, URZ ;  /* 0x000000042d117290 */ /* 0x000fe4000fffe03f */
[----:B------:R-:W-:Y:S02]  /*17d0*/  UIMAD UR4, UR41, UR18, URZ ;  /* 0x00000012290472a4 */ /* 0x000fe4000f8e023f */
[----:B------:R-:W-:Y:S01]  /*17e0*/  UIMAD.WIDE.U32 UR12, UR40, UR18, URZ ;  /* 0x00000012280c72a5 */ /* 0x000fe2000f8e003f */
[----:B----4-:R-:W-:-:S03]  /*17f0*/  IMAD.MOV.U32 R4, RZ, RZ, RZ ;  /* 0x000000ffff047224 */ /* 0x010fc600078e00ff */
[----:B------:R-:W-:Y:S02]  /*1800*/  @UP1 UIADD3 UR17, UR13, UR4, URZ ;  /* 0x000000040d111290 */ /* 0x000fe4000fffe03f */
[----:B------:R-:W-:Y:S02]  /*1810*/  USEL UR22, UR44, UR12, !UP1 ;  /* 0x0000000c2c167287 */ /* 0x000fe4000c800000 */
[----:B-1----:R-:W-:-:S04]  /*1820*/  UIMAD.WIDE.U32 UR12, UR7, UR14, URZ ;  /* 0x0000000e070c72a5 */ /* 0x002fc8000f8e003f */
[----:B------:R-:W-:Y:S02]  /*1830*/  UIMAD UR10, UR7, UR15, UR13 ;  /* 0x0000000f070a72a4 */ /* 0x000fe4000f8e020d */
[----:B------:R-:W-:Y:S02]  /*1840*/  USHF.L.U32 UR7, UR35, 0x7, URZ ;  /* 0x0000000723077899 */ /* 0x000fe4000800063f */
[----:B------:R-:W-:Y:S02]  /*1850*/  USEL UR15, UR12, URZ, UP3 ;  /* 0x0000003f0c0f7287 */ /* 0x000fe40009800000 */
[----:B------:R-:W-:Y:S02]  /*1860*/  USHF.L.U64.HI UR4, UR35, 0x7, UR42 ;  /* 0x0000000723047899 */ /* 0x000fe4000801022a */
[----:B------:R-:W-:Y:S02]  /*1870*/  USEL UR12, UR7, URZ, UP6 ;  /* 0x0000003f070c7287 */ /* 0x000fe4000b000000 */
[----:B------:R-:W-:-:S02]  /*1880*/  USEL UR4, UR4, URZ, UP6 ;  /* 0x0000003f04047287 */ /* 0x000fc4000b000000 */
[----:B------:R-:W-:Y:S01]  /*1890*/  UIADD3 UR12, UP0, UR20, UR12, URZ ;  /* 0x0000000c140c7290 */ /* 0x000fe2000ff1e03f */
[----:B------:R-:W-:-:S03]  /*18a0*/  ISETP.NE.AND P1, PT, RZ, c[0x0][0x1c8], PT ;  /* 0x00007200ff007a0c */ /* 0x000fc60003f25270 */
[----:B------:R-:W-:Y:S02]  /*18b0*/  UIADD3.X UR7, UR34, UR4, URZ, UP0, !UPT ;  /* 0x0000000422077290 */ /* 0x000fe400087fe43f */
[----:B------:R-:W-:-:S04]  /*18c0*/  UIMAD UR4, UR41, UR12, URZ ;  /* 0x0000000c290472a4 */ /* 0x000fc8000f8e023f */
[----:B------:R-:W-:Y:S02]  /*18d0*/  UIMAD UR7, UR40, UR7, UR4 ;  /* 0x00000007280772a4 */ /* 0x000fe4000f8e0204 */
[----:B------:R-:W-:Y:S02]  /*18e0*/  UIMAD.WIDE.U32 UR12, UR40, UR12, URZ ;  /* 0x0000000c280c72a5 */ /* 0x000fe4000f8e003f */
[----:B------:R-:W-:Y:S02]  /*18f0*/  USEL UR10, UR10, URZ, UP3 ;  /* 0x0000003f0a0a7287 */ /* 0x000fe40009800000 */
[----:B------:R-:W-:Y:S01]  /*1900*/  UIADD3 UR7, UR13, UR7, URZ ;  /* 0x000000070d077290 */ /* 0x000fe2000fffe03f */
[----:B--2---:R5:W1:Y:S08]  /*1910*/  R2UR UR16, R0 ;  /* 0x00000000001073c2 */ /* 0x004a7000000e0000 */
[----:B---3--:R2:W3:Y:S01]  /*1920*/  R2UR UR14, R2 ;  /* 0x00000000020e73c2 */ /* 0x0084e200000e0000 */
[----:B-----5:R-:W-:-:S04]  /*1930*/  IMAD.MOV R0, RZ, RZ, -R5 ;  /* 0x000000ffff007224 */ /* 0x020fc800078e0a05 */
[----:B------:R-:W-:-:S04]  /*1940*/  IMAD R0, R0, R6, RZ ;  /* 0x0000000600007224 */ /* 0x000fc800078e02ff */
[----:B------:R-:W-:Y:S01]  /*1950*/  IMAD.HI.U32 R0, R5, R0, R4 ;  /* 0x0000000005007227 */ /* 0x000fe200078e0004 */
[----:B--2---:R-:W-:-:S05]  /*1960*/  IABS R2, UR38 ;  /* 0x0000002600027c13 */ /* 0x004fca0008000000 */
[----:B------:R-:W-:-:S04]  /*1970*/  IMAD.HI.U32 R0, R0, R2, RZ ;  /* 0x0000000200007227 */ /* 0x000fc800078e00ff */
[----:B------:R-:W-:-:S04]  /*1980*/  IMAD.MOV R4, RZ, RZ, -R0 ;  /* 0x000000ffff047224 */ /* 0x000fc800078e0a00 */
[----:B------:R-:W-:-:S05]  /*1990*/  IMAD R2, R6, R4, R2 ;  /* 0x0000000406027224 */ /* 0x000fca00078e0202 */
[----:B------:R-:W-:-:S13]  /*19a0*/  ISETP.GT.U32.AND P0, PT, R6, R2, PT ;  /* 0x000000020600720c */ /* 0x000fda0003f04070 */
[----:B------:R-:W-:-:S05]  /*19b0*/  @!P0 IMAD.IADD R2, R2, 0x1, -R6 ;  /* 0x0000000102028824 */ /* 0x000fca00078e0a06 */
[----:B------:R-:W-:Y:S02]  /*19c0*/  ISETP.GE.U32.AND P2, PT, R2, R6, PT ;  /* 0x000000060200720c */ /* 0x000fe40003f46070 */
[----:B------:R-:W-:Y:S02]  /*19d0*/  @!P0 IADD3 R0, R0, 0x1, RZ ;  /* 0x0000000100008810 */ /* 0x000fe40007ffe0ff */
[----:B---3--:R-:W-:-:S09]  /*19e0*/  ISETP.LE.AND P0, PT, RZ, UR14, PT ;  /* 0x0000000eff007c0c */ /* 0x008fd2000bf03270 */
[----:B------:R-:W-:-:S05]  /*19f0*/  @P2 IADD3 R0, R0, 0x1, RZ ;  /* 0x0000000100002810 */ /* 0x000fca0007ffe0ff */
[----:B------:R-:W-:Y:S01]  /*1a00*/  IMAD.MOV.U32 R12, RZ, RZ, R0 ;  /* 0x000000ffff0c7224 */ /* 0x000fe200078e0000 */
[----:B-1----:R-:W-:-:S03]  /*1a10*/  @UP2 USEL UR4, UR16, UR18, !UP1 ;  /* 0x0000001210042287 */ /* 0x002fc6000c800000 */
[----:B------:R-:W-:Y:S01]  /*1a20*/  @!P0 IMAD.MOV R12, RZ, RZ, -R12 ;  /* 0x000000ffff0c8224 */ /* 0x000fe200078e0a0c */
[----:B------:R-:W-:Y:S01]  /*1a30*/  PLOP3.LUT P0, PT, PT, PT, UP2, 0x80, 0x0 ;  /* 0x000000000000781c */ /* 0x000fe20003f0f028 */
[----:B------:R-:W-:Y:S02]  /*1a40*/  ULDC UR14, c[0x0][0x234] ;  /* 0x00008d00000e7ab9 */ /* 0x000fe40000000800 */
[----:B------:R-:W-:Y:S01]  /*1a50*/  @UP2 UIMAD UR19, UR38, UR14, UR4 ;  /* 0x0000000e261322a4 */ /* 0x000fe2000f8e0204 */
[----:B------:R-:W-:Y:S01]  /*1a60*/  @!P1 LOP3.LUT R12, RZ, c[0x0][0x1c8], RZ, 0x33, !PT ;  /* 0x00007200ff0c9a12 */ /* 0x000fe200078e33ff */
[----:B------:R-:W-:-:S05]  /*1a70*/  USHF.R.S32.HI UR16, URZ, 0x1f, UR21 ;  /* 0x0000001f3f107899 */ /* 0x000fca0008011415 */
[----:B------:R-:W-:Y:S01]  /*1a80*/  @!UP2 UMOV UR19, UR56 ;  /* 0x000000380013ac82 */ /* 0x000fe20008000000 */
[----:B------:R-:W-:Y:S02]  /*1a90*/  SHF.R.S32.HI R15, RZ, 0x1f, R12 ;  /* 0x0000001fff0f7819 */ /* 0x000fe4000001140c */
[----:B------:R-:W-:Y:S05]  /*1aa0*/  @!P0 BRA `(.L_x_2037) ;  /* 0x0000005000008947 */ /* 0x000fea0003800000 */
[----:B------:R-:W-:Y:S02]  /*1ab0*/  ULDC UR4, c[0x0][0x224] ;  /* 0x0000890000047ab9 */ /* 0x000fe40000000800 */
[----:B------:R-:W-:-:S04]  /*1ac0*/  @!UP1 UIMAD UR18, UR35, UR4, URZ ;  /* 0x00000004231292a4 */ /* 0x000fc8000f8e023f */
[----:B------:R-:W-:-:S04]  /*1ad0*/  ULEA UR4, UR35, UR18, 0x7 ;  /* 0x0000001223047291 */ /* 0x000fc8000f8e383f */
[----:B------:R-:W-:Y:S01]  /*1ae0*/  UIMAD UR14, UR61, UR38, UR4 ;  /* 0x000000263d0e72a4 */ /* 0x000fe2000f8e0204 */
[----:B------:R-:W-:Y:S05]  /*1af0*/  BRA `(.L_x_2038) ;  /* 0x0000001000007947 */ /* 0x000fea0003800000 */
.L_x_2037:
[----:B------:R-:W-:Y:S02]  /*1b00*/  UMOV UR14, UR60 ;  /* 0x0000003c000e7c82 */ /* 0x000fe40008000000 */
.L_x_2038:
[----:B------:R-:W1:Y:S01]  /*1b10*/  S2R R14, SR_TID.X ;  /* 0x00000000000e7919 */ /* 0x000e620000002100 */
[----:B------:R-:W-:Y:S01]  /*1b20*/  SHF.R.S32.HI R241, RZ, 0x1f, R240 ;  /* 0x0000001ffff17819 */ /* 0x000fe200000114f0 */
[----:B------:R-:W-:Y:S01]  /*1b30*/  UIADD3 UR12, UP5, UP4, UR12, UR51, UR53 ;  /* 0x000000330c0c7290 */ /* 0x000fe2000fcbe035 */
[----:B------:R-:W-:Y:S01]  /*1b40*/  IMAD.U32 R8, RZ, RZ, UR20 ;  /* 0x00000014ff087e24 */ /* 0x000fe2000f8e00ff */
[----:B------:R-:W-:Y:S02]  /*1b50*/  BSSY B1, `(.L_x_2034) ;  /* 0x0000c87000017945 */ /* 0x000fe40003800000 */
[----:B------:R-:W-:Y:S02]  /*1b60*/  UIADD3 UR18, UP1, UP0, UR15, UR12, UR22 ;  /* 0x0000000c0f127290 */ /* 0x000fe4000f83e016 */
[----:B------:R-:W-:Y:S02]  /*1b70*/  UIADD3.X UR4, UR7, UR55, UR58, UP5, UP4 ;  /* 0x0000003707047290 */ /* 0x000fe4000afe843a */
[----:B------:R-:W-:-:S02]  /*1b80*/  USHF.R.S32.HI UR22, URZ, 0x1f, UR38 ;  /* 0x0000001f3f167899 */ /* 0x000fc40008011426 */
[----:B------:R-:W-:Y:S02]  /*1b90*/  ULDC.64 UR12, c[0x0][0x1a8] ;  /* 0x00006a00000c7ab9 */ /* 0x000fe40000000a00 */
[----:B------:R-:W-:Y:S02]  /*1ba0*/  UIADD3.X UR17, UR10, UR4, UR17, UP1, UP0 ;  /* 0x000000040a117290 */ /* 0x000fe40008fe0411 */
[----:B------:R-:W-:Y:S02]  /*1bb0*/  UIMAD UR4, UR22, UR12, URZ ;  /* 0x0000000c160472a4 */ /* 0x000fe4000f8e023f */
[----:B------:R-:W-:Y:S02]  /*1bc0*/  UISETP.GE.AND UP0, UPT, UR24, 0x1, UPT ;  /* 0x000000011800788c */ /* 0x000fe4000bf06270 */
[----:B------:R-:W-:Y:S02]  /*1bd0*/  UIMAD UR15, UR38, UR13, UR4 ;  /* 0x0000000d260f72a4 */ /* 0x000fe4000f8e0204 */
[----:B------:R-:W-:Y:S01]  /*1be0*/  UIADD3 UR7, UR20, UR19, URZ ;  /* 0x0000001314077290 */ /* 0x000fe2000fffe03f */
[----:B-1----:R-:W-:Y:S01]  /*1bf0*/  SHF.R.S32.HI R9, RZ, 0x1f, R14 ;  /* 0x0000001fff097819 */ /* 0x002fe2000001140e */
[----:B------:R-:W-:-:S02]  /*1c00*/  ULDC.64 UR12, c[0x0][0x378] ;  /* 0x0000de00000c7ab9 */ /* 0x000fc40000000a00 */
[----:B------:R-:W-:Y:S01]  /*1c10*/  UIMAD UR4, UR22, UR12, URZ ;  /* 0x0000000c160472a4 */ /* 0x000fe2000f8e023f */
[----:B------:R-:W-:Y:S02]  /*1c20*/  LEA.HI R2, R9, R14, RZ, 0x3 ;  /* 0x0000000e09027211 */ /* 0x000fe400078f18ff */
[----:B------:R-:W-:Y:S02]  /*1c30*/  UMOV UR22, 0x4 ;  /* 0x0000000400167882 */ /* 0x000fe40000000000 */
[----:B------:R-:W-:Y:S01]  /*1c40*/  SHF.R.S32.HI R2, RZ, 0x3, R2 ;  /* 0x00000003ff027819 */ /* 0x000fe20000011402 */
[----:B------:R-:W-:-:S03]  /*1c50*/  UIMAD UR10, UR38, UR13, UR4 ;  /* 0x0000000d260a72a4 */ /* 0x000fc6000f8e0204 */
[----:B------:R-:W-:Y:S01]  /*1c60*/  SHF.R.S32.HI R18, RZ, 0x1f, R2 ;  /* 0x0000001fff127819 */ /* 0x000fe20000011402 */
[----:B------:R-:W-:Y:S01]  /*1c70*/  ULDC.64 UR12, c[0x0][0x370] ;  /* 0x0000dc00000c7ab9 */ /* 0x000fe20000000a00 */
[----:B------:R-:W-:Y:S01]  /*1c80*/  IADD3 R0, P0, R2, UR20, RZ ;  /* 0x0000001402007c10 */ /* 0x000fe2000ff1e0ff */
[----:B------:R-:W-:Y:S02]  /*1c90*/  UIMAD UR4, UR34, UR12, URZ ;  /* 0x0000000c220472a4 */ /* 0x000fe4000f8e023f */
[----:B------:R-:W-:Y:S01]  /*1ca0*/  UIADD3 UR12, UR20, UR14, URZ ;  /* 0x0000000e140c7290 */ /* 0x000fe2000fffe03f */
[----:B------:R-:W-:Y:S01]  /*1cb0*/  IADD3.X R7, R18, UR34, RZ, P0, !PT ;  /* 0x0000002212077c10 */ /* 0x000fe200087fe4ff */
[----:B------:R-:W-:Y:S01]  /*1cc0*/  IMAD.WIDE.U32 R4, R0, c[0x0][0x190], R240 ;  /* 0x0000640000047a25 */ /* 0x000fe200078e00f0 */
[----:B------:R-:W-:-:S03]  /*1cd0*/  UIMAD UR4, UR20, UR13, UR4 ;  /* 0x0000000d140472a4 */ /* 0x000fc6000f8e0204 */
        /* <DEDUP_REMOVED lines=9> */
[----:B------:R-:W-:-:S04]  /*1d70*/  IMAD.IADD R14, R14, 0x1, -R9 ;  /* 0x000000010e0e7824 */ /* 0x000fc800078e0a09 */
[----:B------:R-:W-:Y:S02]  /*1d80*/  IMAD R0, R0, UR52, R14 ;  /* 0x0000003400007c24 */ /* 0x000fe4000f8e020e */
[----:B------:R-:W-:-:S03]  /*1d90*/  IMAD.WIDE.U32 R4, R8, c[0x0][0x370], R4 ;  /* 0x0000dc0008047a25 */ /* 0x000fc600078e0004 */
[C---:B------:R-:W-:Y:S01]  /*1da0*/  IADD3 R9, P0, R0.reuse, UR18, RZ ;  /* 0x0000001200097c10 */ /* 0x040fe2000ff1e0ff */
[----:B------:R-:W-:Y:S01]  /*1db0*/  ULDC.64 UR18, c[0x0][0x3c8] ;  /* 0x0000f20000127ab9 */ /* 0x000fe20000000a00 */
[----:B------:R-:W-:Y:S01]  /*1dc0*/  IADD3 R5, R5, UR4, RZ ;  /* 0x0000000405057c10 */ /* 0x000fe2000fffe0ff */
[----:B------:R-:W-:Y:S01]  /*1dd0*/  ULEA.HI.SX32 UR4, UR36, 0xffffffff, 0x19 ;  /* 0xffffffff24047891 */ /* 0x000fe2000f8fca3f */
[----:B------:R-:W-:Y:S01]  /*1de0*/  LEA.HI.X.SX32 R8, R0, UR17, 0x1, P0 ;  /* 0x0000001100087c11 */ /* 0x000fe200080f0eff */
[----:B------:R-:W-:Y:S01]  /*1df0*/  IMAD.U32 R0, RZ, RZ, UR38 ;  /* 0x00000026ff007e24 */ /* 0x000fe2000f8e00ff */
[C---:B------:R-:W-:Y:S01]  /*1e00*/  LEA R10, P0, R9.reuse, c[0x0][0x350], 0x2 ;  /* 0x0000d400090a7a11 */ /* 0x040fe200078010ff */
[----:B------:R-:W-:Y:S02]  /*1e10*/  UIMAD.WIDE UR12, UR12, UR22, UR18 ;  /* 0x000000160c0c72a5 */ /* 0x000fe4000f8e0212 */
[----:B------:R-:W-:Y:S01]  /*1e20*/  IMAD.WIDE.U32 R4, R0, c[0x0][0x378], R4 ;  /* 0x0000de0000047a25 */ /* 0x000fe200078e0004 */
[----:B------:R-:W-:-:S02]  /*1e30*/  LEA.HI.X R8, R9, c[0x0][0x354], R8, 0x2, P0 ;  /* 0x0000d50009087a11 */ /* 0x000fc400000f1408 */
        /* <DEDUP_REMOVED lines=25> */
[----:B------:R-:W-:Y:S01]  /*1fd0*/  UMOV UR25, UR13 ;  /* 0x0000000d00197c82 */ /* 0x000fe20008000000 */
[----:B------:R-:W-:Y:S01]  /*1fe0*/  IMAD.MOV.U32 R245, RZ, RZ, R4 ;  /* 0x000000fffff57224 */ /* 0x000fe200078e0004 */
[----:B------:R-:W-:Y:S01]  /*1ff0*/  UIADD3 UR4, UR7, -UR4, URZ ;  /* 0x8000000407047290 */ /* 0x000fe2000fffe03f */
[----:B------:R-:W-:Y:S01]  /*2000*/  MOV R239, R10 ;  /* 0x0000000a00ef7202 */ /* 0x000fe20000000f00 */
[----:B------:R-:W-:Y:S01]  /*2010*/  UMOV UR12, UR14 ;  /* 0x0000000e000c7c82 */ /* 0x000fe20008000000 */
[----:B------:R-:W-:Y:S01]  /*2020*/  IMAD.MOV.U32 R238, RZ, RZ, R8 ;  /* 0x000000ffffee7224 */ /* 0x000fe200078e0008 */
[----:B------:R-:W-:-:S02]  /*2030*/  UISETP.NE.AND UP0, UPT, UR4, 0x1, UPT ;  /* 0x000000010400788c */ /* 0x000fc4000bf05270 */
[----:B------:R-:W-:Y:S02]  /*2040*/  UIMAD UR4, UR7, -0x80, UR24 ;  /* 0xffffff80070478a4 */ /* 0x000fe4000f8e0218 */
[----:B------:R-:W-:Y:S01]  /*2050*/  UMOV UR13, UR15 ;  /* 0x0000000f000d7c82 */ /* 0x000fe20008000000 */
[----:B------:R-:W-:Y:S03]  /*2060*/  @P0 BAR.SYNC.DEFER_BLOCKING 0x0 ;  /* 0x0000000000000b1d */ /* 0x000fe60000010000 */
        /* <DEDUP_REMOVED lines=13> */
.L_x_2041:
[----:B------:R-:W-:Y:S05]  /*2140*/  BSYNC B0 ;  /* 0x0000000000007941 */ /* 0x000fea0003800000 */
.L_x_2040:
        /* <DEDUP_REMOVED lines=16> */
.L_x_2043:
[----:B------:R-:W-:Y:S05]  /*2250*/  BSYNC B0 ;  /* 0x0000000000007941 */ /* 0x000fea0003800000 */
.L_x_2042:
        /* <DEDUP_REMOVED lines=16> */
.L_x_2045:
[----:B------:R-:W-:Y:S05]  /*2360*/  BSYNC B0 ;  /* 0x0000000000007941 */ /* 0x000fea0003800000 */
.L_x_2044:
        /* <DEDUP_REMOVED lines=19> */
.L_x_2047:
[----:B------:R-:W-:Y:S05]  /*24a0*/  BSYNC B0 ;  /* 0x0000000000007941 */ /* 0x000fea0003800000 */
.L_x_2046:
        /* <DEDUP_REMOVED lines=22> */
.L_x_2049:
[----:B------:R-:W-:Y:S05]  /*2610*/  BSYNC B0 ;  /* 0x0000000000007941 */ /* 0x000fea0003800000 */
.L_x_2048:
        /* <DEDUP_REMOVED lines=20> */
.L_x_2051:
[----:B------:R-:W-:Y:S05]  /*2760*/  BSYNC B0 ;  /* 0x0000000000007941 */ /* 0x000fea0003800000 */
.L_x_2050:
        /* <DEDUP_REMOVED lines=20> */
.L_x_2053:
[----:B------:R-:W-:Y:S05]  /*28b0*/  BSYNC B0 ;  /* 0x0000000000007941 */ /* 0x000fea0003800000 */
.L_x_2052:
        /* <DEDUP_REMOVED lines=23> */
.L_x_2055:
[----:B------:R-:W-:Y:S05]  /*2a30*/  BSYNC B0 ;  /* 0x0000000000007941 */ /* 0x000fea0003800000 */
.L_x_2054:
[----:B--2---:R-:W2:Y:S01]  /*2a40*/  LDL R19, [R1] ;  /* 0x0000000001137983 */ /* 0x004ea20000100800 */
[----:B------:R-:W-:Y:S01]  /*2a50*/  ULDC.64 UR14, c[0x0][0x198] ;  /* 0x00006600000e7ab9 */ /* 0x000fe20000000a00 */
[----:B------:R-:W-:Y:S01]  /*2a60*/  IMAD.U32 R13, RZ, RZ, UR21 ;  /* 0x00000015ff0d7e24 */ /* 0x000fe2000f8e00ff */
[----:B------:R-:W-:Y:S01]  /*2a70*/  UIMAD UR10, UR16, UR14, URZ ;  /* 0x0000000e100a72a4 */ /* 0x000fe2000f8e023f */
[----:B------:R-:W-:Y:S01]  /*2a80*/  MOV R250, 0x7f800000 ;  /* 0x7f80000000fa7802 */ /* 0x000fe20000000f00 */
[----:B------:R-:W-:Y:S01]  /*2a90*/  IMAD.MOV.U32 R251, RZ, RZ, 0x7f800000 ;  /* 0x7f800000fffb7424 */ /* 0x000fe200078e00ff */
[----:B------:R-:W-:Y:S01]  /*2aa0*/  MOV R252, 0x7f800000 ;  /* 0x7f80000000fc7802 */ /* 0x000fe20000000f00 */
[----:B------:R-:W-:Y:S01]  /*2ab0*/  UIMAD UR10, UR21, UR15, UR10 ;  /* 0x0000000f150a72a4 */ /* 0x000fe2000f8e020a */
[----:B-1----:R-:W-:-:S04]  /*2ac0*/  IMAD.WIDE.U32 R4, R13, c[0x0][0x198], R240 ;  /* 0x000066000d047a25 */ /* 0x002fc800078e00f0 */
[----:B------:R-:W-:Y:S01]  /*2ad0*/  IMAD.MOV.U32 R247, RZ, RZ, 0x7f800000 ;  /* 0x7f800000fff77424 */ /* 0x000fe200078e00ff */
[----:B------:R-:W-:Y:S01]  /*2ae0*/  IADD3 R6, P1, R4, UR28, RZ ;  /* 0x0000001c04067c10 */ /* 0x000fe2000ff3e0ff */
[----:B------:R-:W-:Y:S01]  /*2af0*/  IMAD.U32 R9, RZ, RZ, UR10 ;  /* 0x0000000aff097e24 */ /* 0x000fe2000f8e00ff */
[C---:B--2---:R-:W-:Y:S02]  /*2b00*/  IADD3 R8, R19.reuse, 0x48, RZ ;  /* 0x0000004813087810 */ /* 0x044fe40007ffe0ff */
[----:B------:R-:W-:Y:S02]  /*2b10*/  IADD3 R7, R19, 0x8, RZ ;  /* 0x0000000813077810 */ /* 0x000fe40007ffe0ff */
[----:B------:R-:W-:Y:S02]  /*2b20*/  ISETP.GE.AND P2, PT, R8, UR4, PT ;  /* 0x0000000408007c0c */ /* 0x000fe4000bf46270 */
[----:B------:R-:W-:Y:S02]  /*2b30*/  ISETP.GE.AND P4, PT, R7, UR4, PT ;  /* 0x0000000407007c0c */ /* 0x000fe4000bf86270 */
[----:B------:R-:W-:Y:S01]  /*2b40*/  IADD3.X R7, R5, UR29, R9, P1, !PT ;  /* 0x0000001d05077c10 */ /* 0x000fe20008ffe409 */
[----:B------:R-:W-:Y:S01]  /*2b50*/  IMAD.MOV.U32 R9, RZ, RZ, 0x4 ;  /* 0x00000004ff097424 */ /* 0x000fe200078e00ff */
[----:B------:R-:W-:-:S02]  /*2b60*/  IADD3 R4, R19, 0x40, RZ ;  /* 0x0000004013047810 */ /* 0x000fc40007ffe0ff */
[----:B------:R-:W-:Y:S02]  /*2b70*/  ISETP.GE.AND P5, PT, R19, UR4, PT ;  /* 0x0000000413007c0c */ /* 0x000fe4000bfa6270 */
[----:B------:R-:W-:Y:S02]  /*2b80*/  ISETP.GE.AND P3, PT, R4, UR4, PT ;  /* 0x0000000404007c0c */ /* 0x000fe4000bf66270 */
[----:B------:R-:W-:Y:S01]  /*2b90*/  MOV R4, 0x4 ;  /* 0x0000000400047802 */ /* 0x000fe20000000f00 */
[----:B------:R-:W-:Y:S01]  /*2ba0*/  @!P2 IMAD.WIDE R8, R8, R9, UR12 ;  /* 0x0000000c0808ae25 */ /* 0x000fe2000f8e0209 */
[----:B------:R-:W-:-:S03]  /*2bb0*/  UIMAD UR4, UR11, -0x80, UR5 ;  /* 0xffffff800b0478a4 */ /* 0x000fc6000f8e0205 */
[----:B------:R-:W-:Y:S01]  /*2bc0*/  IMAD.WIDE R4, R19, R4, UR12 ;  /* 0x0000000c13047e25 */ /* 0x000fe2000f8e0204 */
[----:B------:R1:W5:Y:S04]  /*2bd0*/  @!P2 LDG.E R250, [R8.64] ;  /* 0x0000002008faa981 */ /* 0x000368000c1e1900 */
        /* <DEDUP_REMOVED lines=26> */
.L_x_2057:
[----:B-1----:R-:W-:Y:S05]  /*2d80*/  BSYNC B0 ;  /* 0x0000000000007941 */ /* 0x002fea0003800000 */
.L_x_2056:
        /* <DEDUP_REMOVED lines=21> */
.L_x_2059:
[----:B------:R-:W-:Y:S05]  /*2ee0*/  BSYNC B0 ;  /* 0x0000000000007941 */ /* 0x000fea0003800000 */
.L_x_2058:
        /* <DEDUP_REMOVED lines=21> */
.L_x_2061:
[----:B------:R-:W-:Y:S05]  /*3040*/  BSYNC B0 ;  /* 0x0000000000007941 */ /* 0x000fea0003800000 */
.L_x_2060:
        /* <DEDUP_REMOVED lines=21> */
.L_x_2063:
[----:B------:R-:W-:Y:S05]  /*31a0*/  BSYNC B0 ;  /* 0x0000000000007941 */ /* 0x000fea0003800000 */
.L_x_2062:
        /* <DEDUP_REMOVED lines=29> */
.L_x_2065:
[----:B------:R-:W-:Y:S05]  /*3380*/  BSYNC B0 ;  /* 0x0000000000007941 */ /* 0x000fea0003800000 */
.L_x_2064:
        /* <DEDUP_REMOVED lines=20> */
.L_x_2067:
[----:B------:R-:W-:Y:S05]  /*34d0*/  BSYNC B0 ;  /* 0x0000000000007941 */ /* 0x000fea0003800000 */
.L_x_2066:
        /* <DEDUP_REMOVED lines=20> */
.L_x_2069:
[----:B------:R-:W-:Y:S05]  /*3620*/  BSYNC B0 ;  /* 0x0000000000007941 */ /* 0x000fea0003800000 */
.L_x_2068:
        /* <DEDUP_REMOVED lines=19> */
.L_x_2071:
[----:B------:R-:W-:Y:S05]  /*3760*/  BSYNC B0 ;  /* 0x0000000000007941 */ /* 0x000fea0003800000 */
.L_x_2070:
[----:B------:R-:W-:Y:S02]  /*3770*/  ULDC.64 UR16, c[0x0][0x318] ;  /* 0x0000c60000107ab9 */ /* 0x000fe40000000a00 */
[----:B------:R-:W-:Y:S02]  /*3780*/  USHF.R.S32.HI UR10, URZ, 0x1f, UR38 ;  /* 0x0000001f3f0a7899 */ /* 0x000fe40008011426 */
[----:B------:R-:W-:Y:S01]  /*3790*/  ULDC.64 UR18, c[0x0][0x320] ;  /* 0x0000c80000127ab9 */ /* 0x000fe20000000a00 */
[----:B------:R-:W1:Y:S01]  /*37a0*/  S2R R6, SR_TID.X ;  /* 0x0000000000067919 */ /* 0x000e620000002100 */
[----:B------:R-:W-:-:S03]  /*37b0*/  UISETP.NE.U32.AND UP1, UPT, URZ, UR16, UPT ;  /* 0x000000103f00728c */ /* 0x000fc6000bf25070 */
[----:B------:R-:W2:Y:S01]  /*37c0*/  S2R R2, SR_TID.X ;  /* 0x0000000000027919 */ /* 0x000ea20000002100 */
[----:B------:R-:W-:-:S03]  /*37d0*/  UISETP.NE.AND.EX UP1, UPT, URZ, UR17, UPT, UP1 ;  /* 0x000000113f00728c */ /* 0x000fc6000bf25310 */
[----:B------:R-:W3:Y:S03]  /*37e0*/  S2R R7, SR_TID.X ;  /* 0x0000000000077919 */ /* 0x000ee60000002100 */
[----:B------:R-:W-:Y:S01]  /*37f0*/  PLOP3.LUT P1, PT, PT, PT, UP1, 0x80, 0x0 ;  /* 0x000000000000781c */ /* 0x000fe20003f2f018 */
[----:B------:R-:W0:Y:S04]  /*3800*/  LDGDEPBAR ;  /* 0x00000000000079af */ /* 0x000e280000000000 */
[----:B------:R-:W-:Y:S02]  /*3810*/  @UP1 UIMAD UR4, UR42, UR18, URZ ;  /* 0x000000122a0412a4 */ /* 0x000fe4000f8e023f */
[----:B------:R-:W-:-:S02]  /*3820*/  @UP1 UMOV UR14, UR38 ;  /* 0x00000026000e1c82 */ /* 0x000fc40008000000 */
[----:B------:R-:W-:Y:S02]  /*3830*/  @UP1 UMOV UR15, UR10 ;  /* 0x0000000a000f1c82 */ /* 0x000fe40008000000 */
[----:B------:R-:W-:Y:S02]  /*3840*/  @UP1 UIMAD.WIDE.U32 UR14, UR35, UR18, UR14 ;  /* 0x00000012230e12a5 */ /* 0x000fe4000f8e000e */
[----:B------:R-:W-:Y:S02]  /*3850*/  @UP1 UIMAD UR19, UR35, UR19, UR4 ;  /* 0x00000013231312a4 */ /* 0x000fe4000f8e0204 */
[----:B------:R-:W-:Y:S02]  /*3860*/  @UP1 ULEA UR16, UP0, UR14, UR16, 0x2 ;  /* 0x000000100e101291 */ /* 0x000fe4000f80103f */
[----:B------:R-:W-:-:S04]  /*3870*/  @UP1 UIADD3 UR19, UR15, UR19, URZ ;  /* 0x000000130f131290 */ /* 0x000fc8000fffe03f */
[----:B------:R-:W-:Y:S01]  /*3880*/  @UP1 ULEA.HI.X UR17, UR14, UR17, UR19, 0x2, UP0 ;  /* 0x000000110e111291 */ /* 0x000fe200080f1413 */
[----:B--2---:R-:W-:-:S05]  /*3890*/  IMAD.U32 R4, RZ, RZ, UR16 ;  /* 0x00000010ff047e24 */ /* 0x004fca000f8e00ff */
[----:B------:R-:W-:-:S05]  /*38a0*/  IMAD.U32 R5, RZ, RZ, UR17 ;  /* 0x00000011ff057e24 */ /* 0x000fca000f8e00ff */
[----:B----4-:R2:W4:Y:S01]  /*38b0*/  @P1 LDG.E R4, [R4.64] ;  /* 0x0000002004041981 */ /* 0x010522000c1e1900 */
[----:B-1----:R-:W-:Y:S01]  /*38c0*/  SHF.R.S32.HI R6, RZ, 0x1f, R6 ;  /* 0x0000001fff067819 */ /* 0x002fe20000011406 */
[----:B------:R-:W-:Y:S01]  /*38d0*/  IMAD.SHL.U32 R2, R2, 0x2, RZ ;  /* 0x0000000202027824 */ /* 0x000fe200078e00ff */
[----:B------:R-:W-:Y:S01]  /*38e0*/  MOV R0, UR11 ;  /* 0x0000000b00007c02 */ /* 0x000fe20008000f00 */
[----:B------:R-:W-:Y:S01]  /*38f0*/  IMAD.MOV.U32 R242, RZ, RZ, R208 ;  /* 0x000000fffff27224 */ /* 0x000fe200078e00d0 */
[----:B---3--:R-:W-:Y:S01]  /*3900*/  LEA.HI R6, R6, R7, RZ, 0x7 ;  /* 0x0000000706067211 */ /* 0x008fe200078f38ff */
[----:B------:R-:W-:Y:S01]  /*3910*/  IMAD.MOV.U32 R7, RZ, RZ, c[0x0][0x30c] ;  /* 0x0000c300ff077624 */ /* 0x000fe200078e00ff */
[----:B------:R-:W-:Y:S01]  /*3920*/  LOP3.LUT R2, R2, 0x6, RZ, 0xc0, !PT ;  /* 0x0000000602027812 */ /* 0x000fe200078ec0ff */
[----:B------:R-:W-:Y:S01]  /*3930*/  CS2R R126, SRZ ;  /* 0x00000000007e7805 */ /* 0x000fe2000001ff00 */
[----:B------:R-:W-:Y:S01]  /*3940*/  SHF.R.S32.HI R6, RZ, 0x7, R6 ;  /* 0x00000007ff067819 */ /* 0x000fe20000011406 */
[----:B------:R-:W-:Y:S01]  /*3950*/  CS2R R124, SRZ ;  /* 0x00000000007c7805 */ /* 0x000fe2000001ff00 */
[----:B------:R-:W-:Y:S01]  /*3960*/  CS2R R130, SRZ ;  /* 0x0000000000827805 */ /* 0x000fe2000001ff00 */
[----:B------:R-:W-:Y:S01]  /*3970*/  CS2R R128, SRZ ;  /* 0x0000000000807805 */ /* 0x000fe2000001ff00 */
[----:B------:R-:W-:Y:S01]  /*3980*/  CS2R R122, SRZ ;  /* 0x00000000007a7805 */ /* 0x000fe2000001ff00 */
[----:B------:R-:W-:Y:S01]  /*3990*/  IMAD R2, R6, 0x40, R2 ;  /* 0x0000004006027824 */ /* 0x000fe200078e0202 */
[----:B------:R-:W-:Y:S01]  /*39a0*/  MOV R6, c[0x0][0x308] ;  /* 0x0000c20000067a02 */ /* 0x000fe20000000f00 */
[----:B------:R-:W-:Y:S01]  /*39b0*/  CS2R R120, SRZ ;  /* 0x0000000000787805 */ /* 0x000fe2000001ff00 */
[----:B------:R-:W-:Y:S01]  /*39c0*/  CS2R R118, SRZ ;  /* 0x0000000000767805 */ /* 0x000fe2000001ff00 */
[----:B------:R-:W-:Y:S01]  /*39d0*/  IMAD R0, R0, 0x80, R2 ;  /* 0x0000008000007824 */ /* 0x000fe200078e0202 */
[----:B------:R-:W-:Y:S01]  /*39e0*/  CS2R R116, SRZ ;  /* 0x0000000000747805 */ /* 0x000fe2000001ff00 */
[----:B------:R-:W-:Y:S01]  /*39f0*/  CS2R R110, SRZ ;  /* 0x00000000006e7805 */ /* 0x000fe2000001ff00 */
[----:B------:R-:W-:Y:S01]  /*3a00*/  CS2R R108, SRZ ;  /* 0x00000000006c7805 */ /* 0x000fe2000001ff00 */
[----:B------:R-:W-:Y:S01]  /*3a10*/  CS2R R114, SRZ ;  /* 0x0000000000727805 */ /* 0x000fe2000001ff00 */
[----:B------:R-:W-:Y:S01]  /*3a20*/  IADD3 R8, R19, -UR24, -R0 ;  /* 0x8000001813087c10 */ /* 0x000fe2000fffe800 */
[----:B------:R-:W-:Y:S01]  /*3a30*/  CS2R R112, SRZ ;  /* 0x0000000000707805 */ /* 0x000fe2000001ff00 */
[----:B--2---:R-:W4:Y:S01]  /*3a40*/  @P1 MUFU.RCP R5, c[0x0][0x238] ;  /* 0x00008e0000051b08 */ /* 0x004f220000001000 */
        /* <DEDUP_REMOVED lines=20> */
[----:B------:R-:W-:Y:S01]  /*3b90*/  IMAD.MOV.U32 R180, RZ, RZ, 0x20 ;  /* 0x00000020ffb47424 */ /* 0x000fe200078e00ff */
[----:B------:R-:W-:Y:S01]  /*3ba0*/  MOV R179, 0x40 ;  /* 0x0000004000b37802 */ /* 0x000fe20000000f00 */
[C---:B------:R-:W-:Y:S01]  /*3bb0*/  IMAD.SHL.U32 R176, R178.reuse, 0x2, RZ ;  /* 0x00000002b2b07824 */ /* 0x040fe200078e00ff */
[----:B------:R-:W-:Y:S01]  /*3bc0*/  SHF.L.U32 R175, R178, 0x1, RZ ;  /* 0x00000001b2af7819 */ /* 0x000fe200000006ff */
[----:B------:R-:W-:Y:S01]  /*3bd0*/  UMOV UR4, URZ ;  /* 0x0000003f00047c82 */ /* 0x000fe20008000000 */
[----:B----4-:R-:W-:-:S02]  /*3be0*/  @P1 FMUL.FTZ R2, R4, R5 ;  /* 0x0000000504021220 */ /* 0x010fc40000410000 */
[----:B------:R1:W2:Y:S01]  /*3bf0*/  LDG.E.64 R4, [R6.64+0x8] ;  /* 0x0000082006047981 */ /* 0x0002a2000c1e1b00 */
[----:B------:R-:W-:Y:S01]  /*3c00*/  SHF.R.S32.HI R0, RZ, 0x1f, R14 ;  /* 0x0000001fff007819 */ /* 0x000fe2000001140e */
[----:B------:R3:W4:Y:S02]  /*3c10*/  @P1 R2UR UR10, R2 ;  /* 0x00000000020a13c2 */ /* 0x00072400000e0000 */
[----:B-1----:R-:W2:Y:S01]  /*3c20*/  LDG.E.64 R6, [R6.64] ;  /* 0x0000002006067981 */ /* 0x002ea2000c1e1b00 */
[----:B---3--:R-:W-:Y:S01]  /*3c30*/  IADD3 R2, R177, 0x2000, RZ ;  /* 0x00002000b1027810 */ /* 0x008fe20007ffe0ff */
[----:B----4-:R-:W-:-:S03]  /*3c40*/  @UP1 UMOV UR4, UR10 ;  /* 0x0000000a00041c82 */ /* 0x010fc60008000000 */
[----:B------:R-:W-:-:S04]  /*3c50*/  SEL R2, R2, R177, !P0 ;  /* 0x000000b102027207 */ /* 0x000fc80004000000 */
[----:B------:R-:W-:Y:S02]  /*3c60*/  SHF.L.U32 R168, R2, 0x1, RZ ;  /* 0x0000000102a87819 */ /* 0x000fe400000006ff */
[----:B--2---:R-:W-:-:S04]  /*3c70*/  IADD3 R248, P2, P1, R4, UR50, R14 ;  /* 0x0000003204f87c10 */ /* 0x004fc8000f95e00e */
[----:B------:R-:W-:Y:S02]  /*3c80*/  IADD3.X R4, R5, UR54, R0, P2, P1 ;  /* 0x0000003605047c10 */ /* 0x000fe400097e2400 */
[----:B------:R-:W-:Y:S01]  /*3c90*/  IADD3 R0, R178, 0x2000, RZ ;  /* 0x00002000b2007810 */ /* 0x000fe20007ffe0ff */
[----:B------:R-:W1:Y:S03]  /*3ca0*/  R2UR UR15, R6 ;  /* 0x00000000060f73c2 */ /* 0x000e6600000e0000 */
[----:B------:R-:W-:-:S05]  /*3cb0*/  SEL R0, R0, R178, !P0 ;  /* 0x000000b200007207 */ /* 0x000fca0004000000 */
[----:B------:R-:W-:Y:S01]  /*3cc0*/  IMAD.SHL.U32 R174, R0, 0x2, RZ ;  /* 0x0000000200ae7824 */ /* 0x000fe200078e00ff */
[----:B-1----:R-:W-:-:S05]  /*3cd0*/  LOP3.LUT R0, R4, UR15, RZ, 0x3c, !PT ;  /* 0x0000000f04007c12 */ /* 0x002fca000f8e3cff */
[----:B------:R1:W-:Y:S02]  /*3ce0*/  STL [R1+0x2c], R0 ;  /* 0x00002c0001007387 */ /* 0x0003e40000100800 */
[----:B-1----:R-:W-:-:S05]  /*3cf0*/  IADD3 R0, R8, UR5, RZ ;  /* 0x0000000508007c10 */ /* 0x002fca000fffe0ff */
[----:B------:R1:W-:Y:S02]  /*3d00*/  STL [R1+0x30], R0 ;  /* 0x0000300001007387 */ /* 0x0003e40000100800 */
[----:B-1----:R-:W-:-:S04]  /*3d10*/  IMAD.MOV.U32 R0, RZ, RZ, c[0x0][0x22c] ;  /* 0x00008b00ff007624 */ /* 0x002fc800078e00ff */
[----:B------:R-:W-:-:S05]  /*3d20*/  IMAD R0, R0, c[0x0][0x1c0], RZ ;  /* 0x0000700000007a24 */ /* 0x000fca00078e02ff */
[C---:B------:R-:W-:Y:S01]  /*3d30*/  SHF.L.U32 R4, R0.reuse, 0x4, RZ ;  /* 0x0000000400047819 */ /* 0x040fe200000006ff */
[----:B------:R-:W-:-:S03]  /*3d40*/  IMAD.SHL.U32 R2, R0, 0x8, RZ ;  /* 0x0000000800027824 */ /* 0x000fc600078e00ff */
[----:B------:R-:W-:-:S05]  /*3d50*/  IADD3 R4, R4, 0x20, RZ ;  /* 0x0000002004047810 */ /* 0x000fca0007ffe0ff */
[----:B------:R-:W-:-:S05]  /*3d60*/  IMAD.IADD R0, R2, 0x1, R4 ;  /* 0x0000000102007824 */ /* 0x000fca00078e0204 */
[----:B------:R-:W-:-:S05]  /*3d70*/  IADD3 R0, R2, R0, RZ ;  /* 0x0000000002007210 */ /* 0x000fca0007ffe0ff */
[----:B------:R-:W-:-:S04]  /*3d80*/  IMAD.IADD R0, R2, 0x1, R0 ;  /* 0x0000000102007824 */ /* 0x000fc800078e0200 */
[----:B------:R-:W-:-:S05]  /*3d90*/  IMAD.IADD R0, R2, 0x1, R0 ;  /* 0x0000000102007824 */ /* 0x000fca00078e0200 */
[----:B------:R1:W-:Y:S02]  /*3da0*/  STL [R1+0x24], R0 ;  /* 0x0000240001007387 */ /* 0x0003e40000100800 */
[----:B-1----:R-:W-:-:S05]  /*3db0*/  IADD3 R0, R2, R0, RZ ;  /* 0x0000000002007210 */ /* 0x002fca0007ffe0ff */
[----:B------:R1:W-:Y:S02]  /*3dc0*/  STL [R1+0x20], R0 ;  /* 0x0000200001007387 */ /* 0x0003e40000100800 */
[----:B-1----:R-:W-:-:S05]  /*3dd0*/  IMAD.IADD R0, R2, 0x1, R0 ;  /* 0x0000000102007824 */ /* 0x002fca00078e0200 */
[----:B------:R1:W-:Y:S02]  /*3de0*/  STL [R1+0x1c], R0 ;  /* 0x00001c0001007387 */ /* 0x0003e40000100800 */
[----:B-1----:R-:W-:-:S04]  /*3df0*/  IMAD.IADD R0, R2, 0x1, R0 ;  /* 0x0000000102007824 */ /* 0x002fc800078e0200 */
[C---:B------:R-:W-:Y:S01]  /*3e00*/  IMAD.IADD R4, R2.reuse, 0x1, R0 ;  /* 0x0000000102047824 */ /* 0x040fe200078e0200 */
[----:B------:R-:W-:Y:S04]  /*3e10*/  STL [R1+0x18], R0 ;  /* 0x0000180001007387 */ /* 0x000fe80000100800 */
[----:B------:R1:W-:Y:S02]  /*3e20*/  STL [R1+0x14], R4 ;  /* 0x0000140401007387 */ /* 0x0003e40000100800 */
[----:B-1----:R-:W-:-:S05]  /*3e30*/  IMAD.IADD R4, R2, 0x1, R4 ;  /* 0x0000000102047824 */ /* 0x002fca00078e0204 */
[----:B------:R1:W-:Y:S01]  /*3e40*/  STL [R1+0x10], R4 ;  /* 0x0000100401007387 */ /* 0x0003e20000100800 */
[----:B------:R-:W2:Y:S01]  /*3e50*/  R2UR UR28, R7 ;  /* 0x00000000071c73c2 */ /* 0x000ea200000e0000 */
[----:B-1----:R-:W-:-:S05]  /*3e60*/  IADD3 R4, R2, R4, RZ ;  /* 0x0000000402047210 */ /* 0x002fca0007ffe0ff */
[----:B------:R1:W-:Y:S02]  /*3e70*/  STL [R1+0xc], R4 ;  /* 0x00000c0401007387 */ /* 0x0003e40000100800 */
[----:B-1----:R-:W-:-:S05]  /*3e80*/  IMAD.IADD R4, R2, 0x1, R4 ;  /* 0x0000000102047824 */ /* 0x002fca00078e0204 */
[----:B------:R1:W-:Y:S02]  /*3e90*/  STL [R1+0x8], R4 ;  /* 0x0000080401007387 */ /* 0x0003e40000100800 */
[----:B-1----:R-:W-:-:S05]  /*3ea0*/  IMAD.IADD R4, R2, 0x1, R4 ;  /* 0x0000000102047824 */ /* 0x002fca00078e0204 */
[----:B------:R-:W-:Y:S01]  /*3eb0*/  IADD3 R0, R2, R4, RZ ;  /* 0x0000000402007210 */ /* 0x000fe20007ffe0ff */
[----:B------:R1:W-:Y:S04]  /*3ec0*/  STL [R1+0x4], R4 ;  /* 0x0000040401007387 */ /* 0x0003e80000100800 */
[----:B------:R1:W-:Y:S01]  /*3ed0*/  STL [R1+0x28], R0 ;  /* 0x0000280001007387 */ /* 0x0003e20000100800 */
[----:B------:R-:W-:Y:S01]  /*3ee0*/  IMAD.WIDE.U32 R248, R248, -0x2daee0ad, RZ ;  /* 0xd2511f53f8f87825 */ /* 0x000fe200078e00ff */
[----:B------:R-:W-:Y:S02]  /*3ef0*/  UIADD3 UR24, UR15, -0x61c88647, URZ ;  /* 0x9e3779b90f187890 */ /* 0x000fe4000fffe03f */
[----:B------:R-:W-:Y:S02]  /*3f00*/  UIADD3 UR23, UR15, 0x3c6ef372, URZ ;  /* 0x3c6ef3720f177890 */ /* 0x000fe4000fffe03f */
[----:B------:R-:W-:-:S02]  /*3f10*/  UIADD3 UR21, UR15, -0x255992d5, URZ ;  /* 0xdaa66d2b0f157890 */ /* 0x000fc4000fffe03f */
[----:B------:R-:W-:Y:S02]  /*3f20*/  UIADD3 UR19, UR15, 0x78dde6e4, URZ ;  /* 0x78dde6e40f137890 */ /* 0x000fe4000fffe03f */
[----:B------:R-:W-:Y:S02]  /*3f30*/  UIADD3 UR17, UR15, 0x1715609d, URZ ;  /* 0x1715609d0f117890 */ /* 0x000fe4000fffe03f */
[----:B------:R-:W-:Y:S02]  /*3f40*/  UIADD3 UR15, UR15, -0x4ab325aa, URZ ;  /* 0xb54cda560f0f7890 */ /* 0x000fe4000fffe03f */
[----:B--2---:R-:W-:Y:S02]  /*3f50*/  UIADD3 UR29, UR28, -0x4498517b, URZ ;  /* 0xbb67ae851c1d7890 */ /* 0x004fe4000fffe03f */
[----:B------:R-:W-:Y:S02]  /*3f60*/  UIADD3 UR22, UR28, 0x76cf5d0a, URZ ;  /* 0x76cf5d0a1c167890 */ /* 0x000fe4000fffe03f */
[----:B------:R-:W-:-:S02]  /*3f70*/  UIADD3 UR20, UR28, 0x32370b8f, URZ ;  /* 0x32370b8f1c147890 */ /* 0x000fc4000fffe03f */
[----:B------:R-:W-:Y:S02]  /*3f80*/  UIADD3 UR18, UR28, -0x126145ec, URZ ;  /* 0xed9eba141c127890 */ /* 0x000fe4000fffe03f */
[----:B------:R-:W-:Y:S02]  /*3f90*/  UIADD3 UR16, UR28, -0x56f99767, URZ ;  /* 0xa90668991c107890 */ /* 0x000fe4000fffe03f */
[----:B------:R-:W-:Y:S02]  /*3fa0*/  UIADD3 UR14, UR28, 0x646e171e, URZ ;  /* 0x646e171e1c0e7890 */ /* 0x000fe4000fffe03f */
.L_x_2074:
[----:B-1----:R-:W2:Y:S01]  /*3fb0*/  LDL R0, [R1+0x3c] ;  /* 0x00003c0001007983 */ /* 0x002ea20000100800 */
[----:B------:R-:W-:Y:S02]  /*3fc0*/  USHF.L.U32 UR10, UR11, 0x7, URZ ;  /* 0x000000070b0a7899 */ /* 0x000fe4000800063f */
[----:B------:R-:W-:Y:S01]  /*3fd0*/  UISETP.GE.AND UP1, UPT, UR7, 0x1, UPT ;  /* 0x000000010700788c */ /* 0x000fe2000bf26270 */
[----:B------:R-:W0:Y:S01]  /*3fe0*/  LDGDEPBAR ;  /* 0x00000000000079af */ /* 0x000e220000000000 */
[----:B------:R-:W-:Y:S04]  /*3ff0*/  UIADD3 UR10, UR10, 0x80, URZ ;  /* 0x000000800a0a7890 */ /* 0x000fe8000fffe03f */
[----:B------:R-:W-:Y:S03]  /*4000*/  UISETP.GE.AND UP0, UPT, UR10, UR5, UPT ;  /* 0x000000050a00728c */ /* 0x000fe6000bf06270 */
[----:B------:R-:W3:Y:S04]  /*4010*/  LDL R181, [R1+0x30] ;  /* 0x0000300001b57983 */ /* 0x000ee80000100800 */
[----:B------:R-:W1:Y:S08]  /*4020*/  S2R R205, SR_TID.X ;  /* 0x0000000000cd7919 */ /* 0x000e700000002100 */
[----:B------:R-:W4:Y:S02]  /*4030*/  S2R R191, SR_TID.X ;  /* 0x0000000000bf7919 */ /* 0x000f240000002100 */
[----:B----4-:R-:W-:Y:S01]  /*4040*/  SHF.R.S32.HI R191, RZ, 0x1f, R191 ;  /* 0x0000001fffbf7819 */ /* 0x010fe200000114bf */
[----:B------:R-:W-:Y:S04]  /*4050*/  DEPBAR.LE SB0, 0x0 ;  /* 0x000080000000791a */ /* 0x000fe80000000000 */
[----:B-1----:R-:W-:Y:S01]  /*4060*/  LEA.HI R191, R191, R205, RZ, 0x7 ;  /* 0x000000cdbfbf7211 */ /* 0x002fe200078f38ff */
[----:B------:R-:W-:Y:S03]  /*4070*/  BAR.SYNC.DEFER_BLOCKING 0x0 ;  /* 0x0000000000007b1d */ /* 0x000fe60000010000 */
[----:B------:R-:W-:Y:S05]  /*4080*/  SHF.R.S32.HI R191, RZ, 0x7, R191 ;  /* 0x00000007ffbf7819 */ /* 0x000fea00000114bf */
[----:B------:R-:W-:Y:S08]  /*4090*/  LDSM.16.M88.4 R64, [R174] ;  /* 0x00000000ae40783b */ /* 0x000ff00000000200 */
[----:B------:R-:W1:Y:S08]  /*40a0*/  LDSM.16.M88.4 R16, [R170+0xc000] ;  /* 0x00c00000aa10783b */ /* 0x000e700000000200 */
[----:B------:R-:W4:Y:S08]  /*40b0*/  LDSM.16.M88.4 R60, [R174+0x2000] ;  /* 0x00200000ae3c783b */ /* 0x000f300000000200 */
[----:B------:R-:W4:Y:S08]  /*40c0*/  LDSM.16.M88.4 R32, [R170+0xc800] ;  /* 0x00c80000aa20783b */ /* 0x000f300000000200 */
[----:B------:R-:W4:Y:S08]  /*40d0*/  LDSM.16.M88.4 R48, [R170+0xd000] ;  /* 0x00d00000aa30783b */ /* 0x000f300000000200 */
[----:B------:R-:W4:Y:S01]  /*40e0*/  LDSM.16.M88.4 R132, [R170+0xd800] ;  /* 0x00d80000aa84783b */ /* 0x000f220000000200 */
[-C--:B-1----:R-:W-:Y:S07]  /*40f0*/  HMMA.16816.F32 R4, R64, R16.reuse, RZ ;  /* 0x000000104004723c */ /* 0x082fee00000018ff */
[----:B------:R-:W-:Y:S01]  /*4100*/  LDSM.16.M88.4 R140, [R173+0xc000] ;  /* 0x00c00000ad8c783b */ /* 0x000fe20000000200 */
[C---:B----4-:R-:W-:Y:S07]  /*4110*/  HMMA.16816.F32 R8, R60.reuse, R16, RZ ;  /* 0x000000103c08723c */ /* 0x050fee00000018ff */
[----:B------:R-:W-:Y:S01]  /*4120*/  LDSM.16.M88.4 R148, [R173+0xc800] ;  /* 0x00c80000ad94783b */ /* 0x000fe20000000200 */
[-C--:B------:R-:W-:Y:S07]  /*4130*/  HMMA.16816.F32 R12, R60, R18.reuse, RZ ;  /* 0x000000123c0c723c */ /* 0x080fee00000018ff */
[----:B------:R-:W-:Y:S01]  /*4140*/  LDSM.16.M88.4 R152, [R173+0xd000] ;  /* 0x00d00000ad98783b */ /* 0x000fe20000000200 */
[C---:B------:R-:W-:Y:S07]  /*4150*/  HMMA.16816.F32 R16, R64.reuse, R18, RZ ;  /* 0x000000124010723c */ /* 0x040fee00000018ff */
[----:B------:R-:W-:Y:S01]  /*4160*/  LDSM.16.M88.4 R156, [R173+0xd800] ;  /* 0x00d80000ad9c783b */ /* 0x000fe20000000200 */
[-C--:B------:R-:W-:Y:S07]  /*4170*/  HMMA.16816.F32 R20, R64, R32.reuse, RZ ;  /* 0x000000204014723c */ /* 0x080fee00000018ff */
        /* <DEDUP_REMOVED lines=12> */
[----:B--2---:R-:W-:Y:S05]  /*4240*/  R2P PR, R0, 0x6 ;  /* 0x0000000600007804 */ /* 0x004fea0000000000 */
[----:B------:R-:W-:Y:S02]  /*4250*/  SEL R2, R180, 0xffffffe0, !P1 ;  /* 0xffffffe0b4027807 */ /* 0x000fe40004800000 */
[----:B------:R-:W-:Y:S04]  /*4260*/  SEL R169, R179, 0xffffffc0, !P2 ;  /* 0xffffffc0b3a97807 */ /* 0x000fe80005000000 */
[C---:B------:R-:W-:Y:S02]  /*4270*/  IMAD.IADD R0, R174.reuse, 0x1, R2 ;  /* 0x00000001ae007824 */ /* 0x040fe400078e0202 */
[--C-:B------:R-:W-:Y:S03]  /*4280*/  IMAD.IADD R132, R174, 0x1, R169.reuse ;  /* 0x00000001ae847824 */ /* 0x100fe600078e02a9 */
[----:B------:R-:W1:Y:S08]  /*4290*/  LDSM.16.M88.4 R136, [R0] ;  /* 0x000000000088783b */ /* 0x000e700000000200 */
[----:B------:R2:W4:Y:S08]  /*42a0*/  LDSM.16.M88.4 R144, [R0+0x2000] ;  /* 0x002000000090783b */ /* 0x0005300000000200 */
[----:B------:R-:W3:Y:S08]  /*42b0*/  LDSM.16.M88.4 R160, [R132] ;  /* 0x0000000084a0783b */ /* 0x000ef00000000200 */
[----:B------:R-:W3:Y:S01]  /*42c0*/  LDSM.16.M88.4 R132, [R132+0x2000] ;  /* 0x002000008484783b */ /* 0x000ee20000000200 */
[----:B--2---:R-:W-:Y:S01]  /*42d0*/  IMAD.IADD R0, R0, 0x1, R169 ;  /* 0x0000000100007824 */ /* 0x004fe200078e02a9 */
[-C--:B-1----:R-:W-:Y:S08]  /*42e0*/  HMMA.16816.F32 R4, R136, R140.reuse, R4 ;  /* 0x0000008c8804723c */ /* 0x082ff00000001804 */
[C---:B----4-:R-:W-:Y:S08]  /*42f0*/  HMMA.16816.F32 R8, R144.reuse, R140, R8 ;  /* 0x0000008c9008723c */ /* 0x050ff00000001808 */
[-C--:B------:R-:W-:Y:S08]  /*4300*/  HMMA.16816.F32 R12, R144, R142.reuse, R12 ;  /* 0x0000008e900c723c */ /* 0x080ff0000000180c */
[C---:B------:R-:W-:Y:S01]  /*4310*/  HMMA.16816.F32 R16, R136.reuse, R142, R16 ;  /* 0x0000008e8810723c */ /* 0x040fe20000001810 */
[----:B------:R-:W1:Y:S07]  /*4320*/  LDSM.16.M88.4 R140, [R171+0xc800] ;  /* 0x00c80000ab8c783b */ /* 0x000e6e0000000200 */
[-C--:B------:R-:W-:Y:S08]  /*4330*/  HMMA.16816.F32 R20, R136, R148.reuse, R20 ;  /* 0x000000948814723c */ /* 0x080ff00000001814 */
[C---:B------:R-:W-:Y:S01]  /*4340*/  HMMA.16816.F32 R24, R144.reuse, R148, R24 ;  /* 0x000000949018723c */ /* 0x040fe20000001818 */
[----:B------:R-:W2:Y:S06]  /*4350*/  LDL R149, [R1+0x38] ;  /* 0x0000380001957983 */ /* 0x000eac0000100800 */
[----:B------:R-:W-:Y:S01]  /*4360*/  IMAD.U32 R148, RZ, RZ, UR7 ;  /* 0x00000007ff947e24 */ /* 0x000fe2000f8e00ff */
[-C--:B------:R-:W-:Y:S04]  /*4370*/  HMMA.16816.F32 R28, R144, R150.reuse, R28 ;  /* 0x00000096901c723c */ /* 0x080fe8000000181c */
[----:B---3--:R-:W-:Y:S04]  /*4380*/  IMAD R148, R148, 0x80, R181 ;  /* 0x0000008094947824 */ /* 0x008fe800078e02b5 */
[C---:B------:R-:W-:Y:S01]  /*4390*/  HMMA.16816.F32 R32, R136.reuse, R150, R32 ;  /* 0x000000968820723c */ /* 0x040fe20000001820 */
[C---:B------:R-:W-:Y:S03]  /*43a0*/  IADD3 R187, R148.reuse, -0x38, RZ ;  /* 0xffffffc894bb7810 */ /* 0x040fe60007ffe0ff */
[C---:B------:R-:W-:Y:S02]  /*43b0*/  IADD3 R182, R148.reuse, -0x29, RZ ;  /* 0xffffffd794b67810 */ /* 0x040fe40007ffe0ff */
[C---:B------:R-:W-:Y:S02]  /*43c0*/  IADD3 R181, R148.reuse, 0x17, RZ ;  /* 0x0000001794b57810 */ /* 0x040fe40007ffe0ff */
[C---:B------:R-:W-:Y:S01]  /*43d0*/  IADD3 R151, R148.reuse, -0x20, RZ ;  /* 0xffffffe094977810 */ /* 0x040fe20007ffe0ff */
[-C--:B------:R-:W-:Y:S03]  /*43e0*/  HMMA.16816.F32 R36, R136, R152.reuse, R36 ;  /* 0x000000988824723c */ /* 0x080fe60000001824 */
[C---:B------:R-:W-:Y:S02]  /*43f0*/  IADD3 R150, R148.reuse, -0x19, RZ ;  /* 0xffffffe794967810 */ /* 0x040fe40007ffe0ff */
[----:B------:R-:W-:Y:S02]  /*4400*/  IADD3 R188, R148, -0x39, RZ ;  /* 0xffffffc794bc7810 */ /* 0x000fe40007ffe0ff */
[----:B------:R-:W-:Y:S01]  /*4410*/  ISETP.GE.AND P3, PT, R150, RZ, PT ;  /* 0x000000ff9600720c */ /* 0x000fe20003f66270 */
[C---:B------:R-:W-:Y:S01]  /*4420*/  HMMA.16816.F32 R40, R144.reuse, R152, R40 ;  /* 0x000000989028723c */ /* 0x040fe20000001828 */
[C---:B------:R-:W-:Y:S03]  /*4430*/  IADD3 R183, R148.reuse, -0x30, RZ ;  /* 0xffffffd094b77810 */ /* 0x040fe60007ffe0ff */
[C---:B------:R-:W-:Y:S02]  /*4440*/  IADD3 R184, R148.reuse, 0x10, RZ ;  /* 0x0000001094b87810 */ /* 0x040fe40007ffe0ff */
[C---:B------:R-:W-:Y:S02]  /*4450*/  IADD3 R185, R148.reuse, -0x31, RZ ;  /* 0xffffffcf94b97810 */ /* 0x040fe40007ffe0ff */
[C---:B------:R-:W-:Y:S01]  /*4460*/  IADD3 R152, R148.reuse, -0x21, RZ ;  /* 0xffffffdf94987810 */ /* 0x040fe20007ffe0ff */
[-C--:B------:R-:W-:Y:S03]  /*4470*/  HMMA.16816.F32 R44, R144, R154.reuse, R44 ;  /* 0x0000009a902c723c */ /* 0x080fe6000000182c */
[C---:B------:R-:W-:Y:S02]  /*4480*/  @!P3 IADD3 R150, -R148.reuse, 0x19, RZ ;  /* 0x000000199496b810 */ /* 0x040fe40007ffe1ff */
[----:B------:R-:W-:Y:S02]  /*4490*/  ISETP.GE.AND P3, PT, R181, RZ, PT ;  /* 0x000000ffb500720c */ /* 0x000fe40003f66270 */
[C---:B------:R-:W-:Y:S01]  /*44a0*/  IADD3 R186, R148.reuse, 0xf, RZ ;  /* 0x0000000f94ba7810 */ /* 0x040fe20007ffe0ff */
[C---:B------:R-:W-:Y:S01]  /*44b0*/  HMMA.16816.F32 R48, R136.reuse, R154, R48 ;  /* 0x0000009a8830723c */ /* 0x040fe20000001830 */
[----:B------:R-:W-:Y:S07]  /*44c0*/  I2F R197, R150 ;  /* 0x0000009600c57306 */ /* 0x000fee0000201400 */
[-C--:B------:R-:W-:Y:S04]  /*44d0*/  HMMA.16816.F32 R52, R136, R156.reuse, R52 ;  /* 0x0000009c8834723c */ /* 0x080fe80000001834 */
[----:B------:R-:W-:Y:S02]  /*44e0*/  @!P3 IADD3 R181, -R148, -0x17, RZ ;  /* 0xffffffe994b5b810 */ /* 0x000fe40007ffe1ff */
[----:B------:R-:W-:Y:S02]  /*44f0*/  ISETP.GE.AND P3, PT, R188, RZ, PT ;  /* 0x000000ffbc00720c */ /* 0x000fe40003f66270 */
[C---:B------:R-:W-:Y:S01]  /*4500*/  HMMA.16816.F32 R56, R144.reuse, R156, R56 ;  /* 0x0000009c9038723c */ /* 0x040fe20000001838 */
[----:B------:R-:W3:Y:S01]  /*4510*/  LDL R156, [R1+0x2c] ;  /* 0x00002c00019c7983 */ /* 0x000ee20000100800 */
[----:B------:R-:W-:Y:S06]  /*4520*/  I2F R181, R181 ;  /* 0x000000b500b57306 */ /* 0x000fec0000201400 */
[-C--:B------:R-:W-:Y:S04]  /*4530*/  HMMA.16816.F32 R60, R144, R158.reuse, R60 ;  /* 0x0000009e903c723c */ /* 0x080fe8000000183c */
[C---:B------:R-:W-:Y:S02]  /*4540*/  @!P3 IADD3 R188, -R148.reuse, 0x39, RZ ;  /* 0x0000003994bcb810 */ /* 0x040fe40007ffe1ff */
[----:B------:R-:W-:Y:S02]  /*4550*/  PLOP3.LUT P3, PT, PT, PT, UP0, 0x80, 0x0 ;  /* 0x000000000000781c */ /* 0x000fe40003f6f008 */
[C---:B------:R-:W-:Y:S01]  /*4560*/  IADD3 R146, R148.reuse, 0x40, RZ ;  /* 0x0000004094927810 */ /* 0x040fe20007ffe0ff */
[----:B------:R-:W-:Y:S01]  /*4570*/  HMMA.16816.F32 R64, R136, R158, R64 ;  /* 0x0000009e8840723c */ /* 0x000fe20000001840 */
[----:B------:R-:W-:Y:S02]  /*4580*/  I2F R188, R188 ;  /* 0x000000bc00bc7306 */ /* 0x000fe40000201400 */
[C---:B------:R-:W-:Y:S02]  /*4590*/  IADD3 R145, R148.reuse, 0x8, RZ ;  /* 0x0000000894917810 */ /* 0x040fe40007ffe0ff */
[C---:B------:R-:W-:Y:S02]  /*45a0*/  IADD3 R144, R148.reuse, -0x1, RZ ;  /* 0xffffffff94907810 */ /* 0x040fe40007ffe0ff */
[----:B------:R-:W-:Y:S01]  /*45b0*/  IADD3 R136, R148, 0x48, RZ ;  /* 0x0000004894887810 */ /* 0x000fe20007ffe0ff */
[-C--:B------:R-:W-:Y:S01]  /*45c0*/  HMMA.16816.F32 R4, R160, R164.reuse, R4 ;  /* 0x000000a4a004723c */ /* 0x080fe20000001804 */
[----:B------:R-:W-:Y:S02]  /*45d0*/  IABS R137, R148 ;  /* 0x0000009400897213 */ /* 0x000fe40000000000 */
[----:B------:R-:W-:Y:S02]  /*45e0*/  ISETP.GE.AND P0, PT, R136, RZ, PT ;  /* 0x000000ff8800720c */ /* 0x000fe40003f06270 */
[----:B------:R-:W-:Y:S01]  /*45f0*/  ISETP.GE.AND P1, PT, R145, RZ, PT ;  /* 0x000000ff9100720c */ /* 0x000fe20003f26270 */
[----:B------:R-:W-:Y:S02]  /*4600*/  I2F R200, R137 ;  /* 0x0000008900c87306 */ /* 0x000fe40000201400 */
[C---:B------:R-:W-:Y:S07]  /*4610*/  HMMA.16816.F32 R8, R132.reuse, R164, R8 ;  /* 0x000000a48408723c */ /* 0x040fee0000001808 */
[C---:B------:R-:W-:Y:S01]  /*4620*/  IADD3 R165, R148.reuse, 0x20, RZ ;  /* 0x0000002094a57810 */ /* 0x040fe20007ffe0ff */
[-C--:B------:R-:W-:Y:S01]  /*4630*/  HMMA.16816.F32 R12, R132, R166.reuse, R12 ;  /* 0x000000a6840c723c */ /* 0x080fe2000000180c */
[----:B------:R-:W-:Y:S02]  /*4640*/  @!P0 IADD3 R136, -R148, -0x48, RZ ;  /* 0xffffffb894888810 */ /* 0x000fe40007ffe1ff */
[----:B------:R-:W-:Y:S02]  /*4650*/  ISETP.GE.AND P0, PT, R146, RZ, PT ;  /* 0x000000ff9200720c */ /* 0x000fe40003f06270 */
[----:B------:R-:W-:Y:S01]  /*4660*/  @!P1 IADD3 R145, -R148, -0x8, RZ ;  /* 0xfffffff894919810 */ /* 0x000fe20007ffe1ff */
[----:B------:R4:W-:Y:S01]  /*4670*/  I2F R211, R136 ;  /* 0x0000008800d37306 */ /* 0x0009e20000201400 */
[----:B------:R-:W-:Y:S01]  /*4680*/  ISETP.GE.AND P1, PT, R144, RZ, PT ;  /* 0x000000ff9000720c */ /* 0x000fe20003f26270 */
[C---:B------:R-:W-:Y:S01]  /*4690*/  HMMA.16816.F32 R16, R160.reuse, R166, R16 ;  /* 0x000000a6a010723c */ /* 0x040fe20000001810 */
[C---:B------:R-:W-:Y:S06]  /*46a0*/  IADD3 R164, R148.reuse, 0x1f, RZ ;  /* 0x0000001f94a47810 */ /* 0x040fec0007ffe0ff */
[C---:B------:R-:W-:Y:S01]  /*46b0*/  IADD3 R166, R148.reuse, 0x18, RZ ;  /* 0x0000001894a67810 */ /* 0x040fe20007ffe0ff */
[-C--:B-1----:R-:W-:Y:S01]  /*46c0*/  HMMA.16816.F32 R20, R160, R140.reuse, R20 ;  /* 0x0000008ca014723c */ /* 0x082fe20000001814 */
[C---:B------:R-:W-:Y:S01]  /*46d0*/  @!P0 IADD3 R146, -R148.reuse, -0x40, RZ ;  /* 0xffffffc094928810 */ /* 0x040fe20007ffe1ff */
[----:B------:R-:W1:Y:S02]  /*46e0*/  I2F R229, R145 ;  /* 0x0000009100e57306 */ /* 0x000e640000201400 */
[C---:B------:R-:W-:Y:S02]  /*46f0*/  @!P1 IADD3 R144, -R148.reuse, 0x1, RZ ;  /* 0x0000000194909810 */ /* 0x040fe40007ffe1ff */
[C---:B------:R-:W-:Y:S02]  /*4700*/  IADD3 R167, R148.reuse, -0x28, RZ ;  /* 0xffffffd894a77810 */ /* 0x040fe40007ffe0ff */
[C---:B------:R-:W-:Y:S04]  /*4710*/  HMMA.16816.F32 R24, R132.reuse, R140, R24 ;  /* 0x0000008c8418723c */ /* 0x040fe80000001818 */
[----:B------:R-:W-:Y:S01]  /*4720*/  I2F R194, R146 ;  /* 0x0000009200c27306 */ /* 0x000fe20000201400 */
[----:B----4-:R-:W4:Y:S02]  /*4730*/  LDSM.16.M88.4 R136, [R171+0xd000] ;  /* 0x00d00000ab88783b */ /* 0x010f240000000200 */
[C---:B------:R-:W-:Y:S01]  /*4740*/  IADD3 R141, R148.reuse, 0x7, RZ ;  /* 0x00000007948d7810 */ /* 0x040fe20007ffe0ff */
[-C--:B------:R-:W-:Y:S01]  /*4750*/  HMMA.16816.F32 R28, R132, R142.reuse, R28 ;  /* 0x0000008e841c723c */ /* 0x080fe2000000181c */
[----:B------:R-:W-:Y:S02]  /*4760*/  IADD3 R140, R148, 0x47, RZ ;  /* 0x00000047948c7810 */ /* 0x000fe40007ffe0ff */
[----:B------:R-:W-:Y:S02]  /*4770*/  ISETP.GE.AND P0, PT, R141, RZ, PT ;  /* 0x000000ff8d00720c */ /* 0x000fe40003f06270 */
[----:B------:R-:W-:Y:S01]  /*4780*/  ISETP.GE.AND P1, PT, R140, RZ, PT ;  /* 0x000000ff8c00720c */ /* 0x000fe20003f26270 */
[----:B------:R1:W-:Y:S02]  /*4790*/  I2F R196, R144 ;  /* 0x0000009000c47306 */ /* 0x0003e40000201400 */
[C---:B------:R-:W-:Y:S07]  /*47a0*/  HMMA.16816.F32 R32, R160.reuse, R142, R32 ;  /* 0x0000008ea020723c */ /* 0x040fee0000001820 */
[C---:B------:R-:W-:Y:S02]  /*47b0*/  IADD3 R142, R148.reuse, 0x3f, RZ ;  /* 0x0000003f948e7810 */ /* 0x040fe40007ffe0ff */
[----:B------:R-:W-:Y:S02]  /*47c0*/  @!P0 IADD3 R141, -R148, -0x7, RZ ;  /* 0xfffffff9948d8810 */ /* 0x000fe40007ffe1ff */
[----:B------:R-:W-:Y:S02]  /*47d0*/  ISETP.GE.AND P0, PT, R142, RZ, PT ;  /* 0x000000ff8e00720c */ /* 0x000fe40003f06270 */
[C---:B------:R-:W-:Y:S01]  /*47e0*/  @!P1 IADD3 R140, -R148.reuse, -0x47, RZ ;  /* 0xffffffb9948c9810 */ /* 0x040fe20007ffe1ff */
[----:B------:R4:W-:Y:S01]  /*47f0*/  I2F R228, R141 ;  /* 0x0000008d00e47306 */ /* 0x0009e20000201400 */
[----:B-1----:R-:W1:Y:S09]  /*4800*/  LDSM.16.M88.4 R144, [R171+0xd800] ;  /* 0x00d80000ab90783b */ /* 0x002e720000000200 */
[C---:B------:R-:W-:Y:S01]  /*4810*/  @!P0 IADD3 R142, -R148.reuse, -0x3f, RZ ;  /* 0xffffffc1948e8810 */ /* 0x040fe20007ffe1ff */
[----:B------:R1:W-:Y:S01]  /*4820*/  I2F R210, R140 ;  /* 0x0000008c00d27306 */ /* 0x0003e20000201400 */
[-C--:B----4-:R-:W-:Y:S09]  /*4830*/  HMMA.16816.F32 R36, R160, R136.reuse, R36 ;  /* 0x00000088a024723c */ /* 0x090ff20000001824 */
[----:B------:R4:W1:Y:S03]  /*4840*/  I2F R189, R142 ;  /* 0x0000008e00bd7306 */ /* 0x0008660000201400 */
[C---:B------:R-:W-:Y:S01]  /*4850*/  IADD3 R141, R148.reuse, 0x38, RZ ;  /* 0x00000038948d7810 */ /* 0x040fe20007ffe0ff */
[C---:B------:R-:W-:Y:S03]  /*4860*/  HMMA.16816.F32 R40, R132.reuse, R136, R40 ;  /* 0x000000888428723c */ /* 0x040fe60000001828 */
[----:B------:R-:W-:Y:S04]  /*4870*/  ISETP.GE.AND P1, PT, R141, RZ, PT ;  /* 0x000000ff8d00720c */ /* 0x000fe80003f26270 */
[C---:B------:R-:W-:Y:S01]  /*4880*/  IADD3 R136, R148.reuse, -0x8, RZ ;  /* 0xfffffff894887810 */ /* 0x040fe20007ffe0ff */
[-C--:B------:R-:W-:Y:S01]  /*4890*/  HMMA.16816.F32 R44, R132, R138.reuse, R44 ;  /* 0x0000008a842c723c */ /* 0x080fe2000000182c */
[----:B------:R-:W-:Y:S02]  /*48a0*/  IADD3 R137, R148, 0x2f, RZ ;  /* 0x0000002f94897810 */ /* 0x000fe40007ffe0ff */
[----:B------:R-:W-:Y:S02]  /*48b0*/  ISETP.GE.AND P0, PT, R136, RZ, PT ;  /* 0x000000ff8800720c */ /* 0x000fe40003f06270 */
[C---:B-1----:R-:W-:Y:S02]  /*48c0*/  IADD3 R140, R148.reuse, -0x10, RZ ;  /* 0xfffffff0948c7810 */ /* 0x042fe40007ffe0ff */
[----:B------:R-:W-:Y:S01]  /*48d0*/  ISETP.GE.AND P2, PT, R137, RZ, PT ;  /* 0x000000ff8900720c */ /* 0x000fe20003f46270 */
[C---:B------:R-:W-:Y:S01]  /*48e0*/  HMMA.16816.F32 R48, R160.reuse, R138, R48 ;  /* 0x0000008aa030723c */ /* 0x040fe20000001830 */
[C---:B------:R-:W-:Y:S03]  /*48f0*/  @!P1 IADD3 R141, -R148.reuse, -0x38, RZ ;  /* 0xffffffc8948d9810 */ /* 0x040fe60007ffe1ff */
[C---:B----4-:R-:W-:Y:S01]  /*4900*/  IADD3 R142, R148.reuse, 0x37, RZ ;  /* 0x00000037948e7810 */ /* 0x050fe20007ffe0ff */
[----:B------:R1:W-:Y:S02]  /*4910*/  I2F R193, R141 ;  /* 0x0000008d00c17306 */ /* 0x0003e40000201400 */
[C---:B------:R-:W-:Y:S01]  /*4920*/  IADD3 R138, R148.reuse, 0x30, RZ ;  /* 0x00000030948a7810 */ /* 0x040fe20007ffe0ff */
[-C--:B------:R-:W-:Y:S01]  /*4930*/  HMMA.16816.F32 R52, R160, R144.reuse, R52 ;  /* 0x00000090a034723c */ /* 0x080fe20000001834 */
[----:B------:R-:W-:Y:S02]  /*4940*/  @!P0 IADD3 R136, -R148, 0x8, RZ ;  /* 0x0000000894888810 */ /* 0x000fe40007ffe1ff */
[----:B------:R-:W-:Y:S02]  /*4950*/  ISETP.GE.AND P1, PT, R142, RZ, PT ;  /* 0x000000ff8e00720c */ /* 0x000fe40003f26270 */
[C---:B------:R-:W-:Y:S02]  /*4960*/  IADD3 R139, R148.reuse, -0x11, RZ ;  /* 0xffffffef948b7810 */ /* 0x040fe40007ffe0ff */
[C---:B------:R-:W-:Y:S01]  /*4970*/  @!P2 IADD3 R137, -R148.reuse, -0x2f, RZ ;  /* 0xffffffd19489a810 */ /* 0x040fe20007ffe1ff */
[----:B------:R4:W2:Y:S01]  /*4980*/  I2F R192, R136 ;  /* 0x0000008800c07306 */ /* 0x0008a20000201400 */
[----:B------:R-:W-:Y:S01]  /*4990*/  ISETP.GE.AND P6, PT, R139, RZ, PT ;  /* 0x000000ff8b00720c */ /* 0x000fe20003fc6270 */
[C---:B------:R-:W-:Y:S01]  /*49a0*/  HMMA.16816.F32 R56, R132.reuse, R144, R56 ;  /* 0x000000908438723c */ /* 0x040fe20000001838 */
[----:B------:R-:W-:Y:S05]  /*49b0*/  ISETP.GE.AND P2, PT, R165, RZ, PT ;  /* 0x000000ffa500720c */ /* 0x000fea0003f46270 */
[C---:B------:R-:W-:Y:S02]  /*49c0*/  @!P1 IADD3 R142, -R148.reuse, -0x37, RZ ;  /* 0xffffffc9948e9810 */ /* 0x040fe40007ffe1ff */
[----:B------:R-:W-:Y:S01]  /*49d0*/  IADD3 R144, R148, 0x27, RZ ;  /* 0x0000002794907810 */ /* 0x000fe20007ffe0ff */
[----:B------:R-:W-:Y:S01]  /*49e0*/  I2F R201, R137 ;  /* 0x0000008900c97306 */ /* 0x000fe20000201400 */
[----:B------:R-:W-:Y:S01]  /*49f0*/  ISETP.GE.AND P1, PT, R140, RZ, PT ;  /* 0x000000ff8c00720c */ /* 0x000fe20003f26270 */
[-C--:B------:R-:W-:Y:S01]  /*4a00*/  HMMA.16816.F32 R60, R132, R146.reuse, R60 ;  /* 0x00000092843c723c */ /* 0x080fe2000000183c */
[C---:B-1----:R-:W-:Y:S01]  /*4a10*/  IADD3 R141, R148.reuse, -0x9, RZ ;  /* 0xfffffff7948d7810 */ /* 0x042fe20007ffe0ff */
[----:B------:R-:W-:Y:S01]  /*4a20*/  LDSM.16.M88.4 R132, [R0+0x2000] ;  /* 0x002000000084783b */ /* 0x000fe20000000200 */
[----:B------:R-:W-:Y:S02]  /*4a30*/  @!P6 IADD3 R139, -R148, 0x11, RZ ;  /* 0x00000011948be810 */ /* 0x000fe40007ffe1ff */
[----:B------:R-:W-:Y:S02]  /*4a40*/  ISETP.GE.AND P6, PT, R152, RZ, PT ;  /* 0x000000ff9800720c */ /* 0x000fe40003fc6270 */
[----:B------:R-:W-:Y:S01]  /*4a50*/  ISETP.GE.AND P0, PT, R141, RZ, PT ;  /* 0x000000ff8d00720c */ /* 0x000fe20003f06270 */
[----:B------:R-:W-:Y:S01]  /*4a60*/  I2F R198, R142 ;  /* 0x0000008e00c67306 */ /* 0x000fe20000201400 */
[C---:B------:R-:W-:Y:S01]  /*4a70*/  IADD3 R145, R148.reuse, -0x18, RZ ;  /* 0xffffffe894917810 */ /* 0x040fe20007ffe0ff */
[----:B------:R-:W-:Y:S02]  /*4a80*/  HMMA.16816.F32 R64, R160, R146, R64 ;  /* 0x00000092a040723c */ /* 0x000fe40000001840 */
[C---:B----4-:R-:W-:Y:S02]  /*4a90*/  IADD3 R136, R148.reuse, 0x28, RZ ;  /* 0x0000002894887810 */ /* 0x050fe40007ffe0ff */
[----:B------:R-:W-:Y:S02]  /*4aa0*/  @!P1 IADD3 R140, -R148, 0x10, RZ ;  /* 0x00000010948c9810 */ /* 0x000fe40007ffe1ff */
[----:B------:R-:W-:Y:S02]  /*4ab0*/  ISETP.GE.AND P5, PT, R136, RZ, PT ;  /* 0x000000ff8800720c */ /* 0x000fe40003fa6270 */
[----:B------:R-:W-:Y:S01]  /*4ac0*/  @!P6 IADD3 R152, -R148, 0x21, RZ ;  /* 0x000000219498e810 */ /* 0x000fe20007ffe1ff */
[----:B------:R-:W-:Y:S01]  /*4ad0*/  I2F R203, R140 ;  /* 0x0000008c00cb7306 */ /* 0x000fe20000201400 */
[----:B------:R-:W-:Y:S02]  /*4ae0*/  ISETP.GE.AND P1, PT, R144, RZ, PT ;  /* 0x000000ff9000720c */ /* 0x000fe40003f26270 */
[----:B------:R-:W-:Y:S02]  /*4af0*/  @!P0 IADD3 R141, -R148, 0x9, RZ ;  /* 0x00000009948d8810 */ /* 0x000fe40007ffe1ff */
[----:B------:R-:W-:Y:S02]  /*4b00*/  ISETP.GE.AND P0, PT, R138, RZ, PT ;  /* 0x000000ff8a00720c */ /* 0x000fe40003f06270 */
[----:B------:R-:W-:Y:S02]  /*4b10*/  ISETP.GE.AND P4, PT, R145, RZ, PT ;  /* 0x000000ff9100720c */ /* 0x000fe40003f86270 */
[----:B------:R-:W-:Y:S01]  /*4b20*/  ISETP.GE.AND P6, PT, R183, RZ, PT ;  /* 0x000000ffb700720c */ /* 0x000fe20003fc6270 */
[----:B------:R-:W-:Y:S01]  /*4b30*/  I2F R217, R152 ;  /* 0x0000009800d97306 */ /* 0x000fe20000201400 */
[----:B------:R-:W-:Y:S02]  /*4b40*/  @!P5 IADD3 R136, -R148, -0x28, RZ ;  /* 0xffffffd89488d810 */ /* 0x000fe40007ffe1ff */
[----:B------:R-:W-:Y:S02]  /*4b50*/  ISETP.GE.AND P5, PT, R164, RZ, PT ;  /* 0x000000ffa400720c */ /* 0x000fe40003fa6270 */
[----:B------:R-:W-:Y:S02]  /*4b60*/  @!P1 IADD3 R144, -R148, -0x27, RZ ;  /* 0xffffffd994909810 */ /* 0x000fe40007ffe1ff */
[----:B------:R-:W-:Y:S02]  /*4b70*/  ISETP.GE.AND P1, PT, R166, RZ, PT ;  /* 0x000000ffa600720c */ /* 0x000fe40003f26270 */
[C---:B------:R-:W-:Y:S01]  /*4b80*/  @!P0 IADD3 R138, -R148.reuse, -0x30, RZ ;  /* 0xffffffd0948a8810 */ /* 0x040fe20007ffe1ff */
[----:B------:R1:W-:Y:S01]  /*4b90*/  I2F R195, R141 ;  /* 0x0000008d00c37306 */ /* 0x0003e20000201400 */
[----:B------:R-:W-:Y:S02]  /*4ba0*/  ISETP.GE.AND P0, PT, R151, RZ, PT ;  /* 0x000000ff9700720c */ /* 0x000fe40003f06270 */
[C---:B------:R-:W-:Y:S02]  /*4bb0*/  @!P4 IADD3 R145, -R148.reuse, 0x18, RZ ;  /* 0x000000189491c810 */ /* 0x040fe40007ffe1ff */
[----:B------:R-:W-:Y:S02]  /*4bc0*/  ISETP.GE.AND P4, PT, R167, RZ, PT ;  /* 0x000000ffa700720c */ /* 0x000fe40003f86270 */
[----:B------:R-:W-:Y:S02]  /*4bd0*/  @!P2 IADD3 R165, -R148, -0x20, RZ ;  /* 0xffffffe094a5a810 */ /* 0x000fe40007ffe1ff */
[----:B------:R-:W-:Y:S01]  /*4be0*/  ISETP.GE.AND P2, PT, R184, RZ, PT ;  /* 0x000000ffb800720c */ /* 0x000fe20003f46270 */
[----:B------:R-:W-:Y:S01]  /*4bf0*/  I2F R202, R138 ;  /* 0x0000008a00ca7306 */ /* 0x000fe20000201400 */
[C---:B------:R-:W-:Y:S02]  /*4c00*/  @!P5 IADD3 R164, -R148.reuse, -0x1f, RZ ;  /* 0xffffffe194a4d810 */ /* 0x040fe40007ffe1ff */
[----:B------:R-:W-:Y:S02]  /*4c10*/  ISETP.GE.AND P5, PT, R185, RZ, PT ;  /* 0x000000ffb900720c */ /* 0x000fe40003fa6270 */
[----:B------:R-:W-:Y:S02]  /*4c20*/  @!P0 IADD3 R151, -R148, 0x20, RZ ;  /* 0x0000002094978810 */ /* 0x000fe40007ffe1ff */
[----:B------:R-:W-:Y:S02]  /*4c30*/  ISETP.GE.AND P0, PT, R182, RZ, PT ;  /* 0x000000ffb600720c */ /* 0x000fe40003f06270 */
[----:B------:R-:W-:Y:S01]  /*4c40*/  @!P1 IADD3 R166, -R148, -0x18, RZ ;  /* 0xffffffe894a69810 */ /* 0x000fe20007ffe1ff */
[----:B------:R-:W4:Y:S01]  /*4c50*/  I2F R204, R139 ;  /* 0x0000008b00cc7306 */ /* 0x000f220000201400 */
[----:B------:R-:W-:Y:S02]  /*4c60*/  ISETP.GE.AND P1, PT, R186, RZ, PT ;  /* 0x000000ffba00720c */ /* 0x000fe40003f26270 */
[C---:B------:R-:W-:Y:S01]  /*4c70*/  @!P4 IADD3 R167, -R148.reuse, 0x28, RZ ;  /* 0x0000002894a7c810 */ /* 0x040fe20007ffe1ff */
[----:B-1----:R-:W-:Y:S01]  /*4c80*/  LDSM.16.M88.4 R140, [R172+0xc000] ;  /* 0x00c00000ac8c783b */ /* 0x002fe20000000200 */
[----:B------:R-:W-:Y:S02]  /*4c90*/  ISETP.GE.AND P4, PT, R187, RZ, PT ;  /* 0x000000ffbb00720c */ /* 0x000fe40003f86270 */
[C---:B------:R-:W-:Y:S02]  /*4ca0*/  @!P6 IADD3 R183, -R148.reuse, 0x30, RZ ;  /* 0x0000003094b7e810 */ /* 0x040fe40007ffe1ff */
[C---:B------:R-:W-:Y:S01]  /*4cb0*/  @!P2 IADD3 R184, -R148.reuse, -0x10, RZ ;  /* 0xfffffff094b8a810 */ /* 0x040fe20007ffe1ff */
[----:B------:R1:W-:Y:S01]  /*4cc0*/  I2F R207, R136 ;  /* 0x0000008800cf7306 */ /* 0x0003e20000201400 */
[C---:B------:R-:W-:Y:S02]  /*4cd0*/  @!P0 IADD3 R182, -R148.reuse, 0x29, RZ ;  /* 0x0000002994b68810 */ /* 0x040fe40007ffe1ff */
[----:B------:R-:W-:Y:S02]  /*4ce0*/  PLOP3.LUT P0, PT, PT, PT, UP0, 0x80, 0x0 ;  /* 0x000000000000781c */ /* 0x000fe40003f0f008 */
[C---:B------:R-:W-:Y:S02]  /*4cf0*/  @!P5 IADD3 R185, -R148.reuse, 0x31, RZ ;  /* 0x0000003194b9d810 */ /* 0x040fe40007ffe1ff */
[C---:B------:R-:W-:Y:S02]  /*4d00*/  @!P1 IADD3 R186, -R148.reuse, -0xf, RZ ;  /* 0xfffffff194ba9810 */ /* 0x040fe40007ffe1ff */
[----:B------:R-:W-:Y:S01]  /*4d10*/  @!P4 IADD3 R187, -R148, 0x38, RZ ;  /* 0x0000003894bbc810 */ /* 0x000fe20007ffe1ff */
[----:B------:R4:W-:Y:S01]  /*4d20*/  I2F R206, R144 ;  /* 0x0000009000ce7306 */ /* 0x0009e20000201400 */
[----:B------:R-:W-:Y:S01]  /*4d30*/  PLOP3.LUT P2, PT, PT, PT, UP0, 0x80, 0x0 ;  /* 0x000000000000781c */ /* 0x000fe20003f4f008 */
[----:B------:R-:W-:Y:S01]  /*4d40*/  IMAD.U32 R148, RZ, RZ, UR7 ;  /* 0x00000007ff947e24 */ /* 0x000fe2000f8e00ff */
[----:B------:R-:W-:Y:S02]  /*4d50*/  PLOP3.LUT P1, PT, PT, PT, UP0, 0x80, 0x0 ;  /* 0x000000000000781c */ /* 0x000fe40003f2f008 */
[----:B------:R-:W-:Y:S01]  /*4d60*/  PLOP3.LUT P5, PT, PT, PT, UP0, 0x80, 0x0 ;  /* 0x000000000000781c */ /* 0x000fe20003faf008 */
[----:B------:R-:W4:Y:S01]  /*4d70*/  @P0 S2R R153, SR_TID.X ;  /* 0x0000000000990919 */ /* 0x000f220000002100 */
[----:B------:R-:W-:Y:S01]  /*4d80*/  PLOP3.LUT P0, PT, PT, PT, UP0, 0x80, 0x0 ;  /* 0x000000000000781c */ /* 0x000fe20003f0f008 */
[----:B--2---:R-:W-:Y:S01]  /*4d90*/  IMAD R148, R148, 0x8, R149 ;  /* 0x0000000894947824 */ /* 0x004fe200078e0295 */
[----:B------:R-:W-:Y:S01]  /*4da0*/  PLOP3.LUT P6, PT, PT, PT, UP0, 0x80, 0x0 ;  /* 0x000000000000781c */ /* 0x000fe20003fcf008 */
[----:B------:R2:W2:Y:S01]  /*4db0*/  I2F R199, R145 ;  /* 0x0000009100c77306 */ /* 0x0004a20000201400 */
[----:B------:R-:W-:Y:S02]  /*4dc0*/  LOP3.LUT R161, R248, UR29, RZ, 0x3c, !PT ;  /* 0x0000001df8a17c12 */ /* 0x000fe4000f8e3cff */
[C---:B------:R-:W-:Y:S01]  /*4dd0*/  IADD3 R154, R148.reuse, 0x4, RZ ;  /* 0x00000004949a7810 */ /* 0x040fe20007ffe0ff */
[----:B-1----:R1:W2:Y:S01]  /*4de0*/  LDSM.16.M88.4 R136, [R0] ;  /* 0x000000000088783b */ /* 0x0022a20000000200 */
[----:B------:R-:W-:Y:S01]  /*4df0*/  PLOP3.LUT P4, PT, PT, PT, UP0, 0x80, 0x0 ;  /* 0x000000000000781c */ /* 0x000fe20003f8f008 */
[----:B------:R-:W-:Y:S04]  /*4e00*/  IMAD.WIDE.U32 R148, R148, -0x326172a9, RZ ;  /* 0xcd9e8d5794947825 */ /* 0x000fe800078e00ff */
[----:B------:R-:W-:Y:S01]  /*4e10*/  IMAD.WIDE.U32 R154, R154, -0x326172a9, RZ ;  /* 0xcd9e8d579a9a7825 */ /* 0x000fe200078e00ff */
[----:B------:R-:W2:Y:S03]  /*4e20*/  I2F R166, R166 ;  /* 0x000000a600a67306 */ /* 0x000ea60000201400 */
[----:B----4-:R-:W-:Y:S07]  /*4e30*/  IMAD.U32 R144, RZ, RZ, UR11 ;  /* 0x0000000bff907e24 */ /* 0x010fee000f8e00ff */
[----:B------:R4:W-:Y:S01]  /*4e40*/  I2F R215, R151 ;  /* 0x0000009700d77306 */ /* 0x0009e20000201400 */
[----:B-1----:R-:W-:Y:S04]  /*4e50*/  IMAD R0, R144, 0x2, R191 ;  /* 0x0000000290007824 */ /* 0x002fe800078e02bf */
[----:B------:R-:W-:Y:S05]  /*4e60*/  IMAD.SHL.U32 R0, R0, 0x2, RZ ;  /* 0x0000000200007824 */ /* 0x000fea00078e00ff */
[----:B------:R-:W1:Y:S01]  /*4e70*/  I2F R205, R165 ;  /* 0x000000a500cd7306 */ /* 0x000e620000201400 */
[----:B------:R-:W-:Y:S02]  /*4e80*/  IADD3 R144, R0, 0x1, RZ ;  /* 0x0000000100907810 */ /* 0x000fe40007ffe0ff */
[----:B------:R-:W-:Y:S01]  /*4e90*/  LOP3.LUT R146, R249, UR28, R0, 0x96, !PT ;  /* 0x0000001cf9927c12 */ /* 0x000fe2000f8e9600 */
[----:B------:R-:W-:Y:S01]  /*4ea0*/  @P3 IMAD.SHL.U32 R0, R153, 0x2, RZ ;  /* 0x0000000299003824 */ /* 0x000fe200078e00ff */
[----:B------:R-:W-:Y:S02]  /*4eb0*/  LOP3.LUT R144, R249, UR28, R144, 0x96, !PT ;  /* 0x0000001cf9907c12 */ /* 0x000fe4000f8e9690 */
[----:B------:R-:W-:Y:S01]  /*4ec0*/  PLOP3.LUT P3, PT, PT, PT, UP0, 0x80, 0x0 ;  /* 0x000000000000781c */ /* 0x000fe20003f6f008 */
[----:B------:R-:W-:Y:S01]  /*4ed0*/  IMAD.WIDE.U32 R146, R146, -0x326172a9, RZ ;  /* 0xcd9e8d5792927825 */ /* 0x000fe200078e00ff */
[----:B------:R-:W-:Y:S01]  /*4ee0*/  @P2 LOP3.LUT R0, R0, 0x6, RZ, 0xc0, !PT ;  /* 0x0000000600002812 */ /* 0x000fe200078ec0ff */
[-C--:B--2---:R-:W-:Y:S01]  /*4ef0*/  HMMA.16816.F32 R4, R136, R140.reuse, R4 ;  /* 0x0000008c8804723c */ /* 0x084fe20000001804 */
[----:B------:R-:W-:Y:S01]  /*4f00*/  PLOP3.LUT P2, PT, PT, PT, UP0, 0x80, 0x0 ;  /* 0x000000000000781c */ /* 0x000fe20003f4f008 */
[----:B------:R-:W-:Y:S01]  /*4f10*/  IMAD.WIDE.U32 R144, R144, -0x326172a9, RZ ;  /* 0xcd9e8d5790907825 */ /* 0x000fe200078e00ff */
[-C--:B---3--:R-:W-:Y:S01]  /*4f20*/  LOP3.LUT R158, R149, R156.reuse, RZ, 0x3c, !PT ;  /* 0x0000009c959e7212 */ /* 0x088fe200078e3cff */
[----:B------:R2:W3:Y:S01]  /*4f30*/  I2F R209, R164 ;  /* 0x000000a400d17306 */ /* 0x0004e20000201400 */
[----:B------:R-:W-:Y:S01]  /*4f40*/  LOP3.LUT R156, R155, R156, RZ, 0x3c, !PT ;  /* 0x0000009c9b9c7212 */ /* 0x000fe200078e3cff */
[----:B------:R-:W-:Y:S01]  /*4f50*/  @P1 IMAD R149, R191, 0x40, R0 ;  /* 0x00000040bf951824 */ /* 0x000fe200078e0200 */
[--C-:B------:R-:W-:Y:S01]  /*4f60*/  LOP3.LUT R160, R147, UR24, R148.reuse, 0x96, !PT ;  /* 0x0000001893a07c12 */ /* 0x100fe2000f8e9694 */
[C---:B------:R-:W-:Y:S01]  /*4f70*/  HMMA.16816.F32 R8, R132.reuse, R140, R8 ;  /* 0x0000008c8408723c */ /* 0x040fe20000001808 */
[----:B------:R-:W-:Y:S02]  /*4f80*/  LOP3.LUT R155, R145, UR24, R148, 0x96, !PT ;  /* 0x00000018919b7c12 */ /* 0x000fe4000f8e9694 */
[----:B------:R-:W-:Y:S01]  /*4f90*/  PLOP3.LUT P1, PT, PT, PT, UP0, 0x80, 0x0 ;  /* 0x000000000000781c */ /* 0x000fe20003f2f008 */
[----:B------:R-:W-:Y:S01]  /*4fa0*/  IMAD.U32 R148, RZ, RZ, UR11 ;  /* 0x0000000bff947e24 */ /* 0x000fe2000f8e00ff */
[--C-:B------:R-:W-:Y:S01]  /*4fb0*/  LOP3.LUT R190, R147, UR24, R154.reuse, 0x96, !PT ;  /* 0x0000001893be7c12 */ /* 0x100fe2000f8e969a */
[----:B------:R-:W-:Y:S01]  /*4fc0*/  IMAD.WIDE.U32 R158, R158, -0x2daee0ad, RZ ;  /* 0xd2511f539e9e7825 */ /* 0x000fe200078e00ff */
[----:B------:R-:W-:Y:S01]  /*4fd0*/  LOP3.LUT R162, R145, UR24, R154, 0x96, !PT ;  /* 0x0000001891a27c12 */ /* 0x000fe2000f8e969a */
[-C--:B------:R-:W-:Y:S01]  /*4fe0*/  HMMA.16816.F32 R12, R132, R142.reuse, R12 ;  /* 0x0000008e840c723c */ /* 0x080fe2000000180c */
[----:B------:R-:W1:Y:S03]  /*4ff0*/  I2F R167, R167 ;  /* 0x000000a700a77306 */ /* 0x000e660000201400 */
[----:B------:R-:W-:Y:S01]  /*5000*/  LOP3.LUT R153, R161, R159, RZ, 0x3c, !PT ;  /* 0x0000009fa1997212 */ /* 0x000fe200078e3cff */
[----:B------:R-:W-:Y:S01]  /*5010*/  @P0 IMAD R149, R148, 0x80, R149 ;  /* 0x0000008094950824 */ /* 0x000fe200078e0295 */
[----:B------:R-:W-:Y:S01]  /*5020*/  PLOP3.LUT P0, PT, PT, PT, UP0, 0x80, 0x0 ;  /* 0x000000000000781c */ /* 0x000fe20003f0f008 */
[----:B------:R-:W-:Y:S01]  /*5030*/  IMAD.WIDE.U32 R190, R190, -0x2daee0ad, RZ ;  /* 0xd2511f53bebe7825 */ /* 0x000fe200078e00ff */
[C---:B------:R-:W-:Y:S01]  /*5040*/  HMMA.16816.F32 R16, R136.reuse, R142, R16 ;  /* 0x0000008e8810723c */ /* 0x040fe20000001810 */
[----:B------:R-:W1:Y:S01]  /*5050*/  LDSM.16.M88.4 R140, [R172+0xc800] ;  /* 0x00c80000ac8c783b */ /* 0x000e620000000200 */
[----:B------:R-:W-:Y:S01]  /*5060*/  @P5 ISETP.GE.AND P5, PT, R149, UR5, PT ;  /* 0x0000000595005c0c */ /* 0x000fe2000bfa6270 */
[----:B------:R-:W-:Y:S01]  /*5070*/  I2F R186, R186 ;  /* 0x000000ba00ba7306 */ /* 0x000fe20000201400 */
[----:B------:R-:W-:Y:S02]  /*5080*/  FFMA.FTZ R6, R229, -UR4, R6 ;  /* 0x80000004e5067c23 */ /* 0x000fe40008010006 */
[----:B------:R-:W-:Y:S06]  /*5090*/  IMAD.WIDE.U32 R156, R156, -0x2daee0ad, RZ ;  /* 0xd2511f539c9c7825 */ /* 0x000fec00078e00ff */
[----:B------:R-:W-:Y:S01]  /*50a0*/  @P0 IADD3 R0, R149, 0x1, RZ ;  /* 0x0000000195000810 */ /* 0x000fe20007ffe0ff */
[----:B------:R-:W-:Y:S01]  /*50b0*/  FFMA.FTZ R9, R189, -UR4, R9 ;  /* 0x80000004bd097c23 */ /* 0x000fe20008010009 */
[----:B------:R-:W-:Y:S01]  /*50c0*/  PLOP3.LUT P0, PT, PT, PT, UP0, 0x80, 0x0 ;  /* 0x000000000000781c */ /* 0x000fe20003f0f008 */
[----:B------:R-:W-:Y:S01]  /*50d0*/  IMAD.WIDE.U32 R152, R153, -0x326172a9, RZ ;  /* 0xcd9e8d5799987825 */ /* 0x000fe200078e00ff */
[----:B------:R-:W-:Y:S01]  /*50e0*/  @P3 FSEL R6, R6, -INF , !P5 ;  /* 0xff80000006063808 */ /* 0x000fe20006800000 */
[----:B------:R-:W-:Y:S01]  /*50f0*/  I2F R187, R187 ;  /* 0x000000bb00bb7306 */ /* 0x000fe20000201400 */
[----:B------:R-:W-:Y:S01]  /*5100*/  PLOP3.LUT P3, PT, PT, PT, UP0, 0x80, 0x0 ;  /* 0x000000000000781c */ /* 0x000fe20003f6f008 */
[----:B------:R-:W-:Y:S01]  /*5110*/  FFMA.FTZ R15, R189, -UR4, R15 ;  /* 0x80000004bd0f7c23 */ /* 0x000fe2000801000f */
[----:B------:R-:W-:Y:S01]  /*5120*/  LOP3.LUT R150, R161, R157, RZ, 0x3c, !PT ;  /* 0x0000009da1967212 */ /* 0x000fe200078e3cff */
[----:B------:R-:W-:Y:S01]  /*5130*/  FFMA.FTZ R8, R194, -UR4, R8 ;  /* 0x80000004c2087c23 */ /* 0x000fe20008010008 */
[----:B------:R-:W-:Y:S01]  /*5140*/  @P6 ISETP.GE.AND P6, PT, R0, UR5, PT ;  /* 0x0000000500006c0c */ /* 0x000fe2000bfc6270 */
[----:B------:R-:W-:Y:S01]  /*5150*/  FFMA.FTZ R10, R211, -UR4, R10 ;  /* 0x80000004d30a7c23 */ /* 0x000fe2000801000a */
[----:B------:R-:W-:Y:S01]  /*5160*/  LOP3.LUT R148, R153, UR23, R146, 0x96, !PT ;  /* 0x0000001799947c12 */ /* 0x000fe2000f8e9692 */
[----:B------:R-:W-:Y:S01]  /*5170*/  FFMA.FTZ R4, R200, -UR4, R4 ;  /* 0x80000004c8047c23 */ /* 0x000fe20008010004 */
[----:B------:R-:W-:Y:S01]  /*5180*/  @P2 FSEL R8, R8, -INF , !P5 ;  /* 0xff80000008082808 */ /* 0x000fe20006800000 */
[----:B----4-:R-:W-:Y:S01]  /*5190*/  IMAD.WIDE.U32 R150, R150, -0x326172a9, RZ ;  /* 0xcd9e8d5796967825 */ /* 0x010fe200078e00ff */
[----:B------:R-:W-:Y:S01]  /*51a0*/  PLOP3.LUT P2, PT, PT, PT, UP0, 0x80, 0x0 ;  /* 0x000000000000781c */ /* 0x000fe20003f4f008 */
[----:B------:R-:W2:Y:S01]  /*51b0*/  I2F R182, R182 ;  /* 0x000000b600b67306 */ /* 0x000ea20000201400 */
[----:B------:R-:W-:Y:S01]  /*51c0*/  @P1 FSEL R4, R4, -INF , !P5 ;  /* 0xff80000004041808 */ /* 0x000fe20006800000 */
[----:B------:R-:W-:Y:S01]  /*51d0*/  FFMA.FTZ R16, R192, -UR4, R16 ;  /* 0x80000004c0107c23 */ /* 0x000fe20008010010 */
[----:B------:R-:W-:Y:S01]  /*51e0*/  @P0 FSEL R10, R10, -INF , !P5 ;  /* 0xff8000000a0a0808 */ /* 0x000fe20006800000 */
[----:B--2---:R-:W-:Y:S01]  /*51f0*/  IMAD.WIDE.U32 R164, R148, -0x2daee0ad, RZ ;  /* 0xd2511f5394a47825 */ /* 0x004fe200078e00ff */
[----:B------:R-:W-:Y:S02]  /*5200*/  PLOP3.LUT P5, PT, PT, PT, UP0, 0x80, 0x0 ;  /* 0x000000000000781c */ /* 0x000fe40003faf008 */
[----:B------:R-:W-:Y:S01]  /*5210*/  PLOP3.LUT P0, PT, PT, PT, UP0, 0x80, 0x0 ;  /* 0x000000000000781c */ /* 0x000fe20003f0f008 */
[----:B-----5:R-:W-:Y:S01]  /*5220*/  FMUL.FTZ R148, R251, 1.4426950216293334961 ;  /* 0x3fb8aa3bfb947820 */ /* 0x020fe20000410000 */
[----:B------:R-:W-:Y:S01]  /*5230*/  LOP3.LUT R157, R151, UR23, R146, 0x96, !PT ;  /* 0x00000017979d7c12 */ /* 0x000fe2000f8e9692 */
[----:B------:R-:W-:Y:S01]  /*5240*/  IMAD.WIDE.U32 R146, R160, -0x2daee0ad, RZ ;  /* 0xd2511f53a0927825 */ /* 0x000fe200078e00ff */
[--C-:B------:R-:W-:Y:S01]  /*5250*/  LOP3.LUT R159, R153, UR23, R144.reuse, 0x96, !PT ;  /* 0x00000017999f7c12 */ /* 0x100fe2000f8e9690 */
[-C--:B-1----:R-:W-:Y:S01]  /*5260*/  HMMA.16816.F32 R20, R136, R140.reuse, R20 ;  /* 0x0000008c8814723c */ /* 0x082fe20000001814 */
[----:B------:R-:W-:Y:S01]  /*5270*/  LOP3.LUT R160, R151, UR23, R144, 0x96, !PT ;  /* 0x0000001797a07c12 */ /* 0x000fe2000f8e9690 */
[----:B------:R-:W-:Y:S01]  /*5280*/  IMAD.WIDE.U32 R154, R155, -0x2daee0ad, RZ ;  /* 0xd2511f539b9a7825 */ /* 0x000fe200078e00ff */
[C---:B------:R-:W-:Y:S01]  /*5290*/  @P3 IADD3 R144, R149.reuse, 0x10, RZ ;  /* 0x0000001095903810 */ /* 0x040fe20007ffe0ff */
[----:B------:R-:W1:Y:S01]  /*52a0*/  I2F R183, R183 ;  /* 0x000000b700b77306 */ /* 0x000e620000201400 */
[----:B------:R-:W-:Y:S01]  /*52b0*/  PLOP3.LUT P3, PT, PT, PT, UP0, 0x80, 0x0 ;  /* 0x000000000000781c */ /* 0x000fe20003f6f008 */
[----:B------:R-:W-:Y:S01]  /*52c0*/  FFMA.FTZ R5, R196, -UR4, R5 ;  /* 0x80000004c4057c23 */ /* 0x000fe20008010005 */
[----:B------:R-:W-:Y:S01]  /*52d0*/  PLOP3.LUT P1, PT, PT, PT, UP0, 0x80, 0x0 ;  /* 0x000000000000781c */ /* 0x000fe20003f2f008 */
[----:B------:R-:W-:Y:S01]  /*52e0*/  FFMA.FTZ R7, R228, -UR4, R7 ;  /* 0x80000004e4077c23 */ /* 0x000fe20008010007 */
[----:B------:R-:W-:Y:S01]  /*52f0*/  @P4 IADD3 R0, R149, 0x8, RZ ;  /* 0x0000000895004810 */ /* 0x000fe20007ffe0ff */
[C---:B------:R-:W-:Y:S01]  /*5300*/  HMMA.16816.F32 R24, R132.reuse, R140, R24 ;  /* 0x0000008c8418723c */ /* 0x040fe20000001818 */
[----:B------:R-:W-:Y:S01]  /*5310*/  PLOP3.LUT P4, PT, PT, PT, UP0, 0x80, 0x0 ;  /* 0x000000000000781c */ /* 0x000fe20003f8f008 */
[----:B------:R-:W-:Y:S01]  /*5320*/  IMAD.WIDE.U32 R160, R160, -0x2daee0ad, RZ ;  /* 0xd2511f53a0a07825 */ /* 0x000fe200078e00ff */
[----:B------:R-:W-:Y:S01]  /*5330*/  @P2 FSEL R5, R5, -INF , !P6 ;  /* 0xff80000005052808 */ /* 0x000fe20007000000 */
[----:B------:R-:W2:Y:S01]  /*5340*/  I2F R184, R184 ;  /* 0x000000b800b87306 */ /* 0x000ea20000201400 */
[----:B------:R-:W-:Y:S01]  /*5350*/  PLOP3.LUT P2, PT, PT, PT, UP0, 0x80, 0x0 ;  /* 0x000000000000781c */ /* 0x000fe20003f4f008 */
[----:B------:R-:W-:Y:S01]  /*5360*/  IMAD.WIDE.U32 R162, R162, -0x2daee0ad, RZ ;  /* 0xd2511f53a2a27825 */ /* 0x000fe200078e00ff */
[----:B------:R-:W-:Y:S01]  /*5370*/  @P5 ISETP.GE.AND P5, PT, R0, UR5, PT ;  /* 0x0000000500005c0c */ /* 0x000fe2000bfa6270 */
[-C--:B------:R-:W-:Y:S01]  /*5380*/  HMMA.16816.F32 R28, R132, R142.reuse, R28 ;  /* 0x0000008e841c723c */ /* 0x080fe2000000181c */
[----:B------:R-:W-:Y:S02]  /*5390*/  @P0 FSEL R7, R7, -INF , !P6 ;  /* 0xff80000007070808 */ /* 0x000fe40007000000 */
[----:B------:R-:W-:Y:S01]  /*53a0*/  PLOP3.LUT P0, PT, PT, PT, UP0, 0x80, 0x0 ;  /* 0x000000000000781c */ /* 0x000fe20003f0f008 */
[----:B------:R-:W-:Y:S01]  /*53b0*/  FFMA.FTZ R12, R193, -UR4, R12 ;  /* 0x80000004c10c7c23 */ /* 0x000fe2000801000c */
[----:B------:R-:W-:Y:S01]  /*53c0*/  @P3 FSEL R9, R9, -INF , !P6 ;  /* 0xff80000009093808 */ /* 0x000fe20007000000 */
[----:B------:R-:W-:Y:S01]  /*53d0*/  FFMA.FTZ R22, R192, -UR4, R22 ;  /* 0x80000004c0167c23 */ /* 0x000fe20008010016 */
[----:B------:R-:W-:Y:S01]  /*53e0*/  PLOP3.LUT P3, PT, PT, PT, UP0, 0x80, 0x0 ;  /* 0x000000000000781c */ /* 0x000fe20003f6f008 */
[----:B------:R-:W-:Y:S01]  /*53f0*/  FFMA.FTZ R11, R210, -UR4, R11 ;  /* 0x80000004d20b7c23 */ /* 0x000fe2000801000b */
[----:B------:R-:W-:Y:S01]  /*5400*/  @P1 IADD3 R145, R149, 0x9, RZ ;  /* 0x0000000995911810 */ /* 0x000fe20007ffe0ff */
[C---:B------:R-:W-:Y:S01]  /*5410*/  HMMA.16816.F32 R32, R136.reuse, R142, R32 ;  /* 0x0000008e8820723c */ /* 0x040fe20000001820 */
[----:B------:R-:W-:Y:S01]  /*5420*/  PLOP3.LUT P1, PT, PT, PT, UP0, 0x80, 0x0 ;  /* 0x000000000000781c */ /* 0x000fe20003f2f008 */
[----:B------:R-:W-:Y:S01]  /*5430*/  FFMA.FTZ R14, R194, -UR4, R14 ;  /* 0x80000004c20e7c23 */ /* 0x000fe2000801000e */
[----:B------:R-:W-:Y:S01]  /*5440*/  @P2 FSEL R11, R11, -INF , !P6 ;  /* 0xff8000000b0b2808 */ /* 0x000fe20007000000 */
[----:B------:R-:W-:Y:S01]  /*5450*/  FFMA.FTZ R21, R204, -UR4, R21 ;  /* 0x80000004cc157c23 */ /* 0x000fe20008010015 */
[----:B------:R-:W-:Y:S01]  /*5460*/  PLOP3.LUT P6, PT, PT, PT, UP0, 0x80, 0x0 ;  /* 0x000000000000781c */ /* 0x000fe20003fcf008 */
[----:B------:R-:W-:Y:S01]  /*5470*/  FFMA.FTZ R25, R201, -UR4, R25 ;  /* 0x80000004c9197c23 */ /* 0x000fe20008010019 */
[----:B------:R-:W-:Y:S01]  /*5480*/  @P4 ISETP.GE.AND P4, PT, R145, UR5, PT ;  /* 0x0000000591004c0c */ /* 0x000fe2000bf86270 */
[----:B------:R-:W-:Y:S01]  /*5490*/  FFMA.FTZ R13, R198, -UR4, R13 ;  /* 0x80000004c60d7c23 */ /* 0x000fe2000801000d */
[----:B------:R-:W-:Y:S02]  /*54a0*/  @P0 FSEL R12, R12, -INF , !P5 ;  /* 0xff8000000c0c0808 */ /* 0x000fe40006800000 */
        /* <DEDUP_REMOVED lines=11> */
[C---:B------:R-:W-:Y:S01]  /*5560*/  FFMA.FTZ R20, R203.reuse, -UR4, R20 ;  /* 0x80000004cb147c23 */ /* 0x040fe20008010014 */
[----:B------:R-:W-:Y:S01]  /*5570*/  @P1 ISETP.GE.AND P1, PT, R144, UR5, PT ;  /* 0x0000000590001c0c */ /* 0x000fe2000bf26270 */
        /* <DEDUP_REMOVED lines=17> */
[----:B------:R-:W-:Y:S01]  /*5690*/  @P0 IADD3 R140, R149, 0x11, RZ ;  /* 0x00000011958c0810 */ /* 0x000fe20007ffe0ff */
[----:B------:R-:W-:Y:S01]  /*56a0*/  FFMA.FTZ R29, R206, -UR4, R29 ;  /* 0x80000004ce1d7c23 */ /* 0x000fe2000801001d */
[----:B------:R-:W-:Y:S02]  /*56b0*/  PLOP3.LUT P0, PT, PT, PT, UP0, 0x80, 0x0 ;  /* 0x000000000000781c */ /* 0x000fe40003f0f008 */
[----:B------:R-:W-:Y:S02]  /*56c0*/  @P2 FSEL R19, R19, -INF , !P4 ;  /* 0xff80000013132808 */ /* 0x000fe40006000000 */
[----:B------:R-:W-:Y:S02]  /*56d0*/  PLOP3.LUT P4, PT, PT, PT, UP0, 0x80, 0x0 ;  /* 0x000000000000781c */ /* 0x000fe40003f8f008 */
[----:B------:R-:W-:Y:S02]  /*56e0*/  @P3 IADD3 R141, R149, 0x18, RZ ;  /* 0x00000018958d3810 */ /* 0x000fe40007ffe0ff */
[----:B------:R-:W-:Y:S02]  /*56f0*/  PLOP3.LUT P3, PT, PT, PT, UP0, 0x80, 0x0 ;  /* 0x000000000000781c */ /* 0x000fe40003f6f008 */
[----:B------:R-:W-:Y:S02]  /*5700*/  FSETP.NEU.FTZ.AND P5, PT, R251, -INF , PT ;  /* 0xff800000fb00780b */ /* 0x000fe40003fbd000 */
        /* <DEDUP_REMOVED lines=11> */
[C---:B------:R-:W-:Y:S01]  /*57c0*/  @P4 IADD3 R145, R149.reuse, 0x21, RZ ;  /* 0x0000002195914810 */ /* 0x040fe20007ffe0ff */
[----:B------:R-:W-:Y:S01]  /*57d0*/  MUFU.EX2 R213, R4 ;  /* 0x0000000400d57308 */ /* 0x000fe20000000800 */
[----:B------:R-:W-:Y:S02]  /*57e0*/  PLOP3.LUT P4, PT, PT, PT, UP0, 0x80, 0x0 ;  /* 0x000000000000781c */ /* 0x000fe40003f8f008 */
[----:B------:R-:W-:Y:S02]  /*57f0*/  @P3 FSEL R24, R24, -INF , !P1 ;  /* 0xff80000018183808 */ /* 0x000fe40004800000 */
[----:B------:R-:W-:Y:S02]  /*5800*/  PLOP3.LUT P3, PT, PT, PT, UP0, 0x80, 0x0 ;  /* 0x000000000000781c */ /* 0x000fe40003f6f008 */
[----:B------:R-:W-:Y:S02]  /*5810*/  @P2 IADD3 R0, R149, 0x20, RZ ;  /* 0x0000002095002810 */ /* 0x000fe40007ffe0ff */
[----:B------:R-:W-:Y:S01]  /*5820*/  PLOP3.LUT P2, PT, PT, PT, UP0, 0x80, 0x0 ;  /* 0x000000000000781c */ /* 0x000fe20003f4f008 */
[----:B------:R-:W-:Y:S01]  /*5830*/  MUFU.EX2 R211, R16 ;  /* 0x0000001000d37308 */ /* 0x000fe20000000800 */
[----:B------:R-:W-:Y:S02]  /*5840*/  @P5 FSEL R20, R20, -INF , !P1 ;  /* 0xff80000014145808 */ /* 0x000fe40004800000 */
[----:B------:R-:W-:Y:S02]  /*5850*/  PLOP3.LUT P5, PT, PT, PT, UP0, 0x80, 0x0 ;  /* 0x000000000000781c */ /* 0x000fe40003faf008 */
[----:B------:R-:W-:Y:S01]  /*5860*/  @P6 ISETP.GE.AND P6, PT, R140, UR5, PT ;  /* 0x000000058c006c0c */ /* 0x000fe2000bfc6270 */
[C---:B------:R-:W-:Y:S01]  /*5870*/  FMUL.FTZ R140, R247.reuse, 1.4426950216293334961 ;  /* 0x3fb8aa3bf78c7820 */ /* 0x040fe20000410000 */
[----:B------:R-:W-:Y:S01]  /*5880*/  @P0 FSEL R26, R26, -INF , !P1 ;  /* 0xff8000001a1a0808 */ /* 0x000fe20004800000 */
[----:B------:R-:W-:Y:S01]  /*5890*/  FFMA.FTZ R20, R20, c[0x0][0x23c], -R148 ;  /* 0x00008f0014147a23 */ /* 0x000fe20000010894 */
[----:B------:R-:W-:Y:S01]  /*58a0*/  FSETP.NEU.FTZ.AND P0, PT, R247, -INF , PT ;  /* 0xff800000f700780b */ /* 0x000fe20003f1d000 */
[----:B------:R1:W-:Y:S01]  /*58b0*/  MUFU.EX2 R216, R5 ;  /* 0x0000000500d87308 */ /* 0x0003e20000000800 */
[----:B------:R-:W-:Y:S02]  /*58c0*/  LOP3.LUT R151, R147, UR22, R158, 0x96, !PT ;  /* 0x0000001693977c12 */ /* 0x000fe4000f8e969e */
[----:B------:R-:W-:Y:S02]  /*58d0*/  LOP3.LUT R153, R191, UR22, R156, 0x96, !PT ;  /* 0x00000016bf997c12 */ /* 0x000fe4000f8e969c */
[----:B------:R-:W-:Y:S02]  /*58e0*/  LOP3.LUT R191, R165, UR20, R146, 0x96, !PT ;  /* 0x00000014a5bf7c12 */ /* 0x000fe4000f8e9692 */
[----:B------:R-:W-:Y:S02]  /*58f0*/  @P4 ISETP.GE.AND P4, PT, R144, UR5, PT ;  /* 0x0000000590004c0c */ /* 0x000fe4000bf86270 */
[----:B------:R-:W-:Y:S01]  /*5900*/  @P3 ISETP.GE.AND P3, PT, R145, UR5, PT ;  /* 0x0000000591003c0c */ /* 0x000fe2000bf66270 */
[----:B------:R-:W1:Y:S01]  /*5910*/  I2F R165, R185 ;  /* 0x000000b900a57306 */ /* 0x000e620000201400 */
[----:B------:R-:W-:Y:S01]  /*5920*/  FSEL R140, R140, RZ, P0 ;  /* 0x000000ff8c8c7208 */ /* 0x000fe20000000000 */
[----:B------:R-:W2:Y:S01]  /*5930*/  LDSM.16.M88.4 R144, [R172+0xd000] ;  /* 0x00d00000ac90783b */ /* 0x000ea20000000200 */
[----:B------:R-:W-:Y:S02]  /*5940*/  PLOP3.LUT P0, PT, PT, PT, UP0, 0x80, 0x0 ;  /* 0x000000000000781c */ /* 0x000fe40003f0f008 */
[----:B------:R-:W-:Y:S01]  /*5950*/  @P2 ISETP.GE.AND P2, PT, R141, UR5, PT ;  /* 0x000000058d002c0c */ /* 0x000fe2000bf46270 */
[C---:B------:R-:W-:Y:S01]  /*5960*/  FMUL.FTZ R141, R252.reuse, 1.4426950216293334961 ;  /* 0x3fb8aa3bfc8d7820 */ /* 0x040fe20000410000 */
[----:B------:R-:W-:Y:S01]  /*5970*/  FSETP.NEU.FTZ.AND P1, PT, R252, -INF , PT ;  /* 0xff800000fc00780b */ /* 0x000fe20003f3d000 */
[--C-:B------:R-:W-:Y:S01]  /*5980*/  FFMA.FTZ R8, R8, c[0x0][0x23c], -R140.reuse ;  /* 0x00008f0008087a23 */ /* 0x100fe2000001088c */
[----:B------:R-:W-:Y:S01]  /*5990*/  @P5 ISETP.GE.AND P5, PT, R0, UR5, PT ;  /* 0x0000000500005c0c */ /* 0x000fe2000bfa6270 */
[C---:B------:R-:W-:Y:S01]  /*59a0*/  FMUL.FTZ R0, R250.reuse, 1.4426950216293334961 ;  /* 0x3fb8aa3bfa007820 */ /* 0x040fe20000410000 */
[----:B------:R-:W-:Y:S01]  /*59b0*/  FSEL R141, R141, RZ, P1 ;  /* 0x000000ff8d8d7208 */ /* 0x000fe20000800000 */
[--C-:B------:R-:W-:Y:S01]  /*59c0*/  FFMA.FTZ R9, R9, c[0x0][0x23c], -R140.reuse ;  /* 0x00008f0009097a23 */ /* 0x100fe2000001088c */
[----:B------:R-:W-:Y:S01]  /*59d0*/  FSETP.NEU.FTZ.AND P1, PT, R250, -INF , PT ;  /* 0xff800000fa00780b */ /* 0x000fe20003f3d000 */
[----:B------:R-:W-:Y:S01]  /*59e0*/  FFMA.FTZ R12, R12, c[0x0][0x23c], -R140 ;  /* 0x00008f000c0c7a23 */ /* 0x000fe2000001088c */
[----:B------:R-:W-:Y:S01]  /*59f0*/  LOP3.LUT R155, R155, UR22, R158, 0x96, !PT ;  /* 0x000000169b9b7c12 */ /* 0x000fe2000f8e969e */
[--C-:B------:R-:W-:Y:S01]  /*5a00*/  FFMA.FTZ R7, R7, c[0x0][0x23c], -R141.reuse ;  /* 0x00008f0007077a23 */ /* 0x100fe2000001088d */
[----:B------:R-:W-:Y:S01]  /*5a10*/  FSEL R0, R0, RZ, P1 ;  /* 0x000000ff00007208 */ /* 0x000fe20000800000 */
[--C-:B------:R-:W-:Y:S01]  /*5a20*/  FFMA.FTZ R6, R6, c[0x0][0x23c], -R141.reuse ;  /* 0x00008f0006067a23 */ /* 0x100fe2000001088d */
[----:B------:R-:W-:Y:S01]  /*5a30*/  PLOP3.LUT P1, PT, PT, PT, UP0, 0x80, 0x0 ;  /* 0x000000000000781c */ /* 0x000fe20003f2f008 */
[----:B------:R-:W-:Y:S01]  /*5a40*/  FFMA.FTZ R13, R13, c[0x0][0x23c], -R140 ;  /* 0x00008f000d0d7a23 */ /* 0x000fe2000001088c */
[----:B------:R-:W-:Y:S01]  /*5a50*/  @P0 FSEL R21, R21, -INF , !P6 ;  /* 0xff80000015150808 */ /* 0x000fe20007000000 */
[----:B------:R-:W-:Y:S01]  /*5a60*/  FFMA.FTZ R14, R14, c[0x0][0x23c], -R0 ;  /* 0x00008f000e0e7a23 */ /* 0x000fe20000010800 */
[----:B------:R-:W-:Y:S01]  /*5a70*/  PLOP3.LUT P0, PT, PT, PT, UP0, 0x80, 0x0 ;  /* 0x000000000000781c */ /* 0x000fe20003f0f008 */
[----:B-1----:R-:W-:Y:S01]  /*5a80*/  IMAD.WIDE.U32 R4, R151, -0x326172a9, RZ ;  /* 0xcd9e8d5797047825 */ /* 0x002fe200078e00ff */
[----:B------:R-:W-:Y:S01]  /*5a90*/  LOP3.LUT R163, R163, UR22, R156, 0x96, !PT ;  /* 0x00000016a3a37c12 */ /* 0x000fe2000f8e969c */
[----:B------:R1:W-:Y:S01]  /*5aa0*/  MUFU.EX2 R220, R7 ;  /* 0x0000000700dc7308 */ /* 0x0003e20000000800 */
[----:B------:R-:W-:Y:S01]  /*5ab0*/  LOP3.LUT R162, R161, UR20, R162, 0x96, !PT ;  /* 0x00000014a1a27c12 */ /* 0x000fe2000f8e96a2 */
[--C-:B------:R-:W-:Y:S02]  /*5ac0*/  FFMA.FTZ R10, R10, c[0x0][0x23c], -R0.reuse ;  /* 0x00008f000a0a7a23 */ /* 0x100fe40000010800 */
[----:B------:R-:W-:Y:S02]  /*5ad0*/  IMAD.WIDE.U32 R142, R163, -0x326172a9, RZ ;  /* 0xcd9e8d57a38e7825 */ /* 0x000fe400078e00ff */
[----:B------:R-:W-:Y:S02]  /*5ae0*/  @P1 FSEL R23, R23, -INF , !P6 ;  /* 0xff80000017171808 */ /* 0x000fe40007000000 */
[----:B------:R-:W-:Y:S01]  /*5af0*/  PLOP3.LUT P1, PT, PT, PT, UP0, 0x80, 0x0 ;  /* 0x000000000000781c */ /* 0x000fe20003f2f008 */
[--C-:B------:R-:W-:Y:S01]  /*5b00*/  FFMA.FTZ R11, R11, c[0x0][0x23c], -R0.reuse ;  /* 0x00008f000b0b7a23 */ /* 0x100fe20000010800 */
[----:B------:R-:W-:Y:S01]  /*5b10*/  @P0 FSEL R25, R25, -INF , !P6 ;  /* 0xff80000019190808 */ /* 0x000fe20007000000 */
[--C-:B------:R-:W-:Y:S01]  /*5b20*/  FFMA.FTZ R18, R18, c[0x0][0x23c], -R141.reuse ;  /* 0x00008f0012127a23 */ /* 0x100fe2000001088d */
[----:B------:R-:W-:Y:S01]  /*5b30*/  PLOP3.LUT P0, PT, PT, PT, UP0, 0x80, 0x0 ;  /* 0x000000000000781c */ /* 0x000fe20003f0f008 */
[--C-:B------:R-:W-:Y:S01]  /*5b40*/  FFMA.FTZ R19, R19, c[0x0][0x23c], -R141.reuse ;  /* 0x00008f0013137a23 */ /* 0x100fe2000001088d */
[----:B------:R1:W-:Y:S01]  /*5b50*/  MUFU.EX2 R221, R6 ;  /* 0x0000000600dd7308 */ /* 0x0003e20000000800 */
[----:B------:R-:W-:Y:S01]  /*5b60*/  FFMA.FTZ R15, R15, c[0x0][0x23c], -R0 ;  /* 0x00008f000f0f7a23 */ /* 0x000fe20000010800 */
[-C--:B--2---:R-:W-:Y:S01]  /*5b70*/  HMMA.16816.F32 R36, R136, R144.reuse, R36 ;  /* 0x000000908824723c */ /* 0x084fe20000001824 */
[--C-:B------:R-:W-:Y:S02]  /*5b80*/  FFMA.FTZ R23, R23, c[0x0][0x23c], -R141.reuse ;  /* 0x00008f0017177a23 */ /* 0x100fe4000001088d */
[--C-:B------:R-:W-:Y:S02]  /*5b90*/  FFMA.FTZ R24, R24, c[0x0][0x23c], -R140.reuse ;  /* 0x00008f0018187a23 */ /* 0x100fe4000001088c */
[----:B------:R-:W-:Y:S01]  /*5ba0*/  @P1 FSEL R27, R27, -INF , !P6 ;  /* 0xff8000001b1b1808 */ /* 0x000fe20007000000 */
[----:B------:R-:W-:Y:S01]  /*5bb0*/  FFMA.FTZ R22, R22, c[0x0][0x23c], -R141 ;  /* 0x00008f0016167a23 */ /* 0x000fe2000001088d */
[----:B------:R-:W-:Y:S01]  /*5bc0*/  PLOP3.LUT P1, PT, PT, PT, UP0, 0x80, 0x0 ;  /* 0x000000000000781c */ /* 0x000fe20003f2f008 */
[C---:B------:R-:W-:Y:S01]  /*5bd0*/  HMMA.16816.F32 R40, R132.reuse, R144, R40 ;  /* 0x000000908428723c */ /* 0x040fe20000001828 */
[----:B------:R-:W-:Y:S01]  /*5be0*/  PLOP3.LUT P6, PT, PT, PT, UP0, 0x80, 0x0 ;  /* 0x000000000000781c */ /* 0x000fe20003fcf008 */
[----:B------:R-:W-:Y:S02]  /*5bf0*/  MUFU.EX2 R224, R14 ;  /* 0x0000000e00e07308 */ /* 0x000fe40000000800 */
[----:B------:R-:W-:Y:S01]  /*5c00*/  @P0 FSEL R28, R28, -INF , !P2 ;  /* 0xff8000001c1c0808 */ /* 0x000fe20005000000 */
[----:B------:R-:W-:Y:S01]  /*5c10*/  FFMA.FTZ R25, R25, c[0x0][0x23c], -R140 ;  /* 0x00008f0019197a23 */ /* 0x000fe2000001088c */
[----:B------:R-:W-:Y:S01]  /*5c20*/  PLOP3.LUT P0, PT, PT, PT, UP0, 0x80, 0x0 ;  /* 0x000000000000781c */ /* 0x000fe20003f0f008 */
[--C-:B------:R-:W-:Y:S01]  /*5c30*/  FFMA.FTZ R27, R27, c[0x0][0x23c], -R0.reuse ;  /* 0x00008f001b1b7a23 */ /* 0x100fe20000010800 */
[-C--:B------:R-:W-:Y:S01]  /*5c40*/  HMMA.16816.F32 R44, R132, R146.reuse, R44 ;  /* 0x00000092842c723c */ /* 0x080fe2000000182c */
[----:B------:R-:W-:Y:S03]  /*5c50*/  FFMA.FTZ R26, R26, c[0x0][0x23c], -R0 ;  /* 0x00008f001a1a7a23 */ /* 0x000fe60000010800 */
[----:B------:R-:W-:Y:S01]  /*5c60*/  @P1 FSEL R30, R30, -INF , !P2 ;  /* 0xff8000001e1e1808 */ /* 0x000fe20005000000 */
[----:B------:R-:W-:Y:S01]  /*5c70*/  FFMA.FTZ R28, R28, c[0x0][0x23c], -R140 ;  /* 0x00008f001c1c7a23 */ /* 0x000fe2000001088c */
[----:B------:R-:W-:Y:S01]  /*5c80*/  PLOP3.LUT P1, PT, PT, PT, UP0, 0x80, 0x0 ;  /* 0x000000000000781c */ /* 0x000fe20003f2f008 */
[----:B------:R-:W-:Y:S01]  /*5c90*/  IMAD.WIDE.U32 R158, R159, -0x2daee0ad, RZ ;  /* 0xd2511f539f9e7825 */ /* 0x000fe200078e00ff */
[----:B------:R-:W-:Y:S01]  /*5ca0*/  @P6 FSEL R32, R32, -INF , !P2 ;  /* 0xff80000020206808 */ /* 0x000fe20005000000 */
[C---:B------:R-:W-:Y:S01]  /*5cb0*/  HMMA.16816.F32 R48, R136.reuse, R146, R48 ;  /* 0x000000928830723c */ /* 0x040fe20000001830 */
[----:B------:R-:W-:Y:S01]  /*5cc0*/  PLOP3.LUT P6, PT, PT, PT, UP0, 0x80, 0x0 ;  /* 0x000000000000781c */ /* 0x000fe20003fcf008 */
[----:B------:R2:W-:Y:S01]  /*5cd0*/  MUFU.EX2 R222, R8 ;  /* 0x0000000800de7308 */ /* 0x0005e20000000800 */
[----:B------:R-:W-:Y:S01]  /*5ce0*/  @P0 FSEL R34, R34, -INF , !P2 ;  /* 0xff80000022220808 */ /* 0x000fe20005000000 */
[----:B------:R-:W-:Y:S01]  /*5cf0*/  FFMA.FTZ R37, R217, -UR4, R37 ;  /* 0x80000004d9257c23 */ /* 0x000fe20008010025 */
[----:B------:R-:W-:Y:S01]  /*5d00*/  PLOP3.LUT P2, PT, PT, PT, UP0, 0x80, 0x0 ;  /* 0x000000000000781c */ /* 0x000fe20003f4f008 */
[----:B------:R-:W-:Y:S01]  /*5d10*/  FFMA.FTZ R32, R32, c[0x0][0x23c], -R148 ;  /* 0x00008f0020207a23 */ /* 0x000fe20000010894 */
[----:B------:R-:W-:Y:S01]  /*5d20*/  PLOP3.LUT P0, PT, PT, PT, UP0, 0x80, 0x0 ;  /* 0x000000000000781c */ /* 0x000fe20003f0f008 */
[----:B------:R-:W-:Y:S01]  /*5d30*/  FFMA.FTZ R34, R34, c[0x0][0x23c], -R141 ;  /* 0x00008f0022227a23 */ /* 0x000fe2000001088d */
[----:B------:R-:W-:Y:S03]  /*5d40*/  LOP3.LUT R159, R159, UR20, R154, 0x96, !PT ;  /* 0x000000149f9f7c12 */ /* 0x000fe6000f8e969a */
[----:B------:R-:W-:Y:S01]  /*5d50*/  @P1 FSEL R29, R29, -INF , !P4 ;  /* 0xff8000001d1d1808 */ /* 0x000fe20006000000 */
[----:B------:R-:W-:Y:S01]  /*5d60*/  MUFU.EX2 R192, R34 ;  /* 0x0000002200c07308 */ /* 0x000fe20000000800 */
[----:B------:R-:W-:Y:S01]  /*5d70*/  @P6 FSEL R31, R31, -INF , !P4 ;  /* 0xff8000001f1f6808 */ /* 0x000fe20006000000 */
[----:B------:R-:W-:Y:S01]  /*5d80*/  FFMA.FTZ R44, R166, -UR4, R44 ;  /* 0x80000004a62c7c23 */ /* 0x000fe2000801002c */
[----:B------:R-:W-:Y:S01]  /*5d90*/  PLOP3.LUT P1, PT, PT, PT, UP0, 0x80, 0x0 ;  /* 0x000000000000781c */ /* 0x000fe20003f2f008 */
[----:B------:R-:W-:Y:S01]  /*5da0*/  IMAD.WIDE.U32 R144, R159, -0x326172a9, RZ ;  /* 0xcd9e8d579f907825 */ /* 0x000fe200078e00ff */
[----:B------:R-:W-:Y:S02]  /*5db0*/  @P2 FSEL R33, R33, -INF , !P4 ;  /* 0xff80000021212808 */ /* 0x000fe40006000000 */
[----:B------:R-:W-:Y:S01]  /*5dc0*/  PLOP3.LUT P2, PT, PT, PT, UP0, 0x80, 0x0 ;  /* 0x000000000000781c */ /* 0x000fe20003f4f008 */
[----:B------:R-:W-:Y:S01]  /*5dd0*/  FFMA.FTZ R29, R29, c[0x0][0x23c], -R140 ;  /* 0x00008f001d1d7a23 */ /* 0x000fe2000001088c */
[----:B------:R-:W-:Y:S01]  /*5de0*/  @P0 FSEL R35, R35, -INF , !P4 ;  /* 0xff80000023230808 */ /* 0x000fe20006000000 */
[----:B------:R-:W-:Y:S01]  /*5df0*/  FFMA.FTZ R33, R33, c[0x0][0x23c], -R148 ;  /* 0x00008f0021217a23 */ /* 0x000fe20000010894 */
[----:B------:R-:W-:Y:S01]  /*5e00*/  PLOP3.LUT P4, PT, PT, PT, UP0, 0x80, 0x0 ;  /* 0x000000000000781c */ /* 0x000fe20003f8f008 */
[----:B------:R-:W-:Y:S01]  /*5e10*/  FFMA.FTZ R51, R217, -UR4, R51 ;  /* 0x80000004d9337c23 */ /* 0x000fe20008010033 */
[----:B------:R-:W-:Y:S01]  /*5e20*/  PLOP3.LUT P6, PT, PT, PT, UP0, 0x80, 0x0 ;  /* 0x000000000000781c */ /* 0x000fe20003fcf008 */
[----:B------:R-:W-:Y:S01]  /*5e30*/  FFMA.FTZ R42, R207, -UR4, R42 ;  /* 0x80000004cf2a7c23 */ /* 0x000fe2000801002a */
[----:B------:R-:W-:Y:S01]  /*5e40*/  PLOP3.LUT P0, PT, PT, PT, UP0, 0x80, 0x0 ;  /* 0x000000000000781c */ /* 0x000fe20003f0f008 */
[----:B------:R-:W-:Y:S01]  /*5e50*/  FFMA.FTZ R40, R205, -UR4, R40 ;  /* 0x80000004cd287c23 */ /* 0x000fe20008010028 */
[----:B------:R-:W4:Y:S01]  /*5e60*/  LDL R217, [R1] ;  /* 0x0000000001d97983 */ /* 0x000f220000100800 */
[----:B------:R-:W-:Y:S01]  /*5e70*/  MUFU.EX2 R185, R33 ;  /* 0x0000002100b97308 */ /* 0x000fe20000000800 */
[--C-:B------:R-:W-:Y:S02]  /*5e80*/  FFMA.FTZ R35, R35, c[0x0][0x23c], -R141.reuse ;  /* 0x00008f0023237a23 */ /* 0x100fe4000001088d */
[----:B------:R-:W-:Y:S01]  /*5e90*/  @P2 FSEL R40, R40, -INF , !P5 ;  /* 0xff80000028282808 */ /* 0x000fe20006800000 */
[--C-:B------:R-:W-:Y:S01]  /*5ea0*/  FFMA.FTZ R30, R30, c[0x0][0x23c], -R0.reuse ;  /* 0x00008f001e1e7a23 */ /* 0x100fe20000010800 */
[----:B------:R-:W-:Y:S01]  /*5eb0*/  PLOP3.LUT P2, PT, PT, PT, UP0, 0x80, 0x0 ;  /* 0x000000000000781c */ /* 0x000fe20003f4f008 */
[----:B------:R-:W-:Y:S01]  /*5ec0*/  FFMA.FTZ R31, R31, c[0x0][0x23c], -R0 ;  /* 0x00008f001f1f7a23 */ /* 0x000fe20000010800 */
[----:B------:R-:W-:Y:S01]  /*5ed0*/  @P4 FSEL R42, R42, -INF , !P5 ;  /* 0xff8000002a2a4808 */ /* 0x000fe20006800000 */
[----:B------:R-:W-:Y:S01]  /*5ee0*/  FFMA.FTZ R40, R40, c[0x0][0x23c], -R140 ;  /* 0x00008f0028287a23 */ /* 0x000fe2000001088c */
[----:B------:R-:W-:Y:S01]  /*5ef0*/  PLOP3.LUT P4, PT, PT, PT, UP0, 0x80, 0x0 ;  /* 0x000000000000781c */ /* 0x000fe20003f8f008 */
[----:B------:R-:W-:Y:S01]  /*5f00*/  FFMA.FTZ R38, R199, -UR4, R38 ;  /* 0x80000004c7267c23 */ /* 0x000fe20008010026 */
[----:B------:R-:W-:Y:S01]  /*5f10*/  @P0 FSEL R37, R37, -INF , !P3 ;  /* 0xff80000025250808 */ /* 0x000fe20005800000 */
[----:B------:R-:W-:Y:S01]  /*5f20*/  FFMA.FTZ R36, R215, -UR4, R36 ;  /* 0x80000004d7247c23 */ /* 0x000fe20008010024 */
[----:B------:R-:W-:Y:S01]  /*5f30*/  PLOP3.LUT P0, PT, PT, PT, UP0, 0x80, 0x0 ;  /* 0x000000000000781c */ /* 0x000fe20003f0f008 */
[----:B------:R-:W-:Y:S01]  /*5f40*/  MUFU.EX2 R189, R32 ;  /* 0x0000002000bd7308 */ /* 0x000fe20000000800 */
[----:B------:R-:W-:Y:S01]  /*5f50*/  @P6 FSEL R38, R38, -INF , !P5 ;  /* 0xff80000026266808 */ /* 0x000fe20006800000 */
[----:B------:R-:W-:Y:S01]  /*5f60*/  FFMA.FTZ R37, R37, c[0x0][0x23c], -R148 ;  /* 0x00008f0025257a23 */ /* 0x000fe20000010894 */
[----:B------:R-:W-:Y:S01]  /*5f70*/  @P1 FSEL R36, R36, -INF , !P5 ;  /* 0xff80000024241808 */ /* 0x000fe20006800000 */
[----:B------:R-:W-:Y:S01]  /*5f80*/  FFMA.FTZ R42, R42, c[0x0][0x23c], -R0 ;  /* 0x00008f002a2a7a23 */ /* 0x000fe20000010800 */
[----:B------:R-:W-:Y:S01]  /*5f90*/  PLOP3.LUT P1, PT, PT, PT, UP0, 0x80, 0x0 ;  /* 0x000000000000781c */ /* 0x000fe20003f2f008 */
[----:B------:R-:W-:Y:S01]  /*5fa0*/  FFMA.FTZ R38, R38, c[0x0][0x23c], -R141 ;  /* 0x00008f0026267a23 */ /* 0x000fe2000001088d */
[----:B------:R-:W-:Y:S01]  /*5fb0*/  PLOP3.LUT P6, PT, PT, PT, UP0, 0x80, 0x0 ;  /* 0x000000000000781c */ /* 0x000fe20003fcf008 */
[----:B------:R-:W-:Y:S01]  /*5fc0*/  FFMA.FTZ R43, R206, -UR4, R43 ;  /* 0x80000004ce2b7c23 */ /* 0x000fe2000801002b */
[----:B-1----:R-:W-:Y:S01]  /*5fd0*/  @P4 IADD3 R7, R149, 0x28, RZ ;  /* 0x0000002895074810 */ /* 0x002fe20007ffe0ff */
[----:B------:R-:W-:Y:S01]  /*5fe0*/  FFMA.FTZ R36, R36, c[0x0][0x23c], -R148 ;  /* 0x00008f0024247a23 */ /* 0x000fe20000010894 */
[----:B------:R-:W-:Y:S01]  /*5ff0*/  PLOP3.LUT P4, PT, PT, PT, UP0, 0x80, 0x0 ;  /* 0x000000000000781c */ /* 0x000fe20003f8f008 */
[----:B------:R-:W-:Y:S01]  /*6000*/  MUFU.EX2 R207, R24 ;  /* 0x0000001800cf7308 */ /* 0x000fe20000000800 */
[----:B------:R-:W-:Y:S01]  /*6010*/  @P2 FSEL R43, R43, -INF , !P3 ;  /* 0xff8000002b2b2808 */ /* 0x000fe20005800000 */
[----:B------:R-:W-:Y:S01]  /*6020*/  IMAD.WIDE.U32 R156, R157, -0x2daee0ad, RZ ;  /* 0xd2511f539d9c7825 */ /* 0x000fe200078e00ff */
[----:B------:R-:W-:Y:S02]  /*6030*/  PLOP3.LUT P2, PT, PT, PT, UP0, 0x80, 0x0 ;  /* 0x000000000000781c */ /* 0x000fe40003f4f008 */
[----:B------:R-:W-:Y:S01]  /*6040*/  PLOP3.LUT P5, PT, PT, PT, UP0, 0x80, 0x0 ;  /* 0x000000000000781c */ /* 0x000fe20003faf008 */
[----:B------:R-:W-:Y:S01]  /*6050*/  FFMA.FTZ R39, R197, -UR4, R39 ;  /* 0x80000004c5277c23 */ /* 0x000fe20008010027 */
[----:B------:R-:W-:Y:S01]  /*6060*/  @P0 IADD3 R6, R149, 0x30, RZ ;  /* 0x0000003095060810 */ /* 0x000fe20007ffe0ff */
[----:B---3--:R-:W-:Y:S01]  /*6070*/  FFMA.FTZ R41, R209, -UR4, R41 ;  /* 0x80000004d1297c23 */ /* 0x008fe20008010029 */
[----:B------:R-:W-:Y:S01]  /*6080*/  LOP3.LUT R190, R157, UR20, R190, 0x96, !PT ;  /* 0x000000149dbe7c12 */ /* 0x000fe2000f8e96be */
[----:B------:R-:W-:Y:S01]  /*6090*/  FFMA.FTZ R43, R43, c[0x0][0x23c], -R0 ;  /* 0x00008f002b2b7a23 */ /* 0x000fe20000010800 */
[----:B------:R-:W-:Y:S01]  /*60a0*/  @P1 FSEL R39, R39, -INF , !P3 ;  /* 0xff80000027271808 */ /* 0x000fe20005800000 */
[----:B------:R1:W-:Y:S01]  /*60b0*/  MUFU.EX2 R225, R9 ;  /* 0x0000000900e17308 */ /* 0x0003e20000000800 */
[----:B------:R-:W-:Y:S01]  /*60c0*/  @P6 FSEL R41, R41, -INF , !P3 ;  /* 0xff80000029296808 */ /* 0x000fe20005800000 */
[----:B------:R-:W-:Y:S01]  /*60d0*/  IMAD.WIDE.U32 R154, R155, -0x326172a9, RZ ;  /* 0xcd9e8d579b9a7825 */ /* 0x000fe200078e00ff */
[----:B------:R-:W-:Y:S02]  /*60e0*/  PLOP3.LUT P3, PT, PT, PT, UP0, 0x80, 0x0 ;  /* 0x000000000000781c */ /* 0x000fe40003f6f008 */
[----:B------:R-:W-:Y:S01]  /*60f0*/  LOP3.LUT R157, R5, UR21, R152, 0x96, !PT ;  /* 0x00000015059d7c12 */ /* 0x000fe2000f8e9698 */
[----:B------:R-:W-:Y:S01]  /*6100*/  FFMA.FTZ R41, R41, c[0x0][0x23c], -R140 ;  /* 0x00008f0029297a23 */ /* 0x000fe2000001088c */
[----:B------:R-:W-:Y:S01]  /*6110*/  LOP3.LUT R155, R155, UR21, R152, 0x96, !PT ;  /* 0x000000159b9b7c12 */ /* 0x000fe2000f8e9698 */
[----:B------:R-:W-:Y:S01]  /*6120*/  FFMA.FTZ R39, R39, c[0x0][0x23c], -R141 ;  /* 0x00008f0027277a23 */ /* 0x000fe2000001088d */
[----:B------:R-:W-:Y:S01]  /*6130*/  @P2 ISETP.GE.AND P2, PT, R7, UR5, PT ;  /* 0x0000000507002c0c */ /* 0x000fe2000bf46270 */
[----:B------:R-:W-:Y:S01]  /*6140*/  MUFU.EX2 R219, R12 ;  /* 0x0000000c00db7308 */ /* 0x000fe20000000800 */
[----:B------:R-:W-:Y:S01]  /*6150*/  @P4 ISETP.GE.AND P4, PT, R6, UR5, PT ;  /* 0x0000000506004c0c */ /* 0x000fe2000bf86270 */
[----:B------:R-:W-:Y:S01]  /*6160*/  IMAD.WIDE.U32 R6, R191, -0x326172a9, RZ ;  /* 0xcd9e8d57bf067825 */ /* 0x000fe200078e00ff */
[----:B------:R-:W-:Y:S02]  /*6170*/  @P5 IADD3 R5, R149, 0x29, RZ ;  /* 0x0000002995055810 */ /* 0x000fe40007ffe0ff */
[----:B------:R-:W-:Y:S01]  /*6180*/  PLOP3.LUT P1, PT, PT, PT, UP0, 0x80, 0x0 ;  /* 0x000000000000781c */ /* 0x000fe20003f2f008 */
[----:B------:R-:W-:Y:S01]  /*6190*/  IMAD.WIDE.U32 R152, R153, -0x326172a9, RZ ;  /* 0xcd9e8d5799987825 */ /* 0x000fe200078e00ff */
[----:B------:R-:W-:Y:S02]  /*61a0*/  PLOP3.LUT P6, PT, PT, PT, UP0, 0x80, 0x0 ;  /* 0x000000000000781c */ /* 0x000fe40003fcf008 */
[----:B------:R-:W-:Y:S01]  /*61b0*/  PLOP3.LUT P0, PT, PT, PT, UP0, 0x80, 0x0 ;  /* 0x000000000000781c */ /* 0x000fe20003f0f008 */
[----:B------:R3:W-:Y:S01]  /*61c0*/  MUFU.EX2 R218, R13 ;  /* 0x0000000d00da7308 */ /* 0x0007e20000000800 */
[----:B------:R-:W-:Y:S01]  /*61d0*/  LOP3.LUT R151, R153, UR21, R150, 0x96, !PT ;  /* 0x0000001599977c12 */ /* 0x000fe2000f8e9696 */
[----:B------:R-:W-:Y:S01]  /*61e0*/  FFMA.FTZ R48, R167, -UR4, R48 ;  /* 0x80000004a7307c23 */ /* 0x000fe20008010030 */
[----:B------:R-:W-:Y:S01]  /*61f0*/  LOP3.LUT R153, R143, UR21, R150, 0x96, !PT ;  /* 0x000000158f997c12 */ /* 0x000fe2000f8e9696 */
[----:B------:R-:W-:Y:S01]  /*6200*/  FFMA.FTZ R50, R215, -UR4, R50 ;  /* 0x80000004d7327c23 */ /* 0x000fe20008010032 */
[----:B------:R-:W-:Y:S01]  /*6210*/  @P3 ISETP.GE.AND P3, PT, R5, UR5, PT ;  /* 0x0000000505003c0c */ /* 0x000fe2000bf66270 */
[----:B------:R-:W-:Y:S01]  /*6220*/  FFMA.FTZ R45, R181, -UR4, R45 ;  /* 0x80000004b52d7c23 */ /* 0x000fe2000801002d */
[----:B------:R-:W-:Y:S01]  /*6230*/  LOP3.LUT R143, R7, UR19, R4, 0x96, !PT ;  /* 0x00000013078f7c12 */ /* 0x000fe2000f8e9604 */
[----:B------:R-:W-:Y:S01]  /*6240*/  IMAD.WIDE.U32 R4, R190, -0x326172a9, RZ ;  /* 0xcd9e8d57be047825 */ /* 0x000fe200078e00ff */
[C---:B--2---:R-:W-:Y:S01]  /*6250*/  @P1 IADD3 R8, R149.reuse, 0x31, RZ ;  /* 0x0000003195081810 */ /* 0x044fe20007ffe0ff */
[----:B------:R2:W-:Y:S01]  /*6260*/  MUFU.EX2 R210, R17 ;  /* 0x0000001100d27308 */ /* 0x0005e20000000800 */
[----:B-1----:R-:W-:Y:S01]  /*6270*/  @P6 IADD3 R9, R149, 0x38, RZ ;  /* 0x0000003895096810 */ /* 0x002fe20007ffe0ff */
[----:B------:R-:W-:Y:S01]  /*6280*/  FFMA.FTZ R49, R182, -UR4, R49 ;  /* 0x80000004b6317c23 */ /* 0x000fe20008010031 */
[----:B------:R-:W-:Y:S01]  /*6290*/  LOP3.LUT R14, R5, UR19, R152, 0x96, !PT ;  /* 0x00000013050e7c12 */ /* 0x000fe2000f8e9698 */
[----:B------:R-:W-:Y:S01]  /*62a0*/  FFMA.FTZ R5, R21, c[0x0][0x23c], -R148 ;  /* 0x00008f0015057a23 */ /* 0x000fe20000010894 */
[----:B------:R-:W-:Y:S01]  /*62b0*/  @P0 IADD3 R149, R149, 0x39, RZ ;  /* 0x0000003995950810 */ /* 0x000fe20007ffe0ff */
[----:B------:R-:W-:Y:S01]  /*62c0*/  FFMA.FTZ R46, R205, -UR4, R46 ;  /* 0x80000004cd2e7c23 */ /* 0x000fe2000801002e */
[----:B------:R-:W-:Y:S01]  /*62d0*/  PLOP3.LUT P0, PT, PT, PT, UP0, 0x80, 0x0 ;  /* 0x000000000000781c */ /* 0x000fe20003f0f008 */
[----:B------:R-:W-:Y:S01]  /*62e0*/  FFMA.FTZ R47, R209, -UR4, R47 ;  /* 0x80000004d12f7c23 */ /* 0x000fe2000801002f */
[----:B------:R-:W-:Y:S01]  /*62f0*/  PLOP3.LUT P5, PT, PT, PT, UP0, 0x80, 0x0 ;  /* 0x000000000000781c */ /* 0x000fe20003faf008 */
[----:B------:R1:W-:Y:S01]  /*6300*/  MUFU.EX2 R227, R10 ;  /* 0x0000000a00e37308 */ /* 0x0003e20000000800 */
[----:B------:R-:W-:Y:S02]  /*6310*/  PLOP3.LUT P1, PT, PT, PT, UP0, 0x80, 0x0 ;  /* 0x000000000000781c */ /* 0x000fe40003f2f008 */
[----:B------:R-:W-:Y:S01]  /*6320*/  LOP3.LUT R154, R145, UR19, R154, 0x96, !PT ;  /* 0x00000013919a7c12 */ /* 0x000fe2000f8e969a */
[----:B---3--:R-:W-:Y:S01]  /*6330*/  IMAD.WIDE.U32 R12, R157, -0x2daee0ad, RZ ;  /* 0xd2511f539d0c7825 */ /* 0x008fe200078e00ff */
[----:B------:R-:W-:Y:S03]  /*6340*/  PLOP3.LUT P6, PT, PT, PT, UP0, 0x80, 0x0 ;  /* 0x000000000000781c */ /* 0x000fe60003fcf008 */
[----:B------:R-:W-:Y:S02]  /*6350*/  IMAD.WIDE.U32 R146, R154, -0x2daee0ad, RZ ;  /* 0xd2511f539a927825 */ /* 0x000fe400078e00ff */
[----:B------:R-:W-:Y:S01]  /*6360*/  @P0 FSEL R44, R44, -INF , !P2 ;  /* 0xff8000002c2c0808 */ /* 0x000fe20005000000 */
[----:B------:R3:W-:Y:S01]  /*6370*/  MUFU.EX2 R226, R11 ;  /* 0x0000000b00e27308 */ /* 0x0007e20000000800 */
[----:B------:R-:W-:Y:S02]  /*6380*/  PLOP3.LUT P0, PT, PT, PT, UP0, 0x80, 0x0 ;  /* 0x000000000000781c */ /* 0x000fe40003f0f008 */
[----:B------:R-:W-:Y:S01]  /*6390*/  @P5 ISETP.GE.AND P5, PT, R8, UR5, PT ;  /* 0x0000000508005c0c */ /* 0x000fe2000bfa6270 */
[----:B--2---:R-:W-:Y:S01]  /*63a0*/  IMAD.WIDE.U32 R16, R151, -0x2daee0ad, RZ ;  /* 0xd2511f5397107825 */ /* 0x004fe200078e00ff */
[----:B------:R-:W-:Y:S02]  /*63b0*/  @P1 ISETP.GE.AND P1, PT, R9, UR5, PT ;  /* 0x0000000509001c0c */ /* 0x000fe4000bf26270 */
[----:B------:R-:W-:Y:S01]  /*63c0*/  @P6 ISETP.GE.AND P6, PT, R149, UR5, PT ;  /* 0x0000000595006c0c */ /* 0x000fe2000bfc6270 */
[----:B------:R-:W-:Y:S01]  /*63d0*/  IMAD.WIDE.U32 R150, R162, -0x326172a9, RZ ;  /* 0xcd9e8d57a2967825 */ /* 0x000fe200078e00ff */
[----:B------:R-:W-:Y:S01]  /*63e0*/  LOP3.LUT R156, R17, UR18, R156, 0x96, !PT ;  /* 0x00000012119c7c12 */ /* 0x000fe2000f8e969c */
[----:B------:R-:W-:Y:S02]  /*63f0*/  MUFU.EX2 R214, R18 ;  /* 0x0000001200d67308 */ /* 0x000fe40000000800 */
[----:B------:R-:W-:Y:S01]  /*6400*/  IMAD.WIDE.U32 R8, R153, -0x2daee0ad, RZ ;  /* 0xd2511f5399087825 */ /* 0x000fe200078e00ff */
[----:B-1----:R-:W-:Y:S02]  /*6410*/  LOP3.LUT R10, R13, UR18, R164, 0x96, !PT ;  /* 0x000000120d0a7c12 */ /* 0x002fe4000f8e96a4 */
[----:B------:R-:W-:Y:S01]  /*6420*/  LOP3.LUT R152, R151, UR19, R142, 0x96, !PT ;  /* 0x0000001397987c12 */ /* 0x000fe2000f8e968e */
[----:B------:R-:W-:Y:S01]  /*6430*/  IMAD.WIDE.U32 R142, R143, -0x2daee0ad, RZ ;  /* 0xd2511f538f8e7825 */ /* 0x000fe200078e00ff */
[----:B------:R-:W-:Y:S02]  /*6440*/  @P0 FSEL R46, R46, -INF , !P2 ;  /* 0xff8000002e2e0808 */ /* 0x000fe40005000000 */
[----:B------:R-:W-:Y:S01]  /*6450*/  PLOP3.LUT P0, PT, PT, PT, UP0, 0x80, 0x0 ;  /* 0x000000000000781c */ /* 0x000fe20003f0f008 */
[----:B------:R1:W2:Y:S01]  /*6460*/  MUFU.EX2 R212, R19 ;  /* 0x0000001300d47308 */ /* 0x0002a20000000800 */
[----:B------:R-:W-:Y:S04]  /*6470*/  IMAD.WIDE.U32 R152, R152, -0x2daee0ad, RZ ;  /* 0xd2511f5398987825 */ /* 0x000fe800078e00ff */
[----:B---3--:R-:W-:Y:S01]  /*6480*/  IMAD.WIDE.U32 R10, R10, -0x326172a9, RZ ;  /* 0xcd9e8d570a0a7825 */ /* 0x008fe200078e00ff */
[----:B------:R-:W-:Y:S03]  /*6490*/  LOP3.LUT R145, R153, UR16, R8, 0x96, !PT ;  /* 0x0000001099917c12 */ /* 0x000fe6000f8e9608 */
[----:B------:R-:W-:Y:S01]  /*64a0*/  FFMA.FTZ R46, R46, c[0x0][0x23c], -R0 ;  /* 0x00008f002e2e7a23 */ /* 0x000fe20000010800 */
[----:B------:R-:W-:Y:S01]  /*64b0*/  LOP3.LUT R11, R11, UR17, R6, 0x96, !PT ;  /* 0x000000110b0b7c12 */ /* 0x000fe2000f8e9606 */
[----:B------:R3:W-:Y:S01]  /*64c0*/  MUFU.EX2 R202, R20 ;  /* 0x0000001400ca7308 */ /* 0x0007e20000000800 */
[----:B------:R-:W-:Y:S01]  /*64d0*/  @P0 FSEL R48, R48, -INF , !P2 ;  /* 0xff80000030300808 */ /* 0x000fe20005000000 */
[----:B------:R-:W-:Y:S01]  /*64e0*/  FFMA.FTZ R44, R44, c[0x0][0x23c], -R140 ;  /* 0x00008f002c2c7a23 */ /* 0x000fe2000001088c */
[----:B------:R-:W-:Y:S03]  /*64f0*/  PLOP3.LUT P0, PT, PT, PT, UP0, 0x80, 0x0 ;  /* 0x000000000000781c */ /* 0x000fe60003f0f008 */
[----:B------:R-:W-:Y:S04]  /*6500*/  FFMA.FTZ R48, R48, c[0x0][0x23c], -R148 ;  /* 0x00008f0030307a23 */ /* 0x000fe80000010894 */
[----:B------:R2:W-:Y:S01]  /*6510*/  MUFU.EX2 R201, R5 ;  /* 0x0000000500c97308 */ /* 0x0005e20000000800 */
[----:B-1----:R-:W-:Y:S05]  /*6520*/  IMAD.WIDE.U32 R18, R155, -0x2daee0ad, RZ ;  /* 0xd2511f539b127825 */ /* 0x002fea00078e00ff */
[----:B------:R-:W-:Y:S02]  /*6530*/  @P0 FSEL R50, R50, -INF , !P2 ;  /* 0xff80000032320808 */ /* 0x000fe40005000000 */
[----:B------:R-:W-:Y:S02]  /*6540*/  LOP3.LUT R17, R19, UR18, R158, 0x96, !PT ;  /* 0x0000001213117c12 */ /* 0x000fe4000f8e969e */
[----:B------:R-:W-:Y:S01]  /*6550*/  LOP3.LUT R19, R9, UR18, R160, 0x96, !PT ;  /* 0x0000001209137c12 */ /* 0x000fe2000f8e96a0 */
[----:B------:R-:W-:Y:S01]  /*6560*/  MUFU.EX2 R190, R35 ;  /* 0x0000002300be7308 */ /* 0x000fe20000000800 */
[----:B------:R-:W-:Y:S01]  /*6570*/  LOP3.LUT R9, R143, UR16, R12, 0x96, !PT ;  /* 0x000000108f097c12 */ /* 0x000fe2000f8e960c */
[--C-:B------:R-:W-:Y:S01]  /*6580*/  FFMA.FTZ R50, R50, c[0x0][0x23c], -R141.reuse ;  /* 0x00008f0032327a23 */ /* 0x100fe2000001088d */
[----:B------:R-:W-:Y:S01]  /*6590*/  PLOP3.LUT P0, PT, PT, PT, UP0, 0x80, 0x0 ;  /* 0x000000000000781c */ /* 0x000fe20003f0f008 */
[----:B---3--:R-:W-:Y:S01]  /*65a0*/  IMAD.WIDE.U32 R20, R156, -0x326172a9, RZ ;  /* 0xcd9e8d579c147825 */ /* 0x008fe200078e00ff */
[----:B------:R-:W-:Y:S03]  /*65b0*/  PLOP3.LUT P2, PT, PT, PT, UP0, 0x80, 0x0 ;  /* 0x000000000000781c */ /* 0x000fe60003f4f008 */
[----:B------:R-:W-:Y:S01]  /*65c0*/  IMAD.WIDE.U32 R8, R9, -0x326172a9, RZ ;  /* 0xcd9e8d5709087825 */ /* 0x000fe200078e00ff */
[----:B------:R-:W-:Y:S01]  /*65d0*/  LOP3.LUT R12, R21, UR17, R4, 0x96, !PT ;  /* 0x00000011150c7c12 */ /* 0x000fe2000f8e9604 */
[----:B------:R-:W-:Y:S01]  /*65e0*/  MUFU.EX2 R161, R48 ;  /* 0x0000003000a17308 */ /* 0x000fe20000000800 */
[----:B------:R-:W-:Y:S01]  /*65f0*/  LOP3.LUT R21, R147, UR16, R18, 0x96, !PT ;  /* 0x0000001093157c12 */ /* 0x000fe2000f8e9612 */
[----:B------:R-:W-:Y:S01]  /*6600*/  IMAD.WIDE.U32 R18, R19, -0x326172a9, RZ ;  /* 0xcd9e8d5713127825 */ /* 0x000fe200078e00ff */
[----:B------:R-:W-:Y:S01]  /*6610*/  LOP3.LUT R13, R9, UR15, R10, 0x96, !PT ;  /* 0x0000000f090d7c12 */ /* 0x000fe2000f8e960a */
[----:B--2---:R-:W1:Y:S01]  /*6620*/  LDSM.16.M88.4 R4, [R172+0xd800] ;  /* 0x00d80000ac04783b */ /* 0x004e620000000200 */
[----:B------:R-:W-:Y:S01]  /*6630*/  LOP3.LUT R143, R8, 0xffff, RZ, 0xc0, !PT ;  /* 0x0000ffff088f7812 */ /* 0x000fe200078ec0ff */
[----:B------:R-:W-:Y:S01]  /*6640*/  IMAD.WIDE.U32 R10, R11, -0x2daee0ad, RZ ;  /* 0xd2511f530b0a7825 */ /* 0x000fe200078e00ff */
[----:B------:R-:W-:Y:S02]  /*6650*/  @P0 FSEL R45, R45, -INF , !P3 ;  /* 0xff8000002d2d0808 */ /* 0x000fe40005800000 */
[----:B------:R-:W-:Y:S01]  /*6660*/  PLOP3.LUT P0, PT, PT, PT, UP0, 0x80, 0x0 ;  /* 0x000000000000781c */ /* 0x000fe20003f0f008 */
[----:B------:R2:W-:Y:S01]  /*6670*/  MUFU.EX2 R205, R25 ;  /* 0x0000001900cd7308 */ /* 0x0005e20000000800 */
[----:B------:R-:W-:Y:S01]  /*6680*/  @P2 FSEL R47, R47, -INF , !P3 ;  /* 0xff8000002f2f2808 */ /* 0x000fe20005800000 */
[----:B------:R-:W-:Y:S01]  /*6690*/  FFMA.FTZ R45, R45, c[0x0][0x23c], -R140 ;  /* 0x00008f002d2d7a23 */ /* 0x000fe2000001088c */
[----:B------:R-:W-:Y:S02]  /*66a0*/  PLOP3.LUT P2, PT, PT, PT, UP0, 0x80, 0x0 ;  /* 0x000000000000781c */ /* 0x000fe40003f4f008 */
[----:B------:R-:W-:Y:S01]  /*66b0*/  LOP3.LUT R153, R19, UR17, R150, 0x96, !PT ;  /* 0x0000001113997c12 */ /* 0x000fe2000f8e9696 */
[----:B------:R-:W-:Y:S01]  /*66c0*/  FFMA.FTZ R47, R47, c[0x0][0x23c], -R0 ;  /* 0x00008f002f2f7a23 */ /* 0x000fe20000010800 */
[----:B------:R-:W-:Y:S02]  /*66d0*/  SHF.R.U32.HI R19, RZ, 0x18, R8 ;  /* 0x00000018ff137819 */ /* 0x000fe40000011608 */
[----:B------:R-:W-:Y:S01]  /*66e0*/  LOP3.LUT R147, R10, 0xffff, RZ, 0xc0, !PT ;  /* 0x0000ffff0a937812 */ /* 0x000fe200078ec0ff */
[----:B------:R3:W1:Y:S01]  /*66f0*/  MUFU.EX2 R223, R15 ;  /* 0x0000000f00df7308 */ /* 0x0006620000000800 */
[----:B------:R-:W-:Y:S02]  /*6700*/  SHF.R.U32.HI R150, RZ, 0x10, R10 ;  /* 0x00000010ff967819 */ /* 0x000fe4000001160a */
[----:B------:R-:W-:Y:S02]  /*6710*/  @P0 FSEL R49, R49, -INF , !P3 ;  /* 0xff80000031310808 */ /* 0x000fe40005800000 */
[----:B------:R-:W-:Y:S02]  /*6720*/  PLOP3.LUT P0, PT, PT, PT, UP0, 0x80, 0x0 ;  /* 0x000000000000781c */ /* 0x000fe40003f0f008 */
[----:B------:R-:W-:Y:S01]  /*6730*/  @P2 FSEL R51, R51, -INF , !P3 ;  /* 0xff80000033332808 */ /* 0x000fe20005800000 */
[----:B------:R-:W-:Y:S01]  /*6740*/  FFMA.FTZ R49, R49, c[0x0][0x23c], -R148 ;  /* 0x00008f0031317a23 */ /* 0x000fe20000010894 */
[----:B------:R-:W-:Y:S01]  /*6750*/  PLOP3.LUT P2, PT, PT, PT, UP0, 0x80, 0x0 ;  /* 0x000000000000781c */ /* 0x000fe20003f4f008 */
[----:B------:R-:W-:Y:S01]  /*6760*/  MUFU.EX2 R209, R27 ;  /* 0x0000001b00d17308 */ /* 0x000fe20000000800 */
[----:B------:R-:W-:Y:S01]  /*6770*/  PLOP3.LUT P3, PT, PT, PT, UP0, 0x80, 0x0 ;  /* 0x000000000000781c */ /* 0x000fe20003f6f008 */
[--C-:B------:R-:W-:Y:S01]  /*6780*/  FFMA.FTZ R51, R51, c[0x0][0x23c], -R141.reuse ;  /* 0x00008f0033337a23 */ /* 0x100fe2000001088d */
[----:B--2---:R-:W-:Y:S07]  /*6790*/  SHF.R.U32.HI R25, RZ, 0x18, R10 ;  /* 0x00000018ff197819 */ /* 0x004fee000001160a */
[----:B------:R2:W2:Y:S01]  /*67a0*/  MUFU.EX2 R200, R23 ;  /* 0x0000001700c87308 */ /* 0x0004a20000000800 */
[-C--:B-1----:R-:W-:Y:S01]  /*67b0*/  HMMA.16816.F32 R52, R136, R4.reuse, R52 ;  /* 0x000000048834723c */ /* 0x082fe20000001834 */
[----:B---3--:R-:W-:Y:S05]  /*67c0*/  IMAD.WIDE.U32 R14, R14, -0x2daee0ad, RZ ;  /* 0xd2511f530e0e7825 */ /* 0x008fea00078e00ff */
[----:B------:R-:W-:Y:S03]  /*67d0*/  LOP3.LUT R15, R15, UR16, R16, 0x96, !PT ;  /* 0x000000100f0f7c12 */ /* 0x000fe6000f8e9610 */
[----:B------:R1:W3:Y:S01]  /*67e0*/  MUFU.EX2 R203, R22 ;  /* 0x0000001600cb7308 */ /* 0x0002e20000000800 */
[C---:B------:R-:W-:Y:S02]  /*67f0*/  HMMA.16816.F32 R56, R132.reuse, R4, R56 ;  /* 0x000000048438723c */ /* 0x040fe40000001838 */
[----:B------:R-:W-:Y:S05]  /*6800*/  IMAD.WIDE.U32 R16, R17, -0x326172a9, RZ ;  /* 0xcd9e8d5711107825 */ /* 0x000fea00078e00ff */
[----:B------:R-:W-:Y:S01]  /*6810*/  LOP3.LUT R151, R17, UR17, R144, 0x96, !PT ;  /* 0x0000001111977c12 */ /* 0x000fe2000f8e9690 */
[----:B------:R-:W-:Y:S01]  /*6820*/  IMAD.WIDE.U32 R4, R15, -0x326172a9, RZ ;  /* 0xcd9e8d570f047825 */ /* 0x000fe200078e00ff */
[----:B------:R-:W-:Y:S01]  /*6830*/  LOP3.LUT R17, R8, 0xff, RZ, 0xc0, !PT ;  /* 0x000000ff08117812 */ /* 0x000fe200078ec0ff */
[-C--:B------:R-:W-:Y:S01]  /*6840*/  HMMA.16816.F32 R60, R132, R6.reuse, R60 ;  /* 0x00000006843c723c */ /* 0x080fe2000000183c */
[----:B------:R1:W-:Y:S01]  /*6850*/  MUFU.EX2 R215, R26 ;  /* 0x0000001a00d77308 */ /* 0x0003e20000000800 */
[----:B------:R-:W-:Y:S01]  /*6860*/  SHF.R.U32.HI R144, RZ, 0x10, R8 ;  /* 0x00000010ff907819 */ /* 0x000fe20000011608 */
[----:B------:R-:W-:Y:S01]  /*6870*/  IMAD.WIDE.U32 R8, R12, -0x2daee0ad, RZ ;  /* 0xd2511f530c087825 */ /* 0x000fe200078e00ff */
[----:B------:R-:W-:Y:S02]  /*6880*/  LOP3.LUT R12, R11, UR14, R142, 0x96, !PT ;  /* 0x0000000e0b0c7c12 */ /* 0x000fe4000f8e968e */
[----:B------:R-:W-:Y:S01]  /*6890*/  SHF.R.U32.HI R15, RZ, 0x10, R4 ;  /* 0x00000010ff0f7819 */ /* 0x000fe20000011604 */
[----:B------:R-:W-:Y:S01]  /*68a0*/  FFMA.FTZ R52, R183, -UR4, R52 ;  /* 0x80000004b7347c23 */ /* 0x000fe20008010034 */
[----:B------:R-:W-:Y:S01]  /*68b0*/  SHF.R.U32.HI R24, RZ, 0x18, R8 ;  /* 0x00000018ff187819 */ /* 0x000fe20000011608 */
[----:B------:R-:W-:Y:S02]  /*68c0*/  HMMA.16816.F32 R64, R136, R6, R64 ;  /* 0x000000068840723c */ /* 0x000fe40000001840 */
[----:B------:R-:W-:Y:S01]  /*68d0*/  MUFU.EX2 R159, R49 ;  /* 0x00000031009f7308 */ /* 0x000fe20000000800 */
[----:B------:R-:W-:Y:S01]  /*68e0*/  LOP3.LUT R14, R9, UR14, R14, 0x96, !PT ;  /* 0x0000000e090e7c12 */ /* 0x000fe2000f8e960e */
[----:B------:R-:W-:Y:S01]  /*68f0*/  FFMA.FTZ R54, R167, -UR4, R54 ;  /* 0x80000004a7367c23 */ /* 0x000fe20008010036 */
[----:B------:R-:W-:Y:S01]  /*6900*/  @P0 FSEL R52, R52, -INF , !P4 ;  /* 0xff80000034340808 */ /* 0x000fe20006000000 */
[----:B------:R-:W-:Y:S01]  /*6910*/  FFMA.FTZ R58, R166, -UR4, R58 ;  /* 0x80000004a63a7c23 */ /* 0x000fe2000801003a */
[----:B------:R-:W-:Y:S01]  /*6920*/  PLOP3.LUT P0, PT, PT, PT, UP0, 0x80, 0x0 ;  /* 0x000000000000781c */ /* 0x000fe20003f0f008 */
[----:B------:R-:W-:Y:S01]  /*6930*/  FFMA.FTZ R56, R184, -UR4, R56 ;  /* 0x80000004b8387c23 */ /* 0x000fe20008010038 */
[----:B------:R-:W-:Y:S03]  /*6940*/  @P2 FSEL R54, R54, -INF , !P4 ;  /* 0xff80000036362808 */ /* 0x000fe60006000000 */
[----:B------:R-:W-:Y:S01]  /*6950*/  FFMA.FTZ R52, R52, c[0x0][0x23c], -R148 ;  /* 0x00008f0034347a23 */ /* 0x000fe20000010894 */
[----:B------:R-:W-:Y:S01]  /*6960*/  PLOP3.LUT P2, PT, PT, PT, UP0, 0x80, 0x0 ;  /* 0x000000000000781c */ /* 0x000fe20003f4f008 */
[----:B------:R-:W-:Y:S01]  /*6970*/  MUFU.EX2 R166, R50 ;  /* 0x0000003200a67308 */ /* 0x000fe20000000800 */
[----:B------:R-:W-:Y:S01]  /*6980*/  @P3 FSEL R56, R56, -INF , !P4 ;  /* 0xff80000038383808 */ /* 0x000fe20006000000 */
[----:B------:R-:W-:Y:S01]  /*6990*/  FFMA.FTZ R54, R54, c[0x0][0x23c], -R141 ;  /* 0x00008f0036367a23 */ /* 0x000fe2000001088d */
[----:B------:R-:W-:Y:S01]  /*69a0*/  PLOP3.LUT P3, PT, PT, PT, UP0, 0x80, 0x0 ;  /* 0x000000000000781c */ /* 0x000fe20003f6f008 */
[----:B------:R-:W-:Y:S01]  /*69b0*/  FFMA.FTZ R63, R186, -UR4, R63 ;  /* 0x80000004ba3f7c23 */ /* 0x000fe2000801003f */
[----:B--2---:R-:W-:Y:S01]  /*69c0*/  LOP3.LUT R23, R8, 0xff, RZ, 0xc0, !PT ;  /* 0x000000ff08177812 */ /* 0x004fe200078ec0ff */
[----:B------:R-:W-:Y:S01]  /*69d0*/  FFMA.FTZ R61, R228, -UR4, R61 ;  /* 0x80000004e43d7c23 */ /* 0x000fe2000801003d */
[----:B------:R-:W-:Y:S01]  /*69e0*/  LOP3.LUT R142, R8, 0xffff, RZ, 0xc0, !PT ;  /* 0x0000ffff088e7812 */ /* 0x000fe200078ec0ff */
[----:B------:R-:W-:Y:S01]  /*69f0*/  FFMA.FTZ R56, R56, c[0x0][0x23c], -R140 ;  /* 0x00008f0038387a23 */ /* 0x000fe2000001088c */
[----:B------:R-:W-:Y:S01]  /*6a00*/  @P0 FSEL R58, R58, -INF , !P4 ;  /* 0xff8000003a3a0808 */ /* 0x000fe20006000000 */
[----:B------:R-:W-:Y:S01]  /*6a10*/  MUFU.EX2 R164, R51 ;  /* 0x0000003300a47308 */ /* 0x000fe20000000800 */
[----:B------:R-:W-:Y:S01]  /*6a20*/  PLOP3.LUT P4, PT, PT, PT, UP0, 0x80, 0x0 ;  /* 0x000000000000781c */ /* 0x000fe20003f8f008 */
[----:B------:R-:W-:Y:S01]  /*6a30*/  FFMA.FTZ R53, R165, -UR4, R53 ;  /* 0x80000004a5357c23 */ /* 0x000fe20008010035 */
[----:B------:R-:W-:Y:S01]  /*6a40*/  PLOP3.LUT P0, PT, PT, PT, UP0, 0x80, 0x0 ;  /* 0x000000000000781c */ /* 0x000fe20003f0f008 */
[----:B------:R-:W-:Y:S01]  /*6a50*/  FFMA.FTZ R59, R181, -UR4, R59 ;  /* 0x80000004b53b7c23 */ /* 0x000fe2000801003b */
[----:B------:R-:W-:Y:S01]  /*6a60*/  SHF.R.U32.HI R149, RZ, 0x10, R8 ;  /* 0x00000010ff957819 */ /* 0x000fe20000011608 */
[----:B------:R-:W-:Y:S01]  /*6a70*/  FFMA.FTZ R55, R182, -UR4, R55 ;  /* 0x80000004b6377c23 */ /* 0x000fe20008010037 */
[----:B------:R-:W-:Y:S01]  /*6a80*/  @P2 FSEL R53, R53, -INF , !P5 ;  /* 0xff80000035352808 */ /* 0x000fe20006800000 */
[----:B------:R-:W-:Y:S01]  /*6a90*/  FFMA.FTZ R57, R186, -UR4, R57 ;  /* 0x80000004ba397c23 */ /* 0x000fe20008010039 */
[----:B------:R-:W-:Y:S01]  /*6aa0*/  PLOP3.LUT P2, PT, PT, PT, UP0, 0x80, 0x0 ;  /* 0x000000000000781c */ /* 0x000fe20003f4f008 */
[----:B------:R-:W-:Y:S01]  /*6ab0*/  FFMA.FTZ R65, R188, -UR4, R65 ;  /* 0x80000004bc417c23 */ /* 0x000fe20008010041 */
[----:B------:R-:W-:Y:S01]  /*6ac0*/  @P3 FSEL R55, R55, -INF , !P5 ;  /* 0xff80000037373808 */ /* 0x000fe20006800000 */
[----:B------:R-:W-:Y:S01]  /*6ad0*/  FFMA.FTZ R67, R165, -UR4, R67 ;  /* 0x80000004a5437c23 */ /* 0x000fe20008010043 */
[----:B-1----:R-:W-:Y:S01]  /*6ae0*/  LOP3.LUT R22, R10, 0xff, RZ, 0xc0, !PT ;  /* 0x000000ff0a167812 */ /* 0x002fe200078ec0ff */
[----:B------:R-:W-:Y:S01]  /*6af0*/  MUFU.EX2 R156, R52 ;  /* 0x00000034009c7308 */ /* 0x000fe20000000800 */
[----:B------:R-:W-:Y:S01]  /*6b00*/  @P4 FSEL R57, R57, -INF , !P5 ;  /* 0xff80000039394808 */ /* 0x000fe20006800000 */
[----:B------:R-:W-:Y:S01]  /*6b10*/  FFMA.FTZ R53, R53, c[0x0][0x23c], -R148 ;  /* 0x00008f0035357a23 */ /* 0x000fe20000010894 */
[----:B------:R-:W-:Y:S01]  /*6b20*/  PLOP3.LUT P4, PT, PT, PT, UP0, 0x80, 0x0 ;  /* 0x000000000000781c */ /* 0x000fe20003f8f008 */
[----:B------:R-:W-:Y:S01]  /*6b30*/  FFMA.FTZ R58, R58, c[0x0][0x23c], -R0 ;  /* 0x00008f003a3a7a23 */ /* 0x000fe20000010800 */
[----:B------:R-:W-:Y:S01]  /*6b40*/  @P0 FSEL R59, R59, -INF , !P5 ;  /* 0xff8000003b3b0808 */ /* 0x000fe20006800000 */
[----:B------:R-:W-:Y:S01]  /*6b50*/  FFMA.FTZ R57, R57, c[0x0][0x23c], -R140 ;  /* 0x00008f0039397a23 */ /* 0x000fe2000001088c */
[----:B------:R-:W-:Y:S01]  /*6b60*/  PLOP3.LUT P5, PT, PT, PT, UP0, 0x80, 0x0 ;  /* 0x000000000000781c */ /* 0x000fe20003faf008 */
[--C-:B------:R-:W-:Y:S01]  /*6b70*/  FFMA.FTZ R55, R55, c[0x0][0x23c], -R141.reuse ;  /* 0x00008f0037377a23 */ /* 0x100fe2000001088d */
[----:B------:R-:W-:Y:S01]  /*6b80*/  PLOP3.LUT P0, PT, PT, PT, UP0, 0x80, 0x0 ;  /* 0x000000000000781c */ /* 0x000fe20003f0f008 */
[----:B------:R1:W2:Y:S01]  /*6b90*/  MUFU.EX2 R199, R28 ;  /* 0x0000001c00c77308 */ /* 0x0002a20000000800 */
[----:B------:R-:W-:Y:S01]  /*6ba0*/  SHF.R.U32.HI R10, RZ, 0x18, R4 ;  /* 0x00000018ff0a7819 */ /* 0x000fe20000011604 */
[----:B------:R-:W-:Y:S01]  /*6bb0*/  FFMA.FTZ R60, R229, -UR4, R60 ;  /* 0x80000004e53c7c23 */ /* 0x000fe2000801003c */
[----:B------:R-:W-:Y:S01]  /*6bc0*/  ISETP.LE.U32.AND P3, PT, R17, UR6, PT ;  /* 0x0000000611007c0c */ /* 0x000fe2000bf63070 */
[----:B------:R-:W-:Y:S02]  /*6bd0*/  FFMA.FTZ R62, R184, -UR4, R62 ;  /* 0x80000004b83e7c23 */ /* 0x000fe4000801003e */
[----:B------:R-:W-:Y:S01]  /*6be0*/  FFMA.FTZ R64, R187, -UR4, R64 ;  /* 0x80000004bb407c23 */ /* 0x000fe20008010040 */
[----:B------:R-:W-:Y:S01]  /*6bf0*/  @P2 FSEL R60, R60, -INF , !P1 ;  /* 0xff8000003c3c2808 */ /* 0x000fe20004800000 */
[----:B------:R-:W-:Y:S01]  /*6c00*/  FFMA.FTZ R66, R183, -UR4, R66 ;  /* 0x80000004b7427c23 */ /* 0x000fe20008010042 */
[----:B------:R-:W-:Y:S01]  /*6c10*/  @P4 FSEL R62, R62, -INF , !P1 ;  /* 0xff8000003e3e4808 */ /* 0x000fe20004800000 */
        /* <DEDUP_REMOVED lines=8> */
[----:B------:R-:W-:Y:S01]  /*6ca0*/  IMAD.WIDE.U32 R8, R21, -0x326172a9, RZ ;  /* 0xcd9e8d5715087825 */ /* 0x000fe200078e00ff */
[----:B------:R-:W-:Y:S01]  /*6cb0*/  PLOP3.LUT P0, PT, PT, PT, UP0, 0x80, 0x0 ;  /* 0x000000000000781c */ /* 0x000fe20003f0f008 */
[----:B------:R-:W-:Y:S01]  /*6cc0*/  MUFU.EX2 R155, R60 ;  /* 0x0000003c009b7308 */ /* 0x000fe20000000800 */
[----:B------:R-:W-:Y:S01]  /*6cd0*/  ISETP.LE.U32.AND P2, PT, R19, UR6, PT ;  /* 0x0000000613007c0c */ /* 0x000fe2000bf43070 */
[----:B------:R-:W-:Y:S01]  /*6ce0*/  FFMA.FTZ R66, R66, c[0x0][0x23c], -R141 ;  /* 0x00008f0042427a23 */ /* 0x000fe2000001088d */
[----:B------:R-:W-:Y:S01]  /*6cf0*/  LOP3.LUT R27, R8, 0xffff, RZ, 0xc0, !PT ;  /* 0x0000ffff081b7812 */ /* 0x000fe200078ec0ff */
[----:B------:R-:W-:Y:S01]  /*6d00*/  @!P3 FADD.FTZ R211, -R211, -RZ ;  /* 0x800000ffd3d3b221 */ /* 0x000fe20000010100 */
[----:B------:R-:W-:Y:S01]  /*6d10*/  LOP3.LUT R11, R9, UR15, R16, 0x96, !PT ;  /* 0x0000000f090b7c12 */ /* 0x000fe2000f8e9610 */
[----:B------:R-:W-:Y:S01]  /*6d20*/  FFMA.FTZ R59, R59, c[0x0][0x23c], -R0 ;  /* 0x00008f003b3b7a23 */ /* 0x000fe20000010800 */
[--C-:B------:R-:W-:Y:S02]  /*6d30*/  SHF.R.U32.HI R26, RZ, 0x18, R8.reuse ;  /* 0x00000018ff1a7819 */ /* 0x100fe40000011608 */
[C---:B------:R-:W-:Y:S01]  /*6d40*/  LOP3.LUT R9, R4.reuse, 0xffff, RZ, 0xc0, !PT ;  /* 0x0000ffff04097812 */ /* 0x040fe200078ec0ff */
[----:B------:R-:W-:Y:S01]  /*6d50*/  MUFU.EX2 R162, R62 ;  /* 0x0000003e00a27308 */ /* 0x000fe20000000800 */
[----:B-1----:R-:W-:Y:S02]  /*6d60*/  SHF.R.U32.HI R28, RZ, 0x10, R8 ;  /* 0x00000010ff1c7819 */ /* 0x002fe40000011608 */
[----:B------:R-:W-:Y:S01]  /*6d70*/  LOP3.LUT R16, R4, 0xff, RZ, 0xc0, !PT ;  /* 0x000000ff04107812 */ /* 0x000fe200078ec0ff */
[----:B------:R-:W-:Y:S01]  /*6d80*/  @!P2 FADD.FTZ R212, -R212, -RZ ;  /* 0x800000ffd4d4a221 */ /* 0x000fe20000010100 */
[----:B------:R-:W-:Y:S02]  /*6d90*/  LOP3.LUT R4, R13, 0xff, RZ, 0xc0, !PT ;  /* 0x000000ff0d047812 */ /* 0x000fe400078ec0ff */
[----:B------:R-:W-:Y:S02]  /*6da0*/  LOP3.LUT R21, R8, 0xff, RZ, 0xc0, !PT ;  /* 0x000000ff08157812 */ /* 0x000fe400078ec0ff */
[----:B------:R-:W-:Y:S01]  /*6db0*/  ISETP.LE.U32.AND P5, PT, R4, UR6, PT ;  /* 0x0000000604007c0c */ /* 0x000fe2000bfa3070 */
[----:B------:R-:W-:Y:S01]  /*6dc0*/  MUFU.EX2 R160, R54 ;  /* 0x0000003600a07308 */ /* 0x000fe20000000800 */
[----:B------:R-:W-:Y:S02]  /*6dd0*/  LOP3.LUT R8, R5, UR15, R20, 0x96, !PT ;  /* 0x0000000f05087c12 */ /* 0x000fe4000f8e9614 */
[----:B------:R-:W-:Y:S02]  /*6de0*/  SHF.R.U32.HI R4, RZ, 0x18, R13 ;  /* 0x00000018ff047819 */ /* 0x000fe4000001160d */
[----:B------:R-:W-:Y:S02]  /*6df0*/  LOP3.LUT R5, R13, 0xffff, RZ, 0xc0, !PT ;  /* 0x0000ffff0d057812 */ /* 0x000fe400078ec0ff */
[----:B------:R-:W-:Y:S02]  /*6e00*/  @P1 FSEL R63, R63, -INF , !P6 ;  /* 0xff8000003f3f1808 */ /* 0x000fe40007000000 */
[----:B------:R-:W-:Y:S01]  /*6e10*/  PLOP3.LUT P1, PT, PT, PT, UP0, 0x80, 0x0 ;  /* 0x000000000000781c */ /* 0x000fe20003f2f008 */
[----:B------:R-:W-:Y:S01]  /*6e20*/  MUFU.EX2 R165, R56 ;  /* 0x0000003800a57308 */ /* 0x000fe20000000800 */
[----:B------:R-:W-:Y:S01]  /*6e30*/  @P4 FSEL R61, R61, -INF , !P6 ;  /* 0xff8000003d3d4808 */ /* 0x000fe20007000000 */
[----:B------:R-:W-:Y:S01]  /*6e40*/  FFMA.FTZ R0, R63, c[0x0][0x23c], -R0 ;  /* 0x00008f003f007a23 */ /* 0x000fe20000010800 */
[----:B------:R-:W-:Y:S01]  /*6e50*/  ISETP.LE.U32.AND P4, PT, R4, UR6, PT ;  /* 0x0000000604007c0c */ /* 0x000fe2000bf83070 */
[----:B------:R-:W-:Y:S01]  /*6e60*/  @!P5 FADD.FTZ R213, -R213, -RZ ;  /* 0x800000ffd5d5d221 */ /* 0x000fe20000010100 */
[----:B------:R-:W-:Y:S01]  /*6e70*/  SHF.R.U32.HI R4, RZ, 0x8, R5 ;  /* 0x00000008ff047819 */ /* 0x000fe20000011605 */
[----:B------:R-:W-:Y:S01]  /*6e80*/  FFMA.FTZ R140, R61, c[0x0][0x23c], -R140 ;  /* 0x00008f003d8c7a23 */ /* 0x000fe2000001088c */
[----:B------:R-:W-:Y:S02]  /*6e90*/  SHF.R.U32.HI R5, RZ, 0x10, R13 ;  /* 0x00000010ff057819 */ /* 0x000fe4000001160d */
[----:B------:R-:W-:Y:S01]  /*6ea0*/  LOP3.LUT R4, R4, 0xffff, RZ, 0xc0, !PT ;  /* 0x0000ffff04047812 */ /* 0x000fe200078ec0ff */
[----:B------:R-:W-:Y:S01]  /*6eb0*/  MUFU.EX2 R181, R58 ;  /* 0x0000003a00b57308 */ /* 0x000fe20000000800 */
[----:B------:R-:W-:Y:S02]  /*6ec0*/  LOP3.LUT R5, R5, 0xff, RZ, 0xc0, !PT ;  /* 0x000000ff05057812 */ /* 0x000fe400078ec0ff */
[----:B------:R-:W-:Y:S02]  /*6ed0*/  @P0 FSEL R65, R65, -INF , !P6 ;  /* 0xff80000041410808 */ /* 0x000fe40007000000 */
[----:B------:R-:W-:Y:S01]  /*6ee0*/  ISETP.LE.U32.AND P0, PT, R4, UR6, PT ;  /* 0x0000000604007c0c */ /* 0x000fe2000bf03070 */
[----:B------:R-:W-:Y:S01]  /*6ef0*/  @!P4 FADD.FTZ R220, -R220, -RZ ;  /* 0x800000ffdcdcc221 */ /* 0x000fe20000010100 */
[C---:B------:R-:W-:Y:S01]  /*6f00*/  LOP3.LUT R4, R8.reuse, 0xffff, RZ, 0xc0, !PT ;  /* 0x0000ffff08047812 */ /* 0x040fe200078ec0ff */
[----:B------:R-:W-:Y:S01]  /*6f10*/  FFMA.FTZ R148, R65, c[0x0][0x23c], -R148 ;  /* 0x00008f0041947a23 */ /* 0x000fe20000010894 */
[----:B------:R-:W-:Y:S01]  /*6f20*/  @P1 FSEL R67, R67, -INF , !P6 ;  /* 0xff80000043431808 */ /* 0x000fe20007000000 */
[----:B------:R-:W-:Y:S01]  /*6f30*/  MUFU.EX2 R163, R57 ;  /* 0x0000003900a37308 */ /* 0x000fe20000000800 */
[----:B------:R-:W-:Y:S02]  /*6f40*/  ISETP.LE.U32.AND P6, PT, R5, UR6, PT ;  /* 0x0000000605007c0c */ /* 0x000fe4000bfc3070 */
[----:B------:R-:W-:Y:S01]  /*6f50*/  SHF.R.U32.HI R4, RZ, 0x8, R4 ;  /* 0x00000008ff047819 */ /* 0x000fe20000011604 */
[----:B------:R-:W-:Y:S01]  /*6f60*/  FFMA.FTZ R141, R67, c[0x0][0x23c], -R141 ;  /* 0x00008f00438d7a23 */ /* 0x000fe2000001088d */
[----:B------:R-:W-:Y:S02]  /*6f70*/  LOP3.LUT R7, R8, 0xff, RZ, 0xc0, !PT ;  /* 0x000000ff08077812 */ /* 0x000fe400078ec0ff */
[----:B------:R-:W-:Y:S01]  /*6f80*/  LOP3.LUT R4, R4, 0xffff, RZ, 0xc0, !PT ;  /* 0x0000ffff04047812 */ /* 0x000fe200078ec0ff */
[----:B------:R-:W-:Y:S01]  /*6f90*/  @!P0 FADD.FTZ R216, -R216, -RZ ;  /* 0x800000ffd8d88221 */ /* 0x000fe20000010100 */
[--C-:B------:R-:W-:Y:S01]  /*6fa0*/  SHF.R.U32.HI R6, RZ, 0x10, R8.reuse ;  /* 0x00000010ff067819 */ /* 0x100fe20000011608 */
[----:B------:R-:W-:Y:S01]  /*6fb0*/  MUFU.EX2 R157, R0 ;  /* 0x00000000009d7308 */ /* 0x000fe20000000800 */
[----:B------:R-:W-:Y:S02]  /*6fc0*/  SHF.R.U32.HI R8, RZ, 0x18, R8 ;  /* 0x00000018ff087819 */ /* 0x000fe40000011608 */
[----:B------:R-:W-:Y:S01]  /*6fd0*/  ISETP.LE.U32.AND P0, PT, R4, UR6, PT ;  /* 0x0000000604007c0c */ /* 0x000fe2000bf03070 */
[----:B------:R-:W-:Y:S01]  /*6fe0*/  @!P6 FADD.FTZ R221, -R221, -RZ ;  /* 0x800000ffdddde221 */ /* 0x000fe20000010100 */
[----:B------:R-:W-:Y:S02]  /*6ff0*/  ISETP.LE.U32.AND P6, PT, R8, UR6, PT ;  /* 0x0000000608007c0c */ /* 0x000fe4000bfc3070 */
[----:B------:R-:W-:Y:S02]  /*7000*/  ISETP.LE.U32.AND P1, PT, R7, UR6, PT ;  /* 0x0000000607007c0c */ /* 0x000fe4000bf23070 */
[----:B------:R-:W-:Y:S01]  /*7010*/  LOP3.LUT R5, R6, 0xff, RZ, 0xc0, !PT ;  /* 0x000000ff06057812 */ /* 0x000fe200078ec0ff */
[----:B------:R-:W-:Y:S01]  /*7020*/  MUFU.EX2 R158, R55 ;  /* 0x00000037009e7308 */ /* 0x000fe20000000800 */
[----:B------:R-:W-:Y:S02]  /*7030*/  SHF.R.U32.HI R4, RZ, 0x8, R9 ;  /* 0x00000008ff047819 */ /* 0x000fe40000011609 */
[----:B------:R-:W-:Y:S02]  /*7040*/  ISETP.LE.U32.AND P5, PT, R5, UR6, PT ;  /* 0x0000000605007c0c */ /* 0x000fe4000bfa3070 */
[----:B------:R-:W-:Y:S01]  /*7050*/  LOP3.LUT R5, R15, 0xff, RZ, 0xc0, !PT ;  /* 0x000000ff0f057812 */ /* 0x000fe200078ec0ff */
[----:B------:R-:W-:Y:S01]  /*7060*/  @!P0 FADD.FTZ R225, -R225, -RZ ;  /* 0x800000ffe1e18221 */ /* 0x000fe20000010100 */
[----:B------:R-:W-:Y:S01]  /*7070*/  LOP3.LUT R4, R4, 0xffff, RZ, 0xc0, !PT ;  /* 0x0000ffff04047812 */ /* 0x000fe200078ec0ff */
[----:B------:R-:W-:Y:S01]  /*7080*/  @!P6 FADD.FTZ R226, -R226, -RZ ;  /* 0x800000ffe2e2e221 */ /* 0x000fe20000010100 */
[----:B------:R-:W-:Y:S01]  /*7090*/  ISETP.LE.U32.AND P0, PT, R5, UR6, PT ;  /* 0x0000000605007c0c */ /* 0x000fe2000bf03070 */
[----:B------:R-:W-:Y:S01]  /*70a0*/  @!P1 FADD.FTZ R222, -R222, -RZ ;  /* 0x800000ffdede9221 */ /* 0x000fe20000010100 */
[----:B------:R-:W-:Y:S01]  /*70b0*/  ISETP.LE.U32.AND P6, PT, R10, UR6, PT ;  /* 0x000000060a007c0c */ /* 0x000fe2000bfc3070 */
[----:B------:R-:W-:Y:S01]  /*70c0*/  MUFU.EX2 R167, R59 ;  /* 0x0000003b00a77308 */ /* 0x000fe20000000800 */
[----:B------:R-:W-:Y:S02]  /*70d0*/  ISETP.LE.U32.AND P1, PT, R4, UR6, PT ;  /* 0x0000000604007c0c */ /* 0x000fe4000bf23070 */
[----:B------:R-:W-:Y:S01]  /*70e0*/  SHF.R.U32.HI R4, RZ, 0x8, R143 ;  /* 0x00000008ff047819 */ /* 0x000fe2000001168f */
[----:B------:R-:W-:Y:S01]  /*70f0*/  @!P5 FADD.FTZ R227, -R227, -RZ ;  /* 0x800000ffe3e3d221 */ /* 0x000fe20000010100 */
[----:B------:R-:W-:Y:S02]  /*7100*/  LOP3.LUT R6, R144, 0xff, RZ, 0xc0, !PT ;  /* 0x000000ff90067812 */ /* 0x000fe400078ec0ff */
[----:B------:R-:W-:Y:S02]  /*7110*/  LOP3.LUT R4, R4, 0xffff, RZ, 0xc0, !PT ;  /* 0x0000ffff04047812 */ /* 0x000fe400078ec0ff */
[----:B------:R-:W-:Y:S01]  /*7120*/  LOP3.LUT R7, R12, 0xff, RZ, 0xc0, !PT ;  /* 0x000000ff0c077812 */ /* 0x000fe200078ec0ff */
[----:B------:R-:W-:Y:S01]  /*7130*/  @!P0 FADD.FTZ R224, -R224, -RZ ;  /* 0x800000ffe0e08221 */ /* 0x000fe20000010100 */
[----:B------:R-:W-:Y:S01]  /*7140*/  ISETP.LE.U32.AND P0, PT, R4, UR6, PT ;  /* 0x0000000604007c0c */ /* 0x000fe2000bf03070 */
[----:B------:R-:W-:Y:S01]  /*7150*/  @!P6 FADD.FTZ R223, -R223, -RZ ;  /* 0x800000ffdfdfe221 */ /* 0x000fe20000010100 */
[----:B------:R-:W-:Y:S01]  /*7160*/  ISETP.LE.U32.AND P3, PT, R7, UR6, PT ;  /* 0x0000000607007c0c */ /* 0x000fe2000bf63070 */
[----:B------:R-:W-:Y:S01]  /*7170*/  IMAD.WIDE.U32 R4, R145, -0x326172a9, RZ ;  /* 0xcd9e8d5791047825 */ /* 0x000fe200078e00ff */
[----:B------:R-:W-:Y:S01]  /*7180*/  ISETP.LE.U32.AND P6, PT, R6, UR6, PT ;  /* 0x0000000606007c0c */ /* 0x000fe2000bfc3070 */
[----:B------:R-:W1:Y:S01]  /*7190*/  MUFU.EX2 R198, R29 ;  /* 0x0000001d00c67308 */ /* 0x000e620000000800 */
[----:B------:R-:W-:Y:S01]  /*71a0*/  LOP3.LUT R6, R12, 0xffff, RZ, 0xc0, !PT ;  /* 0x0000ffff0c067812 */ /* 0x000fe200078ec0ff */
[----:B------:R-:W-:Y:S01]  /*71b0*/  @!P1 FADD.FTZ R218, -R218, -RZ ;  /* 0x800000ffdada9221 */ /* 0x000fe20000010100 */
[----:B------:R-:W-:Y:S02]  /*71c0*/  LOP3.LUT R15, R4, 0xffff, RZ, 0xc0, !PT ;  /* 0x0000ffff040f7812 */ /* 0x000fe400078ec0ff */
        /* <DEDUP_REMOVED lines=9> */
[--C-:B------:R-:W-:Y:S02]  /*7260*/  SHF.R.U32.HI R7, RZ, 0x10, R12.reuse ;  /* 0x00000010ff077819 */ /* 0x100fe4000001160c */
[----:B------:R-:W-:Y:S02]  /*7270*/  SHF.R.U32.HI R12, RZ, 0x18, R12 ;  /* 0x00000018ff0c7819 */ /* 0x000fe4000001160c */
[----:B------:R-:W-:Y:S02]  /*7280*/  LOP3.LUT R6, R7, 0xff, RZ, 0xc0, !PT ;  /* 0x000000ff07067812 */ /* 0x000fe400078ec0ff */
[----:B------:R-:W-:Y:S02]  /*7290*/  ISETP.LE.U32.AND P6, PT, R12, UR6, PT ;  /* 0x000000060c007c0c */ /* 0x000fe4000bfc3070 */
[----:B------:R-:W-:Y:S01]  /*72a0*/  ISETP.LE.U32.AND P2, PT, R6, UR6, PT ;  /* 0x0000000606007c0c */ /* 0x000fe2000bf43070 */
[----:B------:R-:W-:Y:S01]  /*72b0*/  @!P3 FADD.FTZ R190, -R190, -RZ ;  /* 0x800000ffbebeb221 */ /* 0x000fe20000010100 */
[----:B------:R-:W-:Y:S01]  /*72c0*/  LOP3.LUT R6, R14, 0xffff, RZ, 0xc0, !PT ;  /* 0x0000ffff0e067812 */ /* 0x000fe200078ec0ff */
[----:B------:R-:W-:Y:S01]  /*72d0*/  @!P0 FADD.FTZ R201, -R201, -RZ ;  /* 0x800000ffc9c98221 */ /* 0x000fe20000010100 */
[----:B------:R-:W-:Y:S01]  /*72e0*/  ISETP.LE.U32.AND P0, PT, R8, UR6, PT ;  /* 0x0000000608007c0c */ /* 0x000fe2000bf03070 */
[----:B------:R-:W1:Y:S01]  /*72f0*/  MUFU.EX2 R206, R30 ;  /* 0x0000001e00ce7308 */ /* 0x000e620000000800 */
[--C-:B------:R-:W-:Y:S02]  /*7300*/  SHF.R.U32.HI R7, RZ, 0x10, R14.reuse ;  /* 0x00000010ff077819 */ /* 0x100fe4000001160e */
[----:B------:R-:W-:Y:S02]  /*7310*/  SHF.R.U32.HI R14, RZ, 0x18, R14 ;  /* 0x00000018ff0e7819 */ /* 0x000fe4000001160e */
[----:B------:R-:W-:Y:S01]  /*7320*/  SHF.R.U32.HI R6, RZ, 0x8, R6 ;  /* 0x00000008ff067819 */ /* 0x000fe20000011606 */
[----:B------:R-:W-:Y:S01]  /*7330*/  @!P6 FADD.FTZ R200, -R200, -RZ ;  /* 0x800000ffc8c8e221 */ /* 0x000fe20000010100 */
[----:B------:R-:W-:Y:S01]  /*7340*/  ISETP.LE.U32.AND P5, PT, R23, UR6, PT ;  /* 0x0000000617007c0c */ /* 0x000fe2000bfa3070 */
[----:B---3--:R-:W-:Y:S01]  /*7350*/  @!P2 FADD.FTZ R203, -R203, -RZ ;  /* 0x800000ffcbcba221 */ /* 0x008fe20000010100 */
[----:B------:R-:W-:Y:S01]  /*7360*/  LOP3.LUT R6, R6, 0xffff, RZ, 0xc0, !PT ;  /* 0x0000ffff06067812 */ /* 0x000fe200078ec0ff */
[----:B------:R-:W-:Y:S01]  /*7370*/  MUFU.EX2 R182, R37 ;  /* 0x0000002500b67308 */ /* 0x000fe20000000800 */
[----:B------:R-:W-:Y:S01]  /*7380*/  SHF.R.U32.HI R12, RZ, 0x8, R142 ;  /* 0x00000008ff0c7819 */ /* 0x000fe2000001168e */
[----:B------:R-:W-:Y:S01]  /*7390*/  @!P0 FADD.FTZ R207, -R207, -RZ ;  /* 0x800000ffcfcf8221 */ /* 0x000fe20000010100 */
[----:B------:R-:W-:Y:S02]  /*73a0*/  ISETP.LE.U32.AND P0, PT, R14, UR6, PT ;  /* 0x000000060e007c0c */ /* 0x000fe4000bf03070 */
[----:B------:R-:W-:Y:S02]  /*73b0*/  ISETP.LE.U32.AND P6, PT, R6, UR6, PT ;  /* 0x0000000606007c0c */ /* 0x000fe4000bfc3070 */
[----:B------:R-:W-:Y:S02]  /*73c0*/  LOP3.LUT R7, R7, 0xff, RZ, 0xc0, !PT ;  /* 0x000000ff07077812 */ /* 0x000fe400078ec0ff */
[----:B------:R-:W-:Y:S01]  /*73d0*/  LOP3.LUT R12, R12, 0xffff, RZ, 0xc0, !PT ;  /* 0x0000ffff0c0c7812 */ /* 0x000fe200078ec0ff */
[----:B--2---:R-:W-:Y:S01]  /*73e0*/  @!P5 FADD.FTZ R199, -R199, -RZ ;  /* 0x800000ffc7c7d221 */ /* 0x004fe20000010100 */
[----:B------:R-:W-:Y:S01]  /*73f0*/  ISETP.LE.U32.AND P2, PT, R7, UR6, PT ;  /* 0x0000000607007c0c */ /* 0x000fe2000bf43070 */
[----:B------:R-:W-:Y:S01]  /*7400*/  IMAD.WIDE.U32 R6, R151, -0x2daee0ad, RZ ;  /* 0xd2511f5397067825 */ /* 0x000fe200078e00ff */
[----:B------:R-:W-:Y:S01]  /*7410*/  LOP3.LUT R17, R4, 0xff, RZ, 0xc0, !PT ;  /* 0x000000ff04117812 */ /* 0x000fe200078ec0ff */
[----:B------:R-:W2:Y:S01]  /*7420*/  MUFU.EX2 R204, R31 ;  /* 0x0000001f00cc7308 */ /* 0x000ea20000000800 */
[----:B------:R-:W-:Y:S01]  /*7430*/  ISETP.LE.U32.AND P4, PT, R16, UR6, PT ;  /* 0x0000000610007c0c */ /* 0x000fe2000bf83070 */
[----:B------:R-:W-:Y:S01]  /*7440*/  @!P0 FADD.FTZ R209, -R209, -RZ ;  /* 0x800000ffd1d18221 */ /* 0x000fe20000010100 */
[----:B------:R-:W-:Y:S01]  /*7450*/  ISETP.LE.U32.AND P0, PT, R12, UR6, PT ;  /* 0x000000060c007c0c */ /* 0x000fe2000bf03070 */
[----:B------:R-:W-:Y:S01]  /*7460*/  @!P6 FADD.FTZ R205, -R205, -RZ ;  /* 0x800000ffcdcde221 */ /* 0x000fe20000010100 */
[----:B------:R-:W-:Y:S02]  /*7470*/  LOP3.LUT R12, R149, 0xff, RZ, 0xc0, !PT ;  /* 0x000000ff950c7812 */ /* 0x000fe400078ec0ff */
[----:B------:R-:W-:Y:S02]  /*7480*/  SHF.R.U32.HI R16, RZ, 0x10, R4 ;  /* 0x00000010ff107819 */ /* 0x000fe40000011604 */
[----:B------:R-:W-:Y:S01]  /*7490*/  LOP3.LUT R10, R5, UR15, R18, 0x96, !PT ;  /* 0x0000000f050a7c12 */ /* 0x000fe2000f8e9612 */
[----:B------:R-:W3:Y:S01]  /*74a0*/  MUFU.EX2 R183, R36 ;  /* 0x0000002400b77308 */ /* 0x000ee20000000800 */
[----:B------:R-:W-:Y:S01]  /*74b0*/  SHF.R.U32.HI R18, RZ, 0x18, R4 ;  /* 0x00000018ff127819 */ /* 0x000fe20000011604 */
[----:B------:R-:W-:Y:S01]  /*74c0*/  IMAD.WIDE.U32 R4, R153, -0x2daee0ad, RZ ;  /* 0xd2511f5399047825 */ /* 0x000fe200078e00ff */
[----:B------:R-:W-:Y:S02]  /*74d0*/  ISETP.LE.U32.AND P5, PT, R12, UR6, PT ;  /* 0x000000060c007c0c */ /* 0x000fe4000bfa3070 */
[----:B------:R-:W-:Y:S01]  /*74e0*/  LOP3.LUT R13, R6, 0xff, RZ, 0xc0, !PT ;  /* 0x000000ff060d7812 */ /* 0x000fe200078ec0ff */
[----:B-1----:R-:W-:Y:S01]  /*74f0*/  @!P0 FADD.FTZ R198, -R198, -RZ ;  /* 0x800000ffc6c68221 */ /* 0x002fe20000010100 */
[--C-:B------:R-:W-:Y:S01]  /*7500*/  SHF.R.U32.HI R14, RZ, 0x18, R6.reuse ;  /* 0x00000018ff0e7819 */ /* 0x100fe20000011606 */
[----:B------:R-:W-:Y:S01]  /*7510*/  @!P4 FADD.FTZ R219, -R219, -RZ ;  /* 0x800000ffdbdbc221 */ /* 0x000fe20000010100 */
[----:B------:R-:W-:Y:S01]  /*7520*/  ISETP.LE.U32.AND P1, PT, R22, UR6, PT ;  /* 0x0000000616007c0c */ /* 0x000fe2000bf23070 */
[----:B------:R-:W1:Y:S01]  /*7530*/  MUFU.EX2 R193, R40 ;  /* 0x0000002800c17308 */ /* 0x000e620000000800 */
[----:B------:R-:W-:Y:S01]  /*7540*/  SHF.R.U32.HI R22, RZ, 0x10, R6 ;  /* 0x00000010ff167819 */ /* 0x000fe20000011606 */
[----:B------:R-:W-:Y:S01]  /*7550*/  @!P2 FADD.FTZ R215, -R215, -RZ ;  /* 0x800000ffd7d7a221 */ /* 0x000fe20000010100 */
[----:B------:R-:W-:Y:S02]  /*7560*/  ISETP.LE.U32.AND P6, PT, R21, UR6, PT ;  /* 0x0000000615007c0c */ /* 0x000fe4000bfc3070 */
[----:B------:R-:W-:Y:S01]  /*7570*/  LOP3.LUT R21, R6, 0xffff, RZ, 0xc0, !PT ;  /* 0x0000ffff06157812 */ /* 0x000fe200078ec0ff */
[----:B------:R-:W-:Y:S01]  /*7580*/  @!P5 FADD.FTZ R206, -R206, -RZ ;  /* 0x800000ffceced221 */ /* 0x000fe20000010100 */
[----:B------:R-:W-:Y:S02]  /*7590*/  SHF.R.U32.HI R6, RZ, 0x8, R147 ;  /* 0x00000008ff067819 */ /* 0x000fe40000011693 */
[----:B------:R-:W-:Y:S01]  /*75a0*/  LOP3.LUT R8, R5, UR14, R152, 0x96, !PT ;  /* 0x0000000e05087c12 */ /* 0x000fe2000f8e9698 */
[----:B------:R-:W1:Y:S01]  /*75b0*/  MUFU.EX2 R197, R42 ;  /* 0x0000002a00c57308 */ /* 0x000e620000000800 */
[----:B------:R-:W-:Y:S01]  /*75c0*/  LOP3.LUT R20, R4, 0xffff, RZ, 0xc0, !PT ;  /* 0x0000ffff04147812 */ /* 0x000fe200078ec0ff */
[----:B------:R-:W-:Y:S01]  /*75d0*/  @!P1 FADD.FTZ R189, -R189, -RZ ;  /* 0x800000ffbdbd9221 */ /* 0x000fe20000010100 */
[----:B------:R-:W-:Y:S02]  /*75e0*/  LOP3.LUT R5, R6, 0xffff, RZ, 0xc0, !PT ;  /* 0x0000ffff06057812 */ /* 0x000fe400078ec0ff */
[----:B------:R-:W-:Y:S01]  /*75f0*/  LOP3.LUT R9, R7, UR14, R146, 0x96, !PT ;  /* 0x0000000e07097c12 */ /* 0x000fe2000f8e9692 */
[----:B------:R-:W-:Y:S01]  /*7600*/  @!P6 FADD.FTZ R161, -R161, -RZ ;  /* 0x800000ffa1a1e221 */ /* 0x000fe20000010100 */
[----:B------:R-:W-:Y:S02]  /*7610*/  ISETP.LE.U32.AND P0, PT, R5, UR6, PT ;  /* 0x0000000605007c0c */ /* 0x000fe4000bf03070 */
[----:B------:R-:W-:Y:S01]  /*7620*/  LOP3.LUT R5, R150, 0xff, RZ, 0xc0, !PT ;  /* 0x000000ff96057812 */ /* 0x000fe200078ec0ff */
[----:B------:R-:W1:Y:S01]  /*7630*/  MUFU.EX2 R191, R41 ;  /* 0x0000002900bf7308 */ /* 0x000e620000000800 */
[--C-:B------:R-:W-:Y:S02]  /*7640*/  SHF.R.U32.HI R19, RZ, 0x10, R4.reuse ;  /* 0x00000010ff137819 */ /* 0x100fe40000011604 */
[----:B------:R-:W-:Y:S02]  /*7650*/  ISETP.LE.U32.AND P5, PT, R5, UR6, PT ;  /* 0x0000000605007c0c */ /* 0x000fe4000bfa3070 */
[----:B------:R-:W-:Y:S02]  /*7660*/  LOP3.LUT R7, R4, 0xff, RZ, 0xc0, !PT ;  /* 0x000000ff04077812 */ /* 0x000fe400078ec0ff */
[----:B------:R-:W-:Y:S02]  /*7670*/  SHF.R.U32.HI R12, RZ, 0x18, R4 ;  /* 0x00000018ff0c7819 */ /* 0x000fe40000011604 */
[----:B------:R-:W-:Y:S01]  /*7680*/  LOP3.LUT R4, R11, 0xffff, RZ, 0xc0, !PT ;  /* 0x0000ffff0b047812 */ /* 0x000fe200078ec0ff */
[----:B------:R-:W-:Y:S01]  /*7690*/  @!P0 FADD.FTZ R185, -R185, -RZ ;  /* 0x800000ffb9b98221 */ /* 0x000fe20000010100 */
[----:B------:R-:W-:Y:S01]  /*76a0*/  ISETP.LE.U32.AND P4, PT, R24, UR6, PT ;  /* 0x0000000618007c0c */ /* 0x000fe2000bf83070 */
[----:B------:R-:W1:Y:S01]  /*76b0*/  MUFU.EX2 R196, R43 ;  /* 0x0000002b00c47308 */ /* 0x000e620000000800 */
[----:B------:R-:W-:Y:S02]  /*76c0*/  LOP3.LUT R6, R11, 0xff, RZ, 0xc0, !PT ;  /* 0x000000ff0b067812 */ /* 0x000fe400078ec0ff */
[----:B------:R-:W-:Y:S01]  /*76d0*/  SHF.R.U32.HI R5, RZ, 0x8, R4 ;  /* 0x00000008ff057819 */ /* 0x000fe20000011604 */
[----:B------:R-:W-:Y:S01]  /*76e0*/  @!P5 FADD.FTZ R192, -R192, -RZ ;  /* 0x800000ffc0c0d221 */ /* 0x000fe20000010100 */
[--C-:B------:R-:W-:Y:S02]  /*76f0*/  SHF.R.U32.HI R4, RZ, 0x18, R11.reuse ;  /* 0x00000018ff047819 */ /* 0x100fe4000001160b */
[----:B------:R-:W-:Y:S02]  /*7700*/  SHF.R.U32.HI R11, RZ, 0x10, R11 ;  /* 0x00000010ff0b7819 */ /* 0x000fe4000001160b */
[----:B------:R-:W-:Y:S01]  /*7710*/  LOP3.LUT R5, R5, 0xffff, RZ, 0xc0, !PT ;  /* 0x0000ffff05057812 */ /* 0x000fe200078ec0ff */
[----:B------:R-:W-:Y:S01]  /*7720*/  MUFU.EX2 R194, R46 ;  /* 0x0000002e00c27308 */ /* 0x000fe20000000800 */
[----:B------:R-:W-:Y:S01]  /*7730*/  LOP3.LUT R11, R11, 0xff, RZ, 0xc0, !PT ;  /* 0x000000ff0b0b7812 */ /* 0x000fe200078ec0ff */
[----:B--2---:R-:W-:Y:S01]  /*7740*/  @!P4 FADD.FTZ R204, -R204, -RZ ;  /* 0x800000ffccccc221 */ /* 0x004fe20000010100 */
[----:B------:R-:W-:Y:S02]  /*7750*/  ISETP.LE.U32.AND P0, PT, R5, UR6, PT ;  /* 0x0000000605007c0c */ /* 0x000fe4000bf03070 */
[----:B------:R-:W-:Y:S02]  /*7760*/  ISETP.LE.U32.AND P5, PT, R11, UR6, PT ;  /* 0x000000060b007c0c */ /* 0x000fe4000bfa3070 */
[----:B------:R-:W-:Y:S02]  /*7770*/  LOP3.LUT R5, R10, 0xff, RZ, 0xc0, !PT ;  /* 0x000000ff0a057812 */ /* 0x000fe400078ec0ff */
[----:B------:R-:W-:Y:S01]  /*7780*/  ISETP.LE.U32.AND P1, PT, R4, UR6, PT ;  /* 0x0000000604007c0c */ /* 0x000fe2000bf23070 */
[----:B------:R-:W-:Y:S01]  /*7790*/  MUFU.EX2 R195, R47 ;  /* 0x0000002f00c37308 */ /* 0x000fe20000000800 */
[----:B------:R-:W-:Y:S02]  /*77a0*/  LOP3.LUT R4, R10, 0xffff, RZ, 0xc0, !PT ;  /* 0x0000ffff0a047812 */ /* 0x000fe400078ec0ff */
[----:B------:R-:W-:Y:S02]  /*77b0*/  ISETP.LE.U32.AND P4, PT, R6, UR6, PT ;  /* 0x0000000606007c0c */ /* 0x000fe4000bf83070 */
[----:B------:R-:W-:Y:S01]  /*77c0*/  ISETP.LE.U32.AND P3, PT, R5, UR6, PT ;  /* 0x0000000605007c0c */ /* 0x000fe2000bf63070 */
[----:B------:R-:W-:Y:S01]  /*77d0*/  @!P0 FADD.FTZ R182, -R182, -RZ ;  /* 0x800000ffb6b68221 */ /* 0x000fe20000010100 */
[--C-:B------:R-:W-:Y:S01]  /*77e0*/  SHF.R.U32.HI R5, RZ, 0x18, R10.reuse ;  /* 0x00000018ff057819 */ /* 0x100fe2000001160a */
[----:B------:R-:W-:Y:S01]  /*77f0*/  @!P5 FADD.FTZ R186, -R186, -RZ ;  /* 0x800000ffbabad221 */ /* 0x000fe20000010100 */
[----:B------:R-:W-:Y:S01]  /*7800*/  SHF.R.U32.HI R10, RZ, 0x10, R10 ;  /* 0x00000010ff0a7819 */ /* 0x000fe2000001160a */
[----:B------:R-:W2:Y:S01]  /*7810*/  MUFU.EX2 R184, R39 ;  /* 0x0000002700b87308 */ /* 0x000ea20000000800 */
[----:B------:R-:W-:Y:S02]  /*7820*/  SHF.R.U32.HI R4, RZ, 0x8, R4 ;  /* 0x00000008ff047819 */ /* 0x000fe40000011604 */
[----:B------:R-:W-:Y:S02]  /*7830*/  LOP3.LUT R10, R10, 0xff, RZ, 0xc0, !PT ;  /* 0x000000ff0a0a7812 */ /* 0x000fe400078ec0ff */
[----:B------:R-:W-:Y:S01]  /*7840*/  LOP3.LUT R4, R4, 0xffff, RZ, 0xc0, !PT ;  /* 0x0000ffff04047812 */ /* 0x000fe200078ec0ff */
[----:B---3--:R-:W-:Y:S01]  /*7850*/  @!P4 FADD.FTZ R183, -R183, -RZ ;  /* 0x800000ffb7b7c221 */ /* 0x008fe20000010100 */
[----:B------:R-:W-:Y:S01]  /*7860*/  ISETP.LE.U32.AND P5, PT, R10, UR6, PT ;  /* 0x000000060a007c0c */ /* 0x000fe2000bfa3070 */
[----:B-1----:R-:W-:Y:S01]  /*7870*/  @!P3 FADD.FTZ R193, -R193, -RZ ;  /* 0x800000ffc1c1b221 */ /* 0x002fe20000010100 */
[----:B------:R-:W-:Y:S01]  /*7880*/  ISETP.LE.U32.AND P0, PT, R4, UR6, PT ;  /* 0x0000000604007c0c */ /* 0x000fe2000bf03070 */
[----:B------:R-:W1:Y:S01]  /*7890*/  MUFU.EX2 R187, R44 ;  /* 0x0000002c00bb7308 */ /* 0x000e620000000800 */
[----:B------:R-:W-:Y:S02]  /*78a0*/  ISETP.LE.U32.AND P4, PT, R5, UR6, PT ;  /* 0x0000000605007c0c */ /* 0x000fe4000bf83070 */
[----:B------:R-:W-:Y:S02]  /*78b0*/  SHF.R.U32.HI R4, RZ, 0x8, R15 ;  /* 0x00000008ff047819 */ /* 0x000fe4000001160f */
[----:B------:R-:W-:Y:S02]  /*78c0*/  LOP3.LUT R5, R16, 0xff, RZ, 0xc0, !PT ;  /* 0x000000ff10057812 */ /* 0x000fe400078ec0ff */
[----:B------:R-:W-:Y:S02]  /*78d0*/  LOP3.LUT R4, R4, 0xffff, RZ, 0xc0, !PT ;  /* 0x0000ffff04047812 */ /* 0x000fe400078ec0ff */
[----:B------:R-:W-:Y:S01]  /*78e0*/  ISETP.LE.U32.AND P3, PT, R5, UR6, PT ;  /* 0x0000000605007c0c */ /* 0x000fe2000bf63070 */
[----:B------:R-:W-:Y:S01]  /*78f0*/  @!P5 FADD.FTZ R197, -R197, -RZ ;  /* 0x800000ffc5c5d221 */ /* 0x000fe20000010100 */
[----:B------:R-:W-:Y:S01]  /*7900*/  ISETP.LE.U32.AND P5, PT, R18, UR6, PT ;  /* 0x0000000612007c0c */ /* 0x000fe2000bfa3070 */
[----:B------:R-:W-:Y:S01]  /*7910*/  @!P0 FADD.FTZ R191, -R191, -RZ ;  /* 0x800000ffbfbf8221 */ /* 0x000fe20000010100 */
[----:B------:R-:W-:Y:S01]  /*7920*/  ISETP.LE.U32.AND P0, PT, R4, UR6, PT ;  /* 0x0000000604007c0c */ /* 0x000fe2000bf03070 */
[----:B------:R-:W-:Y:S01]  /*7930*/  @!P4 FADD.FTZ R196, -R196, -RZ ;  /* 0x800000ffc4c4c221 */ /* 0x000fe20000010100 */
[----:B------:R-:W-:Y:S01]  /*7940*/  LOP3.LUT R4, R28, 0xff, RZ, 0xc0, !PT ;  /* 0x000000ff1c047812 */ /* 0x000fe200078ec0ff */
[----:B--2---:R-:W-:Y:S01]  /*7950*/  @!P1 FADD.FTZ R184, -R184, -RZ ;  /* 0x800000ffb8b89221 */ /* 0x004fe20000010100 */
[----:B------:R-:W-:Y:S01]  /*7960*/  LOP3.LUT R5, R9, 0xffff, RZ, 0xc0, !PT ;  /* 0x0000ffff09057812 */ /* 0x000fe200078ec0ff */
[----:B------:R-:W-:Y:S01]  /*7970*/  MUFU.EX2 R152, R64 ;  /* 0x0000004000987308 */ /* 0x000fe20000000800 */
[----:B------:R-:W-:Y:S02]  /*7980*/  ISETP.LE.U32.AND P4, PT, R4, UR6, PT ;  /* 0x0000000604007c0c */ /* 0x000fe4000bf83070 */
[----:B------:R-:W-:Y:S01]  /*7990*/  SHF.R.U32.HI R4, RZ, 0x8, R27 ;  /* 0x00000008ff047819 */ /* 0x000fe2000001161b */
[----:B------:R-:W-:Y:S01]  /*79a0*/  @!P3 FADD.FTZ R194, -R194, -RZ ;  /* 0x800000ffc2c2b221 */ /* 0x000fe20000010100 */
[----:B------:R-:W-:Y:S01]  /*79b0*/  SHF.R.U32.HI R6, RZ, 0x8, R5 ;  /* 0x00000008ff067819 */ /* 0x000fe20000011605 */
[----:B------:R-:W-:Y:S01]  /*79c0*/  @!P5 FADD.FTZ R195, -R195, -RZ ;  /* 0x800000ffc3c3d221 */ /* 0x000fe20000010100 */
[----:B------:R-:W-:Y:S02]  /*79d0*/  LOP3.LUT R4, R4, 0xffff, RZ, 0xc0, !PT ;  /* 0x0000ffff04047812 */ /* 0x000fe400078ec0ff */
[----:B------:R-:W-:Y:S01]  /*79e0*/  ISETP.LE.U32.AND P5, PT, R7, UR6, PT ;  /* 0x0000000607007c0c */ /* 0x000fe2000bfa3070 */
[----:B------:R2:W-:Y:S01]  /*79f0*/  MUFU.EX2 R151, R148 ;  /* 0x0000009400977308 */ /* 0x0005e20000000800 */
[----:B------:R-:W-:Y:S02]  /*7a00*/  LOP3.LUT R7, R9, 0xff, RZ, 0xc0, !PT ;  /* 0x000000ff09077812 */ /* 0x000fe400078ec0ff */
[----:B------:R-:W-:Y:S01]  /*7a10*/  ISETP.LE.U32.AND P3, PT, R4, UR6, PT ;  /* 0x0000000604007c0c */ /* 0x000fe2000bf63070 */
[----:B------:R-:W-:Y:S01]  /*7a20*/  @!P4 FADD.FTZ R166, -R166, -RZ ;  /* 0x800000ffa6a6c221 */ /* 0x000fe20000010100 */
[----:B------:R-:W-:Y:S02]  /*7a30*/  SHF.R.U32.HI R4, RZ, 0x10, R9 ;  /* 0x00000010ff047819 */ /* 0x000fe40000011609 */
[----:B------:R-:W-:Y:S02]  /*7a40*/  ISETP.LE.U32.AND P6, PT, R7, UR6, PT ;  /* 0x0000000607007c0c */ /* 0x000fe4000bfc3070 */
[----:B------:R-:W-:Y:S01]  /*7a50*/  LOP3.LUT R5, R4, 0xff, RZ, 0xc0, !PT ;  /* 0x000000ff04057812 */ /* 0x000fe200078ec0ff */
[----:B------:R-:W3:Y:S01]  /*7a60*/  MUFU.EX2 R188, R45 ;  /* 0x0000002d00bc7308 */ /* 0x000ee20000000800 */
[----:B------:R-:W-:Y:S01]  /*7a70*/  LOP3.LUT R4, R6, 0xffff, RZ, 0xc0, !PT ;  /* 0x0000ffff06047812 */ /* 0x000fe200078ec0ff */
[----:B------:R-:W-:Y:S01]  /*7a80*/  @!P5 FADD.FTZ R155, -R155, -RZ ;  /* 0x800000ff9b9bd221 */ /* 0x000fe20000010100 */
[----:B------:R-:W-:Y:S02]  /*7a90*/  ISETP.LE.U32.AND P1, PT, R17, UR6, PT ;  /* 0x0000000611007c0c */ /* 0x000fe4000bf23070 */
[----:B------:R-:W-:Y:S01]  /*7aa0*/  ISETP.LE.U32.AND P4, PT, R4, UR6, PT ;  /* 0x0000000604007c0c */ /* 0x000fe2000bf83070 */
[----:B------:R-:W-:Y:S01]  /*7ab0*/  @!P3 FADD.FTZ R159, -R159, -RZ ;  /* 0x800000ff9f9fb221 */ /* 0x000fe20000010100 */
[----:B------:R-:W-:Y:S02]  /*7ac0*/  LOP3.LUT R4, R8, 0xffff, RZ, 0xc0, !PT ;  /* 0x0000ffff08047812 */ /* 0x000fe400078ec0ff */
[----:B------:R-:W-:Y:S01]  /*7ad0*/  ISETP.LE.U32.AND P3, PT, R5, UR6, PT ;  /* 0x0000000605007c0c */ /* 0x000fe2000bf63070 */
[----:B------:R-:W-:Y:S01]  /*7ae0*/  @!P6 FADD.FTZ R156, -R156, -RZ ;  /* 0x800000ff9c9ce221 */ /* 0x000fe20000010100 */
[----:B------:R-:W-:Y:S01]  /*7af0*/  LOP3.LUT R5, R8, 0xff, RZ, 0xc0, !PT ;  /* 0x000000ff08057812 */ /* 0x000fe200078ec0ff */
[----:B------:R-:W4:Y:S01]  /*7b00*/  MUFU.EX2 R150, R66 ;  /* 0x0000004200967308 */ /* 0x000f220000000800 */
[----:B------:R-:W-:Y:S01]  /*7b10*/  SHF.R.U32.HI R4, RZ, 0x8, R4 ;  /* 0x00000008ff047819 */ /* 0x000fe20000011604 */
[----:B--2---:R-:W-:Y:S01]  /*7b20*/  IMAD.IADD R148, R2, 0x1, R176 ;  /* 0x0000000102947824 */ /* 0x004fe200078e02b0 */
[----:B------:R-:W-:Y:S01]  /*7b30*/  ISETP.LE.U32.AND P6, PT, R5, UR6, PT ;  /* 0x0000000605007c0c */ /* 0x000fe2000bfc3070 */
[----:B-1----:R-:W-:Y:S01]  /*7b40*/  @!P1 FADD.FTZ R187, -R187, -RZ ;  /* 0x800000ffbbbb9221 */ /* 0x002fe20000010100 */
[----:B------:R-:W-:Y:S01]  /*7b50*/  SHF.R.U32.HI R5, RZ, 0x10, R8 ;  /* 0x00000010ff057819 */ /* 0x000fe20000011608 */
[----:B------:R-:W-:Y:S01]  /*7b60*/  @!P4 FADD.FTZ R154, -R154, -RZ ;  /* 0x800000ff9a9ac221 */ /* 0x000fe20000010100 */
[----:B------:R-:W-:Y:S02]  /*7b70*/  LOP3.LUT R4, R4, 0xffff, RZ, 0xc0, !PT ;  /* 0x0000ffff04047812 */ /* 0x000fe400078ec0ff */
[----:B------:R-:W-:Y:S01]  /*7b80*/  LOP3.LUT R5, R5, 0xff, RZ, 0xc0, !PT ;  /* 0x000000ff05057812 */ /* 0x000fe200078ec0ff */
[----:B------:R-:W-:Y:S01]  /*7b90*/  @!P3 FADD.FTZ R160, -R160, -RZ ;  /* 0x800000ffa0a0b221 */ /* 0x000fe20000010100 */
[----:B------:R-:W-:Y:S01]  /*7ba0*/  ISETP.LE.U32.AND P4, PT, R4, UR6, PT ;  /* 0x0000000604007c0c */ /* 0x000fe2000bf83070 */
[----:B---3--:R-:W-:Y:S01]  /*7bb0*/  @!P0 FADD.FTZ R188, -R188, -RZ ;  /* 0x800000ffbcbc8221 */ /* 0x008fe20000010100 */
[----:B------:R-:W-:Y:S01]  /*7bc0*/  SHF.R.U32.HI R4, RZ, 0x8, R21 ;  /* 0x00000008ff047819 */ /* 0x000fe20000011615 */
[----:B------:R-:W-:Y:S01]  /*7bd0*/  MUFU.EX2 R149, R141 ;  /* 0x0000008d00957308 */ /* 0x000fe20000000800 */
[----:B------:R-:W-:Y:S01]  /*7be0*/  ISETP.LE.U32.AND P3, PT, R5, UR6, PT ;  /* 0x0000000605007c0c */ /* 0x000fe2000bf63070 */
[----:B------:R-:W-:Y:S01]  /*7bf0*/  @!P6 FADD.FTZ R165, -R165, -RZ ;  /* 0x800000ffa5a5e221 */ /* 0x000fe20000010100 */
[----:B------:R-:W-:Y:S02]  /*7c00*/  LOP3.LUT R4, R4, 0xffff, RZ, 0xc0, !PT ;  /* 0x0000ffff04047812 */ /* 0x000fe400078ec0ff */
[----:B------:R-:W-:Y:S02]  /*7c10*/  ISETP.LE.U32.AND P1, PT, R13, UR6, PT ;  /* 0x000000060d007c0c */ /* 0x000fe4000bf23070 */
[----:B------:R-:W-:Y:S02]  /*7c20*/  ISETP.LE.U32.AND P6, PT, R4, UR6, PT ;  /* 0x0000000604007c0c */ /* 0x000fe4000bfc3070 */
[----:B------:R-:W-:Y:S01]  /*7c30*/  SHF.R.U32.HI R6, RZ, 0x8, R20 ;  /* 0x00000008ff067819 */ /* 0x000fe20000011614 */
[----:B------:R-:W-:Y:S01]  /*7c40*/  @!P4 FADD.FTZ R163, -R163, -RZ ;  /* 0x800000ffa3a3c221 */ /* 0x000fe20000010100 */
[----:B------:R-:W-:Y:S01]  /*7c50*/  LOP3.LUT R4, R22, 0xff, RZ, 0xc0, !PT ;  /* 0x000000ff16047812 */ /* 0x000fe200078ec0ff */
[----:B------:R-:W1:Y:S01]  /*7c60*/  MUFU.EX2 R153, R140 ;  /* 0x0000008c00997308 */ /* 0x000e620000000800 */
[----:B------:R-:W-:Y:S01]  /*7c70*/  F2FP.RELU.PACK_AB R7, R216, R213 ;  /* 0x000000d5d807723e */ /* 0x000fe200000008ff */
[----:B------:R-:W-:Y:S01]  /*7c80*/  @!P3 FADD.FTZ R181, -R181, -RZ ;  /* 0x800000ffb5b5b221 */ /* 0x000fe20000010100 */
[----:B------:R-:W-:Y:S02]  /*7c90*/  LOP3.LUT R5, R19, 0xff, RZ, 0xc0, !PT ;  /* 0x000000ff13057812 */ /* 0x000fe400078ec0ff */
[----:B------:R-:W-:Y:S01]  /*7ca0*/  ISETP.LE.U32.AND P3, PT, R4, UR6, PT ;  /* 0x0000000604007c0c */ /* 0x000fe2000bf63070 */
[----:B------:R-:W-:Y:S01]  /*7cb0*/  @!P1 FADD.FTZ R152, -R152, -RZ ;  /* 0x800000ff98989221 */ /* 0x000fe20000010100 */
[----:B------:R-:W-:Y:S01]  /*7cc0*/  LOP3.LUT R4, R6, 0xffff, RZ, 0xc0, !PT ;  /* 0x0000ffff06047812 */ /* 0x000fe200078ec0ff */
[----:B------:R-:W-:Y:S01]  /*7cd0*/  @!P6 FADD.FTZ R151, -R151, -RZ ;  /* 0x800000ff9797e221 */ /* 0x000fe20000010100 */
[----:B------:R-:W-:Y:S01]  /*7ce0*/  F2FP.RELU.PACK_AB R6, R220, R221 ;  /* 0x000000dddc06723e */ /* 0x000fe200000008ff */
[----:B------:R2:W-:Y:S01]  /*7cf0*/  STS [R230+0x1c000], R7 ;  /* 0x01c00007e6007388 */ /* 0x0005e20000000800 */
[----:B------:R-:W-:Y:S02]  /*7d00*/  ISETP.LE.U32.AND P1, PT, R5, UR6, PT ;  /* 0x0000000605007c0c */ /* 0x000fe4000bf23070 */
[----:B------:R-:W-:Y:S01]  /*7d10*/  F2FP.RELU.PACK_AB R5, R210, R211 ;  /* 0x000000d3d205723e */ /* 0x000fe200000008ff */
[----:B------:R3:W-:Y:S01]  /*7d20*/  STS [R230+0x1c400], R6 ;  /* 0x01c40006e6007388 */ /* 0x0007e20000000800 */
[----:B------:R-:W-:Y:S02]  /*7d30*/  ISETP.LE.U32.AND P6, PT, R4, UR6, PT ;  /* 0x0000000604007c0c */ /* 0x000fe4000bfc3070 */
[----:B------:R-:W-:Y:S01]  /*7d40*/  F2FP.RELU.PACK_AB R4, R212, R214 ;  /* 0x000000d6d404723e */ /* 0x000fe200000008ff */
[----:B------:R3:W-:Y:S01]  /*7d50*/  STS [R233+0x1c000], R5 ;  /* 0x01c00005e9007388 */ /* 0x0007e20000000800 */
[----:B------:R-:W-:Y:S01]  /*7d60*/  SHF.R.U32.HI R8, RZ, 0x18, R8 ;  /* 0x00000018ff087819 */ /* 0x000fe20000011608 */
[----:B----4-:R-:W-:Y:S01]  /*7d70*/  @!P3 FADD.FTZ R150, -R150, -RZ ;  /* 0x800000ff9696b221 */ /* 0x010fe20000010100 */
[----:B------:R-:W-:Y:S01]  /*7d80*/  ISETP.LE.U32.AND P2, PT, R26, UR6, PT ;  /* 0x000000061a007c0c */ /* 0x000fe2000bf43070 */
[----:B------:R4:W-:Y:S01]  /*7d90*/  STS [R233+0x1c400], R4 ;  /* 0x01c40004e9007388 */ /* 0x0009e20000000800 */
[----:B------:R-:W-:Y:S01]  /*7da0*/  ISETP.LE.U32.AND P4, PT, R8, UR6, PT ;  /* 0x0000000608007c0c */ /* 0x000fe2000bf83070 */
[----:B------:R-:W-:Y:S01]  /*7db0*/  @!P1 FADD.FTZ R162, -R162, -RZ ;  /* 0x800000ffa2a29221 */ /* 0x000fe20000010100 */
[----:B------:R-:W-:Y:S02]  /*7dc0*/  F2FP.RELU.PACK_AB R8, R201, R202 ;  /* 0x000000cac908723e */ /* 0x000fe400000008ff */
[----:B------:R-:W-:Y:S01]  /*7dd0*/  F2FP.RELU.PACK_AB R0, R196, R197 ;  /* 0x000000c5c400723e */ /* 0x000fe200000008ff */
[----:B-1----:R-:W-:Y:S01]  /*7de0*/  @!P6 FADD.FTZ R153, -R153, -RZ ;  /* 0x800000ff9999e221 */ /* 0x002fe20000010100 */
[----:B------:R-:W-:Y:S02]  /*7df0*/  SHF.R.U32.HI R9, RZ, 0x18, R9 ;  /* 0x00000018ff097819 */ /* 0x000fe40000011609 */
[----:B------:R-:W-:Y:S02]  /*7e00*/  ISETP.LE.U32.AND P0, PT, R14, UR6, PT ;  /* 0x000000060e007c0c */ /* 0x000fe4000bf03070 */
[----:B------:R-:W-:Y:S01]  /*7e10*/  FSETP.GE.FTZ.AND P1, PT, R210, RZ, PT ;  /* 0x000000ffd200720b */ /* 0x000fe20003f36000 */
[----:B------:R-:W-:Y:S01]  /*7e20*/  @!P2 FADD.FTZ R164, -R164, -RZ ;  /* 0x800000ffa4a4a221 */ /* 0x000fe20000010100 */
[----:B--2---:R-:W-:Y:S01]  /*7e30*/  F2FP.RELU.PACK_AB R7, R225, R222 ;  /* 0x000000dee107723e */ /* 0x004fe200000008ff */
[----:B------:R-:W-:Y:S01]  /*7e40*/  @!P4 FADD.FTZ R167, -R167, -RZ ;  /* 0x800000ffa7a7c221 */ /* 0x000fe20000010100 */
[----:B------:R-:W-:Y:S02]  /*7e50*/  ISETP.LE.U32.AND P2, PT, R9, UR6, PT ;  /* 0x0000000609007c0c */ /* 0x000fe4000bf43070 */
[----:B---3--:R-:W-:Y:S01]  /*7e60*/  F2FP.RELU.PACK_AB R6, R226, R227 ;  /* 0x000000e3e206723e */ /* 0x008fe200000008ff */
[----:B------:R1:W-:Y:S01]  /*7e70*/  STS [R230+0x1e000], R7 ;  /* 0x01e00007e6007388 */ /* 0x0003e20000000800 */
[----:B------:R-:W-:Y:S02]  /*7e80*/  FSETP.GE.FTZ.AND P3, PT, R189, RZ, PT ;  /* 0x000000ffbd00720b */ /* 0x000fe40003f76000 */
[----:B------:R-:W-:Y:S01]  /*7e90*/  F2FP.RELU.PACK_AB R5, R218, R219 ;  /* 0x000000dbda05723e */ /* 0x000fe200000008ff */
[----:B------:R2:W-:Y:S01]  /*7ea0*/  STS [R230+0x1e400], R6 ;  /* 0x01e40006e6007388 */ /* 0x0005e20000000800 */
[----:B------:R-:W-:Y:S01]  /*7eb0*/  @!P0 FADD.FTZ R149, -R149, -RZ ;  /* 0x800000ff95958221 */ /* 0x000fe20000010100 */
[----:B------:R-:W-:Y:S02]  /*7ec0*/  FSETP.GE.FTZ.AND P4, PT, R201, RZ, PT ;  /* 0x000000ffc900720b */ /* 0x000fe40003f96000 */
[----:B----4-:R-:W-:Y:S01]  /*7ed0*/  F2FP.RELU.PACK_AB R4, R223, R224 ;  /* 0x000000e0df04723e */ /* 0x010fe200000008ff */
[----:B------:R3:W-:Y:S01]  /*7ee0*/  STS [R233+0x1e000], R5 ;  /* 0x01e00005e9007388 */ /* 0x0007e20000000800 */
[----:B------:R-:W-:Y:S01]  /*7ef0*/  @!P2 FADD.FTZ R158, -R158, -RZ ;  /* 0x800000ff9e9ea221 */ /* 0x000fe20000010100 */
[----:B------:R-:W-:Y:S02]  /*7f00*/  ISETP.LE.U32.AND P2, PT, R12, UR6, PT ;  /* 0x000000060c007c0c */ /* 0x000fe4000bf43070 */
[----:B------:R4:W-:Y:S04]  /*7f10*/  STS [R233+0x1e400], R4 ;  /* 0x01e40004e9007388 */ /* 0x0009e80000000800 */
[----:B------:R-:W-:Y:S07]  /*7f20*/  STS [R237+0x1c000], R8 ;  /* 0x01c00008ed007388 */ /* 0x000fee0000000800 */
[----:B------:R-:W-:Y:S01]  /*7f30*/  @!P2 FADD.FTZ R157, -R157, -RZ ;  /* 0x800000ff9d9da221 */ /* 0x000fe20000010100 */
[----:B-1----:R-:W-:Y:S02]  /*7f40*/  F2FP.RELU.PACK_AB R7, R200, R203 ;  /* 0x000000cbc807723e */ /* 0x002fe400000008ff */
[----:B------:R-:W-:Y:S02]  /*7f50*/  FSETP.GE.FTZ.AND P2, PT, R211, RZ, PT ;  /* 0x000000ffd300720b */ /* 0x000fe40003f56000 */
[----:B--2---:R-:W-:Y:S01]  /*7f60*/  F2FP.RELU.PACK_AB R6, R205, R207 ;  /* 0x000000cfcd06723e */ /* 0x004fe200000008ff */
        /* <DEDUP_REMOVED lines=11> */
[----:B----4-:R-:W-:Y:S05]  /*8020*/  F2FP.RELU.PACK_AB R6, R198, R199 ;  /* 0x000000c7c606723e */ /* 0x010fea00000008ff */
[----:B------:R3:W-:Y:S04]  /*8030*/  STS [R236+0x1e000], R6 ;  /* 0x01e00006ec007388 */ /* 0x0007e80000000800 */
[----:B------:R4:W-:Y:S01]  /*8040*/  STS [R231+0x1c000], R4 ;  /* 0x01c00004e7007388 */ /* 0x0009e20000000800 */
[----:B-1----:R-:W-:Y:S05]  /*8050*/  F2FP.RELU.PACK_AB R7, R184, R186 ;  /* 0x000000bab807723e */ /* 0x002fea00000008ff */
[----:B------:R1:W-:Y:S01]  /*8060*/  STS [R231+0x1c400], R7 ;  /* 0x01c40007e7007388 */ /* 0x0003e20000000800 */
[----:B--2---:R-:W-:Y:S05]  /*8070*/  F2FP.RELU.PACK_AB R5, R159, R161 ;  /* 0x000000a19f05723e */ /* 0x004fea00000008ff */
[----:B------:R2:W-:Y:S01]  /*8080*/  STS [R232+0x1c000], R5 ;  /* 0x01c00005e8007388 */ /* 0x0005e20000000800 */
[----:B---3--:R-:W-:Y:S02]  /*8090*/  F2FP.RELU.PACK_AB R6, R191, R193 ;  /* 0x000000c1bf06723e */ /* 0x008fe400000008ff */
[----:B----4-:R-:W-:Y:S05]  /*80a0*/  F2FP.RELU.PACK_AB R4, R164, R166 ;  /* 0x000000a6a404723e */ /* 0x010fea00000008ff */
[----:B------:R3:W-:Y:S04]  /*80b0*/  STS [R232+0x1c400], R4 ;  /* 0x01c40004e8007388 */ /* 0x0007e80000000800 */
[----:B------:R4:W-:Y:S01]  /*80c0*/  STS [R231+0x1e000], R6 ;  /* 0x01e00006e7007388 */ /* 0x0009e20000000800 */
[----:B-1----:R-:W-:Y:S03]  /*80d0*/  F2FP.RELU.PACK_AB R7, R188, R187 ;  /* 0x000000bbbc07723e */ /* 0x002fe600000008ff */
[----:B------:R1:W-:Y:S04]  /*80e0*/  STS [R231+0x1e400], R0 ;  /* 0x01e40000e7007388 */ /* 0x0003e80000000800 */
[----:B------:R1:W-:Y:S01]  /*80f0*/  STS [R232+0x1e000], R7 ;  /* 0x01e00007e8007388 */ /* 0x0003e20000000800 */
[----:B--2---:R-:W-:Y:S02]  /*8100*/  F2FP.RELU.PACK_AB R5, R154, R156 ;  /* 0x0000009c9a05723e */ /* 0x004fe400000008ff */
[----:B---3--:R-:W-:Y:S02]  /*8110*/  F2FP.RELU.PACK_AB R4, R158, R160 ;  /* 0x000000a09e04723e */ /* 0x008fe400000008ff */
[----:B----4-:R-:W-:Y:S02]  /*8120*/  F2FP.RELU.PACK_AB R6, R195, R194 ;  /* 0x000000c2c306723e */ /* 0x010fe400000008ff */
[----:B-1----:R-:W-:Y:S03]  /*8130*/  F2FP.RELU.PACK_AB R0, R151, R152 ;  /* 0x000000989700723e */ /* 0x002fe600000008ff */
        /* <DEDUP_REMOVED lines=68> */
[----:B------:R-:W3:Y:S01]  /*8580*/  LDG.E R145, [R146.64] ;  /* 0x0000002092917981 */ /* 0x000ee2000c1e1900 */
        /* <DEDUP_REMOVED lines=25> */
[C---:B---3--:R-:W-:Y:S01]  /*8720*/  FADD.FTZ R2, -R145.reuse, R4 ;  /* 0x0000000491027221 */ /* 0x048fe20000010100 */
[C---:B------:R-:W-:Y:S01]  /*8730*/  HMMA.16816.F32 R16, R136.reuse, R134, R16 ;  /* 0x000000868810723c */ /* 0x040fe20000001810 */
[----:B------:R1:W2:Y:S02]  /*8740*/  LDG.E R4, [R146.64+0x20] ;  /* 0x0000202092047981 */ /* 0x0002a4000c1e1900 */
[----:B------:R-:W-:Y:S01]  /*8750*/  FADD.FTZ R0, -R145, R5 ;  /* 0x0000000591007221 */ /* 0x000fe20000010100 */
[-C--:B------:R-:W-:Y:S01]  /*8760*/  FSEL R2, R2, R145.reuse, P0 ;  /* 0x0000009102027208 */ /* 0x080fe20000000000 */
[----:B------:R-:W3:Y:S01]  /*8770*/  LDSM.16.M88.4 R132, [R172+0x10800] ;  /* 0x01080000ac84783b */ /* 0x000ee20000000200 */
[----:B------:R-:W-:Y:S03]  /*8780*/  FSETP.GE.FTZ.AND P0, PT, R216, RZ, PT ;  /* 0x000000ffd800720b */ /* 0x000fe60003f16000 */
[----:B------:R-:W-:Y:S03]  /*8790*/  FMUL.FTZ R213, R213, R2 ;  /* 0x00000002d5d57220 */ /* 0x000fe60000410000 */
[-C--:B------:R-:W-:Y:S01]  /*87a0*/  FSEL R0, R0, R145.reuse, P0 ;  /* 0x0000009100007208 */ /* 0x080fe20000000000 */
[----:B------:R1:W4:Y:S01]  /*87b0*/  LDG.E R2, [R146.64+0x100] ;  /* 0x0001002092027981 */ /* 0x000322000c1e1900 */
[----:B------:R-:W-:Y:S03]  /*87c0*/  FSETP.GE.FTZ.AND P0, PT, R202, RZ, PT ;  /* 0x000000ffca00720b */ /* 0x000fe60003f16000 */
[----:B------:R-:W-:Y:S02]  /*87d0*/  FMUL.FTZ R216, R216, R0 ;  /* 0x00000000d8d87220 */ /* 0x000fe40000410000 */
[----:B------:R1:W4:Y:S05]  /*87e0*/  LDG.E R0, [R146.64+0x120] ;  /* 0x0001202092007981 */ /* 0x00032a000c1e1900 */
[C---:B------:R-:W-:Y:S02]  /*87f0*/  FADD.FTZ R16, -R145.reuse, R16 ;  /* 0x0000001091107221 */ /* 0x040fe40000010100 */
[----:B------:R-:W-:Y:S03]  /*8800*/  FADD.FTZ R17, -R145, R17 ;  /* 0x0000001191117221 */ /* 0x000fe60000010100 */
[-C--:B------:R-:W-:Y:S02]  /*8810*/  FSEL R16, R16, R145.reuse, P2 ;  /* 0x0000009110107208 */ /* 0x080fe40001000000 */
[----:B------:R-:W-:Y:S02]  /*8820*/  FSEL R17, R17, R145, P1 ;  /* 0x0000009111117208 */ /* 0x000fe40000800000 */
[----:B------:R-:W-:Y:S01]  /*8830*/  FSETP.GE.FTZ.AND P1, PT, R183, RZ, PT ;  /* 0x000000ffb700720b */ /* 0x000fe20003f36000 */
[----:B------:R-:W-:Y:S01]  /*8840*/  FMUL.FTZ R211, R211, R16 ;  /* 0x00000010d3d37220 */ /* 0x000fe20000410000 */
[----:B------:R-:W-:Y:S01]  /*8850*/  FSETP.GE.FTZ.AND P2, PT, R185, RZ, PT ;  /* 0x000000ffb900720b */ /* 0x000fe20003f56000 */
[----:B------:R-:W-:Y:S02]  /*8860*/  FMUL.FTZ R210, R210, R17 ;  /* 0x00000011d2d27220 */ /* 0x000fe40000410000 */
[----:B-1----:R-:W-:Y:S01]  /*8870*/  IMAD.MOV.U32 R146, RZ, RZ, R239 ;  /* 0x000000ffff927224 */ /* 0x002fe200078e00ef */
[-C--:B---3--:R-:W-:Y:S01]  /*8880*/  HMMA.16816.F32 R20, R136, R132.reuse, R20 ;  /* 0x000000848814723c */ /* 0x088fe20000001814 */
[----:B------:R-:W-:Y:S07]  /*8890*/  IMAD.MOV.U32 R147, RZ, RZ, R238 ;  /* 0x000000ffff937224 */ /* 0x000fee00078e00ee */
[C---:B------:R-:W-:Y:S08]  /*88a0*/  HMMA.16816.F32 R24, R140.reuse, R132, R24 ;  /* 0x000000848c18723c */ /* 0x040ff00000001818 */
[-C--:B------:R-:W-:Y:S08]  /*88b0*/  HMMA.16816.F32 R28, R140, R134.reuse, R28 ;  /* 0x000000868c1c723c */ /* 0x080ff0000000181c */
[C---:B------:R-:W-:Y:S01]  /*88c0*/  FADD.FTZ R20, -R145.reuse, R20 ;  /* 0x0000001491147221 */ /* 0x040fe20000010100 */
[C---:B------:R-:W-:Y:S01]  /*88d0*/  HMMA.16816.F32 R32, R136.reuse, R134, R32 ;  /* 0x000000868820723c */ /* 0x040fe20000001820 */
[----:B------:R-:W1:Y:S02]  /*88e0*/  LDSM.16.M88.4 R132, [R172+0x11000] ;  /* 0x01100000ac84783b */ /* 0x000e640000000200 */
[----:B------:R-:W-:Y:S01]  /*88f0*/  FADD.FTZ R21, -R145, R21 ;  /* 0x0000001591157221 */ /* 0x000fe20000010100 */
[-C--:B------:R-:W-:Y:S02]  /*8900*/  FSEL R20, R20, R145.reuse, P0 ;  /* 0x0000009114147208 */ /* 0x080fe40000000000 */
[----:B------:R-:W-:Y:S02]  /*8910*/  FSETP.GE.FTZ.AND P0, PT, R182, RZ, PT ;  /* 0x000000ffb600720b */ /* 0x000fe40003f16000 */
[----:B------:R-:W-:Y:S01]  /*8920*/  FSEL R21, R21, R145, P4 ;  /* 0x0000009115157208 */ /* 0x000fe20002000000 */
[----:B------:R-:W-:Y:S01]  /*8930*/  FMUL.FTZ R202, R202, R20 ;  /* 0x00000014caca7220 */ /* 0x000fe20000410000 */
[----:B------:R-:W-:Y:S03]  /*8940*/  FSETP.GE.FTZ.AND P4, PT, R160, RZ, PT ;  /* 0x000000ffa000720b */ /* 0x000fe60003f96000 */
[----:B------:R-:W-:Y:S11]  /*8950*/  FMUL.FTZ R201, R201, R21 ;  /* 0x00000015c9c97220 */ /* 0x000ff60000410000 */
[C---:B------:R-:W-:Y:S02]  /*8960*/  FADD.FTZ R20, -R145.reuse, R32 ;  /* 0x0000002091147221 */ /* 0x040fe40000010100 */
[----:B------:R-:W-:Y:S03]  /*8970*/  FADD.FTZ R17, -R145, R33 ;  /* 0x0000002191117221 */ /* 0x000fe60000010100 */
[-C--:B------:R-:W-:Y:S02]  /*8980*/  FSEL R20, R20, R145.reuse, P3 ;  /* 0x0000009114147208 */ /* 0x080fe40001800000 */
        /* <DEDUP_REMOVED lines=30> */
[----:B------:R-:W-:Y:S03]  /*8b70*/  HMMA.16816.F32 R64, R136, R134, R64 ;  /* 0x000000868840723c */ /* 0x000fe60000001840 */
[----:B------:R-:W-:Y:S01]  /*8b80*/  FADD.FTZ R52, -R145, R52 ;  /* 0x0000003491347221 */ /* 0x000fe20000010100 */
[-C--:B------:R-:W-:Y:S02]  /*8b90*/  FSEL R53, R53, R145.reuse, P1 ;  /* 0x0000009135357208 */ /* 0x080fe40000800000 */
[----:B------:R-:W-:Y:S02]  /*8ba0*/  FSETP.GE.FTZ.AND P1, PT, R152, RZ, PT ;  /* 0x000000ff9800720b */ /* 0x000fe40003f36000 */
[----:B------:R-:W-:Y:S01]  /*8bb0*/  FSEL R52, R52, R145, P2 ;  /* 0x0000009134347208 */ /* 0x000fe20001000000 */
[----:B------:R-:W-:Y:S01]  /*8bc0*/  FMUL.FTZ R154, R154, R53 ;  /* 0x000000359a9a7220 */ /* 0x000fe20000410000 */
[----:B------:R-:W-:Y:S03]  /*8bd0*/  FSETP.GE.FTZ.AND P2, PT, R150, RZ, PT ;  /* 0x000000ff9600720b */ /* 0x000fe60003f56000 */
[----:B------:R-:W-:Y:S11]  /*8be0*/  FMUL.FTZ R156, R156, R52 ;  /* 0x000000349c9c7220 */ /* 0x000ff60000410000 */
[C---:B------:R-:W-:Y:S05]  /*8bf0*/  FADD.FTZ R64, -R145.reuse, R64 ;  /* 0x0000004091407221 */ /* 0x040fea0000010100 */
[----:B------:R-:W-:Y:S01]  /*8c00*/  FSEL R64, R64, R145, P1 ;  /* 0x0000009140407208 */ /* 0x000fe20000800000 */
[----:B------:R-:W-:Y:S01]  /*8c10*/  @P0 FADD.FTZ R145, -R145, R65 ;  /* 0x0000004191910221 */ /* 0x000fe20000010100 */
[----:B------:R-:W-:Y:S02]  /*8c20*/  FSETP.GE.FTZ.AND P1, PT, R221, RZ, PT ;  /* 0x000000ffdd00720b */ /* 0x000fe40003f36000 */
[----:B------:R-:W-:Y:S01]  /*8c30*/  FSETP.GE.FTZ.AND P0, PT, R220, RZ, PT ;  /* 0x000000ffdc00720b */ /* 0x000fe20003f16000 */
[----:B------:R-:W-:Y:S02]  /*8c40*/  FMUL.FTZ R152, R152, R64 ;  /* 0x0000004098987220 */ /* 0x000fe40000410000 */
[----:B------:R-:W-:Y:S02]  /*8c50*/  FMUL.FTZ R145, R151, R145 ;  /* 0x0000009197917220 */ /* 0x000fe40000410000 */
[C---:B--2---:R-:W-:Y:S02]  /*8c60*/  FADD.FTZ R6, -R4.reuse, R6 ;  /* 0x0000000604067221 */ /* 0x044fe40000010100 */
[C---:B------:R-:W-:Y:S02]  /*8c70*/  FADD.FTZ R18, -R4.reuse, R18 ;  /* 0x0000001204127221 */ /* 0x040fe40000010100 */
[----:B------:R-:W-:Y:S01]  /*8c80*/  FADD.FTZ R22, -R4, R22 ;  /* 0x0000001604167221 */ /* 0x000fe20000010100 */
[-C--:B------:R-:W-:Y:S01]  /*8c90*/  FSEL R6, R6, R4.reuse, P1 ;  /* 0x0000000406067208 */ /* 0x080fe20000800000 */
[----:B------:R-:W-:Y:S01]  /*8ca0*/  FADD.FTZ R34, -R4, R34 ;  /* 0x0000002204227221 */ /* 0x000fe20000010100 */
[----:B------:R-:W-:Y:S01]  /*8cb0*/  FSETP.GE.FTZ.AND P1, PT, R214, RZ, PT ;  /* 0x000000ffd600720b */ /* 0x000fe20003f36000 */
[C---:B------:R-:W-:Y:S02]  /*8cc0*/  FADD.FTZ R7, -R4.reuse, R7 ;  /* 0x0000000704077221 */ /* 0x040fe40000010100 */
[----:B------:R-:W-:Y:S01]  /*8cd0*/  FADD.FTZ R38, -R4, R38 ;  /* 0x0000002604267221 */ /* 0x000fe20000010100 */
[-C--:B------:R-:W-:Y:S01]  /*8ce0*/  FSEL R18, R18, R4.reuse, P1 ;  /* 0x0000000412127208 */ /* 0x080fe20000800000 */
[C---:B------:R-:W-:Y:S01]  /*8cf0*/  FADD.FTZ R19, -R4.reuse, R19 ;  /* 0x0000001304137221 */ /* 0x040fe20000010100 */
[----:B------:R-:W-:Y:S01]  /*8d00*/  FSETP.GE.FTZ.AND P1, PT, R203, RZ, PT ;  /* 0x000000ffcb00720b */ /* 0x000fe20003f36000 */
[C---:B------:R-:W-:Y:S01]  /*8d10*/  FADD.FTZ R50, -R4.reuse, R50 ;  /* 0x0000003204327221 */ /* 0x040fe20000010100 */
[-C--:B------:R-:W-:Y:S01]  /*8d20*/  FSEL R7, R7, R4.reuse, P0 ;  /* 0x0000000407077208 */ /* 0x080fe20000000000 */
[----:B------:R-:W-:Y:S01]  /*8d30*/  FADD.FTZ R23, -R4, R23 ;  /* 0x0000001704177221 */ /* 0x000fe20000010100 */
[----:B------:R-:W-:Y:S01]  /*8d40*/  FSEL R22, R22, R4, P1 ;  /* 0x0000000416167208 */ /* 0x000fe20000800000 */
[----:B------:R-:W-:Y:S01]  /*8d50*/  FADD.FTZ R35, -R4, R35 ;  /* 0x0000002304237221 */ /* 0x000fe20000010100 */
[----:B------:R-:W-:Y:S01]  /*8d60*/  FSETP.GE.FTZ.AND P1, PT, R192, RZ, PT ;  /* 0x000000ffc000720b */ /* 0x000fe20003f36000 */
[----:B------:R-:W-:Y:S01]  /*8d70*/  FADD.FTZ R39, -R4, R39 ;  /* 0x0000002704277221 */ /* 0x000fe20000010100 */
[----:B------:R-:W-:Y:S01]  /*8d80*/  FSETP.GE.FTZ.AND P0, PT, R212, RZ, PT ;  /* 0x000000ffd400720b */ /* 0x000fe20003f16000 */
[----:B------:R-:W-:Y:S01]  /*8d90*/  FMUL.FTZ R65, R221, R6 ;  /* 0x00000006dd417220 */ /* 0x000fe20000410000 */
[-C--:B------:R-:W-:Y:S01]  /*8da0*/  FSEL R34, R34, R4.reuse, P1 ;  /* 0x0000000422227208 */ /* 0x080fe20000800000 */
[----:B------:R-:W-:Y:S01]  /*8db0*/  FMUL.FTZ R64, R220, R7 ;  /* 0x00000007dc407220 */ /* 0x000fe20000410000 */
[----:B------:R-:W-:Y:S01]  /*8dc0*/  FSETP.GE.FTZ.AND P1, PT, R186, RZ, PT ;  /* 0x000000ffba00720b */ /* 0x000fe20003f36000 */
[C---:B------:R-:W-:Y:S01]  /*8dd0*/  FADD.FTZ R51, -R4.reuse, R51 ;  /* 0x0000003304337221 */ /* 0x040fe20000010100 */
[-C--:B------:R-:W-:Y:S01]  /*8de0*/  FSEL R19, R19, R4.reuse, P0 ;  /* 0x0000000413137208 */ /* 0x080fe20000000000 */
[----:B------:R-:W-:Y:S01]  /*8df0*/  FADD.FTZ R54, -R4, R54 ;  /* 0x0000003604367221 */ /* 0x000fe20000010100 */
[-C--:B------:R-:W-:Y:S01]  /*8e00*/  FSEL R38, R38, R4.reuse, P1 ;  /* 0x0000000426267208 */ /* 0x080fe20000800000 */
[----:B------:R-:W-:Y:S01]  /*8e10*/  FADD.FTZ R7, -R4, R55 ;  /* 0x0000003704077221 */ /* 0x000fe20000010100 */
[----:B------:R-:W-:Y:S01]  /*8e20*/  FSETP.GE.FTZ.AND P1, PT, R166, RZ, PT ;  /* 0x000000ffa600720b */ /* 0x000fe20003f36000 */
[----:B------:R-:W-:Y:S01]  /*8e30*/  FADD.FTZ R6, -R4, R66 ;  /* 0x0000004204067221 */ /* 0x000fe20000010100 */
[----:B------:R-:W-:Y:S01]  /*8e40*/  FSETP.GE.FTZ.AND P0, PT, R200, RZ, PT ;  /* 0x000000ffc800720b */ /* 0x000fe20003f16000 */
[----:B----4-:R-:W-:Y:S01]  /*8e50*/  FADD.FTZ R5, -R2, R8 ;  /* 0x0000000802057221 */ /* 0x010fe20000010100 */
[----:B------:R-:W-:Y:S01]  /*8e60*/  FSEL R50, R50, R4, P1 ;  /* 0x0000000432327208 */ /* 0x000fe20000800000 */
[----:B------:R-:W-:Y:S01]  /*8e70*/  FMUL.FTZ R203, R203, R22 ;  /* 0x00000016cbcb7220 */ /* 0x000fe20000410000 */
[----:B------:R-:W-:Y:S01]  /*8e80*/  FSETP.GE.FTZ.AND P1, PT, R149, RZ, PT ;  /* 0x000000ff9500720b */ /* 0x000fe20003f36000 */
[C---:B------:R-:W-:Y:S01]  /*8e90*/  FADD.FTZ R56, -R2.reuse, R56 ;  /* 0x0000003802387221 */ /* 0x040fe20000010100 */
[-C--:B------:R-:W-:Y:S01]  /*8ea0*/  FSEL R23, R23, R4.reuse, P0 ;  /* 0x0000000417177208 */ /* 0x080fe20000000000 */
        /* <DEDUP_REMOVED lines=17> */
[----:B------:R-:W-:Y:S01]  /*8fc0*/  FSEL R51, R51, R4, P0 ;  /* 0x0000000433337208 */ /* 0x000fe20000000000 */
[----:B------:R-:W-:Y:S01]  /*8fd0*/  @P1 FADD.FTZ R4, -R4, R67 ;  /* 0x0000004304041221 */ /* 0x000fe20000010100 */
[----:B------:R-:W-:Y:S01]  /*8fe0*/  FSETP.GE.FTZ.AND P0, PT, R222, RZ, PT ;  /* 0x000000ffde00720b */ /* 0x000fe20003f16000 */
[----:B------:R-:W-:Y:S01]  /*8ff0*/  FMUL.FTZ R150, R150, R6 ;  /* 0x0000000696967220 */ /* 0x000fe20000410000 */
[----:B------:R-:W-:Y:S01]  /*9000*/  FSETP.GE.FTZ.AND P2, PT, R218, RZ, PT ;  /* 0x000000ffda00720b */ /* 0x000fe20003f56000 */
[----:B------:R-:W-:Y:S01]  /*9010*/  FMUL.FTZ R149, R149, R4 ;  /* 0x0000000495957220 */ /* 0x000fe20000410000 */
[-C--:B------:R-:W-:Y:S01]  /*9020*/  FSEL R5, R5, R2.reuse, P0 ;  /* 0x0000000205057208 */ /* 0x080fe20000000000 */
        /* <DEDUP_REMOVED lines=12> */
[----:B------:R-:W-:Y:S01]  /*90f0*/  FADD.FTZ R4, -R2, R44 ;  /* 0x0000002c02047221 */ /* 0x000fe20000010100 */
[----:B------:R-:W-:Y:S01]  /*9100*/  FSETP.GE.FTZ.AND P0, PT, R187, RZ, PT ;  /* 0x000000ffbb00720b */ /* 0x000fe20003f16000 */
[----:B------:R-:W-:Y:S01]  /*9110*/  FMUL.FTZ R22, R218, R6 ;  /* 0x00000006da167220 */ /* 0x000fe20000410000 */
        /* <DEDUP_REMOVED lines=177> */
.L_x_2072:
        /* <DEDUP_REMOVED lines=212> */
.L_x_2073:
        /* <DEDUP_REMOVED lines=20> */
[----:B------:R-:W-:Y:S02]  /*aab0*/  IMAD R152, R152, 0x18, RZ ;  /* 0x0000001898987824 */ /* 0x000fe400078e02ff */
        /* <DEDUP_REMOVED lines=104> */
[----:B------:R-:W-:Y:S04]  /*b140*/  IMAD R2, R2, 0x38, RZ ;  /* 0x0000003802027824 */ /* 0x000fe800078e02ff */
[C---:B------:R-:W-:Y:S08]  /*b150*/  HMMA.16816.F32 R16, R36.reuse, R50, R16 ;  /* 0x000000322410723c */ /* 0x040ff00000001810 */
[-C--:B--2---:R-:W-:Y:S08]  /*b160*/  HMMA.16816.F32 R20, R36, R60.reuse, R20 ;  /* 0x0000003c2414723c */ /* 0x084ff00000001814 */
[C---:B------:R-:W-:Y:S07]  /*b170*/  HMMA.16816.F32 R24, R52.reuse, R60, R24 ;  /* 0x0000003c3418723c */ /* 0x040fee0000001818 */
[----:B------:R-:W-:Y:S01]  /*b180*/  IADD3 R61, R149, 0x20, RZ ;  /* 0x00000020953d7810 */ /* 0x000fe20007ffe0ff */
[-C--:B------:R-:W-:Y:S01]  /*b190*/  HMMA.16816.F32 R28, R52, R62.reuse, R28 ;  /* 0x0000003e341c723c */ /* 0x080fe2000000181c */
[----:B------:R-:W2:Y:S03]  /*b1a0*/  LDL R55, [R1+0x14] ;  /* 0x0000140001377983 */ /* 0x000ea60000100800 */
[----:B------:R-:W-:Y:S01]  /*b1b0*/  IMAD.IADD R61, R145, 0x1, R61 ;  /* 0x00000001913d7824 */ /* 0x000fe200078e023d */
[----:B------:R-:W-:Y:S01]  /*b1c0*/  IADD3 R60, R149, 0x20, RZ ;  /* 0x00000020953c7810 */ /* 0x000fe20007ffe0ff */
[----:B------:R-:W3:Y:S02]  /*b1d0*/  LDL R54, [R1+0x10] ;  /* 0x0000100001367983 */ /* 0x000ee40000100800 */
[----:B------:R-:W-:Y:S03]  /*b1e0*/  HMMA.16816.F32 R32, R36, R62, R32 ;  /* 0x0000003e2420723c */ /* 0x000fe60000001820 */
[----:B------:R-:W3:Y:S01]  /*b1f0*/  LDL R53, [R1+0xc] ;  /* 0x00000c0001357983 */ /* 0x000ee20000100800 */
[C---:B------:R-:W-:Y:S02]  /*b200*/  IMAD.IADD R61, R145.reuse, 0x1, R61 ;  /* 0x00000001913d7824 */ /* 0x040fe400078e023d */
[----:B------:R-:W-:Y:S01]  /*b210*/  IMAD.IADD R60, R145, 0x1, R60 ;  /* 0x00000001913c7824 */ /* 0x000fe200078e023c */
[C---:B------:R-:W-:Y:S01]  /*b220*/  IADD3 R63, R149.reuse, 0x20, RZ ;  /* 0x00000020953f7810 */ /* 0x040fe20007ffe0ff */
[-C--:B----4-:R-:W-:Y:S01]  /*b230*/  HMMA.16816.F32 R4, R40, R56.reuse, R4 ;  /* 0x000000382804723c */ /* 0x090fe20000001804 */
[----:B------:R-:W3:Y:S04]  /*b240*/  LDL R52, [R1+0x8] ;  /* 0x0000080001347983 */ /* 0x000ee80000100800 */
[----:B------:R-:W-:Y:S01]  /*b250*/  IMAD.MOV.U32 R36, RZ, RZ, R239 ;  /* 0x000000ffff247224 */ /* 0x000fe200078e00ef */
[----:B------:R-:W-:Y:S01]  /*b260*/  IADD3 R62, R149, 0x20, RZ ;  /* 0x00000020953e7810 */ /* 0x000fe20007ffe0ff */
[----:B------:R-:W-:Y:S01]  /*b270*/  IMAD.MOV.U32 R37, RZ, RZ, R238 ;  /* 0x000000ffff257224 */ /* 0x000fe200078e00ee */
[C---:B------:R-:W-:Y:S01]  /*b280*/  HMMA.16816.F32 R8, R64.reuse, R56, R8 ;  /* 0x000000384008723c */ /* 0x040fe20000001808 */
[----:B------:R-:W3:Y:S03]  /*b290*/  LDL R57, [R1+0x1c] ;  /* 0x00001c0001397983 */ /* 0x000ee60000100800 */
[CC--:B------:R-:W-:Y:S01]  /*b2a0*/  LEA R38, P1, R145.reuse, R36.reuse, 0x2 ;  /* 0x0000002491267211 */ /* 0x0c0fe200078210ff */
[----:B------:R-:W-:Y:S01]  /*b2b0*/  IMAD.IADD R62, R145, 0x1, R62 ;  /* 0x00000001913e7824 */ /* 0x000fe200078e023e */
[----:B------:R-:W3:Y:S01]  /*b2c0*/  LDL R56, [R1+0x18] ;  /* 0x0000180001387983 */ /* 0x000ee20000100800 */
[-C--:B------:R-:W-:Y:S01]  /*b2d0*/  LEA R44, P0, R149, R36.reuse, 0x2 ;  /* 0x00000024952c7211 */ /* 0x080fe200078010ff */
[-C--:B------:R-:W-:Y:S04]  /*b2e0*/  HMMA.16816.F32 R12, R64, R58.reuse, R12 ;  /* 0x0000003a400c723c */ /* 0x080fe8000000180c */
[CC--:B------:R-:W-:Y:S01]  /*b2f0*/  LEA.HI.X.SX32 R39, R145.reuse, R37.reuse, 0x2, P1 ;  /* 0x0000002591277211 */ /* 0x0c0fe200008f16ff */
[----:B------:R-:W-:Y:S01]  /*b300*/  IMAD.IADD R60, R145, 0x1, R60 ;  /* 0x00000001913c7824 */ /* 0x000fe200078e023c */
[-C--:B------:R-:W-:Y:S01]  /*b310*/  LEA.HI.X.SX32 R45, R149, R37.reuse, 0x2, P0 ;  /* 0x00000025952d7211 */ /* 0x080fe200000f16ff */
[----:B------:R1:W-:Y:S01]  /*b320*/  RED.E.ADD.F32.FTZ.RN.STRONG.GPU [R36.64], R4 ;  /* 0x000000042400798e */ /* 0x0003e2000c10e788 */
[C---:B------:R-:W-:Y:S04]  /*b330*/  HMMA.16816.F32 R16, R40.reuse, R58, R16 ;  /* 0x0000003a2810723c */ /* 0x040fe80000001810 */
[----:B------:R-:W3:Y:S01]  /*b340*/  LDL R59, [R1+0x24] ;  /* 0x00002400013b7983 */ /* 0x000ee20000100800 */
[-C--:B------:R-:W-:Y:S01]  /*b350*/  LEA R50, P6, R63, R36.reuse, 0x2 ;  /* 0x000000243f327211 */ /* 0x080fe200078c10ff */
[----:B------:R-:W-:Y:S01]  /*b360*/  IMAD.IADD R60, R145, 0x1, R60 ;  /* 0x00000001913c7824 */ /* 0x000fe200078e023c */
[CC--:B------:R-:W-:Y:S01]  /*b370*/  LEA R48, P5, R62.reuse, R36.reuse, 0x2 ;  /* 0x000000243e307211 */ /* 0x0c0fe200078a10ff */
[-C--:B------:R-:W-:Y:S01]  /*b380*/  HMMA.16816.F32 R20, R40, R132.reuse, R20 ;  /* 0x000000842814723c */ /* 0x080fe20000001814 */
[----:B------:R-:W3:Y:S03]  /*b390*/  LDL R58, [R1+0x20] ;  /* 0x00002000013a7983 */ /* 0x000ee60000100800 */
[-C--:B------:R-:W-:Y:S02]  /*b3a0*/  LEA.HI.X.SX32 R51, R63, R37.reuse, 0x2, P6 ;  /* 0x000000253f337211 */ /* 0x080fe400030f16ff */
[----:B------:R1:W-:Y:S01]  /*b3b0*/  RED.E.ADD.F32.FTZ.RN.STRONG.GPU [R38.64], R5 ;  /* 0x000000052600798e */ /* 0x0003e2000c10e788 */
[-C--:B------:R-:W-:Y:S01]  /*b3c0*/  LEA.HI.X.SX32 R49, R62, R37.reuse, 0x2, P5 ;  /* 0x000000253e317211 */ /* 0x080fe200028f16ff */
[C---:B------:R-:W-:Y:S03]  /*b3d0*/  HMMA.16816.F32 R24, R64.reuse, R132, R24 ;  /* 0x000000844018723c */ /* 0x040fe60000001818 */
[----:B------:R1:W-:Y:S05]  /*b3e0*/  RED.E.ADD.F32.FTZ.RN.STRONG.GPU [R44.64], R6 ;  /* 0x000000062c00798e */ /* 0x0003ea000c10e788 */
[-C--:B------:R-:W-:Y:S04]  /*b3f0*/  HMMA.16816.F32 R28, R64, R134.reuse, R28 ;  /* 0x00000086401c723c */ /* 0x080fe8000000181c */
[CC--:B-1----:R-:W-:Y:S04]  /*b400*/  LEA R4, P0, R151.reuse, R36.reuse, 0x2 ;  /* 0x0000002497047211 */ /* 0x0c2fe800078010ff */
[----:B------:R-:W-:Y:S07]  /*b410*/  HMMA.16816.F32 R32, R40, R134, R32 ;  /* 0x000000862820723c */ /* 0x000fee0000001820 */
[CC--:B------:R-:W-:Y:S02]  /*b420*/  LEA R42, P1, R152.reuse, R36.reuse, 0x2 ;  /* 0x00000024982a7211 */ /* 0x0c0fe400078210ff */
[-C--:B------:R-:W-:Y:S03]  /*b430*/  LEA.HI.X.SX32 R5, R151, R37.reuse, 0x2, P0 ;  /* 0x0000002597057211 */ /* 0x080fe600000f16ff */
[-C--:B------:R-:W-:Y:S02]  /*b440*/  LEA.HI.X.SX32 R43, R152, R37.reuse, 0x2, P1 ;  /* 0x00000025982b7211 */ /* 0x080fe400008f16ff */
[-C--:B------:R-:W-:Y:S01]  /*b450*/  LEA R40, P1, R150, R36.reuse, 0x2 ;  /* 0x0000002496287211 */ /* 0x080fe200078210ff */
[----:B------:R-:W-:Y:S01]  /*b460*/  IMAD.MOV.U32 R44, RZ, RZ, c[0x0][0x22c] ;  /* 0x00008b00ff2c7624 */ /* 0x000fe200078e00ff */
[-C--:B------:R-:W-:Y:S01]  /*b470*/  LEA R6, P0, R0, R36.reuse, 0x2 ;  /* 0x0000002400067211 */ /* 0x080fe200078010ff */
[----:B------:R1:W-:Y:S01]  /*b480*/  RED.E.ADD.F32.FTZ.RN.STRONG.GPU [R42.64], R7 ;  /* 0x000000072a00798e */ /* 0x0003e2000c10e788 */
[-C--:B------:R-:W-:Y:S01]  /*b490*/  LEA.HI.X.SX32 R41, R150, R37.reuse, 0x2, P1 ;  /* 0x0000002596297211 */ /* 0x080fe200008f16ff */
[----:B------:R-:W-:Y:S03]  /*b4a0*/  IMAD R44, R44, c[0x0][0x1c0], RZ ;  /* 0x000070002c2c7a24 */ /* 0x000fe600078e02ff */
[----:B------:R1:W-:Y:S01]  /*b4b0*/  RED.E.ADD.F32.FTZ.RN.STRONG.GPU [R4.64], R8 ;  /* 0x000000080400798e */ /* 0x0003e2000c10e788 */
[----:B------:R-:W-:Y:S04]  /*b4c0*/  IMAD R44, R44, 0x68, RZ ;  /* 0x000000682c2c7824 */ /* 0x000fe800078e02ff */
[----:B------:R1:W-:Y:S02]  /*b4d0*/  RED.E.ADD.F32.FTZ.RN.STRONG.GPU [R40.64], R9 ;  /* 0x000000092800798e */ /* 0x0003e4000c10e788 */
[-C--:B-1----:R-:W-:Y:S01]  /*b4e0*/  LEA.HI.X.SX32 R7, R0, R37.reuse, 0x2, P0 ;  /* 0x0000002500077211 */ /* 0x082fe200000f16ff */
[----:B------:R-:W-:Y:S02]  /*b4f0*/  IMAD.MOV.U32 R0, RZ, RZ, c[0x0][0x22c] ;  /* 0x00008b00ff007624 */ /* 0x000fe400078e00ff */
[----:B------:R-:W-:Y:S02]  /*b500*/  IMAD.MOV.U32 R43, RZ, RZ, c[0x0][0x22c] ;  /* 0x00008b00ff2b7624 */ /* 0x000fe400078e00ff */
[----:B------:R1:W-:Y:S01]  /*b510*/  RED.E.ADD.F32.FTZ.RN.STRONG.GPU [R6.64], R10 ;  /* 0x0000000a0600798e */ /* 0x0003e2000c10e788 */
[-C--:B------:R-:W-:Y:S01]  /*b520*/  LEA R4, P1, R2, R36.reuse, 0x2 ;  /* 0x0000002402047211 */ /* 0x080fe200078210ff */
[----:B------:R-:W-:Y:S02]  /*b530*/  IMAD R0, R0, c[0x0][0x1c0], RZ ;  /* 0x0000700000007a24 */ /* 0x000fe400078e02ff */
[----:B------:R-:W-:Y:S01]  /*b540*/  IMAD R43, R43, c[0x0][0x1c0], RZ ;  /* 0x000070002b2b7a24 */ /* 0x000fe200078e02ff */
[-C--:B------:R-:W-:Y:S01]  /*b550*/  LEA.HI.X.SX32 R5, R2, R37.reuse, 0x2, P1 ;  /* 0x0000002502057211 */ /* 0x080fe200008f16ff */
[----:B------:R-:W-:Y:S02]  /*b560*/  IMAD.SHL.U32 R0, R0, 0x40, RZ ;  /* 0x0000004000007824 */ /* 0x000fe400078e00ff */
[----:B------:R-:W-:Y:S02]  /*b570*/  IMAD.MOV.U32 R2, RZ, RZ, c[0x0][0x22c] ;  /* 0x00008b00ff027624 */ /* 0x000fe400078e00ff */
[----:B------:R1:W-:Y:S01]  /*b580*/  RED.E.ADD.F32.FTZ.RN.STRONG.GPU [R4.64], R11 ;  /* 0x0000000b0400798e */ /* 0x0003e2000c10e788 */
[-C--:B------:R-:W-:Y:S01]  /*b590*/  LEA R8, P0, R0, R36.reuse, 0x2 ;  /* 0x0000002400087211 */ /* 0x080fe200078010ff */
[----:B------:R-:W-:Y:S02]  /*b5a0*/  IMAD R2, R2, c[0x0][0x1c0], RZ ;  /* 0x0000700002027a24 */ /* 0x000fe400078e02ff */
[----:B------:R-:W-:Y:S01]  /*b5b0*/  IMAD.MOV.U32 R42, RZ, RZ, c[0x0][0x22c] ;  /* 0x00008b00ff2a7624 */ /* 0x000fe200078e00ff */
[-C--:B------:R-:W-:Y:S01]  /*b5c0*/  LEA.HI.X.SX32 R9, R0, R37.reuse, 0x2, P0 ;  /* 0x0000002500097211 */ /* 0x080fe200000f16ff */
[----:B------:R-:W-:Y:S02]  /*b5d0*/  IMAD.MOV.U32 R0, RZ, RZ, c[0x0][0x22c] ;  /* 0x00008b00ff007624 */ /* 0x000fe400078e00ff */
[----:B------:R-:W-:Y:S02]  /*b5e0*/  IMAD R2, R2, 0x58, RZ ;  /* 0x0000005802027824 */ /* 0x000fe400078e02ff */
        /* <DEDUP_REMOVED lines=8> */
[CC--:B------:R-:W-:Y:S03]  /*b670*/  LEA R46, P4, R61.reuse, R36.reuse, 0x2 ;  /* 0x000000243d2e7211 */ /* 0x0c0fe600078810ff */
[----:B------:R1:W-:Y:S01]  /*b680*/  RED.E.ADD.F32.FTZ.RN.STRONG.GPU [R6.64], R17 ;  /* 0x000000110600798e */ /* 0x0003e2000c10e788 */
[CC--:B------:R-:W-:Y:S02]  /*b690*/  LEA R4, P0, R0.reuse, R36.reuse, 0x2 ;  /* 0x0000002400047211 */ /* 0x0c0fe400078010ff */
[-C--:B------:R-:W-:Y:S02]  /*b6a0*/  LEA.HI.X.SX32 R47, R61, R37.reuse, 0x2, P4 ;  /* 0x000000253d2f7211 */ /* 0x080fe400020f16ff */
[-C--:B------:R-:W-:Y:S01]  /*b6b0*/  LEA.HI.X.SX32 R5, R0, R37.reuse, 0x2, P0 ;  /* 0x0000002500057211 */ /* 0x080fe200000f16ff */
[----:B------:R-:W-:Y:S04]  /*b6c0*/  IMAD.MOV.U32 R0, RZ, RZ, c[0x0][0x22c] ;  /* 0x00008b00ff007624 */ /* 0x000fe800078e00ff */
[----:B------:R-:W-:Y:S01]  /*b6d0*/  IMAD R0, R0, c[0x0][0x1c0], RZ ;  /* 0x0000700000007a24 */ /* 0x000fe200078e02ff */
[-C--:B------:R-:W-:Y:S01]  /*b6e0*/  LEA R16, P1, R2, R36.reuse, 0x2 ;  /* 0x0000002402107211 */ /* 0x080fe200078210ff */
[----:B------:R1:W-:Y:S01]  /*b6f0*/  RED.E.ADD.F32.FTZ.RN.STRONG.GPU [R4.64], R18 ;  /* 0x000000120400798e */ /* 0x0003e2000c10e788 */
[-C--:B------:R-:W-:Y:S01]  /*b700*/  LEA R8, P2, R44, R36.reuse, 0x2 ;  /* 0x000000242c087211 */ /* 0x080fe200078410ff */
[----:B------:R-:W-:Y:S03]  /*b710*/  IMAD R0, R0, 0x60, RZ ;  /* 0x0000006000007824 */ /* 0x000fe600078e02ff */
[-C--:B------:R-:W-:Y:S02]  /*b720*/  LEA.HI.X.SX32 R9, R44, R37.reuse, 0x2, P2 ;  /* 0x000000252c097211 */ /* 0x080fe400010f16ff */
[-C--:B------:R-:W-:Y:S02]  /*b730*/  LEA R10, P0, R0, R36.reuse, 0x2 ;  /* 0x00000024000a7211 */ /* 0x080fe400078010ff */
[-C--:B------:R-:W-:Y:S02]  /*b740*/  LEA R44, P3, R60, R36.reuse, 0x2 ;  /* 0x000000243c2c7211 */ /* 0x080fe400078610ff */
[-C--:B------:R-:W-:Y:S02]  /*b750*/  LEA.HI.X.SX32 R11, R0, R37.reuse, 0x2, P0 ;  /* 0x00000025000b7211 */ /* 0x080fe400000f16ff */
[----:B------:R-:W4:Y:S01]  /*b760*/  LDL R0, [R1+0x28] ;  /* 0x0000280001007983 */ /* 0x000f220000100800 */
[-C--:B------:R-:W-:Y:S02]  /*b770*/  LEA.HI.X.SX32 R45, R60, R37.reuse, 0x2, P3 ;  /* 0x000000253c2d7211 */ /* 0x080fe400018f16ff */
[-C--:B-1----:R-:W-:Y:S02]  /*b780*/  LEA.HI.X.SX32 R17, R2, R37.reuse, 0x2, P1 ;  /* 0x0000002502117211 */ /* 0x082fe400008f16ff */
[----:B------:R-:W4:Y:S01]  /*b790*/  LDL R2, [R1+0x4] ;  /* 0x0000040001027983 */ /* 0x000f220000100800 */
[CC--:B------:R-:W-:Y:S04]  /*b7a0*/  LEA R6, P1, R43.reuse, R36.reuse, 0x2 ;  /* 0x000000242b067211 */ /* 0x0c0fe800078210ff */
[----:B------:R-:W-:Y:S01]  /*b7b0*/  RED.E.ADD.F32.FTZ.RN.STRONG.GPU [R16.64], R19 ;  /* 0x000000131000798e */ /* 0x000fe2000c10e788 */
[-C--:B------:R-:W-:Y:S02]  /*b7c0*/  LEA.HI.X.SX32 R7, R43, R37.reuse, 0x2, P1 ;  /* 0x000000252b077211 */ /* 0x080fe400008f16ff */
[CC--:B------:R-:W-:Y:S02]  /*b7d0*/  LEA R4, P0, R42.reuse, R36.reuse, 0x2 ;  /* 0x000000242a047211 */ /* 0x0c0fe400078010ff */
[----:B------:R-:W-:Y:S02]  /*b7e0*/  RED.E.ADD.F32.FTZ.RN.STRONG.GPU [R10.64], R12 ;  /* 0x0000000c0a00798e */ /* 0x000fe4000c10e788 */
[-C--:B------:R-:W-:Y:S03]  /*b7f0*/  LEA.HI.X.SX32 R5, R42, R37.reuse, 0x2, P0 ;  /* 0x000000252a057211 */ /* 0x080fe600000f16ff */
[----:B------:R-:W-:Y:S05]  /*b800*/  RED.E.ADD.F32.FTZ.RN.STRONG.GPU [R8.64], R13 ;  /* 0x0000000d0800798e */ /* 0x000fea000c10e788 */
[----:B------:R2:W-:Y:S05]  /*b810*/  RED.E.ADD.F32.FTZ.RN.STRONG.GPU [R6.64], R14 ;  /* 0x0000000e0600798e */ /* 0x0005ea000c10e788 */
        /* <DEDUP_REMOVED lines=9> */
[-C--:B-1----:R-:W-:Y:S02]  /*b8b0*/  LEA.HI.X.SX32 R15, R55, R37.reuse, 0x2, P5 ;  /* 0x00000025370f7211 */ /* 0x082fe400028f16ff */
[CC--:B---3--:R-:W-:Y:S04]  /*b8c0*/  LEA R12, P4, R54.reuse, R36.reuse, 0x2 ;  /* 0x00000024360c7211 */ /* 0x0c8fe800078810ff */
[-C--:B------:R-:W-:Y:S02]  /*b8d0*/  LEA.HI.X.SX32 R13, R54, R37.reuse, 0x2, P4 ;  /* 0x00000025360d7211 */ /* 0x080fe400020f16ff */
[CC--:B------:R-:W-:Y:S04]  /*b8e0*/  LEA R10, P3, R53.reuse, R36.reuse, 0x2 ;  /* 0x00000024350a7211 */ /* 0x0c0fe800078610ff */
[-C--:B------:R-:W-:Y:S02]  /*b8f0*/  LEA.HI.X.SX32 R11, R53, R37.reuse, 0x2, P3 ;  /* 0x00000025350b7211 */ /* 0x080fe400018f16ff */
[CC--:B------:R-:W-:Y:S04]  /*b900*/  LEA R18, P0, R57.reuse, R36.reuse, 0x2 ;  /* 0x0000002439127211 */ /* 0x0c0fe800078010ff */
[-C--:B------:R-:W-:Y:S02]  /*b910*/  LEA.HI.X.SX32 R19, R57, R37.reuse, 0x2, P0 ;  /* 0x0000002539137211 */ /* 0x080fe400000f16ff */
        /* <DEDUP_REMOVED lines=8> */
[-C--:B------:R-:W-:Y:S03]  /*b9a0*/  LEA.HI.X.SX32 R9, R52, R37.reuse, 0x2, P2 ;  /* 0x0000002534097211 */ /* 0x080fe600010f16ff */
[----:B------:R-:W-:Y:S05]  /*b9b0*/  RED.E.ADD.F32.FTZ.RN.STRONG.GPU [R40.64], R27 ;  /* 0x0000001b2800798e */ /* 0x000fea000c10e788 */
[----:B------:R-:W-:Y:S05]  /*b9c0*/  RED.E.ADD.F32.FTZ.RN.STRONG.GPU [R18.64], R32 ;  /* 0x000000201200798e */ /* 0x000fea000c10e788 */
[----:B------:R-:W-:Y:S05]  /*b9d0*/  RED.E.ADD.F32.FTZ.RN.STRONG.GPU [R16.64], R33 ;  /* 0x000000211000798e */ /* 0x000fea000c10e788 */
[----:B------:R-:W-:Y:S05]  /*b9e0*/  RED.E.ADD.F32.FTZ.RN.STRONG.GPU [R14.64], R34 ;  /* 0x000000220e00798e */ /* 0x000fea000c10e788 */
[----:B------:R-:W-:Y:S05]  /*b9f0*/  RED.E.ADD.F32.FTZ.RN.STRONG.GPU [R12.64], R35 ;  /* 0x000000230c00798e */ /* 0x000fea000c10e788 */
[----:B------:R-:W-:Y:S05]  /*ba00*/  RED.E.ADD.F32.FTZ.RN.STRONG.GPU [R10.64], R28 ;  /* 0x0000001c0a00798e */ /* 0x000fea000c10e788 */
[----:B------:R-:W-:Y:S05]  /*ba10*/  RED.E.ADD.F32.FTZ.RN.STRONG.GPU [R8.64], R29 ;  /* 0x0000001d0800798e */ /* 0x000fea000c10e788 */
[----:B------:R-:W-:Y:S05]  /*ba20*/  LDSM.16.MT88.4 R8, [R168] ;  /* 0x00000000a808783b */ /* 0x000fea0000004200 */
[----:B------:R-:W-:Y:S05]  /*ba30*/  LDSM.16.MT88.4 R12, [R3+0x18000] ;  /* 0x01800000030c783b */ /* 0x000fea0000004200 */
[----:B------:R-:W-:Y:S05]  /*ba40*/  LDSM.16.MT88.4 R24, [R168+0x800] ;  /* 0x00080000a818783b */ /* 0x000fea0000004200 */
        /* <DEDUP_REMOVED lines=10> */
[----:B------:R-:W-:Y:S02]  /*baf0*/  UIADD3 UR7, UR7, -0x1, URZ ;  /* 0xffffffff07077890 */ /* 0x000fe4000fffe03f */
[----:B------:R-:W-:Y:S01]  /*bb00*/  @UP1 UIADD3.X UR25, UR25, -0x1, URZ, UP0, !UPT ;  /* 0xffffffff19191890 */ /* 0x000fe200087fe43f */
[----:B------:R-:W-:Y:S05]  /*bb10*/  RED.E.ADD.F32.FTZ.RN.STRONG.GPU [R6.64], R30 ;  /* 0x0000001e0600798e */ /* 0x000fea000c10e788 */
        /* <DEDUP_REMOVED lines=283> */
.L_x_2075:
        /* <DEDUP_REMOVED lines=19> */
.L_x_2076:
        /* <DEDUP_REMOVED lines=45> */
.L_x_2078:
[----:B------:R-:W-:Y:S05]  /*d0d0*/  BSYNC B0 ;  /* 0x0000000000007941 */ /* 0x000fea0003800000 */
.L_x_2077:
        /* <DEDUP_REMOVED lines=15> */
.L_x_2080:
[----:B------:R-:W-:Y:S05]  /*d1d0*/  BSYNC B0 ;  /* 0x0000000000007941 */ /* 0x000fea0003800000 */
.L_x_2079:
        /* <DEDUP_REMOVED lines=15> */
.L_x_2082:
[----:B------:R-:W-:Y:S05]  /*d2d0*/  BSYNC B0 ;  /* 0x0000000000007941 */ /* 0x000fea0003800000 */
.L_x_2081:
        /* <DEDUP_REMOVED lines=14> */
.L_x_2084:
[----:B------:R-:W-:Y:S05]  /*d3c0*/  BSYNC B0 ;  /* 0x0000000000007941 */ /* 0x000fea0003800000 */
.L_x_2083:
        /* <DEDUP_REMOVED lines=25> */
.L_x_2086:
[----:B------:R-:W-:Y:S05]  /*d560*/  BSYNC B0 ;  /* 0x0000000000007941 */ /* 0x000fea0003800000 */
.L_x_2085:
        /* <DEDUP_REMOVED lines=13> */
.L_x_2088:
[----:B------:R-:W-:Y:S05]  /*d640*/  BSYNC B0 ;  /* 0x0000000000007941 */ /* 0x000fea0003800000 */
.L_x_2087:
        /* <DEDUP_REMOVED lines=13> */
.L_x_2090:
[----:B------:R-:W-:Y:S05]  /*d720*/  BSYNC B0 ;  /* 0x0000000000007941 */ /* 0x000fea0003800000 */
.L_x_2089:
        /* <DEDUP_REMOVED lines=12> */
.L_x_2039:
        /* <DEDUP_REMOVED lines=21> */
.L_x_2092:
        /* <DEDUP_REMOVED lines=19> */
.L_x_2093:
        /* <DEDUP_REMOVED lines=36> */
.L_x_2095:
[----:B------:R-:W-:Y:S05]  /*dcb0*/  BSYNC B0 ;  /* 0x0000000000007941 */ /* 0x000fea0003800000 */
.L_x_2094:
        /* <DEDUP_REMOVED lines=15> */
.L_x_2097:
[----:B------:R-:W-:Y:S05]  /*ddb0*/  BSYNC B0 ;  /* 0x0000000000007941 */ /* 0x000fea0003800000 */
.L_x_2096:
        /* <DEDUP_REMOVED lines=15> */
.L_x_2099:
[----:B------:R-:W-:Y:S05]  /*deb0*/  BSYNC B0 ;  /* 0x0000000000007941 */ /* 0x000fea0003800000 */
.L_x_2098:
        /* <DEDUP_REMOVED lines=14> */
.L_x_2101:
[----:B------:R-:W-:Y:S05]  /*dfa0*/  BSYNC B0 ;  /* 0x0000000000007941 */ /* 0x000fea0003800000 */
.L_x_2100:
        /* <DEDUP_REMOVED lines=25> */
.L_x_2103:
[----:B------:R-:W-:Y:S05]  /*e140*/  BSYNC B0 ;  /* 0x0000000000007941 */ /* 0x000fea0003800000 */
.L_x_2102:
        /* <DEDUP_REMOVED lines=13> */
.L_x_2105:
[----:B------:R-:W-:Y:S05]  /*e220*/  BSYNC B0 ;  /* 0x0000000000007941 */ /* 0x000fea0003800000 */
.L_x_2104:
        /* <DEDUP_REMOVED lines=13> */
.L_x_2107:
[----:B------:R-:W-:Y:S05]  /*e300*/  BSYNC B0 ;  /* 0x0000000000007941 */ /* 0x000fea0003800000 */
.L_x_2106:
        /* <DEDUP_REMOVED lines=11> */
.L_x_2091:
[----:B------:R-:W-:Y:S05]  /*e3c0*/  BSYNC B1 ;  /* 0x0000000000017941 */ /* 0x000fea0003800000 */
.L_x_2034:
        /* <DEDUP_REMOVED lines=11> */
.L_x_2108:
[----:B------:R-:W-:Y:S05]  /*e480*/  EXIT ;  /* 0x000000000000794d */ /* 0x000fea0003800000 */
.L_x_2110:
        /* <DEDUP_REMOVED lines=15> */
.L_x_2491:


//--------------------- .text._ZN5flash44flash_bwd_dq_dk_dv_loop_seqk_parallel_kernelI23Flash_bwd_kernel_traitsILi64ELi128ELi128ELi8ELi4ELi4ELi4ELb0ELb0EN7cutlass6half_tE19Flash_kernel_traitsILi64ELi128ELi128ELi8ES3_EELb0ELb0ELb0ELb1ELb0ELb0ELb1EEEvNS_16Flash_bwd_paramsE --------------------------
	.section	.text._ZN5flash44flash_bwd_dq_dk_dv_loop_seqk_parallel_kernelI23Flash_bwd_kernel_traitsILi64ELi128ELi128ELi8ELi4ELi4ELi4ELb0ELb0EN7cutlass6half_tE19Flash_kernel_traitsILi64ELi128ELi128ELi8ES3_EELb0ELb0ELb0ELb1ELb0ELb0ELb1EEEvNS_16Flash_bwd_paramsE,"ax",@progbits
	.sectioninfo	@"SHI_REGISTERS=255"
	.align	128
        .global         _ZN5flash44flash_bwd_dq_dk_dv_loop_seqk_parallel_kernelI23Flash_bwd_kernel_traitsILi64ELi128ELi128ELi8ELi4ELi4ELi4ELb0ELb0EN7cutlass6half_tE19Flash_kernel_traitsILi64ELi128ELi128ELi8ES3_EELb0ELb0ELb0ELb1ELb0ELb0ELb1EEEvNS_16Flash_bwd_paramsE
        .type           _ZN5flash44flash_bwd_dq_dk_dv_loop_seqk_parallel_kernelI23Flash_bwd_kernel_traitsILi64ELi128ELi128ELi8ELi4ELi4ELi4ELb0ELb0EN7cutlass6half_tE19Flash_kernel_traitsILi64ELi128ELi128ELi8ES3_EELb0ELb0ELb0ELb1ELb0ELb0ELb1EEEvNS_16Flash_bwd_paramsE,@function
        .size           _ZN5flash44flash_bwd_dq_dk_dv_loop_seqk_parallel_kernelI23Flash_bwd_kernel_traitsILi64ELi128ELi128ELi8ELi4ELi4ELi4ELb0ELb0EN7cutlass6half_tE19Flash_kernel_traitsILi64ELi128ELi128ELi8ES3_EELb0ELb0ELb0ELb1ELb0ELb0ELb1EEEvNS_16Flash_bwd_paramsE,(.L_x_2492 - _ZN5flash44flash_bwd_dq_dk_dv_loop_seqk_parallel_kernelI23Flash_bwd_kernel_traitsILi64ELi128ELi128ELi8ELi4ELi4ELi4ELb0ELb0EN7cutlass6half_tE19Flash_kernel_traitsILi64ELi128ELi128ELi8ES3_EELb0ELb0ELb0ELb1ELb0ELb0ELb1EEEvNS_16Flash_bwd_paramsE)
        .other          _ZN5flash44flash_bwd_dq_dk_dv_loop_seqk_parallel_kernelI23Flash_bwd_kernel_traitsILi64ELi128ELi128ELi8ELi4ELi4ELi4ELb0ELb0EN7cutlass6half_tE19Flash_kernel_traitsILi64ELi128ELi128ELi8ES3_EELb0ELb0ELb0ELb1ELb0ELb0ELb1EEEvNS_16Flash_bwd_paramsE,@"STO_CUDA_ENTRY STV_DEFAULT"
_ZN5flash44flash_bwd_dq_dk_dv_loop_seqk_parallel_kernelI23Flash_bwd_kernel_traitsILi64ELi128ELi128ELi8ELi4ELi4ELi4ELb0ELb0EN7cutlass6half_tE19Flash_kernel_traitsILi64ELi128ELi128ELi8ES3_EELb0ELb0ELb0ELb1ELb0ELb0ELb1EEEvNS_16Flash_bwd_paramsE:
.text._ZN5flash44flash_bwd_dq_dk_dv_loop_seqk_parallel_kernelI23Flash_bwd_kernel_traitsILi64ELi128ELi128ELi8ELi4ELi4ELi4ELb0ELb0EN7cutlass6half_tE19Flash_kernel_traitsILi64ELi128ELi128ELi8ES3_EELb0ELb0ELb0ELb1ELb0ELb0ELb1EEEvNS_16Flash_bwd_paramsE:
        /* <DEDUP_REMOVED lines=131> */
[C---:B------:R-:W-:Y:S01]  /*0830*/  IMAD.SHL.U32 R7, R165.reuse, 0x10, RZ ;  /* 0x00000010a5077824 */ /* 0x040fe200078e00ff */
        /* <DEDUP_REMOVED lines=31> */
[--C-:B------:R-:W-:Y:S01]  /*0a30*/  SHF.R.U32.HI R5, RZ, 0x3, R2.reuse ;  /* 0x00000003ff057819 */ /* 0x100fe20000011602 */
[----:B------:R-:W-:Y:S01]  /*0a40*/  IMAD.IADD R206, R199, 0x1, R203 ;  /* 0x00000001c7ce7824 */ /* 0x000fe200078e02cb */
        /* <DEDUP_REMOVED lines=33> */
[C---:B------:R-:W-:Y:S01]  /*0c60*/  @P1 IADD3 R10, R8.reuse, 0x1fe0, RZ ;  /* 0x00001fe0080a1810 */ /* 0x040fe20007ffe0ff */
        /* <DEDUP_REMOVED lines=25> */
.L_x_2187:
        /* <DEDUP_REMOVED lines=54> */
.L_x_2111:
        /* <DEDUP_REMOVED lines=58> */
.L_x_2113:
        /* <DEDUP_REMOVED lines=18> */
.L_x_2114:
        /* <DEDUP_REMOVED lines=71> */
.L_x_2115:
[----:B------:R-:W-:Y:S02]  /*1a90*/  UMOV UR11, UR54 ;  /* 0x00000036000b7c82 */ /* 0x000fe40008000000 */
.L_x_2116:
        /* <DEDUP_REMOVED lines=98> */
.L_x_2119:
[----:B------:R-:W-:Y:S05]  /*20c0*/  BSYNC B0 ;  /* 0x0000000000007941 */ /* 0x000fea0003800000 */
.L_x_2118:
        /* <DEDUP_REMOVED lines=16> */
.L_x_2121:
[----:B------:R-:W-:Y:S05]  /*21d0*/  BSYNC B0 ;  /* 0x0000000000007941 */ /* 0x000fea0003800000 */
.L_x_2120:
        /* <DEDUP_REMOVED lines=16> */
.L_x_2123:
[----:B------:R-:W-:Y:S05]  /*22e0*/  BSYNC B0 ;  /* 0x0000000000007941 */ /* 0x000fea0003800000 */
.L_x_2122:
        /* <DEDUP_REMOVED lines=19> */
.L_x_2125:
[----:B------:R-:W-:Y:S05]  /*2420*/  BSYNC B0 ;  /* 0x0000000000007941 */ /* 0x000fea0003800000 */
.L_x_2124:
        /* <DEDUP_REMOVED lines=22> */
.L_x_2127:
[----:B------:R-:W-:Y:S05]  /*2590*/  BSYNC B0 ;  /* 0x0000000000007941 */ /* 0x000fea0003800000 */
.L_x_2126:
        /* <DEDUP_REMOVED lines=20> */
.L_x_2129:
[----:B------:R-:W-:Y:S05]  /*26e0*/  BSYNC B0 ;  /* 0x0000000000007941 */ /* 0x000fea0003800000 */
.L_x_2128:
        /* <DEDUP_REMOVED lines=20> */
.L_x_2131:
[----:B------:R-:W-:Y:S05]  /*2830*/  BSYNC B0 ;  /* 0x0000000000007941 */ /* 0x000fea0003800000 */
.L_x_2130:
        /* <DEDUP_REMOVED lines=23> */
.L_x_2133:
[----:B------:R-:W-:Y:S05]  /*29b0*/  BSYNC B0 ;  /* 0x0000000000007941 */ /* 0x000fea0003800000 */
.L_x_2132:
        /* <DEDUP_REMOVED lines=60> */
.L_x_2135:
[----:B------:R-:W-:Y:S05]  /*2d80*/  BSYNC B0 ;  /* 0x0000000000007941 */ /* 0x000fea0003800000 */
.L_x_2134:
        /* <DEDUP_REMOVED lines=21> */
.L_x_2137:
[----:B------:R-:W-:Y:S05]  /*2ee0*/  BSYNC B0 ;  /* 0x0000000000007941 */ /* 0x000fea0003800000 */
.L_x_2136:
        /* <DEDUP_REMOVED lines=21> */
.L_x_2139:
[----:B------:R-:W-:Y:S05]  /*3040*/  BSYNC B0 ;  /* 0x0000000000007941 */ /* 0x000fea0003800000 */
.L_x_2138:
        /* <DEDUP_REMOVED lines=21> */
.L_x_2141:
[----:B------:R-:W-:Y:S05]  /*31a0*/  BSYNC B0 ;  /* 0x0000000000007941 */ /* 0x000fea0003800000 */
.L_x_2140:
        /* <DEDUP_REMOVED lines=29> */
.L_x_2143:
[----:B------:R-:W-:Y:S05]  /*3380*/  BSYNC B0 ;  /* 0x0000000000007941 */ /* 0x000fea0003800000 */
.L_x_2142:
        /* <DEDUP_REMOVED lines=20> */
.L_x_2145:
[----:B------:R-:W-:Y:S05]  /*34d0*/  BSYNC B0 ;  /* 0x0000000000007941 */ /* 0x000fea0003800000 */
.L_x_2144:
        /* <DEDUP_REMOVED lines=20> */
.L_x_2147:
[----:B------:R-:W-:Y:S05]  /*3620*/  BSYNC B0 ;  /* 0x0000000000007941 */ /* 0x000fea0003800000 */
.L_x_2146:
        /* <DEDUP_REMOVED lines=19> */
.L_x_2149:
[----:B------:R-:W-:Y:S05]  /*3760*/  BSYNC B0 ;  /* 0x0000000000007941 */ /* 0x000fea0003800000 */
.L_x_2148:
        /* <DEDUP_REMOVED lines=55> */
[----:B------:R-:W-:Y:S01]  /*3ae0*/  MOV R166, 0x40 ;  /* 0x0000004000a67802 */ /* 0x000fe20000000f00 */
[----:B------:R-:W-:Y:S01]  /*3af0*/  IMAD.MOV.U32 R167, RZ, RZ, 0x20 ;  /* 0x00000020ffa77424 */ /* 0x000fe200078e00ff */
[----:B------:R-:W-:Y:S01]  /*3b00*/  UMOV UR4, URZ ;  /* 0x0000003f00047c82 */ /* 0x000fe20008000000 */
[----:B------:R-:W-:-:S02]  /*3b10*/  IMAD.SHL.U32 R158, R165, 0x2, RZ ;  /* 0x00000002a59e7824 */ /* 0x000fc400078e00ff */
        /* <DEDUP_REMOVED lines=11> */
[----:B-----5:R-:W-:Y:S01]  /*3bd0*/  IMAD R0, R0, 0x80, R6 ;  /* 0x0000008000007824 */ /* 0x020fe200078e0206 */
[----:B------:R-:W-:-:S04]  /*3be0*/  SHF.L.U64.HI R6, R19, 0x2, R15 ;  /* 0x0000000213067819 */ /* 0x000fc8000001020f */
[----:B------:R-:W-:-:S04]  /*3bf0*/  IADD3 R0, R19, -UR28, -R0 ;  /* 0x8000001c13007c10 */ /* 0x000fc8000fffe800 */
[----:B------:R-:W-:-:S05]  /*3c00*/  IADD3 R0, R0, UR5, RZ ;  /* 0x0000000500007c10 */ /* 0x000fca000fffe0ff */
[----:B------:R1:W-:Y:S02]  /*3c10*/  STL [R1+0x44], R0 ;  /* 0x0000440001007387 */ /* 0x0003e40000100800 */
[----:B-1----:R-:W-:Y:S01]  /*3c20*/  IADD3 R0, R5, 0x20, RZ ;  /* 0x0000002005007810 */ /* 0x002fe20007ffe0ff */
[----:B------:R-:W-:-:S04]  /*3c30*/  IMAD.SHL.U32 R5, R19, 0x4, RZ ;  /* 0x0000000413057824 */ /* 0x000fc800078e00ff */
        /* <DEDUP_REMOVED lines=8> */
[----:B------:R-:W-:Y:S04]  /*3cc0*/  STL [R1+0x40], R6 ;  /* 0x0000400601007387 */ /* 0x000fe80000100800 */
[----:B------:R2:W-:Y:S04]  /*3cd0*/  STL [R1+0x28], R2 ;  /* 0x0000280201007387 */ /* 0x0005e80000100800 */
[----:B------:R3:W-:Y:S01]  /*3ce0*/  STL [R1+0x3c], R5 ;  /* 0x00003c0501007387 */ /* 0x0007e20000100800 */
[----:B-1----:R-:W-:-:S02]  /*3cf0*/  IADD3 R0, R19, -0x80, RZ ;  /* 0xffffff8013007810 */ /* 0x002fc40007ffe0ff */
[----:B--2---:R-:W-:-:S04]  /*3d00*/  IADD3 R2, R4, R2, RZ ;  /* 0x0000000204027210 */ /* 0x004fc80007ffe0ff */
[----:B---3--:R-:W-:Y:S01]  /*3d10*/  IADD3 R5, R4, R2, RZ ;  /* 0x0000000204057210 */ /* 0x008fe20007ffe0ff */
[----:B------:R1:W-:Y:S04]  /*3d20*/  STL [R1+0x24], R2 ;  /* 0x0000240201007387 */ /* 0x0003e80000100800 */
[----:B------:R-:W-:Y:S01]  /*3d30*/  STL [R1+0x20], R5 ;  /* 0x0000200501007387 */ /* 0x000fe20000100800 */
[----:B-1----:R-:W-:Y:S01]  /*3d40*/  IMAD.SHL.U32 R2, R0, 0x4, RZ ;  /* 0x0000000400027824 */ /* 0x002fe200078e00ff */
[----:B------:R-:W-:-:S04]  /*3d50*/  IADD3 R0, R4, R5, RZ ;  /* 0x0000000504007210 */ /* 0x000fc80007ffe0ff */
        /* <DEDUP_REMOVED lines=10> */
.L_x_2152:
[----:B------:R-:W2:Y:S01]  /*3e00*/  LDL R52, [R1+0x44] ;  /* 0x0000440001347983 */ /* 0x000ea20000100800 */
[----:B------:R-:W-:Y:S01]  /*3e10*/  MOV R168, UR8 ;  /* 0x0000000800a87c02 */ /* 0x000fe20008000f00 */
[----:B------:R-:W-:Y:S02]  /*3e20*/  USHF.L.U32 UR9, UR20, 0x7, URZ ;  /* 0x0000000714097899 */ /* 0x000fe4000800063f */
[----:B-1----:R-:W2:Y:S02]  /*3e30*/  LDL R0, [R1+0x54] ;  /* 0x0000540001007983 */ /* 0x002ea40000100800 */
[----:B------:R-:W-:Y:S02]  /*3e40*/  UIADD3 UR9, UR9, 0x80, URZ ;  /* 0x0000008009097890 */ /* 0x000fe4000fffe03f */
[----:B------:R-:W0:Y:S02]  /*3e50*/  LDGDEPBAR ;  /* 0x00000000000079af */ /* 0x000e240000000000 */
[----:B------:R-:W-:Y:S06]  /*3e60*/  UISETP.GE.AND UP0, UPT, UR9, UR5, UPT ;  /* 0x000000050900728c */ /* 0x000fec000bf06270 */
        /* <DEDUP_REMOVED lines=53> */
[----:B------:R-:W-:Y:S04]  /*41c0*/  STL [R1+0x9c], R68 ;  /* 0x00009c4401007387 */ /* 0x000fe80000100800 */
[----:B------:R-:W-:Y:S04]  /*41d0*/  STL [R1+0x98], R3 ;  /* 0x0000980301007387 */ /* 0x000fe80000100800 */
[----:B-1----:R-:W3:Y:S04]  /*41e0*/  LDL R71, [R1+0x4c] ;  /* 0x00004c0001477983 */ /* 0x002ee80000100800 */
[----:B----4-:R-:W4:Y:S04]  /*41f0*/  LDL R70, [R1+0x8] ;  /* 0x0000080001467983 */ /* 0x010f280000100800 */
[----:B------:R-:W3:Y:S01]  /*4200*/  LDL R69, [R1+0xc] ;  /* 0x00000c0001457983 */ /* 0x000ee20000100800 */
[----:B------:R-:W-:Y:S04]  /*4210*/  DEPBAR.LE SB0, 0x0 ;  /* 0x000080000000791a */ /* 0x000fe80000000000 */
[----:B------:R-:W-:Y:S08]  /*4220*/  BAR.SYNC.DEFER_BLOCKING 0x0 ;  /* 0x0000000000007b1d */ /* 0x000ff00000010000 */
[----:B------:R-:W-:Y:S08]  /*4230*/  LDSM.16.M88.4 R64, [R163] ;  /* 0x00000000a340783b */ /* 0x000ff00000000200 */
[----:B------:R-:W1:Y:S08]  /*4240*/  LDSM.16.M88.4 R16, [R159+0xc000] ;  /* 0x00c000009f10783b */ /* 0x000e700000000200 */
[----:B------:R-:W1:Y:S01]  /*4250*/  LDSM.16.M88.4 R60, [R163+0x2000] ;  /* 0x00200000a33c783b */ /* 0x000e620000000200 */
[----:B--2---:R-:W-:Y:S07]  /*4260*/  LEA R168, R168, R52, 0x7 ;  /* 0x00000034a8a87211 */ /* 0x004fee00078e38ff */
[----:B------:R-:W2:Y:S01]  /*4270*/  LDSM.16.M88.4 R32, [R159+0xc800] ;  /* 0x00c800009f20783b */ /* 0x000ea20000000200 */
[----:B------:R-:W-:Y:S02]  /*4280*/  R2P PR, R0, 0x6 ;  /* 0x0000000600007804 */ /* 0x000fe40000000000 */
[----:B------:R-:W-:Y:S02]  /*4290*/  IABS R56, R168 ;  /* 0x000000a800387213 */ /* 0x000fe40000000000 */
[----:B------:R-:W-:Y:S02]  /*42a0*/  IADD3 R148, R168, -0x1, RZ ;  /* 0xffffffffa8947810 */ /* 0x000fe40007ffe0ff */
[----:B------:R-:W-:Y:S01]  /*42b0*/  I2F R194, R56 ;  /* 0x0000003800c27306 */ /* 0x000fe20000201400 */
[----:B------:R-:W2:Y:S01]  /*42c0*/  LDSM.16.M88.4 R48, [R159+0xd000] ;  /* 0x00d000009f30783b */ /* 0x000ea20000000200 */
[----:B------:R-:W-:Y:S02]  /*42d0*/  SEL R2, R167, 0xffffffe0, !P1 ;  /* 0xffffffe0a7027807 */ /* 0x000fe40004800000 */
[----:B------:R-:W-:Y:S02]  /*42e0*/  ISETP.GE.AND P0, PT, R148, RZ, PT ;  /* 0x000000ff9400720c */ /* 0x000fe40003f06270 */
[----:B------:R-:W-:Y:S02]  /*42f0*/  IADD3 R0, R163, R2, RZ ;  /* 0x00000002a3007210 */ /* 0x000fe40007ffe0ff */
[C---:B------:R-:W-:Y:S01]  /*4300*/  IADD3 R152, R168.reuse, 0x8, RZ ;  /* 0x00000008a8987810 */ /* 0x040fe20007ffe0ff */
[----:B------:R-:W2:Y:S01]  /*4310*/  LDSM.16.M88.4 R132, [R159+0xd800] ;  /* 0x00d800009f84783b */ /* 0x000ea20000000200 */
[----:B------:R-:W-:Y:S02]  /*4320*/  IADD3 R153, R168, 0x7, RZ ;  /* 0x00000007a8997810 */ /* 0x000fe40007ffe0ff */
[----:B------:R-:W-:Y:S02]  /*4330*/  ISETP.GE.AND P1, PT, R152, RZ, PT ;  /* 0x000000ff9800720c */ /* 0x000fe40003f26270 */
[C---:B------:R-:W-:Y:S01]  /*4340*/  IADD3 R170, R168.reuse, 0x2f, RZ ;  /* 0x0000002fa8aa7810 */ /* 0x040fe20007ffe0ff */
[-C--:B-1----:R-:W-:Y:S02]  /*4350*/  HMMA.16816.F32 R4, R64, R16.reuse, RZ ;  /* 0x000000104004723c */ /* 0x082fe400000018ff */
[----:B------:R-:W-:Y:S01]  /*4360*/  LDSM.16.M88.4 R136, [R0] ;  /* 0x000000000088783b */ /* 0x000fe20000000200 */
[----:B------:R-:W-:Y:S02]  /*4370*/  @!P0 IADD3 R148, -R168, 0x1, RZ ;  /* 0x00000001a8948810 */ /* 0x000fe40007ffe1ff */
[----:B------:R-:W-:Y:S02]  /*4380*/  SEL R157, R166, 0xffffffc0, !P2 ;  /* 0xffffffc0a69d7807 */ /* 0x000fe40005000000 */
[----:B------:R1:W-:Y:S01]  /*4390*/  I2F R193, R148 ;  /* 0x0000009400c17306 */ /* 0x0003e20000201400 */
[----:B------:R-:W-:Y:S01]  /*43a0*/  ISETP.GE.AND P0, PT, R153, RZ, PT ;  /* 0x000000ff9900720c */ /* 0x000fe20003f06270 */
[C---:B------:R-:W-:Y:S01]  /*43b0*/  HMMA.16816.F32 R8, R60.reuse, R16, RZ ;  /* 0x000000103c08723c */ /* 0x040fe200000018ff */
[----:B------:R-:W2:Y:S01]  /*43c0*/  LDSM.16.M88.4 R140, [R162+0xc000] ;  /* 0x00c00000a28c783b */ /* 0x000ea20000000200 */
[----:B------:R-:W-:Y:S02]  /*43d0*/  PLOP3.LUT P3, PT, PT, PT, UP0, 0x80, 0x0 ;  /* 0x000000000000781c */ /* 0x000fe40003f6f008 */
[C---:B------:R-:W-:Y:S02]  /*43e0*/  @!P1 IADD3 R152, -R168.reuse, -0x8, RZ ;  /* 0xfffffff8a8989810 */ /* 0x040fe40007ffe1ff */
[C---:B------:R-:W-:Y:S02]  /*43f0*/  IADD3 R171, R168.reuse, 0x30, RZ ;  /* 0x00000030a8ab7810 */ /* 0x040fe40007ffe0ff */
[----:B------:R2:W-:Y:S01]  /*4400*/  I2F R198, R152 ;  /* 0x0000009800c67306 */ /* 0x0005e20000201400 */
[-C--:B------:R-:W-:Y:S01]  /*4410*/  HMMA.16816.F32 R12, R60, R18.reuse, RZ ;  /* 0x000000123c0c723c */ /* 0x080fe200000018ff */
[----:B------:R-:W2:Y:S01]  /*4420*/  LDSM.16.M88.4 R144, [R0+0x2000] ;  /* 0x002000000090783b */ /* 0x000ea20000000200 */
[----:B------:R-:W-:Y:S02]  /*4430*/  PLOP3.LUT P4, PT, PT, PT, UP0, 0x80, 0x0 ;  /* 0x000000000000781c */ /* 0x000fe40003f8f008 */
[C---:B------:R-:W-:Y:S02]  /*4440*/  @!P0 IADD3 R153, -R168.reuse, -0x7, RZ ;  /* 0xfffffff9a8998810 */ /* 0x040fe40007ffe1ff */
[C---:B------:R-:W-:Y:S02]  /*4450*/  IADD3 R169, R168.reuse, 0x28, RZ ;  /* 0x00000028a8a97810 */ /* 0x040fe40007ffe0ff */
[C---:B------:R-:W-:Y:S01]  /*4460*/  HMMA.16816.F32 R16, R64.reuse, R18, RZ ;  /* 0x000000124010723c */ /* 0x040fe200000018ff */
[----:B------:R2:W-:Y:S01]  /*4470*/  I2F R197, R153 ;  /* 0x0000009900c57306 */ /* 0x0005e20000201400 */
[----:B------:R-:W-:Y:S02]  /*4480*/  PLOP3.LUT P6, PT, PT, PT, UP0, 0x80, 0x0 ;  /* 0x000000000000781c */ /* 0x000fe40003fcf008 */
[----:B------:R-:W-:Y:S01]  /*4490*/  PLOP3.LUT P5, PT, PT, PT, UP0, 0x80, 0x0 ;  /* 0x000000000000781c */ /* 0x000fe20003faf008 */
[----:B-1----:R-:W1:Y:S03]  /*44a0*/  LDSM.16.M88.4 R148, [R162+0xc800] ;  /* 0x00c80000a294783b */ /* 0x002e660000000200 */
[-C--:B--2---:R-:W-:Y:S01]  /*44b0*/  HMMA.16816.F32 R20, R64, R32.reuse, RZ ;  /* 0x000000204014723c */ /* 0x084fe200000018ff */
[C---:B------:R-:W-:Y:S07]  /*44c0*/  IADD3 R152, R168.reuse, 0x48, RZ ;  /* 0x00000048a8987810 */ /* 0x040fee0007ffe0ff */
[C---:B------:R-:W-:Y:S08]  /*44d0*/  HMMA.16816.F32 R24, R60.reuse, R32, RZ ;  /* 0x000000203c18723c */ /* 0x040ff000000018ff */
[-C--:B------:R-:W-:Y:S01]  /*44e0*/  HMMA.16816.F32 R28, R60, R34.reuse, RZ ;  /* 0x000000223c1c723c */ /* 0x080fe200000018ff */
[C---:B------:R-:W-:Y:S07]  /*44f0*/  IADD3 R153, R168.reuse, -0x11, RZ ;  /* 0xffffffefa8997810 */ /* 0x040fee0007ffe0ff */
[C---:B------:R-:W-:Y:S08]  /*4500*/  HMMA.16816.F32 R32, R64.reuse, R34, RZ ;  /* 0x000000224020723c */ /* 0x040ff000000018ff */
[-C--:B------:R-:W-:Y:S08]  /*4510*/  HMMA.16816.F32 R36, R64, R48.reuse, RZ ;  /* 0x000000304024723c */ /* 0x080ff000000018ff */
[C---:B------:R-:W-:Y:S08]  /*4520*/  HMMA.16816.F32 R40, R60.reuse, R48, RZ ;  /* 0x000000303c28723c */ /* 0x040ff000000018ff */
[-C--:B------:R-:W-:Y:S08]  /*4530*/  HMMA.16816.F32 R44, R60, R50.reuse, RZ ;  /* 0x000000323c2c723c */ /* 0x080ff000000018ff */
[C---:B------:R-:W-:Y:S08]  /*4540*/  HMMA.16816.F32 R48, R64.reuse, R50, RZ ;  /* 0x000000324030723c */ /* 0x040ff000000018ff */
[-C--:B------:R-:W-:Y:S08]  /*4550*/  HMMA.16816.F32 R52, R64, R132.reuse, RZ ;  /* 0x000000844034723c */ /* 0x080ff000000018ff */
[C---:B------:R-:W-:Y:S07]  /*4560*/  HMMA.16816.F32 R56, R60.reuse, R132, RZ ;  /* 0x000000843c38723c */ /* 0x040fee00000018ff */
[C---:B------:R-:W-:Y:S01]  /*4570*/  IADD3 R132, R168.reuse, 0x40, RZ ;  /* 0x00000040a8847810 */ /* 0x040fe20007ffe0ff */
[-C--:B------:R-:W-:Y:S01]  /*4580*/  HMMA.16816.F32 R60, R60, R134.reuse, RZ ;  /* 0x000000863c3c723c */ /* 0x080fe200000018ff */
[----:B------:R-:W-:Y:S02]  /*4590*/  IADD3 R133, R168, 0x3f, RZ ;  /* 0x0000003fa8857810 */ /* 0x000fe40007ffe0ff */
[----:B------:R-:W-:Y:S02]  /*45a0*/  ISETP.GE.AND P1, PT, R132, RZ, PT ;  /* 0x000000ff8400720c */ /* 0x000fe40003f26270 */
[----:B------:R-:W-:Y:S03]  /*45b0*/  ISETP.GE.AND P0, PT, R133, RZ, PT ;  /* 0x000000ff8500720c */ /* 0x000fe60003f06270 */
[----:B------:R-:W-:Y:S08]  /*45c0*/  HMMA.16816.F32 R64, R64, R134, RZ ;  /* 0x000000864040723c */ /* 0x000ff000000018ff */
[-C--:B------:R-:W-:Y:S01]  /*45d0*/  HMMA.16816.F32 R4, R136, R140.reuse, R4 ;  /* 0x0000008c8804723c */ /* 0x080fe20000001804 */
[----:B------:R-:W-:Y:S02]  /*45e0*/  @!P1 IADD3 R132, -R168, -0x40, RZ ;  /* 0xffffffc0a8849810 */ /* 0x000fe40007ffe1ff */
[----:B------:R-:W-:Y:S02]  /*45f0*/  ISETP.GE.AND P1, PT, R152, RZ, PT ;  /* 0x000000ff9800720c */ /* 0x000fe40003f26270 */
[----:B------:R-:W-:Y:S01]  /*4600*/  I2F R174, R132 ;  /* 0x0000008400ae7306 */ /* 0x000fe20000201400 */
[C---:B------:R-:W-:Y:S02]  /*4610*/  @!P0 IADD3 R133, -R168.reuse, -0x3f, RZ ;  /* 0xffffffc1a8858810 */ /* 0x040fe40007ffe1ff */
[C---:B------:R-:W-:Y:S07]  /*4620*/  HMMA.16816.F32 R8, R144.reuse, R140, R8 ;  /* 0x0000008c9008723c */ /* 0x040fee0000001808 */
[----:B------:R2:W-:Y:S01]  /*4630*/  I2F R173, R133 ;  /* 0x0000008500ad7306 */ /* 0x0005e20000201400 */
[C---:B------:R-:W-:Y:S01]  /*4640*/  IADD3 R140, R168.reuse, 0x47, RZ ;  /* 0x00000047a88c7810 */ /* 0x040fe20007ffe0ff */
[-C--:B------:R-:W-:Y:S03]  /*4650*/  HMMA.16816.F32 R12, R144, R142.reuse, R12 ;  /* 0x0000008e900c723c */ /* 0x080fe6000000180c */
[----:B------:R-:W-:Y:S02]  /*4660*/  IADD3 R141, R168, 0x38, RZ ;  /* 0x00000038a88d7810 */ /* 0x000fe40007ffe0ff */
[----:B------:R-:W-:Y:S02]  /*4670*/  ISETP.GE.AND P0, PT, R140, RZ, PT ;  /* 0x000000ff8c00720c */ /* 0x000fe40003f06270 */
[C---:B------:R-:W-:Y:S01]  /*4680*/  @!P1 IADD3 R152, -R168.reuse, -0x48, RZ ;  /* 0xffffffb8a8989810 */ /* 0x040fe20007ffe1ff */
[C---:B------:R-:W-:Y:S01]  /*4690*/  HMMA.16816.F32 R16, R136.reuse, R142, R16 ;  /* 0x0000008e8810723c */ /* 0x040fe20000001810 */
[----:B------:R-:W-:Y:S02]  /*46a0*/  ISETP.GE.AND P1, PT, R141, RZ, PT ;  /* 0x000000ff8d00720c */ /* 0x000fe40003f26270 */
[----:B------:R2:W-:Y:S05]  /*46b0*/  I2F R196, R152 ;  /* 0x0000009800c47306 */ /* 0x0005ea0000201400 */
[-C--:B-1----:R-:W-:Y:S04]  /*46c0*/  HMMA.16816.F32 R20, R136, R148.reuse, R20 ;  /* 0x000000948814723c */ /* 0x082fe80000001814 */
[C---:B------:R-:W-:Y:S01]  /*46d0*/  @!P0 IADD3 R140, -R168.reuse, -0x47, RZ ;  /* 0xffffffb9a88c8810 */ /* 0x040fe20007ffe1ff */
[----:B--2---:R-:W1:Y:S01]  /*46e0*/  LDSM.16.M88.4 R132, [R162+0xd000] ;  /* 0x00d00000a284783b */ /* 0x004e620000000200 */
[C---:B------:R-:W-:Y:S02]  /*46f0*/  @!P1 IADD3 R141, -R168.reuse, -0x38, RZ ;  /* 0xffffffc8a88d9810 */ /* 0x040fe40007ffe1ff */
[----:B------:R-:W-:Y:S01]  /*4700*/  I2F R195, R140 ;  /* 0x0000008c00c37306 */ /* 0x000fe20000201400 */
[C---:B------:R-:W-:Y:S07]  /*4710*/  HMMA.16816.F32 R24, R144.reuse, R148, R24 ;  /* 0x000000949018723c */ /* 0x040fee0000001818 */
[C---:B------:R-:W-:Y:S01]  /*4720*/  IADD3 R148, R168.reuse, -0x9, RZ ;  /* 0xfffffff7a8947810 */ /* 0x040fe20007ffe0ff */
[-C--:B------:R-:W-:Y:S01]  /*4730*/  HMMA.16816.F32 R28, R144, R150.reuse, R28 ;  /* 0x00000096901c723c */ /* 0x080fe2000000181c */
[----:B------:R2:W-:Y:S03]  /*4740*/  I2F R184, R141 ;  /* 0x0000008d00b87306 */ /* 0x0005e60000201400 */
[C---:B------:R-:W-:Y:S02]  /*4750*/  IADD3 R152, R168.reuse, 0x37, RZ ;  /* 0x00000037a8987810 */ /* 0x040fe40007ffe0ff */
[----:B------:R-:W-:Y:S02]  /*4760*/  IADD3 R149, R168, -0x8, RZ ;  /* 0xfffffff8a8957810 */ /* 0x000fe40007ffe0ff */
[C---:B------:R-:W-:Y:S01]  /*4770*/  HMMA.16816.F32 R32, R136.reuse, R150, R32 ;  /* 0x000000968820723c */ /* 0x040fe20000001820 */
[----:B------:R-:W-:Y:S02]  /*4780*/  ISETP.GE.AND P0, PT, R152, RZ, PT ;  /* 0x000000ff9800720c */ /* 0x000fe40003f06270 */
[----:B------:R-:W-:Y:S04]  /*4790*/  ISETP.GE.AND P1, PT, R149, RZ, PT ;  /* 0x000000ff9500720c */ /* 0x000fe80003f26270 */
[C---:B------:R-:W-:Y:S07]  /*47a0*/  IADD3 R150, R168.reuse, -0x10, RZ ;  /* 0xfffffff0a8967810 */ /* 0x040fee0007ffe0ff */
[----:B------:R-:W-:Y:S02]  /*47b0*/  @!P0 IADD3 R152, -R168, -0x37, RZ ;  /* 0xffffffc9a8988810 */ /* 0x000fe40007ffe1ff */
[----:B------:R-:W-:Y:S01]  /*47c0*/  ISETP.GE.AND P0, PT, R148, RZ, PT ;  /* 0x000000ff9400720c */ /* 0x000fe20003f06270 */
[----:B--2---:R-:W2:Y:S01]  /*47d0*/  LDSM.16.M88.4 R140, [R162+0xd800] ;  /* 0x00d80000a28c783b */ /* 0x004ea20000000200 */
[----:B------:R3:W-:Y:S01]  /*47e0*/  I2F R183, R152 ;  /* 0x0000009800b77306 */ /* 0x0007e20000201400 */
[----:B------:R-:W-:Y:S01]  /*47f0*/  @!P1 IADD3 R149, -R168, 0x8, RZ ;  /* 0x00000008a8959810 */ /* 0x000fe20007ffe1ff */
[-C--:B-1----:R-:W-:Y:S01]  /*4800*/  HMMA.16816.F32 R36, R136, R132.reuse, R36 ;  /* 0x000000848824723c */ /* 0x082fe20000001824 */
[----:B------:R-:W-:Y:S07]  /*4810*/  ISETP.GE.AND P1, PT, R150, RZ, PT ;  /* 0x000000ff9600720c */ /* 0x000fee0003f26270 */
[----:B------:R-:W-:Y:S01]  /*4820*/  I2F R176, R149 ;  /* 0x0000009500b07306 */ /* 0x000fe20000201400 */
[C---:B------:R-:W-:Y:S03]  /*4830*/  HMMA.16816.F32 R40, R144.reuse, R132, R40 ;  /* 0x000000849028723c */ /* 0x040fe60000001828 */
[C---:B------:R-:W-:Y:S02]  /*4840*/  @!P0 IADD3 R148, -R168.reuse, 0x9, RZ ;  /* 0x00000009a8948810 */ /* 0x040fe40007ffe1ff */
[----:B------:R-:W-:Y:S02]  /*4850*/  ISETP.GE.AND P0, PT, R153, RZ, PT ;  /* 0x000000ff9900720c */ /* 0x000fe40003f06270 */
[C---:B------:R-:W-:Y:S01]  /*4860*/  @!P1 IADD3 R150, -R168.reuse, 0x10, RZ ;  /* 0x00000010a8969810 */ /* 0x040fe20007ffe1ff */
[-C--:B------:R-:W-:Y:S01]  /*4870*/  HMMA.16816.F32 R44, R144, R134.reuse, R44 ;  /* 0x00000086902c723c */ /* 0x080fe2000000182c */
[----:B------:R-:W-:Y:S01]  /*4880*/  I2F R175, R148 ;  /* 0x0000009400af7306 */ /* 0x000fe20000201400 */
[----:B------:R-:W-:Y:S02]  /*4890*/  ISETP.GE.AND P1, PT, R171, RZ, PT ;  /* 0x000000ffab00720c */ /* 0x000fe40003f26270 */
[-C--:B---3--:R-:W-:Y:S04]  /*48a0*/  IADD3 R152, R163, R157.reuse, RZ ;  /* 0x0000009da3987210 */ /* 0x088fe80007ffe0ff */
[C---:B------:R-:W-:Y:S04]  /*48b0*/  HMMA.16816.F32 R48, R136.reuse, R134, R48 ;  /* 0x000000868830723c */ /* 0x040fe80000001830 */
[----:B------:R-:W-:Y:S01]  /*48c0*/  @!P0 IADD3 R153, -R168, 0x11, RZ ;  /* 0x00000011a8998810 */ /* 0x000fe20007ffe1ff */
[----:B------:R-:W-:Y:S01]  /*48d0*/  LDSM.16.M88.4 R132, [R152] ;  /* 0x000000009884783b */ /* 0x000fe20000000200 */
[----:B------:R1:W-:Y:S01]  /*48e0*/  I2F R187, R150 ;  /* 0x0000009600bb7306 */ /* 0x0003e20000201400 */
[----:B------:R-:W-:Y:S02]  /*48f0*/  ISETP.GE.AND P0, PT, R170, RZ, PT ;  /* 0x000000ffaa00720c */ /* 0x000fe40003f06270 */
[C---:B------:R-:W-:Y:S02]  /*4900*/  @!P1 IADD3 R171, -R168.reuse, -0x30, RZ ;  /* 0xffffffd0a8ab9810 */ /* 0x040fe40007ffe1ff */
[----:B------:R-:W-:Y:S01]  /*4910*/  ISETP.GE.AND P1, PT, R169, RZ, PT ;  /* 0x000000ffa900720c */ /* 0x000fe20003f26270 */
[-C--:B--2---:R-:W-:Y:S04]  /*4920*/  HMMA.16816.F32 R52, R136, R140.reuse, R52 ;  /* 0x0000008c8834723c */ /* 0x084fe80000001834 */
[----:B------:R2:W-:Y:S04]  /*4930*/  I2F R189, R153 ;  /* 0x0000009900bd7306 */ /* 0x0005e80000201400 */
[C---:B------:R-:W-:Y:S01]  /*4940*/  @!P0 IADD3 R170, -R168.reuse, -0x2f, RZ ;  /* 0xffffffd1a8aa8810 */ /* 0x040fe20007ffe1ff */
[C---:B------:R-:W-:Y:S05]  /*4950*/  HMMA.16816.F32 R56, R144.reuse, R140, R56 ;  /* 0x0000008c9038723c */ /* 0x040fea0000001838 */
[----:B------:R-:W-:Y:S01]  /*4960*/  I2F R170, R170 ;  /* 0x000000aa00aa7306 */ /* 0x000fe20000201400 */
[C---:B------:R-:W-:Y:S02]  /*4970*/  @!P1 IADD3 R169, -R168.reuse, -0x28, RZ ;  /* 0xffffffd8a8a99810 */ /* 0x040fe40007ffe1ff */
[C---:B------:R-:W-:Y:S01]  /*4980*/  IADD3 R141, R168.reuse, 0x27, RZ ;  /* 0x00000027a88d7810 */ /* 0x040fe20007ffe0ff */
[-C--:B------:R-:W-:Y:S01]  /*4990*/  HMMA.16816.F32 R60, R144, R142.reuse, R60 ;  /* 0x0000008e903c723c */ /* 0x080fe2000000183c */
[----:B-1----:R-:W1:Y:S02]  /*49a0*/  LDSM.16.M88.4 R148, [R160+0xc000] ;  /* 0x00c00000a094783b */ /* 0x002e640000000200 */
[----:B------:R-:W-:Y:S03]  /*49b0*/  ISETP.GE.AND P0, PT, R141, RZ, PT ;  /* 0x000000ff8d00720c */ /* 0x000fe60003f06270 */
[----:B------:R3:W-:Y:S01]  /*49c0*/  I2F R188, R169 ;  /* 0x000000a900bc7306 */ /* 0x0007e20000201400 */
[C---:B------:R-:W-:Y:S02]  /*49d0*/  IADD3 R140, R168.reuse, -0x18, RZ ;  /* 0xffffffe8a88c7810 */ /* 0x040fe40007ffe0ff */
[----:B------:R-:W-:Y:S01]  /*49e0*/  IADD3 R144, R168, -0x19, RZ ;  /* 0xffffffe7a8907810 */ /* 0x000fe20007ffe0ff */
[----:B--2---:R-:W2:Y:S01]  /*49f0*/  LDSM.16.M88.4 R152, [R152+0x2000] ;  /* 0x002000009898783b */ /* 0x004ea20000000200 */
[----:B------:R-:W-:Y:S01]  /*4a00*/  ISETP.GE.AND P1, PT, R140, RZ, PT ;  /* 0x000000ff8c00720c */ /* 0x000fe20003f26270 */
[----:B------:R-:W-:Y:S01]  /*4a10*/  HMMA.16816.F32 R64, R136, R142, R64 ;  /* 0x0000008e8840723c */ /* 0x000fe20000001840 */
[C---:B------:R-:W-:Y:S02]  /*4a20*/  IADD3 R146, R168.reuse, -0x20, RZ ;  /* 0xffffffe0a8927810 */ /* 0x040fe40007ffe0ff */
[C---:B------:R-:W-:Y:S01]  /*4a30*/  IADD3 R145, R168.reuse, -0x21, RZ ;  /* 0xffffffdfa8917810 */ /* 0x040fe20007ffe0ff */
[----:B------:R-:W-:Y:S01]  /*4a40*/  I2F R171, R171 ;  /* 0x000000ab00ab7306 */ /* 0x000fe20000201400 */
[----:B------:R-:W-:Y:S01]  /*4a50*/  @!P0 IADD3 R141, -R168, -0x27, RZ ;  /* 0xffffffd9a88d8810 */ /* 0x000fe20007ffe1ff */
[----:B------:R-:W4:Y:S01]  /*4a60*/  LDSM.16.M88.4 R136, [R160+0xc800] ;  /* 0x00c80000a088783b */ /* 0x000f220000000200 */
[----:B------:R-:W-:Y:S05]  /*4a70*/  ISETP.GE.AND P0, PT, R144, RZ, PT ;  /* 0x000000ff9000720c */ /* 0x000fea0003f06270 */
[----:B------:R-:W-:Y:S02]  /*4a80*/  @!P1 IADD3 R140, -R168, 0x18, RZ ;  /* 0x00000018a88c9810 */ /* 0x000fe40007ffe1ff */
[----:B------:R-:W-:Y:S01]  /*4a90*/  I2F R190, R141 ;  /* 0x0000008d00be7306 */ /* 0x000fe20000201400 */
[----:B------:R-:W-:Y:S02]  /*4aa0*/  ISETP.GE.AND P1, PT, R146, RZ, PT ;  /* 0x000000ff9200720c */ /* 0x000fe40003f26270 */
[C---:B---3--:R-:W-:Y:S03]  /*4ab0*/  IADD3 R169, R168.reuse, -0x30, RZ ;  /* 0xffffffd0a8a97810 */ /* 0x048fe60007ffe0ff */
[C---:B------:R-:W-:Y:S02]  /*4ac0*/  @!P0 IADD3 R144, -R168.reuse, 0x19, RZ ;  /* 0x00000019a8908810 */ /* 0x040fe40007ffe1ff */
[----:B------:R-:W-:Y:S02]  /*4ad0*/  ISETP.GE.AND P0, PT, R145, RZ, PT ;  /* 0x000000ff9100720c */ /* 0x000fe40003f06270 */
[----:B------:R3:W-:Y:S04]  /*4ae0*/  I2F R181, R144 ;  /* 0x0000009000b57306 */ /* 0x0007e80000201400 */
[C---:B------:R-:W-:Y:S01]  /*4af0*/  @!P1 IADD3 R146, -R168.reuse, 0x20, RZ ;  /* 0x00000020a8929810 */ /* 0x040fe20007ffe1ff */
[-C--:B-1----:R-:W-:Y:S05]  /*4b00*/  HMMA.16816.F32 R4, R132, R148.reuse, R4 ;  /* 0x000000948404723c */ /* 0x082fea0000001804 */
[----:B------:R1:W-:Y:S01]  /*4b10*/  I2F R178, R140 ;  /* 0x0000008c00b27306 */ /* 0x0003e20000201400 */
[----:B------:R-:W-:Y:S02]  /*4b20*/  @!P0 IADD3 R145, -R168, 0x21, RZ ;  /* 0x00000021a8918810 */ /* 0x000fe40007ffe1ff */
[C---:B--2---:R-:W-:Y:S07]  /*4b30*/  HMMA.16816.F32 R8, R152.reuse, R148, R8 ;  /* 0x000000949808723c */ /* 0x044fee0000001808 */
[----:B------:R2:W-:Y:S01]  /*4b40*/  I2F R192, R146 ;  /* 0x0000009200c07306 */ /* 0x0005e20000201400 */
[----:B------:R-:W-:Y:S01]  /*4b50*/  IADD3 R148, R0, R157, RZ ;  /* 0x0000009d00947210 */ /* 0x000fe20007ffe0ff */
[-C--:B------:R-:W-:Y:S03]  /*4b60*/  HMMA.16816.F32 R12, R152, R150.reuse, R12 ;  /* 0x00000096980c723c */ /* 0x080fe6000000180c */
[C---:B------:R-:W-:Y:S02]  /*4b70*/  IADD3 R149, R168.reuse, -0x29, RZ ;  /* 0xffffffd7a8957810 */ /* 0x040fe40007ffe0ff */
[C---:B---3--:R-:W-:Y:S02]  /*4b80*/  IADD3 R144, R168.reuse, 0x20, RZ ;  /* 0x00000020a8907810 */ /* 0x048fe40007ffe0ff */
[----:B------:R-:W-:Y:S01]  /*4b90*/  IADD3 R0, R168, -0x31, RZ ;  /* 0xffffffcfa8007810 */ /* 0x000fe20007ffe0ff */
[----:B------:R3:W-:Y:S01]  /*4ba0*/  I2F R191, R145 ;  /* 0x0000009100bf7306 */ /* 0x0007e20000201400 */
[----:B------:R-:W-:Y:S01]  /*4bb0*/  ISETP.GE.AND P1, PT, R144, RZ, PT ;  /* 0x000000ff9000720c */ /* 0x000fe20003f26270 */
[C---:B------:R-:W-:Y:S01]  /*4bc0*/  HMMA.16816.F32 R16, R132.reuse, R150, R16 ;  /* 0x000000968410723c */ /* 0x040fe20000001810 */
[----:B-1----:R-:W1:Y:S06]  /*4bd0*/  LDSM.16.M88.4 R140, [R160+0xd000] ;  /* 0x00d00000a08c783b */ /* 0x002e6c0000000200 */
[C---:B------:R-:W-:Y:S01]  /*4be0*/  IADD3 R150, R168.reuse, -0x28, RZ ;  /* 0xffffffd8a8967810 */ /* 0x040fe20007ffe0ff */
[-C--:B----4-:R-:W-:Y:S04]  /*4bf0*/  HMMA.16816.F32 R20, R132, R136.reuse, R20 ;  /* 0x000000888414723c */ /* 0x090fe80000001814 */
[C---:B------:R-:W-:Y:S02]  /*4c00*/  @!P1 IADD3 R144, -R168.reuse, -0x20, RZ ;  /* 0xffffffe0a8909810 */ /* 0x040fe40007ffe1ff */
[----:B--2---:R-:W-:Y:S02]  /*4c10*/  IADD3 R146, R168, 0x1f, RZ ;  /* 0x0000001fa8927810 */ /* 0x004fe40007ffe0ff */
[----:B------:R2:W-:Y:S01]  /*4c20*/  I2F R182, R144 ;  /* 0x0000009000b67306 */ /* 0x0005e20000201400 */
[C---:B------:R-:W-:Y:S01]  /*4c30*/  HMMA.16816.F32 R24, R152.reuse, R136, R24 ;  /* 0x000000889818723c */ /* 0x040fe20000001818 */
[----:B------:R-:W-:Y:S02]  /*4c40*/  ISETP.GE.AND P0, PT, R146, RZ, PT ;  /* 0x000000ff9200720c */ /* 0x000fe40003f06270 */
[C---:B---3--:R-:W-:Y:S05]  /*4c50*/  IADD3 R145, R168.reuse, 0x18, RZ ;  /* 0x00000018a8917810 */ /* 0x048fea0007ffe0ff */
[-C--:B------:R-:W-:Y:S01]  /*4c60*/  HMMA.16816.F32 R28, R152, R138.reuse, R28 ;  /* 0x0000008a981c723c */ /* 0x080fe2000000181c */
[----:B------:R-:W-:Y:S05]  /*4c70*/  ISETP.GE.AND P1, PT, R145, RZ, PT ;  /* 0x000000ff9100720c */ /* 0x000fea0003f26270 */
[C---:B------:R-:W-:Y:S02]  /*4c80*/  @!P0 IADD3 R146, -R168.reuse, -0x1f, RZ ;  /* 0xffffffe1a8928810 */ /* 0x040fe40007ffe1ff */
[C---:B------:R-:W-:Y:S01]  /*4c90*/  HMMA.16816.F32 R32, R132.reuse, R138, R32 ;  /* 0x0000008a8420723c */ /* 0x040fe20000001820 */
[----:B------:R-:W3:Y:S01]  /*4ca0*/  LDSM.16.M88.4 R136, [R160+0xd800] ;  /* 0x00d80000a088783b */ /* 0x000ee20000000200 */
[----:B------:R-:W-:Y:S04]  /*4cb0*/  I2F R179, R146 ;  /* 0x0000009200b37306 */ /* 0x000fe80000201400 */
[C---:B------:R-:W-:Y:S02]  /*4cc0*/  @!P1 IADD3 R145, -R168.reuse, -0x18, RZ ;  /* 0xffffffe8a8919810 */ /* 0x040fe40007ffe1ff */
[----:B--2---:R-:W-:Y:S01]  /*4cd0*/  IADD3 R144, R168, 0x17, RZ ;  /* 0x00000017a8907810 */ /* 0x004fe20007ffe0ff */
[-C--:B-1----:R-:W-:Y:S01]  /*4ce0*/  HMMA.16816.F32 R36, R132, R140.reuse, R36 ;  /* 0x0000008c8424723c */ /* 0x082fe20000001824 */
[----:B------:R-:W-:Y:S02]  /*4cf0*/  ISETP.GE.AND P1, PT, R150, RZ, PT ;  /* 0x000000ff9600720c */ /* 0x000fe40003f26270 */
[----:B------:R-:W-:Y:S01]  /*4d00*/  I2F R186, R145 ;  /* 0x0000009100ba7306 */ /* 0x000fe20000201400 */
[----:B------:R-:W-:Y:S04]  /*4d10*/  ISETP.GE.AND P0, PT, R144, RZ, PT ;  /* 0x000000ff9000720c */ /* 0x000fe80003f06270 */
[C---:B------:R-:W-:Y:S06]  /*4d20*/  HMMA.16816.F32 R40, R152.reuse, R140, R40 ;  /* 0x0000008c9828723c */ /* 0x040fec0000001828 */
[C---:B------:R-:W-:Y:S02]  /*4d30*/  @!P1 IADD3 R150, -R168.reuse, 0x28, RZ ;  /* 0x00000028a8969810 */ /* 0x040fe40007ffe1ff */
[-C--:B------:R-:W-:Y:S01]  /*4d40*/  HMMA.16816.F32 R44, R152, R142.reuse, R44 ;  /* 0x0000008e982c723c */ /* 0x080fe2000000182c */
[C---:B------:R-:W-:Y:S01]  /*4d50*/  @!P0 IADD3 R144, -R168.reuse, -0x17, RZ ;  /* 0xffffffe9a8908810 */ /* 0x040fe20007ffe1ff */
[----:B------:R-:W-:Y:S01]  /*4d60*/  I2F R180, R150 ;  /* 0x0000009600b47306 */ /* 0x000fe20000201400 */
[----:B------:R-:W-:Y:S02]  /*4d70*/  ISETP.GE.AND P0, PT, R149, RZ, PT ;  /* 0x000000ff9500720c */ /* 0x000fe40003f06270 */
[----:B------:R-:W-:Y:S03]  /*4d80*/  ISETP.GE.AND P1, PT, R169, RZ, PT ;  /* 0x000000ffa900720c */ /* 0x000fe60003f26270 */
[C---:B------:R-:W-:Y:S01]  /*4d90*/  HMMA.16816.F32 R48, R132.reuse, R142, R48 ;  /* 0x0000008e8430723c */ /* 0x040fe20000001830 */
[----:B------:R-:W-:Y:S03]  /*4da0*/  LDSM.16.M88.4 R140, [R148] ;  /* 0x00000000948c783b */ /* 0x000fe60000000200 */
[----:B------:R1:W-:Y:S04]  /*4db0*/  I2F R185, R144 ;  /* 0x0000009000b97306 */ /* 0x0003e80000201400 */
[----:B------:R-:W-:Y:S01]  /*4dc0*/  @!P0 IADD3 R149, -R168, 0x29, RZ ;  /* 0x00000029a8958810 */ /* 0x000fe20007ffe1ff */
[-C--:B---3--:R-:W-:Y:S01]  /*4dd0*/  HMMA.16816.F32 R52, R132, R136.reuse, R52 ;  /* 0x000000888434723c */ /* 0x088fe20000001834 */
[----:B------:R-:W-:Y:S02]  /*4de0*/  ISETP.GE.AND P0, PT, R0, RZ, PT ;  /* 0x000000ff0000720c */ /* 0x000fe40003f06270 */
[C---:B------:R-:W-:Y:S02]  /*4df0*/  @!P1 IADD3 R169, -R168.reuse, 0x30, RZ ;  /* 0x00000030a8a99810 */ /* 0x040fe40007ffe1ff */
[----:B------:R2:W-:Y:S03]  /*4e00*/  I2F R177, R149 ;  /* 0x0000009500b17306 */ /* 0x0005e60000201400 */
[C---:B------:R-:W-:Y:S06]  /*4e10*/  HMMA.16816.F32 R56, R152.reuse, R136, R56 ;  /* 0x000000889838723c */ /* 0x040fec0000001838 */
[C---:B------:R-:W-:Y:S01]  /*4e20*/  @!P0 IADD3 R0, -R168.reuse, 0x31, RZ ;  /* 0x00000031a8008810 */ /* 0x040fe20007ffe1ff */
[----:B------:R-:W-:Y:S01]  /*4e30*/  I2F R169, R169 ;  /* 0x000000a900a97306 */ /* 0x000fe20000201400 */
[-C--:B------:R-:W-:Y:S01]  /*4e40*/  HMMA.16816.F32 R60, R152, R138.reuse, R60 ;  /* 0x0000008a983c723c */ /* 0x080fe2000000183c */
[C---:B------:R-:W-:Y:S01]  /*4e50*/  IADD3 R137, R168.reuse, 0x10, RZ ;  /* 0x00000010a8897810 */ /* 0x040fe20007ffe0ff */
[----:B-1----:R-:W1:Y:S02]  /*4e60*/  LDSM.16.M88.4 R144, [R161+0xc000] ;  /* 0x00c00000a190783b */ /* 0x002e640000000200 */
[----:B------:R-:W-:Y:S02]  /*4e70*/  IADD3 R136, R168, 0xf, RZ ;  /* 0x0000000fa8887810 */ /* 0x000fe40007ffe0ff */
[----:B------:R-:W-:Y:S02]  /*4e80*/  ISETP.GE.AND P1, PT, R137, RZ, PT ;  /* 0x000000ff8900720c */ /* 0x000fe40003f26270 */
[----:B------:R-:W-:Y:S01]  /*4e90*/  HMMA.16816.F32 R64, R132, R138, R64 ;  /* 0x0000008a8440723c */ /* 0x000fe20000001840 */
[----:B------:R3:W-:Y:S01]  /*4ea0*/  I2F R152, R0 ;  /* 0x0000000000987306 */ /* 0x0007e20000201400 */
[----:B------:R-:W-:Y:S01]  /*4eb0*/  ISETP.GE.AND P0, PT, R136, RZ, PT ;  /* 0x000000ff8800720c */ /* 0x000fe20003f06270 */
[----:B--2---:R-:W2:Y:S04]  /*4ec0*/  LDSM.16.M88.4 R148, [R148+0x2000] ;  /* 0x002000009494783b */ /* 0x004ea80000000200 */
[----:B------:R-:W-:Y:S04]  /*4ed0*/  IADD3 R132, R168, -0x38, RZ ;  /* 0xffffffc8a8847810 */ /* 0x000fe80007ffe0ff */
[----:B------:R-:W-:Y:S02]  /*4ee0*/  ISETP.GE.AND P2, PT, R132, RZ, PT ;  /* 0x000000ff8400720c */ /* 0x000fe40003f46270 */
[C---:B------:R-:W-:Y:S02]  /*4ef0*/  @!P1 IADD3 R137, -R168.reuse, -0x10, RZ ;  /* 0xfffffff0a8899810 */ /* 0x040fe40007ffe1ff */
[C---:B------:R-:W-:Y:S02]  /*4f00*/  @!P0 IADD3 R136, -R168.reuse, -0xf, RZ ;  /* 0xfffffff1a8888810 */ /* 0x040fe40007ffe1ff */
[----:B------:R-:W-:Y:S02]  /*4f10*/  PLOP3.LUT P0, PT, PT, PT, UP0, 0x80, 0x0 ;  /* 0x000000000000781c */ /* 0x000fe40003f0f008 */
[----:B------:R-:W-:Y:S05]  /*4f20*/  I2F R137, R137 ;  /* 0x0000008900897306 */ /* 0x000fea0000201400 */
[C---:B------:R-:W-:Y:S02]  /*4f30*/  @!P2 IADD3 R132, -R168.reuse, 0x38, RZ ;  /* 0x00000038a884a810 */ /* 0x040fe40007ffe1ff */
[----:B---3--:R-:W-:Y:S02]  /*4f40*/  IADD3 R0, R168, -0x39, RZ ;  /* 0xffffffc7a8007810 */ /* 0x008fe40007ffe0ff */
[----:B------:R-:W-:Y:S01]  /*4f50*/  FSETP.NEU.FTZ.AND P2, PT, R70, -INF , PT ;  /* 0xff8000004600780b */ /* 0x000fe20003f5d000 */
[----:B------:R-:W-:Y:S01]  /*4f60*/  I2F R136, R136 ;  /* 0x0000008800887306 */ /* 0x000fe20000201400 */
[----:B------:R-:W-:Y:S01]  /*4f70*/  ISETP.GE.AND P1, PT, R0, RZ, PT ;  /* 0x000000ff0000720c */ /* 0x000fe20003f26270 */
[-C--:B-1----:R-:W-:Y:S08]  /*4f80*/  HMMA.16816.F32 R4, R140, R144.reuse, R4 ;  /* 0x000000908c04723c */ /* 0x082ff00000001804 */
[----:B------:R-:W-:Y:S04]  /*4f90*/  I2F R132, R132 ;  /* 0x0000008400847306 */ /* 0x000fe80000201400 */
[----:B------:R-:W-:Y:S01]  /*4fa0*/  @!P1 IADD3 R0, -R168, 0x39, RZ ;  /* 0x00000039a8009810 */ /* 0x000fe20007ffe1ff */
[C---:B--2---:R-:W-:Y:S01]  /*4fb0*/  HMMA.16816.F32 R8, R148.reuse, R144, R8 ;  /* 0x000000909408723c */ /* 0x044fe20000001808 */
[----:B------:R-:W-:Y:S04]  /*4fc0*/  PLOP3.LUT P1, PT, PT, PT, UP0, 0x80, 0x0 ;  /* 0x000000000000781c */ /* 0x000fe80003f2f008 */
[----:B------:R-:W-:Y:S03]  /*4fd0*/  I2F R133, R0 ;  /* 0x0000000000857306 */ /* 0x000fe60000201400 */
[-C--:B------:R-:W-:Y:S04]  /*4fe0*/  HMMA.16816.F32 R12, R148, R146.reuse, R12 ;  /* 0x00000092940c723c */ /* 0x080fe8000000180c */
[----:B------:R-:W-:Y:S02]  /*4ff0*/  FMUL.FTZ R4, R4, c[0x0][0x2ec] ;  /* 0x0000bb0004047a20 */ /* 0x000fe40000410000 */
[----:B------:R-:W-:Y:S02]  /*5000*/  FMUL.FTZ R5, R5, c[0x0][0x2ec] ;  /* 0x0000bb0005057a20 */ /* 0x000fe40000410000 */
[C---:B------:R-:W-:Y:S01]  /*5010*/  HMMA.16816.F32 R16, R140.reuse, R146, R16 ;  /* 0x000000928c10723c */ /* 0x040fe20000001810 */
[----:B------:R-:W1:Y:S03]  /*5020*/  MUFU.TANH R250, R4 ;  /* 0x0000000400fa7308 */ /* 0x000e660000002400 */
        /* <DEDUP_REMOVED lines=17> */
[----:B--2---:R-:W-:Y:S04]  /*5140*/  MOV R11, UR20 ;  /* 0x00000014000b7c02 */ /* 0x004fe80008000f00 */
[----:B------:R-:W-:Y:S05]  /*5150*/  LEA R11, R11, R71, 0x7 ;  /* 0x000000470b0b7211 */ /* 0x000fea00078e38ff */
[----:B------:R2:W-:Y:S01]  /*5160*/  MUFU.TANH R109, R9 ;  /* 0x00000009006d7308 */ /* 0x0005e20000002400 */
[C---:B------:R-:W-:Y:S01]  /*5170*/  @P3 ISETP.GE.AND P3, PT, R11.reuse, UR5, PT ;  /* 0x000000050b003c0c */ /* 0x040fe2000bf66270 */
[----:B---3--:R-:W-:Y:S01]  /*5180*/  FMUL.FTZ R10, R70, 1.4426950216293334961 ;  /* 0x3fb8aa3b460a7820 */ /* 0x008fe20000410000 */
[----:B------:R-:W-:Y:S02]  /*5190*/  @P0 IADD3 R0, R11, 0x1, RZ ;  /* 0x000000010b000810 */ /* 0x000fe40007ffe0ff */
[----:B------:R-:W-:Y:S02]  /*51a0*/  PLOP3.LUT P0, PT, PT, PT, UP0, 0x80, 0x0 ;  /* 0x000000000000781c */ /* 0x000fe40003f0f008 */
[----:B------:R-:W-:Y:S03]  /*51b0*/  FSEL R10, R10, RZ, P2 ;  /* 0x000000ff0a0a7208 */ /* 0x000fe60001000000 */
[----:B------:R3:W-:Y:S01]  /*51c0*/  MUFU.TANH R108, R12 ;  /* 0x0000000c006c7308 */ /* 0x0007e20000002400 */
[C---:B------:R-:W-:Y:S02]  /*51d0*/  FSETP.NEU.FTZ.AND P2, PT, R69.reuse, -INF , PT ;  /* 0xff8000004500780b */ /* 0x040fe40003f5d000 */
[----:B------:R-:W-:Y:S01]  /*51e0*/  @P4 ISETP.GE.AND P4, PT, R0, UR5, PT ;  /* 0x0000000500004c0c */ /* 0x000fe2000bf86270 */
[----:B----4-:R-:W4:Y:S06]  /*51f0*/  LDL R13, [R1] ;  /* 0x00000000010d7983 */ /* 0x010f2c0000100800 */
[----:B------:R-:W-:Y:S01]  /*5200*/  MUFU.TANH R85, R15 ;  /* 0x0000000f00557308 */ /* 0x000fe20000002400 */
[----:B--2---:R-:W-:Y:S05]  /*5210*/  FMUL.FTZ R9, R69, 1.4426950216293334961 ;  /* 0x3fb8aa3b45097820 */ /* 0x004fea0000410000 */
[----:B------:R-:W-:Y:S04]  /*5220*/  FSEL R9, R9, RZ, P2 ;  /* 0x000000ff09097208 */ /* 0x000fe80001000000 */
[----:B------:R1:W-:Y:S01]  /*5230*/  MUFU.TANH R110, R8 ;  /* 0x00000008006e7308 */ /* 0x0003e20000002400 */
[----:B---3--:R-:W2:Y:S09]  /*5240*/  LDL R12, [R1+0x4] ;  /* 0x00000400010c7983 */ /* 0x008eb20000100800 */
[----:B------:R-:W-:Y:S10]  /*5250*/  MUFU.TANH R86, R14 ;  /* 0x0000000e00567308 */ /* 0x000ff40000002400 */
[----:B------:R-:W3:Y:S01]  /*5260*/  MUFU.TANH R249, R5 ;  /* 0x0000000500f97308 */ /* 0x000ee20000002400 */
[----:B-1----:R-:W-:Y:S05]  /*5270*/  FFMA.FTZ R8, R194, -UR4, R250 ;  /* 0x80000004c2087c23 */ /* 0x002fea00080100fa */
[----:B------:R-:W-:Y:S04]  /*5280*/  @P1 FSEL R8, R8, -INF , !P3 ;  /* 0xff80000008081808 */ /* 0x000fe80005800000 */
[----:B------:R-:W1:Y:S01]  /*5290*/  MUFU.TANH R3, R6 ;  /* 0x0000000600037308 */ /* 0x000e620000002400 */
[----:B------:R-:W-:Y:S01]  /*52a0*/  PLOP3.LUT P1, PT, PT, PT, UP0, 0x80, 0x0 ;  /* 0x000000000000781c */ /* 0x000fe20003f2f008 */
[--C-:B------:R-:W-:Y:S08]  /*52b0*/  FFMA.FTZ R8, R8, c[0x0][0x23c], -R10.reuse ;  /* 0x00008f0008087a23 */ /* 0x100ff0000001080a */
[----:B------:R1:W-:Y:S01]  /*52c0*/  MUFU.EX2 R229, R8 ;  /* 0x0000000800e57308 */ /* 0x0003e20000000800 */
[----:B---3--:R-:W-:Y:S05]  /*52d0*/  FFMA.FTZ R0, R193, -UR4, R249 ;  /* 0x80000004c1007c23 */ /* 0x008fea00080100f9 */
[----:B------:R-:W-:Y:S04]  /*52e0*/  @P0 FSEL R0, R0, -INF , !P4 ;  /* 0xff80000000000808 */ /* 0x000fe80006000000 */
[----:B------:R3:W3:Y:S01]  /*52f0*/  MUFU.TANH R68, R7 ;  /* 0x0000000700447308 */ /* 0x0006e20000002400 */
[----:B------:R-:W-:Y:S01]  /*5300*/  PLOP3.LUT P0, PT, PT, PT, UP0, 0x80, 0x0 ;  /* 0x000000000000781c */ /* 0x000fe20003f0f008 */
[----:B------:R-:W-:Y:S08]  /*5310*/  FFMA.FTZ R0, R0, c[0x0][0x23c], -R10 ;  /* 0x00008f0000007a23 */ /* 0x000ff0000001080a */
[----:B------:R3:W-:Y:S01]  /*5320*/  MUFU.EX2 R245, R0 ;  /* 0x0000000000f57308 */ /* 0x0007e20000000800 */
[----:B-1----:R-:W-:Y:S05]  /*5330*/  FFMA.FTZ R8, R198, -UR4, R3 ;  /* 0x80000004c6087c23 */ /* 0x002fea0008010003 */
[----:B------:R-:W-:Y:S04]  /*5340*/  @P1 FSEL R8, R8, -INF , !P3 ;  /* 0xff80000008081808 */ /* 0x000fe80005800000 */
[----:B------:R-:W1:Y:S01]  /*5350*/  MUFU.TANH R244, R16 ;  /* 0x0000001000f47308 */ /* 0x000e620000002400 */
[----:B------:R-:W-:Y:S01]  /*5360*/  PLOP3.LUT P1, PT, PT, PT, UP0, 0x80, 0x0 ;  /* 0x000000000000781c */ /* 0x000fe20003f2f008 */
[----:B---3--:R-:W3:Y:S01]  /*5370*/  LDSM.16.M88.4 R4, [R161+0xc800] ;  /* 0x00c80000a104783b */ /* 0x008ee20000000200 */
[--C-:B------:R-:W-:Y:S07]  /*5380*/  FFMA.FTZ R8, R8, c[0x0][0x23c], -R9.reuse ;  /* 0x00008f0008087a23 */ /* 0x100fee0000010809 */
[----:B------:R-:W-:Y:S01]  /*5390*/  MUFU.EX2 R16, R8 ;  /* 0x0000000800107308 */ /* 0x000fe20000000800 */
[----:B------:R-:W-:Y:S05]  /*53a0*/  FFMA.FTZ R0, R197, -UR4, R68 ;  /* 0x80000004c5007c23 */ /* 0x000fea0008010044 */
[----:B------:R-:W-:Y:S04]  /*53b0*/  @P0 FSEL R0, R0, -INF , !P4 ;  /* 0xff80000000000808 */ /* 0x000fe80006000000 */
[----:B------:R-:W1:Y:S01]  /*53c0*/  MUFU.TANH R242, R17 ;  /* 0x0000001100f27308 */ /* 0x000e620000002400 */
[----:B------:R-:W-:Y:S01]  /*53d0*/  PLOP3.LUT P0, PT, PT, PT, UP0, 0x80, 0x0 ;  /* 0x000000000000781c */ /* 0x000fe20003f0f008 */
[----:B------:R-:W-:Y:S08]  /*53e0*/  FFMA.FTZ R0, R0, c[0x0][0x23c], -R9 ;  /* 0x00008f0000007a23 */ /* 0x000ff00000010809 */
[----:B------:R1:W-:Y:S10]  /*53f0*/  MUFU.EX2 R15, R0 ;  /* 0x00000000000f7308 */ /* 0x0003f40000000800 */
[----:B------:R-:W-:Y:S01]  /*5400*/  MUFU.TANH R119, R19 ;  /* 0x0000001300777308 */ /* 0x000fe20000002400 */
[-C--:B---3--:R-:W-:Y:S09]  /*5410*/  HMMA.16816.F32 R20, R140, R4.reuse, R20 ;  /* 0x000000048c14723c */ /* 0x088ff20000001814 */
[----:B------:R-:W3:Y:S01]  /*5420*/  MUFU.TANH R120, R18 ;  /* 0x0000001200787308 */ /* 0x000ee20000002400 */
[C---:B------:R-:W-:Y:S02]  /*5430*/  HMMA.16816.F32 R24, R148.reuse, R4, R24 ;  /* 0x000000049418723c */ /* 0x040fe40000001818 */
[----:B-1----:R-:W-:Y:S05]  /*5440*/  FFMA.FTZ R0, R173, -UR4, R109 ;  /* 0x80000004ad007c23 */ /* 0x002fea000801006d */
[----:B------:R-:W-:Y:S01]  /*5450*/  FFMA.FTZ R4, R174, -UR4, R110 ;  /* 0x80000004ae047c23 */ /* 0x000fe2000801006e */
[-C--:B------:R-:W-:Y:S01]  /*5460*/  HMMA.16816.F32 R28, R148, R6.reuse, R28 ;  /* 0x00000006941c723c */ /* 0x080fe2000000181c */
[----:B------:R-:W-:Y:S02]  /*5470*/  @P0 FSEL R0, R0, -INF , !P4 ;  /* 0xff80000000000808 */ /* 0x000fe40006000000 */
[----:B------:R-:W-:Y:S01]  /*5480*/  PLOP3.LUT P0, PT, PT, PT, UP0, 0x80, 0x0 ;  /* 0x000000000000781c */ /* 0x000fe20003f0f008 */
[----:B------:R-:W-:Y:S01]  /*5490*/  FFMA.FTZ R5, R196, -UR4, R88 ;  /* 0x80000004c4057c23 */ /* 0x000fe20008010058 */
[----:B------:R-:W-:Y:S02]  /*54a0*/  @P1 FSEL R4, R4, -INF , !P3 ;  /* 0xff80000004041808 */ /* 0x000fe40005800000 */
[----:B------:R-:W-:Y:S01]  /*54b0*/  PLOP3.LUT P1, PT, PT, PT, UP0, 0x80, 0x0 ;  /* 0x000000000000781c */ /* 0x000fe20003f2f008 */
[C---:B------:R-:W-:Y:S01]  /*54c0*/  HMMA.16816.F32 R32, R140.reuse, R6, R32 ;  /* 0x000000068c20723c */ /* 0x040fe20000001820 */
[----:B------:R-:W-:Y:S03]  /*54d0*/  FMUL.FTZ R21, R21, c[0x0][0x2ec] ;  /* 0x0000bb0015157a20 */ /* 0x000fe60000410000 */
[----:B------:R-:W-:Y:S01]  /*54e0*/  FMUL.FTZ R23, R23, c[0x0][0x2ec] ;  /* 0x0000bb0017177a20 */ /* 0x000fe20000410000 */
[----:B------:R-:W-:Y:S01]  /*54f0*/  MUFU.TANH R240, R21 ;  /* 0x0000001500f07308 */ /* 0x000fe20000002400 */
[----:B------:R-:W-:Y:S02]  /*5500*/  FMUL.FTZ R22, R22, c[0x0][0x2ec] ;  /* 0x0000bb0016167a20 */ /* 0x000fe40000410000 */
[----:B------:R-:W-:Y:S04]  /*5510*/  FMUL.FTZ R25, R25, c[0x0][0x2ec] ;  /* 0x0000bb0019197a20 */ /* 0x000fe80000410000 */
[----:B------:R-:W-:Y:S01]  /*5520*/  @P1 FSEL R5, R5, -INF , !P3 ;  /* 0xff80000005051808 */ /* 0x000fe20005800000 */
[----:B------:R-:W-:Y:S01]  /*5530*/  FMUL.FTZ R24, R24, c[0x0][0x2ec] ;  /* 0x0000bb0018187a20 */ /* 0x000fe20000410000 */
[----:B------:R-:W-:Y:S01]  /*5540*/  PLOP3.LUT P1, PT, PT, PT, UP0, 0x80, 0x0 ;  /* 0x000000000000781c */ /* 0x000fe20003f2f008 */
[----:B------:R-:W-:Y:S01]  /*5550*/  MUFU.TANH R101, R25 ;  /* 0x0000001900657308 */ /* 0x000fe20000002400 */
[----:B------:R-:W-:Y:S01]  /*5560*/  PLOP3.LUT P3, PT, PT, PT, UP0, 0x80, 0x0 ;  /* 0x000000000000781c */ /* 0x000fe20003f6f008 */
[----:B------:R-:W-:Y:S02]  /*5570*/  FMUL.FTZ R27, R27, c[0x0][0x2ec] ;  /* 0x0000bb001b1b7a20 */ /* 0x000fe40000410000 */
[----:B------:R-:W-:Y:S02]  /*5580*/  FMUL.FTZ R26, R26, c[0x0][0x2ec] ;  /* 0x0000bb001a1a7a20 */ /* 0x000fe40000410000 */
[----:B------:R-:W-:Y:S02]  /*5590*/  FMUL.FTZ R29, R29, c[0x0][0x2ec] ;  /* 0x0000bb001d1d7a20 */ /* 0x000fe40000410000 */
[----:B------:R-:W-:Y:S02]  /*55a0*/  FMUL.FTZ R28, R28, c[0x0][0x2ec] ;  /* 0x0000bb001c1c7a20 */ /* 0x000fe40000410000 */
[----:B------:R-:W-:Y:S01]  /*55b0*/  MUFU.TANH R115, R23 ;  /* 0x0000001700737308 */ /* 0x000fe20000002400 */
        /* <DEDUP_REMOVED lines=8> */
[----:B------:R-:W1:Y:S10]  /*5640*/  MUFU.TANH R241, R20 ;  /* 0x0000001400f17308 */ /* 0x000e740000002400 */
[----:B------:R-:W-:Y:S10]  /*5650*/  MUFU.TANH R79, R27 ;  /* 0x0000001b004f7308 */ /* 0x000ff40000002400 */
[----:B------:R-:W1:Y:S10]  /*5660*/  MUFU.TANH R116, R22 ;  /* 0x0000001600747308 */ /* 0x000e740000002400 */
[----:B------:R-:W-:Y:S10]  /*5670*/  MUFU.TANH R80, R26 ;  /* 0x0000001a00507308 */ /* 0x000ff40000002400 */
[----:B------:R-:W-:Y:S10]  /*5680*/  MUFU.TANH R222, R33 ;  /* 0x0000002100de7308 */ /* 0x000ff40000002400 */
[----:B------:R-:W-:Y:S10]  /*5690*/  MUFU.TANH R99, R29 ;  /* 0x0000001d00637308 */ /* 0x000ff40000002400 */
[----:B------:R-:W1:Y:S10]  /*56a0*/  MUFU.TANH R224, R32 ;  /* 0x0000002000e07308 */ /* 0x000e740000002400 */
[----:B------:R-:W1:Y:S10]  /*56b0*/  MUFU.TANH R100, R28 ;  /* 0x0000001c00647308 */ /* 0x000e740000002400 */
[----:B------:R-:W-:Y:S10]  /*56c0*/  MUFU.TANH R246, R35 ;  /* 0x0000002300f67308 */ /* 0x000ff40000002400 */
[----:B------:R-:W1:Y:S10]  /*56d0*/  MUFU.TANH R77, R31 ;  /* 0x0000001f004d7308 */ /* 0x000e740000002400 */
[----:B------:R-:W-:Y:S01]  /*56e0*/  MUFU.TANH R247, R34 ;  /* 0x0000002200f77308 */ /* 0x000fe20000002400 */
[C---:B----4-:R-:W-:Y:S01]  /*56f0*/  FMUL.FTZ R8, R13.reuse, 1.4426950216293334961 ;  /* 0x3fb8aa3b0d087820 */ /* 0x050fe20000410000 */
[----:B------:R-:W-:Y:S01]  /*5700*/  FSETP.NEU.FTZ.AND P2, PT, R13, -INF , PT ;  /* 0xff8000000d00780b */ /* 0x000fe20003f5d000 */
[----:B------:R-:W-:Y:S03]  /*5710*/  FFMA.FTZ R13, R176, -UR4, R244 ;  /* 0x80000004b00d7c23 */ /* 0x000fe600080100f4 */
[----:B------:R-:W-:Y:S04]  /*5720*/  FSEL R8, R8, RZ, P2 ;  /* 0x000000ff08087208 */ /* 0x000fe80001000000 */
[----:B------:R-:W4:Y:S01]  /*5730*/  MUFU.TANH R78, R30 ;  /* 0x0000001e004e7308 */ /* 0x000f220000002400 */
[--C-:B------:R-:W-:Y:S09]  /*5740*/  FFMA.FTZ R4, R4, c[0x0][0x23c], -R8.reuse ;  /* 0x00008f0004047a23 */ /* 0x100ff20000010808 */
[----:B------:R1:W-:Y:S01]  /*5750*/  MUFU.EX2 R114, R4 ;  /* 0x0000000400727308 */ /* 0x0003e20000000800 */
[C---:B--2---:R-:W-:Y:S01]  /*5760*/  FSETP.NEU.FTZ.AND P2, PT, R12.reuse, -INF , PT ;  /* 0xff8000000c00780b */ /* 0x044fe20003f5d000 */
[----:B-1----:R-:W-:Y:S02]  /*5770*/  FMUL.FTZ R4, R12, 1.4426950216293334961 ;  /* 0x3fb8aa3b0c047820 */ /* 0x002fe40000410000 */
[----:B------:R-:W-:Y:S03]  /*5780*/  FFMA.FTZ R12, R0, c[0x0][0x23c], -R8 ;  /* 0x00008f00000c7a23 */ /* 0x000fe60000010808 */
[----:B------:R-:W-:Y:S01]  /*5790*/  FSEL R0, R4, RZ, P2 ;  /* 0x000000ff04007208 */ /* 0x000fe20001000000 */
[----:B------:R-:W-:Y:S01]  /*57a0*/  FFMA.FTZ R4, R195, -UR4, R87 ;  /* 0x80000004c3047c23 */ /* 0x000fe20008010057 */
[----:B------:R-:W-:Y:S01]  /*57b0*/  PLOP3.LUT P2, PT, PT, PT, UP0, 0x80, 0x0 ;  /* 0x000000000000781c */ /* 0x000fe20003f4f008 */
[----:B------:R1:W-:Y:S02]  /*57c0*/  MUFU.EX2 R113, R12 ;  /* 0x0000000c00717308 */ /* 0x0003e40000000800 */
[--C-:B------:R-:W-:Y:S01]  /*57d0*/  FFMA.FTZ R5, R5, c[0x0][0x23c], -R0.reuse ;  /* 0x00008f0005057a23 */ /* 0x100fe20000010800 */
[----:B------:R-:W-:Y:S02]  /*57e0*/  @P0 FSEL R4, R4, -INF , !P4 ;  /* 0xff80000004040808 */ /* 0x000fe40006000000 */
[----:B------:R-:W-:Y:S02]  /*57f0*/  PLOP3.LUT P0, PT, PT, PT, UP0, 0x80, 0x0 ;  /* 0x000000000000781c */ /* 0x000fe40003f0f008 */
[----:B------:R-:W-:Y:S01]  /*5800*/  PLOP3.LUT P4, PT, PT, PT, UP0, 0x80, 0x0 ;  /* 0x000000000000781c */ /* 0x000fe20003f8f008 */
[----:B------:R-:W-:Y:S02]  /*5810*/  FFMA.FTZ R4, R4, c[0x0][0x23c], -R0 ;  /* 0x00008f0004047a23 */ /* 0x000fe40000010800 */
[----:B------:R2:W-:Y:S10]  /*5820*/  MUFU.EX2 R92, R5 ;  /* 0x00000005005c7308 */ /* 0x0005f40000000800 */
[----:B------:R3:W-:Y:S01]  /*5830*/  MUFU.EX2 R91, R4 ;  /* 0x00000004005b7308 */ /* 0x0007e20000000800 */
[----:B-1----:R-:W-:Y:S02]  /*5840*/  FFMA.FTZ R12, R175, -UR4, R242 ;  /* 0x80000004af0c7c23 */ /* 0x002fe400080100f2 */
[----:B--2---:R-:W-:Y:S01]  /*5850*/  FFMA.FTZ R5, R184, -UR4, R108 ;  /* 0x80000004b8057c23 */ /* 0x004fe2000801006c */
[C---:B---3--:R-:W-:Y:S02]  /*5860*/  @P1 IADD3 R4, R11.reuse, 0x8, RZ ;  /* 0x000000080b041810 */ /* 0x048fe40007ffe0ff */
[----:B------:R-:W-:Y:S02]  /*5870*/  PLOP3.LUT P1, PT, PT, PT, UP0, 0x80, 0x0 ;  /* 0x000000000000781c */ /* 0x000fe40003f2f008 */
[----:B------:R-:W-:Y:S02]  /*5880*/  @P2 ISETP.GE.AND P2, PT, R4, UR5, PT ;  /* 0x0000000504002c0c */ /* 0x000fe4000bf46270 */
[----:B------:R-:W-:Y:S02]  /*5890*/  @P0 IADD3 R4, R11, 0x9, RZ ;  /* 0x000000090b040810 */ /* 0x000fe40007ffe0ff */
[----:B------:R-:W-:Y:S02]  /*58a0*/  PLOP3.LUT P0, PT, PT, PT, UP0, 0x80, 0x0 ;  /* 0x000000000000781c */ /* 0x000fe40003f0f008 */
[----:B------:R-:W-:Y:S01]  /*58b0*/  @P3 ISETP.GE.AND P3, PT, R4, UR5, PT ;  /* 0x0000000504003c0c */ /* 0x000fe2000bf66270 */
[----:B------:R-:W-:Y:S06]  /*58c0*/  FFMA.FTZ R4, R183, -UR4, R107 ;  /* 0x80000004b7047c23 */ /* 0x000fec000801006b */
[----:B------:R-:W-:Y:S02]  /*58d0*/  @P1 FSEL R5, R5, -INF , !P2 ;  /* 0xff80000005051808 */ /* 0x000fe40005000000 */
[----:B------:R-:W-:Y:S03]  /*58e0*/  PLOP3.LUT P1, PT, PT, PT, UP0, 0x80, 0x0 ;  /* 0x000000000000781c */ /* 0x000fe60003f2f008 */
[--C-:B------:R-:W-:Y:S01]  /*58f0*/  FFMA.FTZ R5, R5, c[0x0][0x23c], -R8.reuse ;  /* 0x00008f0005057a23 */ /* 0x100fe20000010808 */
[----:B------:R-:W-:Y:S02]  /*5900*/  @P0 FSEL R4, R4, -INF , !P3 ;  /* 0xff80000004040808 */ /* 0x000fe40005800000 */
[----:B------:R-:W-:Y:S01]  /*5910*/  PLOP3.LUT P0, PT, PT, PT, UP0, 0x80, 0x0 ;  /* 0x000000000000781c */ /* 0x000fe20003f0f008 */
[----:B------:R1:W-:Y:S02]  /*5920*/  MUFU.EX2 R112, R5 ;  /* 0x0000000500707308 */ /* 0x0003e40000000800 */
[----:B------:R-:W-:Y:S08]  /*5930*/  FFMA.FTZ R4, R4, c[0x0][0x23c], -R8 ;  /* 0x00008f0004047a23 */ /* 0x000ff00000010808 */
[----:B------:R2:W-:Y:S01]  /*5940*/  MUFU.EX2 R111, R4 ;  /* 0x00000004006f7308 */ /* 0x0005e20000000800 */
[----:B-1----:R-:W-:Y:S05]  /*5950*/  FFMA.FTZ R5, R174, -UR4, R86 ;  /* 0x80000004ae057c23 */ /* 0x002fea0008010056 */
[----:B------:R-:W-:Y:S02]  /*5960*/  @P1 FSEL R5, R5, -INF , !P2 ;  /* 0xff80000005051808 */ /* 0x000fe40005000000 */
[----:B------:R-:W-:Y:S01]  /*5970*/  PLOP3.LUT P1, PT, PT, PT, UP0, 0x80, 0x0 ;  /* 0x000000000000781c */ /* 0x000fe20003f2f008 */
[----:B--2---:R-:W-:Y:S01]  /*5980*/  FFMA.FTZ R4, R173, -UR4, R85 ;  /* 0x80000004ad047c23 */ /* 0x004fe20008010055 */
[----:B------:R-:W-:Y:S01]  /*5990*/  MOV R173, R3 ;  /* 0x0000000300ad7202 */ /* 0x000fe20000000f00 */
[--C-:B------:R-:W-:Y:S03]  /*59a0*/  FFMA.FTZ R5, R5, c[0x0][0x23c], -R0.reuse ;  /* 0x00008f0005057a23 */ /* 0x100fe60000010800 */
[----:B------:R-:W-:Y:S01]  /*59b0*/  @P0 FSEL R4, R4, -INF , !P3 ;  /* 0xff80000004040808 */ /* 0x000fe20005800000 */
[----:B------:R-:W-:Y:S01]  /*59c0*/  MUFU.EX2 R90, R5 ;  /* 0x00000005005a7308 */ /* 0x000fe20000000800 */
[----:B------:R-:W-:Y:S03]  /*59d0*/  PLOP3.LUT P0, PT, PT, PT, UP0, 0x80, 0x0 ;  /* 0x000000000000781c */ /* 0x000fe60003f0f008 */
[----:B------:R-:W-:Y:S02]  /*59e0*/  FFMA.FTZ R4, R4, c[0x0][0x23c], -R0 ;  /* 0x00008f0004047a23 */ /* 0x000fe40000010800 */
[----:B------:R-:W-:Y:S02]  /*59f0*/  @P1 FSEL R13, R13, -INF , !P2 ;  /* 0xff8000000d0d1808 */ /* 0x000fe40005000000 */
[----:B------:R-:W-:Y:S03]  /*5a00*/  PLOP3.LUT P1, PT, PT, PT, UP0, 0x80, 0x0 ;  /* 0x000000000000781c */ /* 0x000fe60003f2f008 */
[--C-:B------:R-:W-:Y:S01]  /*5a10*/  FFMA.FTZ R13, R13, c[0x0][0x23c], -R10.reuse ;  /* 0x00008f000d0d7a23 */ /* 0x100fe2000001080a */
[----:B------:R1:W-:Y:S02]  /*5a20*/  MUFU.EX2 R89, R4 ;  /* 0x0000000400597308 */ /* 0x0003e40000000800 */
[----:B------:R-:W-:Y:S02]  /*5a30*/  @P0 FSEL R12, R12, -INF , !P3 ;  /* 0xff8000000c0c0808 */ /* 0x000fe40005800000 */
[----:B------:R-:W-:Y:S03]  /*5a40*/  PLOP3.LUT P0, PT, PT, PT, UP0, 0x80, 0x0 ;  /* 0x000000000000781c */ /* 0x000fe60003f0f008 */
[----:B------:R-:W-:Y:S03]  /*5a50*/  FFMA.FTZ R12, R12, c[0x0][0x23c], -R10 ;  /* 0x00008f000c0c7a23 */ /* 0x000fe6000001080a */
[----:B------:R2:W-:Y:S10]  /*5a60*/  MUFU.EX2 R237, R13 ;  /* 0x0000000d00ed7308 */ /* 0x0005f40000000800 */
[----:B------:R3:W-:Y:S01]  /*5a70*/  MUFU.EX2 R236, R12 ;  /* 0x0000000c00ec7308 */ /* 0x0007e20000000800 */
[----:B-1----:R-:W1:Y:S01]  /*5a80*/  LDSM.16.M88.4 R4, [R161+0xd000] ;  /* 0x00d00000a104783b */ /* 0x002e620000000200 */
[----:B--2---:R-:W-:Y:S05]  /*5a90*/  FFMA.FTZ R13, R194, -UR4, R120 ;  /* 0x80000004c20d7c23 */ /* 0x004fea0008010078 */
[----:B------:R-:W-:Y:S02]  /*5aa0*/  @P1 FSEL R13, R13, -INF , !P2 ;  /* 0xff8000000d0d1808 */ /* 0x000fe40005000000 */
[----:B------:R-:W-:Y:S02]  /*5ab0*/  PLOP3.LUT P1, PT, PT, PT, UP0, 0x80, 0x0 ;  /* 0x000000000000781c */ /* 0x000fe40003f2f008 */
[----:B------:R-:W-:Y:S01]  /*5ac0*/  PLOP3.LUT P2, PT, PT, PT, UP0, 0x80, 0x0 ;  /* 0x000000000000781c */ /* 0x000fe20003f4f008 */
[----:B---3--:R-:W-:Y:S02]  /*5ad0*/  FFMA.FTZ R12, R193, -UR4, R119 ;  /* 0x80000004c10c7c23 */ /* 0x008fe40008010077 */
[--C-:B------:R-:W-:Y:S03]  /*5ae0*/  FFMA.FTZ R13, R13, c[0x0][0x23c], -R9.reuse ;  /* 0x00008f000d0d7a23 */ /* 0x100fe60000010809 */
[----:B------:R-:W-:Y:S01]  /*5af0*/  @P0 FSEL R12, R12, -INF , !P3 ;  /* 0xff8000000c0c0808 */ /* 0x000fe20005800000 */
[----:B------:R2:W-:Y:S01]  /*5b00*/  MUFU.EX2 R14, R13 ;  /* 0x0000000d000e7308 */ /* 0x0005e20000000800 */
[----:B------:R-:W-:Y:S02]  /*5b10*/  PLOP3.LUT P0, PT, PT, PT, UP0, 0x80, 0x0 ;  /* 0x000000000000781c */ /* 0x000fe40003f0f008 */
[----:B------:R-:W-:Y:S01]  /*5b20*/  PLOP3.LUT P3, PT, PT, PT, UP0, 0x80, 0x0 ;  /* 0x000000000000781c */ /* 0x000fe20003f6f008 */
[----:B------:R-:W-:Y:S06]  /*5b30*/  FFMA.FTZ R12, R12, c[0x0][0x23c], -R9 ;  /* 0x00008f000c0c7a23 */ /* 0x000fec0000010809 */
[----:B------:R3:W-:Y:S01]  /*5b40*/  MUFU.EX2 R121, R12 ;  /* 0x0000000c00797308 */ /* 0x0007e20000000800 */
[-C--:B-1----:R-:W-:Y:S08]  /*5b50*/  HMMA.16816.F32 R36, R140, R4.reuse, R36 ;  /* 0x000000048c24723c */ /* 0x082ff00000001824 */
[C---:B------:R-:W-:Y:S01]  /*5b60*/  HMMA.16816.F32 R40, R148.reuse, R4, R40 ;  /* 0x000000049428723c */ /* 0x040fe20000001828 */
[----:B--2---:R-:W-:Y:S06]  /*5b70*/  FFMA.FTZ R13, R187, -UR4, R241 ;  /* 0x80000004bb0d7c23 */ /* 0x004fec00080100f1 */
[----:B------:R-:W-:Y:S01]  /*5b80*/  FFMA.FTZ R4, R175, -UR4, R115 ;  /* 0x80000004af047c23 */ /* 0x000fe20008010073 */
[-C--:B------:R-:W-:Y:S01]  /*5b90*/  HMMA.16816.F32 R44, R148, R6.reuse, R44 ;  /* 0x00000006942c723c */ /* 0x080fe2000000182c */
[----:B------:R-:W-:Y:S03]  /*5ba0*/  FFMA.FTZ R5, R171, -UR4, R102 ;  /* 0x80000004ab057c23 */ /* 0x000fe60008010066 */
[----:B---3--:R-:W-:Y:S02]  /*5bb0*/  @P1 IADD3 R12, R11, 0x10, RZ ;  /* 0x000000100b0c1810 */ /* 0x008fe40007ffe0ff */
[----:B------:R-:W-:Y:S02]  /*5bc0*/  PLOP3.LUT P1, PT, PT, PT, UP0, 0x80, 0x0 ;  /* 0x000000000000781c */ /* 0x000fe40003f2f008 */
[----:B------:R-:W-:Y:S01]  /*5bd0*/  FMUL.FTZ R37, R37, c[0x0][0x2ec] ;  /* 0x0000bb0025257a20 */ /* 0x000fe20000410000 */
[----:B------:R-:W-:Y:S01]  /*5be0*/  @P2 ISETP.GE.AND P2, PT, R12, UR5, PT ;  /* 0x000000050c002c0c */ /* 0x000fe2000bf46270 */
[C---:B------:R-:W-:Y:S02]  /*5bf0*/  HMMA.16816.F32 R48, R140.reuse, R6, R48 ;  /* 0x000000068c30723c */ /* 0x040fe40000001830 */
[----:B------:R-:W-:Y:S01]  /*5c00*/  FMUL.FTZ R39, R39, c[0x0][0x2ec] ;  /* 0x0000bb0027277a20 */ /* 0x000fe20000410000 */
[----:B------:R-:W-:Y:S01]  /*5c10*/  @P0 IADD3 R12, R11, 0x11, RZ ;  /* 0x000000110b0c0810 */ /* 0x000fe20007ffe0ff */
[----:B------:R-:W-:Y:S01]  /*5c20*/  FMUL.FTZ R36, R36, c[0x0][0x2ec] ;  /* 0x0000bb0024247a20 */ /* 0x000fe20000410000 */
[----:B------:R-:W-:Y:S01]  /*5c30*/  PLOP3.LUT P0, PT, PT, PT, UP0, 0x80, 0x0 ;  /* 0x000000000000781c */ /* 0x000fe20003f0f008 */
[----:B------:R-:W-:Y:S01]  /*5c40*/  FMUL.FTZ R41, R41, c[0x0][0x2ec] ;  /* 0x0000bb0029297a20 */ /* 0x000fe20000410000 */
[----:B------:R-:W-:Y:S01]  /*5c50*/  @P3 ISETP.GE.AND P3, PT, R12, UR5, PT ;  /* 0x000000050c003c0c */ /* 0x000fe2000bf66270 */
[----:B------:R-:W-:Y:S01]  /*5c60*/  FFMA.FTZ R12, R189, -UR4, R240 ;  /* 0x80000004bd0c7c23 */ /* 0x000fe200080100f0 */
[----:B------:R-:W1:Y:S03]  /*5c70*/  MUFU.TANH R217, R37 ;  /* 0x0000002500d97308 */ /* 0x000e660000002400 */
[----:B------:R-:W-:Y:S01]  /*5c80*/  FMUL.FTZ R40, R40, c[0x0][0x2ec] ;  /* 0x0000bb0028287a20 */ /* 0x000fe20000410000 */
[----:B------:R-:W-:Y:S01]  /*5c90*/  @P1 FSEL R13, R13, -INF , !P2 ;  /* 0xff8000000d0d1808 */ /* 0x000fe20005000000 */
[----:B------:R-:W-:Y:S01]  /*5ca0*/  FMUL.FTZ R38, R38, c[0x0][0x2ec] ;  /* 0x0000bb0026267a20 */ /* 0x000fe20000410000 */
[----:B------:R-:W-:Y:S01]  /*5cb0*/  PLOP3.LUT P1, PT, PT, PT, UP0, 0x80, 0x0 ;  /* 0x000000000000781c */ /* 0x000fe20003f2f008 */
[----:B------:R-:W-:Y:S02]  /*5cc0*/  FMUL.FTZ R43, R43, c[0x0][0x2ec] ;  /* 0x0000bb002b2b7a20 */ /* 0x000fe40000410000 */
[--C-:B------:R-:W-:Y:S01]  /*5cd0*/  FFMA.FTZ R13, R13, c[0x0][0x23c], -R10.reuse ;  /* 0x00008f000d0d7a23 */ /* 0x100fe2000001080a */
[----:B------:R-:W-:Y:S01]  /*5ce0*/  MUFU.TANH R238, R39 ;  /* 0x0000002700ee7308 */ /* 0x000fe20000002400 */
[----:B------:R-:W-:Y:S01]  /*5cf0*/  FMUL.FTZ R42, R42, c[0x0][0x2ec] ;  /* 0x0000bb002a2a7a20 */ /* 0x000fe20000410000 */
[----:B------:R-:W-:Y:S01]  /*5d00*/  @P0 FSEL R12, R12, -INF , !P3 ;  /* 0xff8000000c0c0808 */ /* 0x000fe20005800000 */
[----:B------:R-:W-:Y:S01]  /*5d10*/  FMUL.FTZ R45, R45, c[0x0][0x2ec] ;  /* 0x0000bb002d2d7a20 */ /* 0x000fe20000410000 */
[----:B------:R-:W-:Y:S01]  /*5d20*/  PLOP3.LUT P0, PT, PT, PT, UP0, 0x80, 0x0 ;  /* 0x000000000000781c */ /* 0x000fe20003f0f008 */
[----:B------:R-:W-:Y:S02]  /*5d30*/  FMUL.FTZ R48, R48, c[0x0][0x2ec] ;  /* 0x0000bb0030307a20 */ /* 0x000fe40000410000 */
[----:B------:R-:W-:Y:S02]  /*5d40*/  FFMA.FTZ R12, R12, c[0x0][0x23c], -R10 ;  /* 0x00008f000c0c7a23 */ /* 0x000fe4000001080a */
[----:B------:R-:W-:Y:S01]  /*5d50*/  FMUL.FTZ R49, R49, c[0x0][0x2ec] ;  /* 0x0000bb0031317a20 */ /* 0x000fe20000410000 */
[----:B------:R2:W-:Y:S01]  /*5d60*/  MUFU.EX2 R168, R13 ;  /* 0x0000000d00a87308 */ /* 0x0005e20000000800 */
[----:B------:R-:W-:Y:S02]  /*5d70*/  FMUL.FTZ R44, R44, c[0x0][0x2ec] ;  /* 0x0000bb002c2c7a20 */ /* 0x000fe40000410000 */
[----:B------:R-:W-:Y:S02]  /*5d80*/  FMUL.FTZ R50, R50, c[0x0][0x2ec] ;  /* 0x0000bb0032327a20 */ /* 0x000fe40000410000 */
[----:B------:R-:W-:Y:S02]  /*5d90*/  FMUL.FTZ R47, R47, c[0x0][0x2ec] ;  /* 0x0000bb002f2f7a20 */ /* 0x000fe40000410000 */
[----:B------:R-:W-:Y:S01]  /*5da0*/  FMUL.FTZ R51, R51, c[0x0][0x2ec] ;  /* 0x0000bb0033337a20 */ /* 0x000fe20000410000 */
[----:B------:R-:W-:Y:S01]  /*5db0*/  @P0 FSEL R4, R4, -INF , !P3 ;  /* 0xff80000004040808 */ /* 0x000fe20005800000 */
[----:B------:R-:W-:Y:S01]  /*5dc0*/  FMUL.FTZ R46, R46, c[0x0][0x2ec] ;  /* 0x0000bb002e2e7a20 */ /* 0x000fe20000410000 */
[----:B------:R-:W-:Y:S01]  /*5dd0*/  MUFU.TANH R95, R41 ;  /* 0x00000029005f7308 */ /* 0x000fe20000002400 */
[----:B------:R-:W-:Y:S02]  /*5de0*/  PLOP3.LUT P0, PT, PT, PT, UP0, 0x80, 0x0 ;  /* 0x000000000000781c */ /* 0x000fe40003f0f008 */
[--C-:B------:R-:W-:Y:S07]  /*5df0*/  FFMA.FTZ R4, R4, c[0x0][0x23c], -R9.reuse ;  /* 0x00008f0004047a23 */ /* 0x100fee0000010809 */
[----:B------:R3:W-:Y:S01]  /*5e00*/  MUFU.EX2 R117, R4 ;  /* 0x0000000400757308 */ /* 0x0007e20000000800 */
[----:B--2---:R-:W-:Y:S05]  /*5e10*/  FFMA.FTZ R13, R176, -UR4, R116 ;  /* 0x80000004b00d7c23 */ /* 0x004fea0008010074 */
[----:B------:R-:W-:Y:S04]  /*5e20*/  @P1 FSEL R13, R13, -INF , !P2 ;  /* 0xff8000000d0d1808 */ /* 0x000fe80005000000 */
[----:B------:R-:W-:Y:S01]  /*5e30*/  MUFU.TANH R96, R40 ;  /* 0x0000002800607308 */ /* 0x000fe20000002400 */
[----:B------:R-:W-:Y:S01]  /*5e40*/  PLOP3.LUT P1, PT, PT, PT, UP0, 0x80, 0x0 ;  /* 0x000000000000781c */ /* 0x000fe20003f2f008 */
[----:B------:R-:W-:Y:S08]  /*5e50*/  FFMA.FTZ R13, R13, c[0x0][0x23c], -R9 ;  /* 0x00008f000d0d7a23 */ /* 0x000ff00000010809 */
[----:B------:R2:W-:Y:S01]  /*5e60*/  MUFU.EX2 R118, R13 ;  /* 0x0000000d00767308 */ /* 0x0005e20000000800 */
[----:B---3--:R-:W-:Y:S03]  /*5e70*/  FFMA.FTZ R4, R170, -UR4, R101 ;  /* 0x80000004aa047c23 */ /* 0x008fe60008010065 */
[----:B------:R-:W-:Y:S02]  /*5e80*/  @P1 FSEL R5, R5, -INF , !P2 ;  /* 0xff80000005051808 */ /* 0x000fe40005000000 */
[----:B------:R-:W-:Y:S02]  /*5e90*/  PLOP3.LUT P1, PT, PT, PT, UP0, 0x80, 0x0 ;  /* 0x000000000000781c */ /* 0x000fe40003f2f008 */
[----:B------:R-:W-:Y:S01]  /*5ea0*/  @P0 FSEL R4, R4, -INF , !P3 ;  /* 0xff80000004040808 */ /* 0x000fe20005800000 */
[--C-:B------:R-:W-:Y:S01]  /*5eb0*/  FFMA.FTZ R5, R5, c[0x0][0x23c], -R8.reuse ;  /* 0x00008f0005057a23 */ /* 0x100fe20000010808 */
[----:B------:R-:W-:Y:S01]  /*5ec0*/  MUFU.TANH R71, R43 ;  /* 0x0000002b00477308 */ /* 0x000fe20000002400 */
[----:B------:R-:W-:Y:S02]  /*5ed0*/  PLOP3.LUT P0, PT, PT, PT, UP0, 0x80, 0x0 ;  /* 0x000000000000781c */ /* 0x000fe40003f0f008 */
[----:B------:R-:W-:Y:S07]  /*5ee0*/  FFMA.FTZ R4, R4, c[0x0][0x23c], -R8 ;  /* 0x00008f0004047a23 */ /* 0x000fee0000010808 */
[----:B------:R3:W-:Y:S01]  /*5ef0*/  MUFU.EX2 R105, R4 ;  /* 0x0000000400697308 */ /* 0x0007e20000000800 */
[----:B--2---:R-:W-:Y:S09]  /*5f00*/  FFMA.FTZ R13, R178, -UR4, R224 ;  /* 0x80000004b20d7c23 */ /* 0x004ff200080100e0 */
[----:B------:R2:W-:Y:S10]  /*5f10*/  MUFU.EX2 R106, R5 ;  /* 0x00000005006a7308 */ /* 0x0005f40000000800 */
[----:B------:R-:W-:Y:S01]  /*5f20*/  MUFU.TANH R72, R42 ;  /* 0x0000002a00487308 */ /* 0x000fe20000002400 */
[----:B---3--:R-:W-:Y:S05]  /*5f30*/  FFMA.FTZ R4, R183, -UR4, R79 ;  /* 0x80000004b7047c23 */ /* 0x008fea000801004f */
[----:B------:R-:W-:Y:S04]  /*5f40*/  @P0 FSEL R4, R4, -INF , !P3 ;  /* 0xff80000004040808 */ /* 0x000fe80005800000 */
[----:B------:R-:W-:Y:S01]  /*5f50*/  MUFU.TANH R195, R48 ;  /* 0x0000003000c37308 */ /* 0x000fe20000002400 */
[----:B------:R-:W-:Y:S02]  /*5f60*/  PLOP3.LUT P0, PT, PT, PT, UP0, 0x80, 0x0 ;  /* 0x000000000000781c */ /* 0x000fe40003f0f008 */
[----:B------:R-:W-:Y:S01]  /*5f70*/  PLOP3.LUT P3, PT, PT, PT, UP0, 0x80, 0x0 ;  /* 0x000000000000781c */ /* 0x000fe20003f6f008 */
[----:B------:R-:W-:Y:S02]  /*5f80*/  FFMA.FTZ R4, R4, c[0x0][0x23c], -R0 ;  /* 0x00008f0004047a23 */ /* 0x000fe40000010800 */
[----:B--2---:R-:W-:Y:S04]  /*5f90*/  FFMA.FTZ R5, R184, -UR4, R80 ;  /* 0x80000004b8057c23 */ /* 0x004fe80008010050 */
[----:B------:R2:W-:Y:S01]  /*5fa0*/  MUFU.EX2 R83, R4 ;  /* 0x0000000400537308 */ /* 0x0005e20000000800 */
[----:B------:R-:W-:Y:S02]  /*5fb0*/  @P1 FSEL R5, R5, -INF , !P2 ;  /* 0xff80000005051808 */ /* 0x000fe40005000000 */
[----:B------:R-:W-:Y:S02]  /*5fc0*/  PLOP3.LUT P1, PT, PT, PT, UP0, 0x80, 0x0 ;  /* 0x000000000000781c */ /* 0x000fe40003f2f008 */
[----:B------:R-:W-:Y:S01]  /*5fd0*/  PLOP3.LUT P2, PT, PT, PT, UP0, 0x80, 0x0 ;  /* 0x000000000000781c */ /* 0x000fe20003f4f008 */
[----:B------:R-:W-:Y:S04]  /*5fe0*/  FFMA.FTZ R5, R5, c[0x0][0x23c], -R0 ;  /* 0x00008f0005057a23 */ /* 0x000fe80000010800 */
[----:B------:R3:W-:Y:S10]  /*5ff0*/  MUFU.EX2 R84, R5 ;  /* 0x0000000500547308 */ /* 0x0007f40000000800 */
[----:B------:R-:W-:Y:S01]  /*6000*/  MUFU.TANH R93, R45 ;  /* 0x0000002d005d7308 */ /* 0x000fe20000002400 */
[C---:B--2---:R-:W-:Y:S02]  /*6010*/  @P1 IADD3 R4, R11.reuse, 0x18, RZ ;  /* 0x000000180b041810 */ /* 0x044fe40007ffe0ff */
[----:B------:R-:W-:Y:S02]  /*6020*/  PLOP3.LUT P1, PT, PT, PT, UP0, 0x80, 0x0 ;  /* 0x000000000000781c */ /* 0x000fe40003f2f008 */
[----:B------:R-:W-:Y:S02]  /*6030*/  @P2 ISETP.GE.AND P2, PT, R4, UR5, PT ;  /* 0x0000000504002c0c */ /* 0x000fe4000bf46270 */
[----:B------:R-:W-:Y:S03]  /*6040*/  @P0 IADD3 R4, R11, 0x19, RZ ;  /* 0x000000190b040810 */ /* 0x000fe60007ffe0ff */
[----:B------:R-:W-:Y:S01]  /*6050*/  MUFU.TANH R194, R49 ;  /* 0x0000003100c27308 */ /* 0x000fe20000002400 */
[----:B------:R-:W-:Y:S01]  /*6060*/  PLOP3.LUT P0, PT, PT, PT, UP0, 0x80, 0x0 ;  /* 0x000000000000781c */ /* 0x000fe20003f0f008 */
[----:B---3--:R-:W-:Y:S01]  /*6070*/  FFMA.FTZ R5, R188, -UR4, R100 ;  /* 0x80000004bc057c23 */ /* 0x008fe20008010064 */
[----:B------:R-:W-:Y:S01]  /*6080*/  @P3 ISETP.GE.AND P3, PT, R4, UR5, PT ;  /* 0x0000000504003c0c */ /* 0x000fe2000bf66270 */
[----:B------:R-:W-:Y:S04]  /*6090*/  FFMA.FTZ R4, R190, -UR4, R99 ;  /* 0x80000004be047c23 */ /* 0x000fe80008010063 */
[----:B------:R-:W-:Y:S02]  /*60a0*/  @P1 FSEL R5, R5, -INF , !P2 ;  /* 0xff80000005051808 */ /* 0x000fe40005000000 */
[----:B------:R2:W-:Y:S01]  /*60b0*/  MUFU.EX2 R155, R12 ;  /* 0x0000000c009b7308 */ /* 0x0005e20000000800 */
[----:B------:R-:W-:Y:S02]  /*60c0*/  PLOP3.LUT P1, PT, PT, PT, UP0, 0x80, 0x0 ;  /* 0x000000000000781c */ /* 0x000fe40003f2f008 */
[--C-:B------:R-:W-:Y:S03]  /*60d0*/  FFMA.FTZ R5, R5, c[0x0][0x23c], -R8.reuse ;  /* 0x00008f0005057a23 */ /* 0x100fe60000010808 */
[----:B------:R-:W-:Y:S02]  /*60e0*/  @P0 FSEL R4, R4, -INF , !P3 ;  /* 0xff80000004040808 */ /* 0x000fe40005800000 */
[----:B------:R-:W-:Y:S02]  /*60f0*/  PLOP3.LUT P0, PT, PT, PT, UP0, 0x80, 0x0 ;  /* 0x000000000000781c */ /* 0x000fe40003f0f008 */
[----:B------:R-:W-:Y:S01]  /*6100*/  MUFU.TANH R94, R44 ;  /* 0x0000002c005e7308 */ /* 0x000fe20000002400 */
[----:B------:R-:W-:Y:S09]  /*6110*/  FFMA.FTZ R4, R4, c[0x0][0x23c], -R8 ;  /* 0x00008f0004047a23 */ /* 0x000ff20000010808 */
[----:B------:R3:W-:Y:S01]  /*6120*/  MUFU.EX2 R103, R4 ;  /* 0x0000000400677308 */ /* 0x0007e20000000800 */
[----:B--2---:R-:W-:Y:S09]  /*6130*/  FFMA.FTZ R12, R181, -UR4, R222 ;  /* 0x80000004b50c7c23 */ /* 0x004ff200080100de */
[----:B------:R4:W-:Y:S10]  /*6140*/  MUFU.EX2 R104, R5 ;  /* 0x0000000500687308 */ /* 0x0009f40000000800 */
[----:B------:R-:W-:Y:S01]  /*6150*/  MUFU.TANH R69, R47 ;  /* 0x0000002f00457308 */ /* 0x000fe20000002400 */
[----:B---3--:R-:W-:Y:S01]  /*6160*/  FFMA.FTZ R4, R170, -UR4, R77 ;  /* 0x80000004aa047c23 */ /* 0x008fe2000801004d */
[----:B------:R-:W-:Y:S04]  /*6170*/  MOV R170, R16 ;  /* 0x0000001000aa7202 */ /* 0x000fe80000000f00 */
[----:B------:R-:W-:Y:S04]  /*6180*/  @P0 FSEL R4, R4, -INF , !P3 ;  /* 0xff80000004040808 */ /* 0x000fe80005800000 */
[----:B------:R-:W-:Y:S01]  /*6190*/  MUFU.TANH R223, R50 ;  /* 0x0000003200df7308 */ /* 0x000fe20000002400 */
[----:B------:R-:W-:Y:S01]  /*61a0*/  PLOP3.LUT P0, PT, PT, PT, UP0, 0x80, 0x0 ;  /* 0x000000000000781c */ /* 0x000fe20003f0f008 */
[----:B----4-:R-:W-:Y:S01]  /*61b0*/  FFMA.FTZ R5, R171, -UR4, R78 ;  /* 0x80000004ab057c23 */ /* 0x010fe2000801004e */
[----:B------:R-:W-:Y:S01]  /*61c0*/  MOV R171, R68 ;  /* 0x0000004400ab7202 */ /* 0x000fe20000000f00 */
[--C-:B------:R-:W-:Y:S03]  /*61d0*/  FFMA.FTZ R4, R4, c[0x0][0x23c], -R0.reuse ;  /* 0x00008f0004047a23 */ /* 0x100fe60000010800 */
[----:B------:R-:W-:Y:S03]  /*61e0*/  @P1 FSEL R5, R5, -INF , !P2 ;  /* 0xff80000005051808 */ /* 0x000fe60005000000 */
[----:B------:R-:W-:Y:S01]  /*61f0*/  MUFU.TANH R70, R46 ;  /* 0x0000002e00467308 */ /* 0x000fe20000002400 */
[----:B------:R-:W-:Y:S01]  /*6200*/  PLOP3.LUT P1, PT, PT, PT, UP0, 0x80, 0x0 ;  /* 0x000000000000781c */ /* 0x000fe20003f2f008 */
[----:B------:R-:W-:Y:S02]  /*6210*/  FFMA.FTZ R5, R5, c[0x0][0x23c], -R0 ;  /* 0x00008f0005057a23 */ /* 0x000fe40000010800 */
[----:B------:R-:W-:Y:S02]  /*6220*/  @P0 FSEL R12, R12, -INF , !P3 ;  /* 0xff8000000c0c0808 */ /* 0x000fe40005800000 */
[----:B------:R-:W-:Y:S03]  /*6230*/  PLOP3.LUT P0, PT, PT, PT, UP0, 0x80, 0x0 ;  /* 0x000000000000781c */ /* 0x000fe60003f0f008 */
[--C-:B------:R-:W-:Y:S01]  /*6240*/  FFMA.FTZ R12, R12, c[0x0][0x23c], -R10.reuse ;  /* 0x00008f000c0c7a23 */ /* 0x100fe2000001080a */
[----:B------:R-:W-:Y:S04]  /*6250*/  MUFU.EX2 R82, R5 ;  /* 0x0000000500527308 */ /* 0x000fe80000000800 */
[----:B------:R-:W-:Y:S02]  /*6260*/  @P1 FSEL R13, R13, -INF , !P2 ;  /* 0xff8000000d0d1808 */ /* 0x000fe40005000000 */
[----:B------:R-:W-:Y:S03]  /*6270*/  PLOP3.LUT P1, PT, PT, PT, UP0, 0x80, 0x0 ;  /* 0x000000000000781c */ /* 0x000fe60003f2f008 */
[----:B------:R-:W-:Y:S01]  /*6280*/  FFMA.FTZ R13, R13, c[0x0][0x23c], -R10 ;  /* 0x00008f000d0d7a23 */ /* 0x000fe2000001080a */
[----:B------:R2:W-:Y:S10]  /*6290*/  MUFU.EX2 R196, R12 ;  /* 0x0000000c00c47308 */ /* 0x0005f40000000800 */
[----:B------:R3:W-:Y:S10]  /*62a0*/  MUFU.EX2 R81, R4 ;  /* 0x0000000400517308 */ /* 0x0007f40000000800 */
[----:B------:R4:W-:Y:S01]  /*62b0*/  MUFU.EX2 R216, R13 ;  /* 0x0000000d00d87308 */ /* 0x0009e20000000800 */
[----:B--2---:R-:W-:Y:S05]  /*62c0*/  FFMA.FTZ R12, R189, -UR4, R246 ;  /* 0x80000004bd0c7c23 */ /* 0x004fea00080100f6 */
[----:B------:R-:W-:Y:S04]  /*62d0*/  @P0 FSEL R12, R12, -INF , !P3 ;  /* 0xff8000000c0c0808 */ /* 0x000fe80005800000 */
[----:B------:R-:W-:Y:S01]  /*62e0*/  MUFU.TANH R221, R51 ;  /* 0x0000003300dd7308 */ /* 0x000fe20000002400 */
[----:B------:R-:W-:Y:S02]  /*62f0*/  PLOP3.LUT P0, PT, PT, PT, UP0, 0x80, 0x0 ;  /* 0x000000000000781c */ /* 0x000fe40003f0f008 */
[----:B------:R-:W-:Y:S01]  /*6300*/  PLOP3.LUT P3, PT, PT, PT, UP0, 0x80, 0x0 ;  /* 0x000000000000781c */ /* 0x000fe20003f6f008 */
[----:B------:R-:W-:Y:S01]  /*6310*/  FFMA.FTZ R12, R12, c[0x0][0x23c], -R9 ;  /* 0x00008f000c0c7a23 */ /* 0x000fe20000010809 */
[----:B---3--:R-:W2:Y:S05]  /*6320*/  LDSM.16.M88.4 R4, [R161+0xd800] ;  /* 0x00d80000a104783b */ /* 0x008eaa0000000200 */
[----:B------:R3:W-:Y:S01]  /*6330*/  MUFU.EX2 R232, R12 ;  /* 0x0000000c00e87308 */ /* 0x0007e20000000800 */
[----:B----4-:R-:W-:Y:S05]  /*6340*/  FFMA.FTZ R13, R187, -UR4, R247 ;  /* 0x80000004bb0d7c23 */ /* 0x010fea00080100f7 */
[----:B------:R-:W-:Y:S04]  /*6350*/  @P1 FSEL R13, R13, -INF , !P2 ;  /* 0xff8000000d0d1808 */ /* 0x000fe80005000000 */
[----:B------:R-:W4:Y:S01]  /*6360*/  MUFU.TANH R218, R36 ;  /* 0x0000002400da7308 */ /* 0x000f220000002400 */
[----:B------:R-:W-:Y:S02]  /*6370*/  PLOP3.LUT P1, PT, PT, PT, UP0, 0x80, 0x0 ;  /* 0x000000000000781c */ /* 0x000fe40003f2f008 */
[----:B------:R-:W-:Y:S01]  /*6380*/  PLOP3.LUT P2, PT, PT, PT, UP0, 0x80, 0x0 ;  /* 0x000000000000781c */ /* 0x000fe20003f4f008 */
[----:B------:R-:W-:Y:S06]  /*6390*/  FFMA.FTZ R13, R13, c[0x0][0x23c], -R9 ;  /* 0x00008f000d0d7a23 */ /* 0x000fec0000010809 */
[----:B------:R4:W-:Y:S04]  /*63a0*/  MUFU.EX2 R233, R13 ;  /* 0x0000000d00e97308 */ /* 0x0009e80000000800 */
[C---:B---3--:R-:W-:Y:S02]  /*63b0*/  @P1 IADD3 R12, R11.reuse, 0x20, RZ ;  /* 0x000000200b0c1810 */ /* 0x048fe40007ffe0ff */
[----:B------:R-:W-:Y:S02]  /*63c0*/  PLOP3.LUT P1, PT, PT, PT, UP0, 0x80, 0x0 ;  /* 0x000000000000781c */ /* 0x000fe40003f2f008 */
[----:B------:R-:W-:Y:S02]  /*63d0*/  @P2 ISETP.GE.AND P2, PT, R12, UR5, PT ;  /* 0x000000050c002c0c */ /* 0x000fe4000bf46270 */
[----:B------:R-:W-:Y:S01]  /*63e0*/  @P0 IADD3 R12, R11, 0x21, RZ ;  /* 0x000000210b0c0810 */ /* 0x000fe20007ffe0ff */
[----:B------:R-:W3:Y:S01]  /*63f0*/  MUFU.TANH R239, R38 ;  /* 0x0000002600ef7308 */ /* 0x000ee20000002400 */
[----:B------:R-:W-:Y:S02]  /*6400*/  PLOP3.LUT P0, PT, PT, PT, UP0, 0x80, 0x0 ;  /* 0x000000000000781c */ /* 0x000fe40003f0f008 */
[----:B------:R-:W-:Y:S01]  /*6410*/  @P3 ISETP.GE.AND P3, PT, R12, UR5, PT ;  /* 0x000000050c003c0c */ /* 0x000fe2000bf66270 */
[----:B-1----:R-:W-:Y:S01]  /*6420*/  FFMA.FTZ R12, R191, -UR4, R217 ;  /* 0x80000004bf0c7c23 */ /* 0x002fe200080100d9 */
[-C--:B--2---:R-:W-:Y:S01]  /*6430*/  HMMA.16816.F32 R52, R140, R4.reuse, R52 ;  /* 0x000000048c34723c */ /* 0x084fe20000001834 */
[----:B----4-:R-:W-:Y:S07]  /*6440*/  FFMA.FTZ R13, R192, -UR4, R218 ;  /* 0x80000004c00d7c23 */ /* 0x010fee00080100da */
[C---:B------:R-:W-:Y:S04]  /*6450*/  HMMA.16816.F32 R56, R148.reuse, R4, R56 ;  /* 0x000000049438723c */ /* 0x040fe80000001838 */
[----:B------:R-:W-:Y:S02]  /*6460*/  @P0 FSEL R12, R12, -INF , !P3 ;  /* 0xff8000000c0c0808 */ /* 0x000fe40005800000 */
[----:B------:R-:W-:Y:S01]  /*6470*/  PLOP3.LUT P0, PT, PT, PT, UP0, 0x80, 0x0 ;  /* 0x000000000000781c */ /* 0x000fe20003f0f008 */
[----:B------:R-:W-:Y:S01]  /*6480*/  FFMA.FTZ R4, R181, -UR4, R238 ;  /* 0x80000004b5047c23 */ /* 0x000fe200080100ee */
[----:B------:R-:W-:Y:S01]  /*6490*/  @P1 FSEL R13, R13, -INF , !P2 ;  /* 0xff8000000d0d1808 */ /* 0x000fe20005000000 */
[----:B------:R-:W-:Y:S01]  /*64a0*/  FFMA.FTZ R12, R12, c[0x0][0x23c], -R10 ;  /* 0x00008f000c0c7a23 */ /* 0x000fe2000001080a */
[-C--:B------:R-:W-:Y:S01]  /*64b0*/  HMMA.16816.F32 R60, R148, R6.reuse, R60 ;  /* 0x00000006943c723c */ /* 0x080fe2000000183c */
[----:B------:R-:W2:Y:S01]  /*64c0*/  LDL R150, [R1+0x40] ;  /* 0x0000400001967983 */ /* 0x000ea20000100800 */
[----:B------:R-:W-:Y:S01]  /*64d0*/  FFMA.FTZ R5, R182, -UR4, R96 ;  /* 0x80000004b6057c23 */ /* 0x000fe20008010060 */
[----:B------:R-:W-:Y:S01]  /*64e0*/  MUFU.EX2 R153, R12 ;  /* 0x0000000c00997308 */ /* 0x000fe20000000800 */
[----:B------:R-:W-:Y:S01]  /*64f0*/  FFMA.FTZ R13, R13, c[0x0][0x23c], -R10 ;  /* 0x00008f000d0d7a23 */ /* 0x000fe2000001080a */
[----:B------:R-:W-:Y:S01]  /*6500*/  PLOP3.LUT P1, PT, PT, PT, UP0, 0x80, 0x0 ;  /* 0x000000000000781c */ /* 0x000fe20003f2f008 */
[----:B------:R-:W-:Y:S01]  /*6510*/  FMUL.FTZ R52, R52, c[0x0][0x2ec] ;  /* 0x0000bb0034347a20 */ /* 0x000fe20000410000 */
[----:B------:R-:W-:Y:S01]  /*6520*/  IADD3 R148, R2, R158, RZ ;  /* 0x0000009e02947210 */ /* 0x000fe20007ffe0ff */
[----:B------:R-:W-:Y:S01]  /*6530*/  FMUL.FTZ R54, R54, c[0x0][0x2ec] ;  /* 0x0000bb0036367a20 */ /* 0x000fe20000410000 */
[----:B------:R-:W-:Y:S01]  /*6540*/  @P0 FSEL R4, R4, -INF , !P3 ;  /* 0xff80000004040808 */ /* 0x000fe20005800000 */
[----:B------:R-:W-:Y:S01]  /*6550*/  HMMA.16816.F32 R64, R140, R6, R64 ;  /* 0x000000068c40723c */ /* 0x000fe20000001840 */
[----:B------:R-:W-:Y:S01]  /*6560*/  PLOP3.LUT P0, PT, PT, PT, UP0, 0x80, 0x0 ;  /* 0x000000000000781c */ /* 0x000fe20003f0f008 */
[----:B------:R-:W-:Y:S01]  /*6570*/  FMUL.FTZ R53, R53, c[0x0][0x2ec] ;  /* 0x0000bb0035357a20 */ /* 0x000fe20000410000 */
[----:B------:R3:W-:Y:S01]  /*6580*/  MUFU.EX2 R154, R13 ;  /* 0x0000000d009a7308 */ /* 0x0007e20000000800 */
[----:B------:R-:W-:Y:S01]  /*6590*/  FFMA.FTZ R4, R4, c[0x0][0x23c], -R9 ;  /* 0x00008f0004047a23 */ /* 0x000fe20000010809 */
[----:B------:R-:W-:Y:S01]  /*65a0*/  MOV R151, R15 ;  /* 0x0000000f00977202 */ /* 0x000fe20000000f00 */
[----:B------:R-:W-:Y:S01]  /*65b0*/  FMUL.FTZ R56, R56, c[0x0][0x2ec] ;  /* 0x0000bb0038387a20 */ /* 0x000fe20000410000 */
[----:B------:R-:W-:Y:S01]  /*65c0*/  F2FP.PACK_AB R7, R236, R237 ;  /* 0x000000edec07723e */ /* 0x000fe200000000ff */
[----:B------:R-:W-:Y:S01]  /*65d0*/  FFMA.FTZ R6, R177, -UR4, R194 ;  /* 0x80000004b1067c23 */ /* 0x000fe200080100c2 */
[----:B------:R-:W-:Y:S03]  /*65e0*/  MOV R149, R14 ;  /* 0x0000000e00957202 */ /* 0x000fe60000000f00 */
        /* <DEDUP_REMOVED lines=10> */
[----:B---3--:R-:W-:Y:S02]  /*6690*/  FFMA.FTZ R13, R178, -UR4, R239 ;  /* 0x80000004b20d7c23 */ /* 0x008fe400080100ef */
[----:B------:R-:W-:Y:S02]  /*66a0*/  FMUL.FTZ R65, R65, c[0x0][0x2ec] ;  /* 0x0000bb0041417a20 */ /* 0x000fe40000410000 */
[----:B------:R-:W-:Y:S01]  /*66b0*/  FMUL.FTZ R66, R66, c[0x0][0x2ec] ;  /* 0x0000bb0042427a20 */ /* 0x000fe20000410000 */
[----:B------:R-:W-:Y:S01]  /*66c0*/  MUFU.TANH R226, R61 ;  /* 0x0000003d00e27308 */ /* 0x000fe20000002400 */
[----:B------:R-:W-:Y:S01]  /*66d0*/  FMUL.FTZ R67, R67, c[0x0][0x2ec] ;  /* 0x0000bb0043437a20 */ /* 0x000fe20000410000 */
[----:B------:R-:W-:Y:S01]  /*66e0*/  @P1 FSEL R13, R13, -INF , !P2 ;  /* 0xff8000000d0d1808 */ /* 0x000fe20005000000 */
[----:B------:R-:W-:Y:S01]  /*66f0*/  FMUL.FTZ R63, R63, c[0x0][0x2ec] ;  /* 0x0000bb003f3f7a20 */ /* 0x000fe20000410000 */
[----:B------:R-:W-:Y:S01]  /*6700*/  PLOP3.LUT P1, PT, PT, PT, UP0, 0x80, 0x0 ;  /* 0x000000000000781c */ /* 0x000fe20003f2f008 */
[----:B-1----:R-:W-:Y:S02]  /*6710*/  FFMA.FTZ R4, R179, -UR4, R95 ;  /* 0x80000004b3047c23 */ /* 0x002fe4000801005f */
[----:B------:R-:W-:Y:S03]  /*6720*/  FFMA.FTZ R13, R13, c[0x0][0x23c], -R9 ;  /* 0x00008f000d0d7a23 */ /* 0x000fe60000010809 */
[----:B------:R-:W-:Y:S01]  /*6730*/  @P0 FSEL R4, R4, -INF , !P3 ;  /* 0xff80000004040808 */ /* 0x000fe20005800000 */
[----:B------:R-:W-:Y:S01]  /*6740*/  MUFU.TANH R252, R62 ;  /* 0x0000003e00fc7308 */ /* 0x000fe20000002400 */
[----:B------:R-:W-:Y:S03]  /*6750*/  PLOP3.LUT P0, PT, PT, PT, UP0, 0x80, 0x0 ;  /* 0x000000000000781c */ /* 0x000fe60003f0f008 */
[--C-:B------:R-:W-:Y:S02]  /*6760*/  FFMA.FTZ R4, R4, c[0x0][0x23c], -R8.reuse ;  /* 0x00008f0004047a23 */ /* 0x100fe40000010808 */
[----:B------:R-:W-:Y:S02]  /*6770*/  @P1 FSEL R5, R5, -INF , !P2 ;  /* 0xff80000005051808 */ /* 0x000fe40005000000 */
[----:B------:R-:W-:Y:S02]  /*6780*/  PLOP3.LUT P1, PT, PT, PT, UP0, 0x80, 0x0 ;  /* 0x000000000000781c */ /* 0x000fe40003f2f008 */
[----:B------:R1:W-:Y:S01]  /*6790*/  MUFU.EX2 R97, R4 ;  /* 0x0000000400617308 */ /* 0x0003e20000000800 */
[----:B------:R-:W-:Y:S09]  /*67a0*/  FFMA.FTZ R5, R5, c[0x0][0x23c], -R8 ;  /* 0x00008f0005057a23 */ /* 0x000ff20000010808 */
[----:B------:R3:W-:Y:S10]  /*67b0*/  MUFU.EX2 R98, R5 ;  /* 0x0000000500627308 */ /* 0x0007f40000000800 */
[----:B------:R-:W-:Y:S01]  /*67c0*/  MUFU.TANH R178, R64 ;  /* 0x0000004000b27308 */ /* 0x000fe20000002400 */
[----:B-1----:R-:W-:Y:S05]  /*67d0*/  FFMA.FTZ R4, R190, -UR4, R71 ;  /* 0x80000004be047c23 */ /* 0x002fea0008010047 */
[----:B------:R-:W-:Y:S04]  /*67e0*/  @P0 FSEL R4, R4, -INF , !P3 ;  /* 0xff80000004040808 */ /* 0x000fe80005800000 */
[----:B------:R-:W-:Y:S01]  /*67f0*/  MUFU.TANH R176, R65 ;  /* 0x0000004100b07308 */ /* 0x000fe20000002400 */
[----:B------:R-:W-:Y:S02]  /*6800*/  PLOP3.LUT P0, PT, PT, PT, UP0, 0x80, 0x0 ;  /* 0x000000000000781c */ /* 0x000fe40003f0f008 */
[----:B------:R-:W-:Y:S01]  /*6810*/  PLOP3.LUT P3, PT, PT, PT, UP0, 0x80, 0x0 ;  /* 0x000000000000781c */ /* 0x000fe20003f6f008 */
[----:B------:R-:W-:Y:S02]  /*6820*/  FFMA.FTZ R4, R4, c[0x0][0x23c], -R0 ;  /* 0x00008f0004047a23 */ /* 0x000fe40000010800 */
[----:B---3--:R-:W-:Y:S04]  /*6830*/  FFMA.FTZ R5, R188, -UR4, R72 ;  /* 0x80000004bc057c23 */ /* 0x008fe80008010048 */
[----:B------:R1:W-:Y:S01]  /*6840*/  MUFU.EX2 R75, R4 ;  /* 0x00000004004b7308 */ /* 0x0003e20000000800 */
[----:B------:R-:W-:Y:S02]  /*6850*/  @P1 FSEL R5, R5, -INF , !P2 ;  /* 0xff80000005051808 */ /* 0x000fe40005000000 */
[----:B------:R-:W-:Y:S02]  /*6860*/  PLOP3.LUT P1, PT, PT, PT, UP0, 0x80, 0x0 ;  /* 0x000000000000781c */ /* 0x000fe40003f2f008 */
[----:B------:R-:W-:Y:S01]  /*6870*/  PLOP3.LUT P2, PT, PT, PT, UP0, 0x80, 0x0 ;  /* 0x000000000000781c */ /* 0x000fe20003f4f008 */
[----:B------:R-:W-:Y:S04]  /*6880*/  FFMA.FTZ R5, R5, c[0x0][0x23c], -R0 ;  /* 0x00008f0005057a23 */ /* 0x000fe80000010800 */
[----:B------:R3:W-:Y:S10]  /*6890*/  MUFU.EX2 R76, R5 ;  /* 0x00000005004c7308 */ /* 0x0007f40000000800 */
[----:B------:R-:W-:Y:S01]  /*68a0*/  MUFU.TANH R187, R66 ;  /* 0x0000004200bb7308 */ /* 0x000fe20000002400 */
[C---:B-1----:R-:W-:Y:S02]  /*68b0*/  @P1 IADD3 R4, R11.reuse, 0x28, RZ ;  /* 0x000000280b041810 */ /* 0x042fe40007ffe0ff */
        /* <DEDUP_REMOVED lines=9> */
[----:B------:R-:W-:Y:S01]  /*6950*/  MUFU.TANH R251, R63 ;  /* 0x0000003f00fb7308 */ /* 0x000fe20000002400 */
[----:B------:R-:W-:Y:S02]  /*6960*/  PLOP3.LUT P1, PT, PT, PT, UP0, 0x80, 0x0 ;  /* 0x000000000000781c */ /* 0x000fe40003f2f008 */
[--C-:B------:R-:W-:Y:S03]  /*6970*/  FFMA.FTZ R5, R5, c[0x0][0x23c], -R8.reuse ;  /* 0x00008f0005057a23 */ /* 0x100fe60000010808 */
[----:B------:R-:W-:Y:S02]  /*6980*/  @P0 FSEL R4, R4, -INF , !P3 ;  /* 0xff80000004040808 */ /* 0x000fe40005800000 */
[----:B------:R-:W-:Y:S02]  /*6990*/  PLOP3.LUT P0, PT, PT, PT, UP0, 0x80, 0x0 ;  /* 0x000000000000781c */ /* 0x000fe40003f0f008 */
[----:B------:R-:W-:Y:S01]  /*69a0*/  MUFU.EX2 R227, R13 ;  /* 0x0000000d00e37308 */ /* 0x000fe20000000800 */
[----:B------:R-:W-:Y:S09]  /*69b0*/  FFMA.FTZ R4, R4, c[0x0][0x23c], -R8 ;  /* 0x00008f0004047a23 */ /* 0x000ff20000010808 */
[----:B------:R1:W-:Y:S10]  /*69c0*/  MUFU.EX2 R243, R4 ;  /* 0x0000000400f37308 */ /* 0x0003f40000000800 */
[----:B------:R3:W-:Y:S10]  /*69d0*/  MUFU.EX2 R248, R5 ;  /* 0x0000000500f87308 */ /* 0x0007f40000000800 */
[----:B------:R-:W4:Y:S01]  /*69e0*/  MUFU.TANH R193, R52 ;  /* 0x0000003400c17308 */ /* 0x000f220000002400 */
[----:B-1----:R-:W-:Y:S05]  /*69f0*/  FFMA.FTZ R4, R179, -UR4, R69 ;  /* 0x80000004b3047c23 */ /* 0x002fea0008010045 */
[----:B------:R-:W-:Y:S04]  /*6a00*/  @P0 FSEL R4, R4, -INF , !P3 ;  /* 0xff80000004040808 */ /* 0x000fe80005800000 */
[----:B------:R-:W-:Y:S01]  /*6a10*/  MUFU.TANH R220, R54 ;  /* 0x0000003600dc7308 */ /* 0x000fe20000002400 */
[----:B------:R-:W-:Y:S01]  /*6a20*/  PLOP3.LUT P0, PT, PT, PT, UP0, 0x80, 0x0 ;  /* 0x000000000000781c */ /* 0x000fe20003f0f008 */
[----:B------:R-:W-:Y:S02]  /*6a30*/  FFMA.FTZ R4, R4, c[0x0][0x23c], -R0 ;  /* 0x00008f0004047a23 */ /* 0x000fe40000010800 */
[----:B---3--:R-:W-:Y:S06]  /*6a40*/  FFMA.FTZ R5, R182, -UR4, R70 ;  /* 0x80000004b6057c23 */ /* 0x008fec0008010046 */
[----:B------:R1:W-:Y:S01]  /*6a50*/  MUFU.EX2 R73, R4 ;  /* 0x0000000400497308 */ /* 0x0003e20000000800 */
[----:B------:R-:W-:Y:S02]  /*6a60*/  @P1 FSEL R5, R5, -INF , !P6 ;  /* 0xff80000005051808 */ /* 0x000fe40007000000 */
[----:B------:R-:W-:Y:S03]  /*6a70*/  PLOP3.LUT P1, PT, PT, PT, UP0, 0x80, 0x0 ;  /* 0x000000000000781c */ /* 0x000fe60003f2f008 */
[----:B------:R-:W-:Y:S04]  /*6a80*/  FFMA.FTZ R5, R5, c[0x0][0x23c], -R0 ;  /* 0x00008f0005057a23 */ /* 0x000fe80000010800 */
[----:B------:R3:W-:Y:S06]  /*6a90*/  MUFU.EX2 R74, R5 ;  /* 0x00000005004a7308 */ /* 0x0007ec0000000800 */
[----:B------:R-:W-:Y:S02]  /*6aa0*/  @P1 FSEL R6, R6, -INF , !P3 ;  /* 0xff80000006061808 */ /* 0x000fe40005800000 */
[----:B------:R-:W-:Y:S02]  /*6ab0*/  PLOP3.LUT P1, PT, PT, PT, UP0, 0x80, 0x0 ;  /* 0x000000000000781c */ /* 0x000fe40003f2f008 */
[----:B------:R-:W2:Y:S01]  /*6ac0*/  MUFU.TANH R189, R53 ;  /* 0x0000003500bd7308 */ /* 0x000ea20000002400 */
[--C-:B------:R-:W-:Y:S02]  /*6ad0*/  FFMA.FTZ R6, R6, c[0x0][0x23c], -R10.reuse ;  /* 0x00008f0006067a23 */ /* 0x100fe4000001080a */
[----:B-1----:R-:W-:Y:S05]  /*6ae0*/  FFMA.FTZ R4, R180, -UR4, R195 ;  /* 0x80000004b4047c23 */ /* 0x002fea00080100c3 */
[----:B------:R-:W-:Y:S02]  /*6af0*/  @P0 FSEL R4, R4, -INF , !P6 ;  /* 0xff80000004040808 */ /* 0x000fe40007000000 */
[----:B------:R1:W-:Y:S01]  /*6b00*/  MUFU.EX2 R182, R6 ;  /* 0x0000000600b67308 */ /* 0x0003e20000000800 */
[----:B------:R-:W-:Y:S02]  /*6b10*/  PLOP3.LUT P0, PT, PT, PT, UP0, 0x80, 0x0 ;  /* 0x000000000000781c */ /* 0x000fe40003f0f008 */
[--C-:B------:R-:W-:Y:S02]  /*6b20*/  FFMA.FTZ R4, R4, c[0x0][0x23c], -R10.reuse ;  /* 0x00008f0004047a23 */ /* 0x100fe4000001080a */
[----:B---3--:R-:W-:Y:S05]  /*6b30*/  FFMA.FTZ R5, R192, -UR4, R223 ;  /* 0x80000004c0057c23 */ /* 0x008fea00080100df */
[----:B------:R3:W-:Y:S04]  /*6b40*/  MUFU.EX2 R183, R4 ;  /* 0x0000000400b77308 */ /* 0x0007e80000000800 */
[----:B------:R-:W-:Y:S02]  /*6b50*/  @P0 FSEL R5, R5, -INF , !P6 ;  /* 0xff80000005050808 */ /* 0x000fe40007000000 */
[----:B------:R-:W-:Y:S02]  /*6b60*/  PLOP3.LUT P6, PT, PT, PT, UP0, 0x80, 0x0 ;  /* 0x000000000000781c */ /* 0x000fe40003fcf008 */
[----:B------:R-:W-:Y:S01]  /*6b70*/  PLOP3.LUT P0, PT, PT, PT, UP0, 0x80, 0x0 ;  /* 0x000000000000781c */ /* 0x000fe20003f0f008 */
[----:B------:R-:W-:Y:S01]  /*6b80*/  FFMA.FTZ R5, R5, c[0x0][0x23c], -R9 ;  /* 0x00008f0005057a23 */ /* 0x000fe20000010809 */
[----:B------:R-:W-:Y:S01]  /*6b90*/  MUFU.TANH R235, R56 ;  /* 0x0000003800eb7308 */ /* 0x000fe20000002400 */
[C---:B-1----:R-:W-:Y:S02]  /*6ba0*/  @P4 IADD3 R6, R11.reuse, 0x30, RZ ;  /* 0x000000300b064810 */ /* 0x042fe40007ffe0ff */
[----:B------:R-:W-:Y:S02]  /*6bb0*/  PLOP3.LUT P4, PT, PT, PT, UP0, 0x80, 0x0 ;  /* 0x000000000000781c */ /* 0x000fe40003f8f008 */
[----:B------:R-:W-:Y:S05]  /*6bc0*/  @P5 ISETP.GE.AND P5, PT, R6, UR5, PT ;  /* 0x0000000506005c0c */ /* 0x000fea000bfa6270 */
[----:B------:R4:W-:Y:S01]  /*6bd0*/  MUFU.EX2 R192, R5 ;  /* 0x0000000500c07308 */ /* 0x0009e20000000800 */
[----:B------:R-:W-:Y:S02]  /*6be0*/  @P2 IADD3 R6, R11, 0x31, RZ ;  /* 0x000000310b062810 */ /* 0x000fe40007ffe0ff */
[----:B------:R-:W-:Y:S01]  /*6bf0*/  PLOP3.LUT P2, PT, PT, PT, UP0, 0x80, 0x0 ;  /* 0x000000000000781c */ /* 0x000fe20003f4f008 */
[----:B---3--:R-:W-:Y:S01]  /*6c00*/  FFMA.FTZ R4, R191, -UR4, R221 ;  /* 0x80000004bf047c23 */ /* 0x008fe200080100dd */
[----:B------:R-:W-:Y:S04]  /*6c10*/  @P6 ISETP.GE.AND P6, PT, R6, UR5, PT ;  /* 0x0000000506006c0c */ /* 0x000fe8000bfc6270 */
[----:B------:R-:W-:Y:S01]  /*6c20*/  @P1 FSEL R4, R4, -INF , !P3 ;  /* 0xff80000004041808 */ /* 0x000fe20005800000 */
[----:B------:R-:W1:Y:S01]  /*6c30*/  MUFU.TANH R219, R55 ;  /* 0x0000003700db7308 */ /* 0x000e620000002400 */
[----:B------:R-:W-:Y:S02]  /*6c40*/  PLOP3.LUT P3, PT, PT, PT, UP0, 0x80, 0x0 ;  /* 0x000000000000781c */ /* 0x000fe40003f6f008 */
[----:B------:R-:W-:Y:S01]  /*6c50*/  PLOP3.LUT P1, PT, PT, PT, UP0, 0x80, 0x0 ;  /* 0x000000000000781c */ /* 0x000fe20003f2f008 */
[----:B------:R-:W-:Y:S06]  /*6c60*/  FFMA.FTZ R4, R4, c[0x0][0x23c], -R9 ;  /* 0x00008f0004047a23 */ /* 0x000fec0000010809 */
[----:B------:R2:W-:Y:S01]  /*6c70*/  MUFU.EX2 R191, R4 ;  /* 0x0000000400bf7308 */ /* 0x0005e20000000800 */
[----:B----4-:R-:W-:Y:S03]  /*6c80*/  FFMA.FTZ R5, R169, -UR4, R193 ;  /* 0x80000004a9057c23 */ /* 0x010fe600080100c1 */
[C---:B------:R-:W-:Y:S02]  /*6c90*/  @P3 IADD3 R6, R11.reuse, 0x38, RZ ;  /* 0x000000380b063810 */ /* 0x040fe40007ffe0ff */
[----:B------:R-:W-:Y:S02]  /*6ca0*/  @P4 IADD3 R11, R11, 0x39, RZ ;  /* 0x000000390b0b4810 */ /* 0x000fe40007ffe0ff */
[----:B------:R-:W-:Y:S02]  /*6cb0*/  @P0 FSEL R5, R5, -INF , !P5 ;  /* 0xff80000005050808 */ /* 0x000fe40006800000 */
[----:B------:R-:W-:Y:S01]  /*6cc0*/  MUFU.TANH R166, R58 ;  /* 0x0000003a00a67308 */ /* 0x000fe20000002400 */
[----:B------:R-:W-:Y:S02]  /*6cd0*/  PLOP3.LUT P0, PT, PT, PT, UP0, 0x80, 0x0 ;  /* 0x000000000000781c */ /* 0x000fe40003f0f008 */
[--C-:B------:R-:W-:Y:S07]  /*6ce0*/  FFMA.FTZ R5, R5, c[0x0][0x23c], -R10.reuse ;  /* 0x00008f0005057a23 */ /* 0x100fee000001080a */
[----:B------:R3:W-:Y:S01]  /*6cf0*/  MUFU.EX2 R181, R5 ;  /* 0x0000000500b57308 */ /* 0x0007e20000000800 */
[----:B--2---:R-:W-:Y:S05]  /*6d00*/  FFMA.FTZ R4, R152, -UR4, R189 ;  /* 0x8000000498047c23 */ /* 0x004fea00080100bd */
[----:B------:R-:W-:Y:S04]  /*6d10*/  @P1 FSEL R4, R4, -INF , !P6 ;  /* 0xff80000004041808 */ /* 0x000fe80007000000 */
[----:B------:R-:W2:Y:S01]  /*6d20*/  MUFU.TANH R234, R57 ;  /* 0x0000003900ea7308 */ /* 0x000ea20000002400 */
[----:B------:R-:W-:Y:S01]  /*6d30*/  PLOP3.LUT P1, PT, PT, PT, UP0, 0x80, 0x0 ;  /* 0x000000000000781c */ /* 0x000fe20003f2f008 */
[----:B------:R-:W-:Y:S08]  /*6d40*/  FFMA.FTZ R4, R4, c[0x0][0x23c], -R10 ;  /* 0x00008f0004047a23 */ /* 0x000ff0000001080a */
[----:B------:R1:W-:Y:S01]  /*6d50*/  MUFU.EX2 R179, R4 ;  /* 0x0000000400b37308 */ /* 0x0003e20000000800 */
[----:B---3--:R-:W-:Y:S05]  /*6d60*/  FFMA.FTZ R5, R180, -UR4, R220 ;  /* 0x80000004b4057c23 */ /* 0x008fea00080100dc */
[----:B------:R-:W-:Y:S04]  /*6d70*/  @P0 FSEL R5, R5, -INF , !P5 ;  /* 0xff80000005050808 */ /* 0x000fe80006800000 */
[----:B------:R-:W3:Y:S01]  /*6d80*/  MUFU.TANH R167, R59 ;  /* 0x0000003b00a77308 */ /* 0x000ee20000002400 */
[----:B------:R-:W-:Y:S01]  /*6d90*/  PLOP3.LUT P0, PT, PT, PT, UP0, 0x80, 0x0 ;  /* 0x000000000000781c */ /* 0x000fe20003f0f008 */
[----:B------:R-:W-:Y:S08]  /*6da0*/  FFMA.FTZ R5, R5, c[0x0][0x23c], -R9 ;  /* 0x00008f0005057a23 */ /* 0x000ff00000010809 */
[----:B------:R4:W-:Y:S01]  /*6db0*/  MUFU.EX2 R190, R5 ;  /* 0x0000000500be7308 */ /* 0x0009e20000000800 */
[----:B-1----:R-:W-:Y:S05]  /*6dc0*/  FFMA.FTZ R4, R177, -UR4, R219 ;  /* 0x80000004b1047c23 */ /* 0x002fea00080100db */
[----:B------:R-:W-:Y:S02]  /*6dd0*/  @P1 FSEL R4, R4, -INF , !P6 ;  /* 0xff80000004041808 */ /* 0x000fe40007000000 */
[----:B------:R-:W-:Y:S03]  /*6de0*/  PLOP3.LUT P1, PT, PT, PT, UP0, 0x80, 0x0 ;  /* 0x000000000000781c */ /* 0x000fe60003f2f008 */
[----:B------:R-:W-:Y:S04]  /*6df0*/  FFMA.FTZ R4, R4, c[0x0][0x23c], -R9 ;  /* 0x00008f0004047a23 */ /* 0x000fe80000010809 */
[----:B------:R2:W1:Y:S01]  /*6e00*/  MUFU.EX2 R188, R4 ;  /* 0x0000000400bc7308 */ /* 0x0004620000000800 */
[----:B----4-:R-:W-:Y:S05]  /*6e10*/  FFMA.FTZ R5, R137, -UR4, R235 ;  /* 0x8000000489057c23 */ /* 0x010fea00080100eb */
[----:B------:R-:W-:Y:S02]  /*6e20*/  @P2 FSEL R5, R5, -INF , !P5 ;  /* 0xff80000005052808 */ /* 0x000fe40006800000 */
[----:B------:R-:W-:Y:S03]  /*6e30*/  PLOP3.LUT P2, PT, PT, PT, UP0, 0x80, 0x0 ;  /* 0x000000000000781c */ /* 0x000fe60003f4f008 */
[----:B------:R-:W-:Y:S04]  /*6e40*/  FFMA.FTZ R5, R5, c[0x0][0x23c], -R8 ;  /* 0x00008f0005057a23 */ /* 0x000fe80000010808 */
[----:B------:R4:W-:Y:S01]  /*6e50*/  MUFU.EX2 R231, R5 ;  /* 0x0000000500e77308 */ /* 0x0009e20000000800 */
[----:B--2---:R-:W-:Y:S05]  /*6e60*/  FFMA.FTZ R4, R136, -UR4, R234 ;  /* 0x8000000488047c23 */ /* 0x004fea00080100ea */
[----:B------:R-:W-:Y:S02]  /*6e70*/  @P2 ISETP.GE.AND P3, PT, R6, UR5, PT ;  /* 0x0000000506002c0c */ /* 0x000fe4000bf66270 */
[----:B------:R-:W-:Y:S02]  /*6e80*/  F2FP.PACK_AB R6, R151, R170 ;  /* 0x000000aa9706723e */ /* 0x000fe400000000ff */
[----:B------:R-:W-:Y:S02]  /*6e90*/  PLOP3.LUT P2, PT, PT, PT, UP0, 0x80, 0x0 ;  /* 0x000000000000781c */ /* 0x000fe40003f4f008 */
[----:B------:R-:W-:Y:S01]  /*6ea0*/  @P0 FSEL R4, R4, -INF , !P6 ;  /* 0xff80000004040808 */ /* 0x000fe20007000000 */
[----:B------:R2:W-:Y:S01]  /*6eb0*/  STS [R199+0x1c400], R6 ;  /* 0x01c40006c7007388 */ /* 0x0005e20000000800 */
[----:B------:R-:W-:Y:S03]  /*6ec0*/  PLOP3.LUT P0, PT, PT, PT, UP0, 0x80, 0x0 ;  /* 0x000000000000781c */ /* 0x000fe60003f0f008 */
[----:B------:R-:W-:Y:S04]  /*6ed0*/  FFMA.FTZ R4, R4, c[0x0][0x23c], -R8 ;  /* 0x00008f0004047a23 */ /* 0x000fe80000010808 */
[----:B------:R3:W-:Y:S01]  /*6ee0*/  MUFU.EX2 R230, R4 ;  /* 0x0000000400e67308 */ /* 0x0007e20000000800 */
[----:B----4-:R-:W-:Y:S05]  /*6ef0*/  FFMA.FTZ R5, R186, -UR4, R166 ;  /* 0x80000004ba057c23 */ /* 0x010fea00080100a6 */
[----:B------:R-:W-:Y:S02]  /*6f00*/  @P1 FSEL R5, R5, -INF , !P5 ;  /* 0xff80000005051808 */ /* 0x000fe40006800000 */
[----:B------:R-:W-:Y:S03]  /*6f10*/  PLOP3.LUT P1, PT, PT, PT, UP0, 0x80, 0x0 ;  /* 0x000000000000781c */ /* 0x000fe60003f2f008 */
[--C-:B------:R-:W-:Y:S04]  /*6f20*/  FFMA.FTZ R5, R5, c[0x0][0x23c], -R0.reuse ;  /* 0x00008f0005057a23 */ /* 0x100fe80000010800 */
[----:B------:R4:W-:Y:S01]  /*6f30*/  MUFU.EX2 R68, R5 ;  /* 0x0000000500447308 */ /* 0x0009e20000000800 */
[----:B--2---:R-:W-:Y:S05]  /*6f40*/  F2FP.PACK_AB R6, R121, R149 ;  /* 0x000000957906723e */ /* 0x004fea00000000ff */
[----:B------:R-:W-:Y:S01]  /*6f50*/  @P1 ISETP.GE.AND P1, PT, R11, UR5, PT ;  /* 0x000000050b001c0c */ /* 0x000fe2000bf26270 */
[----:B---3--:R-:W-:Y:S05]  /*6f60*/  FFMA.FTZ R4, R185, -UR4, R167 ;  /* 0x80000004b9047c23 */ /* 0x008fea00080100a7 */
[----:B------:R-:W-:Y:S02]  /*6f70*/  @P0 FSEL R4, R4, -INF , !P6 ;  /* 0xff80000004040808 */ /* 0x000fe40007000000 */
[----:B------:R-:W-:Y:S03]  /*6f80*/  PLOP3.LUT P0, PT, PT, PT, UP0, 0x80, 0x0 ;  /* 0x000000000000781c */ /* 0x000fe60003f0f008 */
[----:B------:R-:W-:Y:S04]  /*6f90*/  FFMA.FTZ R4, R4, c[0x0][0x23c], -R0 ;  /* 0x00008f0004047a23 */ /* 0x000fe80000010800 */
[----:B------:R2:W-:Y:S01]  /*6fa0*/  MUFU.EX2 R3, R4 ;  /* 0x0000000400037308 */ /* 0x0005e20000000800 */
[----:B----4-:R-:W-:Y:S05]  /*6fb0*/  FFMA.FTZ R5, R198, -UR4, R228 ;  /* 0x80000004c6057c23 */ /* 0x010fea00080100e4 */
[----:B------:R-:W-:Y:S02]  /*6fc0*/  @P2 FSEL R5, R5, -INF , !P3 ;  /* 0xff80000005052808 */ /* 0x000fe40005800000 */
[----:B------:R-:W-:Y:S03]  /*6fd0*/  PLOP3.LUT P2, PT, PT, PT, UP0, 0x80, 0x0 ;  /* 0x000000000000781c */ /* 0x000fe60003f4f008 */
[----:B------:R-:W-:Y:S04]  /*6fe0*/  FFMA.FTZ R5, R5, c[0x0][0x23c], -R8 ;  /* 0x00008f0005057a23 */ /* 0x000fe80000010808 */
[----:B------:R3:W-:Y:S01]  /*6ff0*/  MUFU.EX2 R186, R5 ;  /* 0x0000000500ba7308 */ /* 0x0007e20000000800 */
[----:B--2---:R-:W-:Y:S05]  /*7000*/  FFMA.FTZ R4, R197, -UR4, R226 ;  /* 0x80000004c5047c23 */ /* 0x004fea00080100e2 */
[----:B------:R-:W-:Y:S02]  /*7010*/  @P0 FSEL R4, R4, -INF , !P1 ;  /* 0xff80000004040808 */ /* 0x000fe40004800000 */
[----:B------:R-:W-:Y:S03]  /*7020*/  PLOP3.LUT P0, PT, PT, PT, UP0, 0x80, 0x0 ;  /* 0x000000000000781c */ /* 0x000fe60003f0f008 */
[----:B------:R-:W-:Y:S02]  /*7030*/  FFMA.FTZ R8, R4, c[0x0][0x23c], -R8 ;  /* 0x00008f0004087a23 */ /* 0x000fe40000010808 */
[----:B------:R-:W-:Y:S02]  /*7040*/  FFMA.FTZ R4, R137, -UR4, R252 ;  /* 0x8000000489047c23 */ /* 0x000fe400080100fc */
[----:B------:R-:W-:Y:S01]  /*7050*/  MUFU.EX2 R185, R8 ;  /* 0x0000000800b97308 */ /* 0x000fe20000000800 */
[----:B---3--:R-:W-:Y:S02]  /*7060*/  F2FP.PACK_AB R5, R245, R229 ;  /* 0x000000e5f505723e */ /* 0x008fe400000000ff */
[----:B------:R-:W-:Y:S02]  /*7070*/  @P2 FSEL R4, R4, -INF , !P3 ;  /* 0xff80000004042808 */ /* 0x000fe40005800000 */
[----:B------:R-:W-:Y:S01]  /*7080*/  PLOP3.LUT P2, PT, PT, PT, UP0, 0x80, 0x0 ;  /* 0x000000000000781c */ /* 0x000fe20003f4f008 */
[----:B------:R2:W-:Y:S02]  /*7090*/  STS [R199+0x1c000], R5 ;  /* 0x01c00005c7007388 */ /* 0x0005e40000000800 */
[----:B------:R-:W-:Y:S02]  /*70a0*/  FFMA.FTZ R4, R4, c[0x0][0x23c], -R0 ;  /* 0x00008f0004047a23 */ /* 0x000fe40000010800 */
[----:B------:R3:W-:Y:S02]  /*70b0*/  STS [R202+0x1c000], R7 ;  /* 0x01c00007ca007388 */ /* 0x0007e40000000800 */
[----:B------:R4:W-:Y:S02]  /*70c0*/  MUFU.EX2 R198, R4 ;  /* 0x0000000400c67308 */ /* 0x0009e40000000800 */
[----:B------:R1:W-:Y:S01]  /*70d0*/  STS [R202+0x1c400], R6 ;  /* 0x01c40006ca007388 */ /* 0x0003e20000000800 */
[----:B--2---:R-:W-:Y:S01]  /*70e0*/  FFMA.FTZ R5, R132, -UR4, R178 ;  /* 0x8000000484057c23 */ /* 0x004fe200080100b2 */
[----:B---3--:R-:W-:Y:S01]  /*70f0*/  F2FP.PACK_AB R7, R113, R114 ;  /* 0x000000727107723e */ /* 0x008fe200000000ff */
[----:B----4-:R-:W-:Y:S03]  /*7100*/  FFMA.FTZ R4, R133, -UR4, R176 ;  /* 0x8000000485047c23 */ /* 0x010fe600080100b0 */
[----:B------:R-:W-:Y:S02]  /*7110*/  @P0 FSEL R5, R5, -INF , !P3 ;  /* 0xff80000005050808 */ /* 0x000fe40005800000 */
[----:B-1----:R-:W-:Y:S01]  /*7120*/  F2FP.PACK_AB R6, R91, R92 ;  /* 0x0000005c5b06723e */ /* 0x002fe200000000ff */
[----:B------:R1:W-:Y:S01]  /*7130*/  STS [R199+0x1e000], R7 ;  /* 0x01e00007c7007388 */ /* 0x0003e20000000800 */
[----:B------:R-:W-:Y:S01]  /*7140*/  PLOP3.LUT P0, PT, PT, PT, UP0, 0x80, 0x0 ;  /* 0x000000000000781c */ /* 0x000fe20003f0f008 */
[--C-:B------:R-:W-:Y:S01]  /*7150*/  FFMA.FTZ R5, R5, c[0x0][0x23c], -R10.reuse ;  /* 0x00008f0005057a23 */ /* 0x100fe2000001080a */
[----:B------:R-:W-:Y:S01]  /*7160*/  @P2 FSEL R4, R4, -INF , !P1 ;  /* 0xff80000004042808 */ /* 0x000fe20004800000 */
[----:B------:R2:W-:Y:S01]  /*7170*/  STS [R199+0x1e400], R6 ;  /* 0x01e40006c7007388 */ /* 0x0005e20000000800 */
[----:B------:R-:W-:Y:S01]  /*7180*/  PLOP3.LUT P2, PT, PT, PT, UP0, 0x80, 0x0 ;  /* 0x000000000000781c */ /* 0x000fe20003f4f008 */
[----:B------:R3:W-:Y:S02]  /*7190*/  MUFU.EX2 R175, R5 ;  /* 0x0000000500af7308 */ /* 0x0007e40000000800 */
[----:B------:R-:W-:Y:S01]  /*71a0*/  FFMA.FTZ R10, R4, c[0x0][0x23c], -R10 ;  /* 0x00008f00040a7a23 */ /* 0x000fe2000001080a */
[----:B------:R-:W-:Y:S07]  /*71b0*/  F2FP.PACK_AB R4, R155, R168 ;  /* 0x000000a89b04723e */ /* 0x000fee00000000ff */
[----:B------:R-:W2:Y:S01]  /*71c0*/  MUFU.EX2 R174, R10 ;  /* 0x0000000a00ae7308 */ /* 0x000ea20000000800 */
[----:B-1----:R-:W-:Y:S02]  /*71d0*/  F2FP.PACK_AB R7, R111, R112 ;  /* 0x000000706f07723e */ /* 0x002fe400000000ff */
[----:B--2---:R-:W-:Y:S01]  /*71e0*/  F2FP.PACK_AB R6, R89, R90 ;  /* 0x0000005a5906723e */ /* 0x004fe200000000ff */
[----:B---3--:R-:W-:Y:S02]  /*71f0*/  FFMA.FTZ R5, R169, -UR4, R187 ;  /* 0x80000004a9057c23 */ /* 0x008fe400080100bb */
[----:B------:R1:W-:Y:S04]  /*7200*/  STS [R202+0x1e000], R7 ;  /* 0x01e00007ca007388 */ /* 0x0003e80000000800 */
[----:B------:R2:W-:Y:S01]  /*7210*/  STS [R202+0x1e400], R6 ;  /* 0x01e40006ca007388 */ /* 0x0005e20000000800 */
[----:B------:R-:W-:Y:S02]  /*7220*/  @P2 FSEL R5, R5, -INF , !P3 ;  /* 0xff80000005052808 */ /* 0x000fe40005800000 */
[----:B------:R-:W-:Y:S01]  /*7230*/  PLOP3.LUT P2, PT, PT, PT, UP0, 0x80, 0x0 ;  /* 0x000000000000781c */ /* 0x000fe20003f4f008 */
[----:B------:R3:W-:Y:S01]  /*7240*/  STS [R206+0x1c000], R4 ;  /* 0x01c00004ce007388 */ /* 0x0007e20000000800 */
[----:B------:R-:W-:Y:S01]  /*7250*/  UISETP.GE.AND UP0, UPT, UR8, 0x1, UPT ;  /* 0x000000010800788c */ /* 0x000fe2000bf06270 */
[--C-:B------:R-:W-:Y:S01]  /*7260*/  FFMA.FTZ R8, R5, c[0x0][0x23c], -R9.reuse ;  /* 0x00008f0005087a23 */ /* 0x100fe20000010809 */
[----:B------:R-:W-:Y:S01]  /*7270*/  F2FP.PACK_AB R5, R232, R233 ;  /* 0x000000e9e805723e */ /* 0x000fe200000000ff */
[----:B------:R-:W4:Y:S02]  /*7280*/  LDL R169, [R1+0x3c] ;  /* 0x00003c0001a97983 */ /* 0x000f240000100800 */
[----:B------:R3:W-:Y:S01]  /*7290*/  MUFU.EX2 R180, R8 ;  /* 0x0000000800b47308 */ /* 0x0007e20000000800 */
[----:B-1----:R-:W-:Y:S02]  /*72a0*/  F2FP.PACK_AB R7, R117, R118 ;  /* 0x000000767507723e */ /* 0x002fe400000000ff */
[----:B--2---:R-:W-:Y:S03]  /*72b0*/  F2FP.PACK_AB R6, R196, R216 ;  /* 0x000000d8c406723e */ /* 0x004fe600000000ff */
[----:B------:R1:W-:Y:S01]  /*72c0*/  STS [R206+0x1c400], R7 ;  /* 0x01c40007ce007388 */ /* 0x0003e20000000800 */
[----:B---3--:R-:W-:Y:S03]  /*72d0*/  FFMA.FTZ R4, R152, -UR4, R184 ;  /* 0x8000000498047c23 */ /* 0x008fe600080100b8 */
[----:B------:R2:W-:Y:S04]  /*72e0*/  STS [R205+0x1c000], R6 ;  /* 0x01c00006cd007388 */ /* 0x0005e80000000800 */
[----:B------:R3:W-:Y:S01]  /*72f0*/  STS [R205+0x1c400], R5 ;  /* 0x01c40005cd007388 */ /* 0x0007e20000000800 */
[----:B------:R-:W-:Y:S02]  /*7300*/  @P0 FSEL R4, R4, -INF , !P1 ;  /* 0xff80000004040808 */ /* 0x000fe40004800000 */
[----:B------:R-:W-:Y:S03]  /*7310*/  F2FP.PACK_AB R8, R83, R84 ;  /* 0x000000545308723e */ /* 0x000fe600000000ff */
[----:B------:R-:W-:Y:S02]  /*7320*/  FFMA.FTZ R9, R4, c[0x0][0x23c], -R9 ;  /* 0x00008f0004097a23 */ /* 0x000fe40000010809 */
[----:B------:R-:W-:Y:S01]  /*7330*/  FFMA.FTZ R4, R136, -UR4, R251 ;  /* 0x8000000488047c23 */ /* 0x000fe200080100fb */
[----:B------:R-:W-:Y:S01]  /*7340*/  STS [R206+0x1e400], R8 ;  /* 0x01e40008ce007388 */ /* 0x000fe20000000800 */
[----:B------:R-:W3:Y:S03]  /*7350*/  MUFU.EX2 R177, R9 ;  /* 0x0000000900b17308 */ /* 0x000ee60000000800 */
[----:B------:R-:W-:Y:S02]  /*7360*/  @P2 FSEL R4, R4, -INF , !P1 ;  /* 0xff80000004042808 */ /* 0x000fe40004800000 */
[----:B-1----:R-:W-:Y:S03]  /*7370*/  F2FP.PACK_AB R7, R105, R106 ;  /* 0x0000006a6907723e */ /* 0x002fe600000000ff */
[----:B------:R-:W-:Y:S01]  /*7380*/  FFMA.FTZ R0, R4, c[0x0][0x23c], -R0 ;  /* 0x00008f0004007a23 */ /* 0x000fe20000010800 */
[----:B------:R-:W-:Y:S02]  /*7390*/  F2FP.PACK_AB R4, R182, R183 ;  /* 0x000000b7b604723e */ /* 0x000fe400000000ff */
[----:B--2---:R-:W-:Y:S01]  /*73a0*/  F2FP.PACK_AB R6, R81, R82 ;  /* 0x000000525106723e */ /* 0x004fe200000000ff */
[----:B------:R1:W-:Y:S01]  /*73b0*/  STS [R206+0x1e000], R7 ;  /* 0x01e00007ce007388 */ /* 0x0003e20000000800 */
[----:B------:R2:W1:Y:S01]  /*73c0*/  MUFU.EX2 R197, R0 ;  /* 0x0000000000c57308 */ /* 0x0004620000000800 */
[----:B---3--:R-:W-:Y:S02]  /*73d0*/  F2FP.PACK_AB R5, R153, R154 ;  /* 0x0000009a9905723e */ /* 0x008fe400000000ff */
[----:B------:R3:W-:Y:S01]  /*73e0*/  STS [R205+0x1e400], R6 ;  /* 0x01e40006cd007388 */ /* 0x0007e20000000800 */
[----:B-1----:R-:W-:Y:S02]  /*73f0*/  F2FP.PACK_AB R7, R103, R104 ;  /* 0x000000686707723e */ /* 0x002fe400000000ff */
[----:B--2---:R-:W-:Y:S02]  /*7400*/  F2FP.PACK_AB R0, R191, R192 ;  /* 0x000000c0bf00723e */ /* 0x004fe400000000ff */
[----:B---3--:R-:W-:Y:S01]  /*7410*/  F2FP.PACK_AB R6, R97, R98 ;  /* 0x000000626106723e */ /* 0x008fe200000000ff */
[----:B------:R1:W-:Y:S04]  /*7420*/  STS [R205+0x1e000], R7 ;  /* 0x01e00007cd007388 */ /* 0x0003e80000000800 */
        /* <DEDUP_REMOVED lines=9> */
[----:B--2---:R-:W-:Y:S03]  /*74c0*/  F2FP.PACK_AB R4, R188, R190 ;  /* 0x000000bebc04723e */ /* 0x004fe600000000ff */
[----:B------:R1:W-:Y:S01]  /*74d0*/  STS [R201+0x1e000], R7 ;  /* 0x01e00007c9007388 */ /* 0x0003e20000000800 */
[----:B---3--:R-:W-:Y:S02]  /*74e0*/  F2FP.PACK_AB R0, R174, R175 ;  /* 0x000000afae00723e */ /* 0x008fe400000000ff */
[----:B------:R-:W-:Y:S02]  /*74f0*/  F2FP.PACK_AB R6, R73, R74 ;  /* 0x0000004a4906723e */ /* 0x000fe400000000ff */
[----:B------:R-:W-:Y:S03]  /*7500*/  F2FP.PACK_AB R5, R179, R181 ;  /* 0x000000b5b305723e */ /* 0x000fe600000000ff */
[----:B------:R2:W-:Y:S04]  /*7510*/  STS [R201+0x1e400], R6 ;  /* 0x01e40006c9007388 */ /* 0x0005e80000000800 */
[----:B------:R3:W-:Y:S04]  /*7520*/  STS [R204+0x1c000], R5 ;  /* 0x01c00005cc007388 */ /* 0x0007e80000000800 */
[----:B------:R3:W-:Y:S04]  /*7530*/  STS [R204+0x1c400], R4 ;  /* 0x01c40004cc007388 */ /* 0x0007e80000000800 */
[----:B------:R3:W-:Y:S01]  /*7540*/  STS [R203+0x1c000], R0 ;  /* 0x01c00000cb007388 */ /* 0x0007e20000000800 */
[----:B-1----:R-:W-:Y:S02]  /*7550*/  F2FP.PACK_AB R7, R230, R231 ;  /* 0x000000e7e607723e */ /* 0x002fe400000000ff */
[----:B--2---:R-:W-:Y:S02]  /*7560*/  F2FP.PACK_AB R6, R3, R68 ;  /* 0x000000440306723e */ /* 0x004fe400000000ff */
[----:B---3--:R-:W-:Y:S02]  /*7570*/  F2FP.PACK_AB R5, R177, R180 ;  /* 0x000000b4b105723e */ /* 0x008fe400000000ff */
[----:B------:R-:W-:Y:S03]  /*7580*/  F2FP.PACK_AB R4, R185, R186 ;  /* 0x000000bab904723e */ /* 0x000fe600000000ff */
[----:B------:R-:W-:Y:S01]  /*7590*/  STS [R203+0x1c400], R5 ;  /* 0x01c40005cb007388 */ /* 0x000fe20000000800 */
[----:B------:R-:W-:Y:S03]  /*75a0*/  F2FP.PACK_AB R0, R197, R198 ;  /* 0x000000c6c500723e */ /* 0x000fe600000000ff */
        /* <DEDUP_REMOVED lines=8> */
[----:B------:R-:W3:Y:S08]  /*7630*/  LDSM.16.M88.4 R48, [R159+0x11000] ;  /* 0x011000009f30783b */ /* 0x000ef00000000200 */
        /* <DEDUP_REMOVED lines=41> */
[----:B----4-:R-:W-:Y:S02]  /*78d0*/  IADD3 R146, P0, R169, UR13, RZ ;  /* 0x0000000da9927c10 */ /* 0x010fe4000ff1e0ff */
        /* <DEDUP_REMOVED lines=28> */
[----:B------:R2:W4:Y:S08]  /*7aa0*/  LDSM.16.M88.4 R140, [R0+0xa000] ;  /* 0x00a00000008c783b */ /* 0x0005300000000200 */
[----:B--2---:R2:W2:Y:S01]  /*7ab0*/  LDG.E R0, [R146.64+0x120] ;  /* 0x0001201692007981 */ /* 0x0044a2000c1e1900 */
[-C--:B-1----:R-:W-:Y:S08]  /*7ac0*/  HMMA.16816.F32 R4, R136, R132.reuse, R4 ;  /* 0x000000848804723c */ /* 0x082ff00000001804 */
[C---:B----4-:R-:W-:Y:S08]  /*7ad0*/  HMMA.16816.F32 R8, R140.reuse, R132, R8 ;  /* 0x000000848c08723c */ /* 0x050ff00000001808 */
[-C--:B------:R-:W-:Y:S08]  /*7ae0*/  HMMA.16816.F32 R12, R140, R134.reuse, R12 ;  /* 0x000000868c0c723c */ /* 0x080ff0000000180c */
[C---:B---3--:R-:W-:Y:S01]  /*7af0*/  FADD.FTZ R4, -R144.reuse, R4 ;  /* 0x0000000490047221 */ /* 0x048fe20000010100 */
[C---:B------:R-:W-:Y:S01]  /*7b00*/  HMMA.16816.F32 R16, R136.reuse, R134, R16 ;  /* 0x000000868810723c */ /* 0x040fe20000001810 */
[----:B------:R-:W1:Y:S02]  /*7b10*/  LDSM.16.M88.4 R132, [R161+0x10800] ;  /* 0x01080000a184783b */ /* 0x000e640000000200 */
[----:B------:R-:W-:Y:S01]  /*7b20*/  FMUL.FTZ R150, R229, R4 ;  /* 0x00000004e5967220 */ /* 0x000fe20000410000 */
[----:B------:R-:W-:Y:S01]  /*7b30*/  MOV R229, R149 ;  /* 0x0000009500e57202 */ /* 0x000fe20000000f00 */
[C---:B------:R-:W-:Y:S04]  /*7b40*/  FADD.FTZ R5, -R144.reuse, R5 ;  /* 0x0000000590057221 */ /* 0x040fe80000010100 */
[----:B------:R-:W-:Y:S01]  /*7b50*/  FMUL.FTZ R149, R245, R5 ;  /* 0x00000005f5957220 */ /* 0x000fe20000410000 */
[----:B------:R-:W3:Y:S02]  /*7b60*/  LDG.E R4, [R146.64+0x20] ;  /* 0x0000201692047981 */ /* 0x000ee4000c1e1900 */
[----:B------:R-:W-:Y:S01]  /*7b70*/  FFMA.FTZ R5, -R249, R249, 1 ;  /* 0x3f800000f9057423 */ /* 0x000fe200000101f9 */
[----:B------:R-:W-:Y:S03]  /*7b80*/  MOV R245, R151 ;  /* 0x0000009700f57202 */ /* 0x000fe60000000f00 */
[----:B------:R-:W-:Y:S08]  /*7b90*/  FMUL.FTZ R5, R5, c[0x0][0x2ec] ;  /* 0x0000bb0005057a20 */ /* 0x000ff00000410000 */
[C---:B------:R-:W-:Y:S02]  /*7ba0*/  FADD.FTZ R16, -R144.reuse, R16 ;  /* 0x0000001090107221 */ /* 0x040fe40000010100 */
[C---:B------:R-:W-:Y:S01]  /*7bb0*/  FADD.FTZ R17, -R144.reuse, R17 ;  /* 0x0000001190117221 */ /* 0x040fe20000010100 */
[-C--:B-1----:R-:W-:Y:S08]  /*7bc0*/  HMMA.16816.F32 R20, R136, R132.reuse, R20 ;  /* 0x000000848814723c */ /* 0x082ff00000001814 */
[C---:B------:R-:W-:Y:S08]  /*7bd0*/  HMMA.16816.F32 R24, R140.reuse, R132, R24 ;  /* 0x000000848c18723c */ /* 0x040ff00000001818 */
[-C--:B------:R-:W-:Y:S08]  /*7be0*/  HMMA.16816.F32 R28, R140, R134.reuse, R28 ;  /* 0x000000868c1c723c */ /* 0x080ff0000000181c */
[C---:B------:R-:W-:Y:S01]  /*7bf0*/  FADD.FTZ R20, -R144.reuse, R20 ;  /* 0x0000001490147221 */ /* 0x040fe20000010100 */
[C---:B------:R-:W-:Y:S01]  /*7c00*/  HMMA.16816.F32 R32, R136.reuse, R134, R32 ;  /* 0x000000868820723c */ /* 0x040fe20000001820 */
[----:B------:R-:W1:Y:S02]  /*7c10*/  LDSM.16.M88.4 R132, [R161+0x11000] ;  /* 0x01100000a184783b */ /* 0x000e640000000200 */
[C---:B------:R-:W-:Y:S04]  /*7c20*/  FADD.FTZ R21, -R144.reuse, R21 ;  /* 0x0000001590157221 */ /* 0x040fe80000010100 */
        /* <DEDUP_REMOVED lines=12> */
[----:B------:R-:W-:Y:S01]  /*7cf0*/  FFMA.FTZ R132, -R250, R250, 1 ;  /* 0x3f800000fa847423 */ /* 0x000fe200000101fa */
[-C--:B------:R-:W-:Y:S01]  /*7d00*/  HMMA.16816.F32 R60, R140, R134.reuse, R60 ;  /* 0x000000868c3c723c */ /* 0x080fe2000000183c */
[----:B------:R-:W-:Y:S03]  /*7d10*/  FMUL.FTZ R133, R236, R17 ;  /* 0x00000011ec857220 */ /* 0x000fe60000410000 */
[----:B------:R-:W-:Y:S02]  /*7d20*/  FMUL.FTZ R132, R132, c[0x0][0x2ec] ;  /* 0x0000bb0084847a20 */ /* 0x000fe40000410000 */
[----:B------:R-:W-:Y:S01]  /*7d30*/  FFMA.FTZ R17, -R241, R241, 1 ;  /* 0x3f800000f1117423 */ /* 0x000fe200000101f1 */
[----:B------:R-:W-:Y:S01]  /*7d40*/  MOV R141, R171 ;  /* 0x000000ab008d7202 */ /* 0x000fe20000000f00 */
[----:B------:R-:W-:Y:S01]  /*7d50*/  FMUL.FTZ R171, R5, R149 ;  /* 0x0000009505ab7220 */ /* 0x000fe20000410000 */
[----:B------:R-:W-:Y:S03]  /*7d60*/  HMMA.16816.F32 R64, R136, R134, R64 ;  /* 0x000000868840723c */ /* 0x000fe60000001840 */
[----:B------:R-:W-:Y:S01]  /*7d70*/  FFMA.FTZ R5, -R242, R242, 1 ;  /* 0x3f800000f2057423 */ /* 0x000fe200000101f2 */
[----:B------:R-:W-:Y:S02]  /*7d80*/  MOV R142, R170 ;  /* 0x000000aa008e7202 */ /* 0x000fe40000000f00 */
[----:B------:R-:W-:Y:S01]  /*7d90*/  MOV R140, R173 ;  /* 0x000000ad008c7202 */ /* 0x000fe20000000f00 */
[----:B------:R-:W-:Y:S02]  /*7da0*/  FMUL.FTZ R173, R132, R150 ;  /* 0x0000009684ad7220 */ /* 0x000fe40000410000 */
[----:B------:R-:W-:Y:S03]  /*7db0*/  FMUL.FTZ R134, R237, R16 ;  /* 0x00000010ed867220 */ /* 0x000fe60000410000 */
[----:B------:R-:W-:Y:S02]  /*7dc0*/  FFMA.FTZ R16, -R244, R244, 1 ;  /* 0x3f800000f4107423 */ /* 0x000fe400000101f4 */
[----:B------:R-:W-:Y:S02]  /*7dd0*/  FMUL.FTZ R132, R168, R20 ;  /* 0x00000014a8847220 */ /* 0x000fe40000410000 */
[----:B------:R-:W-:Y:S02]  /*7de0*/  FMUL.FTZ R5, R5, c[0x0][0x2ec] ;  /* 0x0000bb0005057a20 */ /* 0x000fe40000410000 */
[----:B------:R-:W-:Y:S02]  /*7df0*/  FFMA.FTZ R20, -R240, R240, 1 ;  /* 0x3f800000f0147423 */ /* 0x000fe400000101f0 */
[----:B------:R-:W-:Y:S02]  /*7e00*/  FMUL.FTZ R16, R16, c[0x0][0x2ec] ;  /* 0x0000bb0010107a20 */ /* 0x000fe40000410000 */
        /* <DEDUP_REMOVED lines=34> */
[----:B------:R-:W-:Y:S02]  /*8030*/  FADD.FTZ R32, -R144, R64 ;  /* 0x0000004090207221 */ /* 0x000fe40000010100 */
[----:B------:R-:W-:Y:S02]  /*8040*/  FMUL.FTZ R150, R16, R20 ;  /* 0x0000001410967220 */ /* 0x000fe40000410000 */
[----:B------:R-:W-:Y:S01]  /*8050*/  FMUL.FTZ R21, R174, R21 ;  /* 0x00000015ae157220 */ /* 0x000fe20000410000 */
[----:B------:R-:W-:Y:S01]  /*8060*/  MOV R174, R208 ;  /* 0x000000d000ae7202 */ /* 0x000fe20000000f00 */
[----:B------:R-:W-:Y:S02]  /*8070*/  FFMA.FTZ R16, -R178, R178, 1 ;  /* 0x3f800000b2107423 */ /* 0x000fe400000101b2 */
[----:B------:R-:W-:Y:S02]  /*8080*/  FMUL.FTZ R5, R5, c[0x0][0x2ec] ;  /* 0x0000bb0005057a20 */ /* 0x000fe40000410000 */
[----:B------:R-:W-:Y:S01]  /*8090*/  FMUL.FTZ R32, R175, R32 ;  /* 0x00000020af207220 */ /* 0x000fe20000410000 */
[----:B------:R-:W-:Y:S01]  /*80a0*/  MOV R175, R207 ;  /* 0x000000cf00af7202 */ /* 0x000fe20000000f00 */
[----:B------:R-:W-:Y:S02]  /*80b0*/  FMUL.FTZ R16, R16, c[0x0][0x2ec] ;  /* 0x0000bb0010107a20 */ /* 0x000fe40000410000 */
[----:B------:R-:W-:Y:S02]  /*80c0*/  FMUL.FTZ R143, R5, R21 ;  /* 0x00000015058f7220 */ /* 0x000fe40000410000 */
[----:B------:R-:W-:Y:S02]  /*80d0*/  FFMA.FTZ R5, -R141, R141, 1 ;  /* 0x3f8000008d057423 */ /* 0x000fe4000001018d */
[C---:B------:R-:W-:Y:S02]  /*80e0*/  FADD.FTZ R36, -R144.reuse, R52 ;  /* 0x0000003490247221 */ /* 0x040fe40000010100 */
[----:B------:R-:W-:Y:S02]  /*80f0*/  FADD.FTZ R33, -R144, R53 ;  /* 0x0000003590217221 */ /* 0x000fe40000010100 */
[----:B------:R-:W-:Y:S02]  /*8100*/  FFMA.FTZ R17, -R189, R189, 1 ;  /* 0x3f800000bd117423 */ /* 0x000fe400000101bd */
[----:B---3--:R-:W-:Y:S02]  /*8110*/  FADD.FTZ R7, -R4, R7 ;  /* 0x0000000704077221 */ /* 0x008fe40000010100 */
[----:B------:R-:W-:Y:S02]  /*8120*/  FMUL.FTZ R144, R16, R32 ;  /* 0x0000002010907220 */ /* 0x000fe40000410000 */
[----:B------:R-:W-:Y:S02]  /*8130*/  FADD.FTZ R16, -R4, R6 ;  /* 0x0000000604107221 */ /* 0x000fe40000010100 */
[----:B------:R-:W-:Y:S02]  /*8140*/  FFMA.FTZ R6, -R140, R140, 1 ;  /* 0x3f8000008c067423 */ /* 0x000fe4000001018c */
[----:B------:R-:W-:Y:S02]  /*8150*/  FMUL.FTZ R7, R245, R7 ;  /* 0x00000007f5077220 */ /* 0x000fe40000410000 */
[----:B------:R-:W-:Y:S02]  /*8160*/  FMUL.FTZ R5, R5, c[0x0][0x2ec] ;  /* 0x0000bb0005057a20 */ /* 0x000fe40000410000 */
        /* <DEDUP_REMOVED lines=10> */
[----:B--2---:R-:W-:Y:S02]  /*8210*/  FMUL.FTZ R146, R17, R33 ;  /* 0x0000002111927220 */ /* 0x004fe40000410000 */
[----:B------:R-:W-:Y:S02]  /*8220*/  FADD.FTZ R18, -R4, R18 ;  /* 0x0000001204127221 */ /* 0x000fe40000010100 */
[----:B------:R-:W-:Y:S02]  /*8230*/  FMUL.FTZ R142, R6, R16 ;  /* 0x00000010068e7220 */ /* 0x000fe40000410000 */
[----:B------:R-:W-:Y:S02]  /*8240*/  FMUL.FTZ R19, R121, R19 ;  /* 0x0000001379137220 */ /* 0x000fe40000410000 */
[----:B------:R-:W-:Y:S01]  /*8250*/  FADD.FTZ R17, -R4, R23 ;  /* 0x0000001704117221 */ /* 0x000fe20000010100 */
[----:B------:R1:W5:Y:S01]  /*8260*/  LDL.LU R121, [R1+0x170] ;  /* 0x0001700001797983 */ /* 0x0003620000300800 */
        /* <DEDUP_REMOVED lines=20> */
[----:B------:R-:W-:Y:S01]  /*83b0*/  FFMA.FTZ R5, -R246, R246, 1 ;  /* 0x3f800000f6057423 */ /* 0x000fe200000101f6 */
[----:B------:R1:W5:Y:S01]  /*83c0*/  LDL.LU R116, [R1+0x15c] ;  /* 0x00015c0001747983 */ /* 0x0003620000300800 */
[----:B------:R-:W-:Y:S02]  /*83d0*/  FADD.FTZ R20, -R4, R34 ;  /* 0x0000002204147221 */ /* 0x000fe40000010100 */
[----:B------:R-:W-:Y:S01]  /*83e0*/  FMUL.FTZ R139, R6, R18 ;  /* 0x00000012068b7220 */ /* 0x000fe20000410000 */
[----:B------:R1:W5:Y:S01]  /*83f0*/  LDL.LU R115, [R1+0x158] ;  /* 0x0001580001737983 */ /* 0x0003620000300800 */
        /* <DEDUP_REMOVED lines=108> */
[----:B------:R-:W-:Y:S02]  /*8ac0*/  FADD.FTZ R9, -R2, R44 ;  /* 0x0000002c02097221 */ /* 0x000fe40000010100 */
[----:B------:R-:W-:Y:S02]  /*8ad0*/  FFMA.FTZ R7, -R96, R96, 1 ;  /* 0x3f80000060077423 */ /* 0x000fe40000010160 */
[----:B------:R-:W-:Y:S01]  /*8ae0*/  FFMA.FTZ R5, -R94, R94, 1 ;  /* 0x3f8000005e057423 */ /* 0x000fe2000001015e */
[----:B------:R1:W5:Y:S01]  /*8af0*/  LDL.LU R96, [R1+0x10c] ;  /* 0x00010c0001607983 */ /* 0x0003620000300800 */
[----:B------:R-:W-:Y:S02]  /*8b00*/  FMUL.FTZ R51, R4, R8 ;  /* 0x0000000804337220 */ /* 0x000fe40000410000 */
[----:B------:R-:W-:Y:S02]  /*8b10*/  FADD.FTZ R8, -R2, R45 ;  /* 0x0000002d02087221 */ /* 0x000fe40000010100 */
[----:B------:R-:W-:Y:S02]  /*8b20*/  FMUL.FTZ R9, R248, R9 ;  /* 0x00000009f8097220 */ /* 0x000fe40000410000 */
[----:B------:R-:W-:Y:S02]  /*8b30*/  FFMA.FTZ R6, -R95, R95, 1 ;  /* 0x3f8000005f067423 */ /* 0x000fe4000001015f */
[----:B------:R-:W-:Y:S01]  /*8b40*/  FFMA.FTZ R4, -R93, R93, 1 ;  /* 0x3f8000005d047423 */ /* 0x000fe2000001015d */
[----:B------:R1:W5:Y:S01]  /*8b50*/  LDL.LU R95, [R1+0x108] ;  /* 0x00010800015f7983 */ /* 0x0003620000300800 */
[----:B------:R-:W-:Y:S02]  /*8b60*/  FMUL.FTZ R5, R5, c[0x0][0x2ec] ;  /* 0x0000bb0005057a20 */ /* 0x000fe40000410000 */
[----:B------:R-:W-:Y:S01]  /*8b70*/  FMUL.FTZ R8, R243, R8 ;  /* 0x00000008f3087220 */ /* 0x000fe20000410000 */
[----:B------:R1:W5:Y:S01]  /*8b80*/  LDL.LU R94, [R1+0x104] ;  /* 0x00010400015e7983 */ /* 0x0003620000300800 */
[----:B------:R-:W-:Y:S02]  /*8b90*/  FMUL.FTZ R4, R4, c[0x0][0x2ec] ;  /* 0x0000bb0004047a20 */ /* 0x000fe40000410000 */
[----:B------:R-:W-:Y:S01]  /*8ba0*/  FMUL.FTZ R48, R5, R9 ;  /* 0x0000000905307220 */ /* 0x000fe20000410000 */
[----:B------:R1:W5:Y:S01]  /*8bb0*/  LDL.LU R93, [R1+0x100] ;  /* 0x00010000015d7983 */ /* 0x0003620000300800 */
[----:B------:R-:W-:Y:S02]  /*8bc0*/  FADD.FTZ R9, -R2, R57 ;  /* 0x0000003902097221 */ /* 0x000fe40000010100 */
[----:B------:R-:W-:Y:S02]  /*8bd0*/  FFMA.FTZ R5, -R234, R234, 1 ;  /* 0x3f800000ea057423 */ /* 0x000fe400000101ea */
[----:B------:R-:W-:Y:S02]  /*8be0*/  FMUL.FTZ R7, R7, c[0x0][0x2ec] ;  /* 0x0000bb0007077a20 */ /* 0x000fe40000410000 */
[----:B------:R-:W-:Y:S02]  /*8bf0*/  FMUL.FTZ R6, R6, c[0x0][0x2ec] ;  /* 0x0000bb0006067a20 */ /* 0x000fe40000410000 */
[----:B------:R-:W-:Y:S02]  /*8c00*/  FMUL.FTZ R45, R4, R8 ;  /* 0x00000008042d7220 */ /* 0x000fe40000410000 */
[----:B------:R-:W-:Y:S02]  /*8c10*/  FADD.FTZ R8, -R2, R60 ;  /* 0x0000003c02087221 */ /* 0x000fe40000010100 */
[----:B------:R-:W-:Y:S02]  /*8c20*/  FMUL.FTZ R9, R230, R9 ;  /* 0x00000009e6097220 */ /* 0x000fe40000410000 */
[----:B------:R-:W-:Y:S02]  /*8c30*/  FFMA.FTZ R4, -R228, R228, 1 ;  /* 0x3f800000e4047423 */ /* 0x000fe400000101e4 */
[----:B------:R-:W-:Y:S02]  /*8c40*/  FMUL.FTZ R5, R5, c[0x0][0x2ec] ;  /* 0x0000bb0005057a20 */ /* 0x000fe40000410000 */
[----:B------:R-:W-:Y:S02]  /*8c50*/  FADD.FTZ R10, -R0, R10 ;  /* 0x0000000a000a7221 */ /* 0x000fe40000010100 */
[----:B------:R-:W-:Y:S02]  /*8c60*/  FMUL.FTZ R50, R7, R13 ;  /* 0x0000000d07327220 */ /* 0x000fe40000410000 */
[----:B------:R-:W-:Y:S02]  /*8c70*/  FMUL.FTZ R49, R6, R12 ;  /* 0x0000000c06317220 */ /* 0x000fe40000410000 */
[C---:B------:R-:W-:Y:S02]  /*8c80*/  FADD.FTZ R12, -R2.reuse, R56 ;  /* 0x00000038020c7221 */ /* 0x040fe40000010100 */
        /* <DEDUP_REMOVED lines=18> */
[----:B------:R-:W-:Y:S01]  /*8db0*/  FMUL.FTZ R12, R231, R12 ;  /* 0x0000000ce70c7220 */ /* 0x000fe20000410000 */
[----:B------:R1:W5:Y:S01]  /*8dc0*/  LDL.LU R90, [R1+0xf4] ;  /* 0x0000f400015a7983 */ /* 0x0003620000300800 */
[----:B------:R-:W-:Y:S02]  /*8dd0*/  FMUL.FTZ R6, R6, c[0x0][0x2ec] ;  /* 0x0000bb0006067a20 */ /* 0x000fe40000410000 */
        /* <DEDUP_REMOVED lines=77> */
[----:B------:R-:W-:Y:S01]  /*92b0*/  FMUL.FTZ R2, R2, c[0x0][0x2ec] ;  /* 0x0000bb0002027a20 */ /* 0x000fe20000410000 */
[----:B------:R1:W5:Y:S01]  /*92c0*/  LDL.LU R3, [R1+0x98] ;  /* 0x0000980001037983 */ /* 0x0003620000300800 */
[----:B------:R-:W-:Y:S02]  /*92d0*/  FMUL.FTZ R36, R6, R10 ;  /* 0x0000000a06247220 */ /* 0x000fe40000410000 */
[----:B------:R-:W-:Y:S02]  /*92e0*/  FMUL.FTZ R29, R2, R7 ;  /* 0x00000007021d7220 */ /* 0x000fe40000410000 */
[C---:B------:R-:W-:Y:S02]  /*92f0*/  FADD.FTZ R7, -R0.reuse, R62 ;  /* 0x0000003e00077221 */ /* 0x040fe40000010100 */
[----:B------:R-:W-:Y:S02]  /*9300*/  FADD.FTZ R6, -R0, R63 ;  /* 0x0000003f00067221 */ /* 0x000fe40000010100 */
[----:B------:R-:W-:Y:S01]  /*9310*/  FFMA.FTZ R5, -R166, R166, 1 ;  /* 0x3f800000a6057423 */ /* 0x000fe200000101a6 */
[----:B------:R-:W-:Y:S01]  /*9320*/  MOV R166, 0x40 ;  /* 0x0000004000a67802 */ /* 0x000fe20000000f00 */
[----:B------:R-:W-:Y:S01]  /*9330*/  FFMA.FTZ R4, -R167, R167, 1 ;  /* 0x3f800000a7047423 */ /* 0x000fe200000101a7 */
[----:B------:R-:W-:Y:S01]  /*9340*/  MOV R167, 0x20 ;  /* 0x0000002000a77802 */ /* 0x000fe20000000f00 */
[----:B------:R-:W-:Y:S02]  /*9350*/  FFMA.FTZ R2, -R252, R252, 1 ;  /* 0x3f800000fc027423 */ /* 0x000fe400000101fc */
[----:B------:R-:W-:Y:S02]  /*9360*/  FFMA.FTZ R0, -R251, R251, 1 ;  /* 0x3f800000fb007423 */ /* 0x000fe400000101fb */
        /* <DEDUP_REMOVED lines=11> */
[----:B-1----:R-:W-:Y:S01]  /*9420*/  ISETP.GE.AND P1, PT, R210, c[0x0][0x220], PT ;  /* 0x00008800d2007a0c */ /* 0x002fe20003f26270 */
        /* <DEDUP_REMOVED lines=8> */
[CC--:B------:R-:W-:Y:S01]  /*94b0*/  @!P1 LEA R2, P2, R11.reuse, R4.reuse, 0x6 ;  /* 0x000000040b029211 */ /* 0x0c0fe200078430ff */
        /* <DEDUP_REMOVED lines=56> */
.L_x_2150:
        /* <DEDUP_REMOVED lines=212> */
.L_x_2151:
        /* <DEDUP_REMOVED lines=517> */
.L_x_2153:
        /* <DEDUP_REMOVED lines=19> */
.L_x_2154:
        /* <DEDUP_REMOVED lines=47> */
.L_x_2156:
[----:B------:R-:W-:Y:S05]  /*c9f0*/  BSYNC B0 ;  /* 0x0000000000007941 */ /* 0x000fea0003800000 */
.L_x_2155:
        /* <DEDUP_REMOVED lines=15> */
.L_x_2158:
[----:B------:R-:W-:Y:S05]  /*caf0*/  BSYNC B0 ;  /* 0x0000000000007941 */ /* 0x000fea0003800000 */
.L_x_2157:
        /* <DEDUP_REMOVED lines=15> */
.L_x_2160:
[----:B------:R-:W-:Y:S05]  /*cbf0*/  BSYNC B0 ;  /* 0x0000000000007941 */ /* 0x000fea0003800000 */
.L_x_2159:
        /* <DEDUP_REMOVED lines=14> */
.L_x_2162:
[----:B------:R-:W-:Y:S05]  /*cce0*/  BSYNC B0 ;  /* 0x0000000000007941 */ /* 0x000fea0003800000 */
.L_x_2161:
        /* <DEDUP_REMOVED lines=25> */
.L_x_2164:
[----:B------:R-:W-:Y:S05]  /*ce80*/  BSYNC B0 ;  /* 0x0000000000007941 */ /* 0x000fea0003800000 */
.L_x_2163:
        /* <DEDUP_REMOVED lines=13> */
.L_x_2166:
[----:B------:R-:W-:Y:S05]  /*cf60*/  BSYNC B0 ;  /* 0x0000000000007941 */ /* 0x000fea0003800000 */
.L_x_2165:
        /* <DEDUP_REMOVED lines=13> */
.L_x_2168:
[----:B------:R-:W-:Y:S05]  /*d040*/  BSYNC B0 ;  /* 0x0000000000007941 */ /* 0x000fea0003800000 */
.L_x_2167:
        /* <DEDUP_REMOVED lines=12> */
.L_x_2117:
        /* <DEDUP_REMOVED lines=21> */
.L_x_2170:
        /* <DEDUP_REMOVED lines=19> */
.L_x_2171:
        /* <DEDUP_REMOVED lines=36> */
.L_x_2173:
[----:B------:R-:W-:Y:S05]  /*d5d0*/  BSYNC B0 ;  /* 0x0000000000007941 */ /* 0x000fea0003800000 */
.L_x_2172:
        /* <DEDUP_REMOVED lines=15> */
.L_x_2175:
[----:B------:R-:W-:Y:S05]  /*d6d0*/  BSYNC B0 ;  /* 0x0000000000007941 */ /* 0x000fea0003800000 */
.L_x_2174:
        /* <DEDUP_REMOVED lines=15> */
.L_x_2177:
[----:B------:R-:W-:Y:S05]  /*d7d0*/  BSYNC B0 ;  /* 0x0000000000007941 */ /* 0x000fea0003800000 */
.L_x_2176:
        /* <DEDUP_REMOVED lines=14> */
.L_x_2179:
[----:B------:R-:W-:Y:S05]  /*d8c0*/  BSYNC B0 ;  /* 0x0000000000007941 */ /* 0x000fea0003800000 */
.L_x_2178:
        /* <DEDUP_REMOVED lines=25> */
.L_x_2181:
[----:B------:R-:W-:Y:S05]  /*da60*/  BSYNC B0 ;  /* 0x0000000000007941 */ /* 0x000fea0003800000 */
.L_x_2180:
        /* <DEDUP_REMOVED lines=13> */
.L_x_2183:
[----:B------:R-:W-:Y:S05]  /*db40*/  BSYNC B0 ;  /* 0x0000000000007941 */ /* 0x000fea0003800000 */
.L_x_2182:
        /* <DEDUP_REMOVED lines=13> */
.L_x_2185:
[----:B------:R-:W-:Y:S05]  /*dc20*/  BSYNC B0 ;  /* 0x0000000000007941 */ /* 0x000fea0003800000 */
.L_x_2184:
        /* <DEDUP_REMOVED lines=11> */
.L_x_2169:
[----:B------:R-:W-:Y:S05]  /*dce0*/  BSYNC B1 ;  /* 0x0000000000017941 */ /* 0x000fea0003800000 */
.L_x_2112:
        /* <DEDUP_REMOVED lines=11> */
.L_x_2186:
[----:B------:R-:W-:Y:S05]  /*dda0*/  EXIT ;  /* 0x000000000000794d */ /* 0x000fea0003800000 */
.L_x_2188:
        /* <DEDUP_REMOVED lines=13> */
.L_x_2492:


//--------------------- .text._ZN5flash44flash_bwd_dq_dk_dv_loop_seqk_parallel_kernelI23Flash_bwd_kernel_traitsILi64ELi128ELi128ELi8ELi4ELi4ELi4ELb0ELb0EN7cutlass6half_tE19Flash_kernel_traitsILi64ELi128ELi128ELi8ES3_EELb1ELb0ELb1ELb0ELb0ELb1ELb0EEEvNS_16Flash_bwd_paramsE --------------------------
	.section	.text._ZN5flash44flash_bwd_dq_dk_dv_loop_seqk_parallel_kernelI23Flash_bwd_kernel_traitsILi64ELi128ELi128ELi8ELi4ELi4ELi4ELb0ELb0EN7cutlass6half_tE19Flash_kernel_traitsILi64ELi128ELi128ELi8ES3_EELb1ELb0ELb1ELb0ELb0ELb1ELb0EEEvNS_16Flash_bwd_paramsE,"ax",@progbits
	.sectioninfo	@"SHI_REGISTERS=255"
	.align	128
        .global         _ZN5flash44flash_bwd_dq_dk_dv_loop_seqk_parallel_kernelI23Flash_bwd_kernel_traitsILi64ELi128ELi128ELi8ELi4ELi4ELi4ELb0ELb0EN7cutlass6half_tE19Flash_kernel_traitsILi64ELi128ELi128ELi8ES3_EELb1ELb0ELb1ELb0ELb0ELb1ELb0EEEvNS_16Flash_bwd_paramsE
        .type           _ZN5flash44flash_bwd_dq_dk_dv_loop_seqk_parallel_kernelI23Flash_bwd_kernel_traitsILi64ELi128ELi128ELi8ELi4ELi4ELi4ELb0ELb0EN7cutlass6half_tE19Flash_kernel_traitsILi64ELi128ELi128ELi8ES3_EELb1ELb0ELb1ELb0ELb0ELb1ELb0EEEvNS_16Flash_bwd_paramsE,@function
        .size           _ZN5flash44flash_bwd_dq_dk_dv_loop_seqk_parallel_kernelI23Flash_bwd_kernel_traitsILi64ELi128ELi128ELi8ELi4ELi4ELi4ELb0ELb0EN7cutlass6half_tE19Flash_kernel_traitsILi64ELi128ELi128ELi8ES3_EELb1ELb0ELb1ELb0ELb0ELb1ELb0EEEvNS_16Flash_bwd_paramsE,(.L_x_2493 - _ZN5flash44flash_bwd_dq_dk_dv_loop_seqk_parallel_kernelI23Flash_bwd_kernel_traitsILi64ELi128ELi128ELi8ELi4ELi4ELi4ELb0ELb0EN7cutlass6half_tE19Flash_kernel_traitsILi64ELi128ELi128ELi8ES3_EELb1ELb0ELb1ELb0ELb0ELb1ELb0EEEvNS_16Flash_bwd_paramsE)
        .other          _ZN5flash44flash_bwd_dq_dk_dv_loop_seqk_parallel_kernelI23Flash_bwd_kernel_traitsILi64ELi128ELi128ELi8ELi4ELi4ELi4ELb0ELb0EN7cutlass6half_tE19Flash_kernel_traitsILi64ELi128ELi128ELi8ES3_EELb1ELb0ELb1ELb0ELb0ELb1ELb0EEEvNS_16Flash_bwd_paramsE,@"STO_CUDA_ENTRY STV_DEFAULT"
_ZN5flash44flash_bwd_dq_dk_dv_loop_seqk_parallel_kernelI23Flash_bwd_kernel_traitsILi64ELi128ELi128ELi8ELi4ELi4ELi4ELb0ELb0EN7cutlass6half_tE19Flash_kernel_traitsILi64ELi128ELi128ELi8ES3_EELb1ELb0ELb1ELb0ELb0ELb1ELb0EEEvNS_16Flash_bwd_paramsE:
.text._ZN5flash44flash_bwd_dq_dk_dv_loop_seqk_parallel_kernelI23Flash_bwd_kernel_traitsILi64ELi128ELi128ELi8ELi4ELi4ELi4ELb0ELb0EN7cutlass6half_tE19Flash_kernel_traitsILi64ELi128ELi128ELi8ES3_EELb1ELb0ELb1ELb0ELb0ELb1ELb0EEEvNS_16Flash_bwd_paramsE:
        /* <DEDUP_REMOVED lines=18> */
[----:B------:R-:W-:Y:S01]  /*0120*/  ULDC.U8 UR10, c[0x0][0x328] ;  /* 0x0000ca00000a7ab9 */ /* 0x000fe20000000000 */
[----:B------:R-:W3:Y:S01]  /*0130*/  S2UR UR40, SR_CTAID.Z ;  /* 0x00000000002879c3 */ /* 0x000ee20000002700 */
[----:B------:R-:W-:-:S02]  /*0140*/  UISETP.NE.AND UP6, UPT, UR11, URZ, UPT ;  /* 0x0000003f0b00728c */ /* 0x000fc4000bfc5270 */
[----:B------:R-:W-:Y:S02]  /*0150*/  UISETP.NE.AND UP5, UPT, UR10, URZ, UPT ;  /* 0x0000003f0a00728c */ /* 0x000fe4000bfa5270 */
[----:B------:R-:W-:Y:S02]  /*0160*/  ULDC UR49, c[0x0][0x22c] ;  /* 0x00008b0000317ab9 */ /* 0x000fe40000000800 */
[----:B------:R-:W-:Y:S02]  /*0170*/  ULDC UR38, c[0x0][0x1c0] ;  /* 0x0000700000267ab9 */ /* 0x000fe40000000800 */
[----:B------:R-:W-:Y:S02]  /*0180*/  UMOV UR8, 0x80 ;  /* 0x0000008000087882 */ /* 0x000fe40000000000 */
[----:B------:R-:W-:Y:S02]  /*0190*/  ULDC UR7, c[0x0][0x210] ;  /* 0x0000840000077ab9 */ /* 0x000fe40000000800 */
[----:B------:R-:W-:Y:S01]  /*01a0*/  ULDC UR59, c[0x0][0x234] ;  /* 0x00008d00003b7ab9 */ /* 0x000fe20000000800 */
[----:B-1----:R-:W-:Y:S01]  /*01b0*/  SHF.R.S32.HI R5, RZ, 0x1f, R10 ;  /* 0x0000001fff057819 */ /* 0x002fe2000001140a */
[----:B--2---:R-:W-:-:S02]  /*01c0*/  UIMAD.WIDE.U32 UR46, UR37, UR17, URZ ;  /* 0x00000011252e72a5 */ /* 0x004fc4000f8e003f */
[----:B------:R-:W-:Y:S01]  /*01d0*/  USHF.L.U32 UR17, UR37, 0x7, URZ ;  /* 0x0000000725117899 */ /* 0x000fe2000800063f */
[CC--:B------:R-:W-:Y:S01]  /*01e0*/  LEA.HI R0, R5.reuse, R10.reuse, RZ, 0x4 ;  /* 0x0000000a05007211 */ /* 0x0c0fe200078f20ff */
[----:B------:R-:W-:Y:S01]  /*01f0*/  USHF.R.S32.HI UR11, URZ, 0x1f, UR37 ;  /* 0x0000001f3f0b7899 */ /* 0x000fe20008011425 */
[CC--:B------:R-:W-:Y:S01]  /*0200*/  LEA.HI R14, R5.reuse, R10.reuse, RZ, 0x7 ;  /* 0x0000000a050e7211 */ /* 0x0c0fe200078f38ff */
[----:B------:R-:W-:Y:S01]  /*0210*/  ULDC UR13, c[0x0][0x1c0] ;  /* 0x00007000000d7ab9 */ /* 0x000fe20000000800 */
[CC--:B------:R-:W-:Y:S01]  /*0220*/  LEA.HI R2, R5.reuse, R10.reuse, RZ, 0x5 ;  /* 0x0000000a05027211 */ /* 0x0c0fe200078f28ff */
[----:B---3--:R-:W-:Y:S01]  /*0230*/  USHF.R.S32.HI UR10, URZ, 0x1f, UR40 ;  /* 0x0000001f3f0a7899 */ /* 0x008fe20008011428 */
[CC--:B------:R-:W-:Y:S01]  /*0240*/  LEA.HI R9, R5.reuse, R10.reuse, RZ, 0x3 ;  /* 0x0000000a05097211 */ /* 0x0c0fe200078f18ff */
[----:B------:R-:W-:Y:S01]  /*0250*/  ULDC UR15, c[0x0][0x1c0] ;  /* 0x00007000000f7ab9 */ /* 0x000fe20000000800 */
[CC--:B------:R-:W-:Y:S01]  /*0260*/  LEA.HI R13, R5.reuse, R10.reuse, RZ, 0x6 ;  /* 0x0000000a050d7211 */ /* 0x0c0fe200078f30ff */
[----:B------:R-:W-:Y:S01]  /*0270*/  UIMAD.WIDE UR38, UR49, UR38, URZ ;  /* 0x00000026312672a5 */ /* 0x000fe2000f8e023f */
[----:B------:R-:W-:Y:S01]  /*0280*/  LEA.HI R5, R5, R10, RZ, 0x2 ;  /* 0x0000000a05057211 */ /* 0x000fe200078f10ff */
[----:B------:R-:W-:Y:S01]  /*0290*/  UIMAD UR50, UR40, UR49, URZ ;  /* 0x00000031283272a4 */ /* 0x000fe2000f8e023f */
[----:B------:R-:W-:Y:S01]  /*02a0*/  LOP3.LUT R3, R0, 0xfffffff0, RZ, 0xc0, !PT ;  /* 0xfffffff000037812 */ /* 0x000fe200078ec0ff */
[----:B------:R-:W-:Y:S01]  /*02b0*/  UIMAD UR59, UR8, UR7, UR59 ;  /* 0x00000007083b72a4 */ /* 0x000fe2000f8e023b */
        /* <DEDUP_REMOVED lines=8> */
[----:B------:R-:W-:Y:S01]  /*0340*/  SHF.R.S32.HI R2, RZ, 0x1f, R2 ;  /* 0x0000001fff027819 */ /* 0x000fe20000011402 */
[----:B------:R-:W-:Y:S01]  /*0350*/  UIMAD UR7, UR37, UR15, UR40 ;  /* 0x0000000f250772a4 */ /* 0x000fe2000f8e0228 */
[----:B------:R-:W-:Y:S01]  /*0360*/  LEA.HI R0, R0, R3, RZ, 0x1 ;  /* 0x0000000300007211 */ /* 0x000fe200078f08ff */
[----:B------:R-:W-:Y:S01]  /*0370*/  ULDC UR16, c[0x0][0x1c0] ;  /* 0x0000700000107ab9 */ /* 0x000fe20000000800 */
[----:B------:R-:W-:Y:S01]  /*0380*/  LEA.HI R2, R2, R4, RZ, 0x2 ;  /* 0x0000000402027211 */ /* 0x000fe200078f10ff */
[----:B------:R-:W-:Y:S01]  /*0390*/  ULDC UR12, c[0x0][0x1c0] ;  /* 0x00007000000c7ab9 */ /* 0x000fe20000000800 */
[----:B------:R-:W-:Y:S01]  /*03a0*/  LOP3.LUT R7, R9, 0xfffffff8, RZ, 0xc0, !PT ;  /* 0xfffffff809077812 */ /* 0x000fe200078ec0ff */
[----:B------:R-:W-:Y:S01]  /*03b0*/  UIMAD UR56, UR9, UR37, URZ ;  /* 0x00000025093872a4 */ /* 0x000fe2000f8e023f */
[----:B------:R-:W-:Y:S01]  /*03c0*/  LOP3.LUT R0, R0, 0xfffffffe, RZ, 0xc0, !PT ;  /* 0xfffffffe00007812 */ /* 0x000fe200078ec0ff */
[----:B------:R-:W-:Y:S01]  /*03d0*/  UIMAD UR8, UR37, UR12, UR40 ;  /* 0x0000000c250872a4 */ /* 0x000fe2000f8e0228 */
[----:B------:R-:W-:Y:S01]  /*03e0*/  LOP3.LUT R2, R2, 0xfffffffc, RZ, 0xc0, !PT ;  /* 0xfffffffc02027812 */ /* 0x000fe200078ec0ff */
[----:B------:R-:W-:Y:S01]  /*03f0*/  IMAD.IADD R7, R10, 0x1, -R7 ;  /* 0x000000010a077824 */ /* 0x000fe200078e0a07 */
[----:B------:R-:W-:Y:S01]  /*0400*/  @!UP5 UIMAD UR9, UR37, UR16, UR40 ;  /* 0x000000102509d2a4 */ /* 0x000fe2000f8e0228 */
[----:B------:R-:W-:Y:S01]  /*0410*/  IMAD.IADD R10, R3, 0x1, -R0 ;  /* 0x00000001030a7824 */ /* 0x000fe200078e0a00 */
[--C-:B------:R-:W-:Y:S01]  /*0420*/  SHF.R.S32.HI R3, RZ, 0x2, R5.reuse ;  /* 0x00000002ff037819 */ /* 0x100fe20000011405 */
[----:B------:R-:W-:Y:S01]  /*0430*/  IMAD.IADD R16, R4, 0x1, -R2 ;  /* 0x0000000104107824 */ /* 0x000fe200078e0a02 */
[----:B------:R-:W-:Y:S01]  /*0440*/  SHF.R.S32.HI R0, RZ, 0x1f, R5 ;  /* 0x0000001fff007819 */ /* 0x000fe20000011405 */
[----:B------:R-:W-:Y:S01]  /*0450*/  IMAD.SHL.U32 R5, R7, 0x8, RZ ;  /* 0x0000000807057824 */ /* 0x000fe200078e00ff */
[----:B------:R-:W-:Y:S01]  /*0460*/  SHF.R.S32.HI R4, RZ, 0x3, R9 ;  /* 0x00000003ff047819 */ /* 0x000fe20000011409 */
[----:B------:R-:W-:Y:S01]  /*0470*/  USHF.L.U32 UR48, UR49, 0x7, URZ ;  /* 0x0000000731307899 */ /* 0x000fe2000800063f */
[----:B------:R-:W-:Y:S01]  /*0480*/  SHF.R.S32.HI R2, RZ, 0x1f, R6 ;  /* 0x0000001fff027819 */ /* 0x000fe20000011406 */
[----:B------:R-:W-:Y:S01]  /*0490*/  STL [R1+0x10], R16 ;  /* 0x0000101001007387 */ /* 0x000fe20000100800 */
[----:B------:R-:W-:Y:S01]  /*04a0*/  LEA.HI R0, R0, R3, RZ, 0x3 ;  /* 0x0000000300007211 */ /* 0x000fe200078f18ff */
[----:B------:R-:W-:Y:S01]  /*04b0*/  IMAD.SHL.U32 R4, R4, 0x40, RZ ;  /* 0x0000004004047824 */ /* 0x000fe200078e00ff */
[----:B------:R-:W-:Y:S01]  /*04c0*/  LEA.HI R236, R2, R6, RZ, 0x2 ;  /* 0x0000000602ec7211 */ /* 0x000fe200078f10ff */
[----:B------:R-:W-:Y:S01]  /*04d0*/  USHF.L.U32 UR43, UR7, 0x5, URZ ;  /* 0x00000005072b7899 */ /* 0x000fe2000800063f */
[----:B------:R-:W-:Y:S01]  /*04e0*/  LOP3.LUT R2, R0, 0xfffffff8, RZ, 0xc0, !PT ;  /* 0xfffffff800027812 */ /* 0x000fe200078ec0ff */
[----:B------:R-:W-:Y:S01]  /*04f0*/  ULDC UR53, c[0x0][0x214] ;  /* 0x0000850000357ab9 */ /* 0x000fe20000000800 */
[----:B------:R-:W-:Y:S01]  /*0500*/  LOP3.LUT R0, R4, 0x1c0, RZ, 0xc0, !PT ;  /* 0x000001c004007812 */ /* 0x000fe200078ec0ff */
[----:B------:R-:W-:Y:S01]  /*0510*/  ULDC UR60, c[0x0][0x1c8] ;  /* 0x00007200003c7ab9 */ /* 0x000fe20000000800 */
[----:B------:R-:W-:Y:S01]  /*0520*/  SHF.R.S32.HI R4, RZ, 0x1f, R8 ;  /* 0x0000001fff047819 */ /* 0x000fe20000011408 */
[----:B------:R-:W-:Y:S01]  /*0530*/  IMAD.IADD R6, R3, 0x1, -R2 ;  /* 0x0000000103067824 */ /* 0x000fe200078e0a02 */
[----:B------:R-:W-:Y:S01]  /*0540*/  LOP3.LUT R3, R0, 0x38, R5, 0xf8, !PT ;  /* 0x0000003800037812 */ /* 0x000fe200078ef805 */
[----:B------:R-:W-:Y:S01]  /*0550*/  ULDC UR54, c[0x0][0x224] ;  /* 0x0000890000367ab9 */ /* 0x000fe20000000800 */
[----:B------:R-:W-:Y:S01]  /*0560*/  SHF.R.U32.HI R2, RZ, 0x3, R0 ;  /* 0x00000003ff027819 */ /* 0x000fe20000011600 */
[----:B------:R-:W-:Y:S01]  /*0570*/  @UP5 UIMAD UR58, UR37, UR53, URZ ;  /* 0x00000035253a52a4 */ /* 0x000fe2000f8e023f */
[----:B------:R-:W-:Y:S01]  /*0580*/  LEA.HI R11, R4, R8, RZ, 0x3 ;  /* 0x00000008040b7211 */ /* 0x000fe200078f18ff */
[----:B------:R-:W-:Y:S01]  /*0590*/  ULDC.64 UR4, c[0x0][0x118] ;  /* 0x0000460000047ab9 */ /* 0x000fe20000000a00 */
[----:B------:R-:W-:Y:S01]  /*05a0*/  LOP3.LUT R3, R3, R2, RZ, 0x3c, !PT ;  /* 0x0000000203037212 */ /* 0x000fe200078e3cff */
[----:B------:R-:W-:Y:S01]  /*05b0*/  IMAD.SHL.U32 R2, R13, 0x8, RZ ;  /* 0x000000080d027824 */ /* 0x000fe200078e00ff */
[----:B------:R-:W-:Y:S01]  /*05c0*/  LOP3.LUT R0, R11, 0xfffffff8, RZ, 0xc0, !PT ;  /* 0xfffffff80b007812 */ /* 0x000fe200078ec0ff */
[----:B------:R-:W-:Y:S01]  /*05d0*/  ULDC UR42, c[0x0][0x2e8] ;  /* 0x0000ba00002a7ab9 */ /* 0x000fe20000000800 */
[----:B------:R-:W-:Y:S01]  /*05e0*/  LOP3.LUT R4, R6, 0x1, RZ, 0xc0, !PT ;  /* 0x0000000106047812 */ /* 0x000fe200078ec0ff */
[----:B------:R-:W-:Y:S01]  /*05f0*/  ULDC.U8 UR6, c[0x0][0x2d8] ;  /* 0x0000b60000067ab9 */ /* 0x000fe20000000000 */
[----:B------:R-:W-:Y:S01]  /*0600*/  LOP3.LUT R2, R3, 0xfffffe00, R2, 0xf8, !PT ;  /* 0xfffffe0003027812 */ /* 0x000fe200078ef802 */
[----:B------:R-:W-:Y:S01]  /*0610*/  IMAD.IADD R12, R8, 0x1, -R0 ;  /* 0x00000001080c7824 */ /* 0x000fe200078e0a00 */
[----:B------:R-:W-:Y:S01]  /*0620*/  SHF.R.S32.HI R8, RZ, 0x7, R14 ;  /* 0x00000007ff087819 */ /* 0x000fe2000001140e */
[C---:B------:R-:W-:Y:S01]  /*0630*/  IMAD.SHL.U32 R0, R7.reuse, 0x40, RZ ;  /* 0x0000004007007824 */ /* 0x040fe200078e00ff */
[----:B------:R-:W-:Y:S01]  /*0640*/  ISETP.NE.U32.AND P0, PT, R4, 0x1, PT ;  /* 0x000000010400780c */ /* 0x000fe20003f05070 */
[----:B------:R1:W-:Y:S01]  /*0650*/  STL [R1+0xc], R2 ;  /* 0x00000c0201007387 */ /* 0x0003e20000100800 */
[----:B------:R-:W-:Y:S01]  /*0660*/  IMAD.SHL.U32 R3, R10, 0x200, RZ ;  /* 0x000002000a037824 */ /* 0x000fe200078e00ff */
[C---:B------:R-:W-:Y:S01]  /*0670*/  LOP3.LUT P4, RZ, R7.reuse, 0x2, RZ, 0xc0, !PT ;  /* 0x0000000207ff7812 */ /* 0x040fe2000788c0ff */
[----:B------:R-:W-:Y:S01]  /*0680*/  ULOP3.LUT UR60, UR40, UR60, URZ, 0x3c, !UPT ;  /* 0x0000003c283c7292 */ /* 0x000fe2000f8e3c3f */
[----:B------:R-:W-:Y:S01]  /*0690*/  LOP3.LUT R0, R0, 0x1c0, RZ, 0xc0, !PT ;  /* 0x000001c000007812 */ /* 0x000fe200078ec0ff */
[----:B------:R-:W-:Y:S01]  /*06a0*/  USHF.R.S32.HI UR61, URZ, 0x1f, UR40 ;  /* 0x0000001f3f3d7899 */ /* 0x000fe20008011428 */
[----:B------:R-:W-:Y:S01]  /*06b0*/  LOP3.LUT P3, RZ, R7, 0x4, RZ, 0xc0, !PT ;  /* 0x0000000407ff7812 */ /* 0x000fe2000786c0ff */
[----:B------:R-:W-:Y:S01]  /*06c0*/  IMAD.U32 R7, RZ, RZ, UR17 ;  /* 0x00000011ff077e24 */ /* 0x000fe2000f8e00ff */
[----:B------:R-:W-:Y:S01]  /*06d0*/  LOP3.LUT R170, R0, 0x8, R9, 0xf8, !PT ;  /* 0x0000000800aa7812 */ /* 0x000fe200078ef809 */
[----:B------:R-:W-:Y:S01]  /*06e0*/  IMAD.SHL.U32 R7, R15, 0x2, RZ ;  /* 0x000000020f077824 */ /* 0x000fe200078e00ff */
[----:B------:R-:W-:Y:S01]  /*06f0*/  R2P PR, R6, 0x6 ;  /* 0x0000000606007804 */ /* 0x000fe20000000000 */
[----:B------:R-:W-:Y:S01]  /*0700*/  UIMAD.WIDE.U32 UR44, UR38, UR46, URZ ;  /* 0x0000002e262c72a5 */ /* 0x000fe2000f8e003f */
[----:B------:R-:W-:Y:S01]  /*0710*/  SEL R172, R230, 0xffffffe0, !P4 ;  /* 0xffffffe0e6ac7807 */ /* 0x000fe20006000000 */
[----:B------:R-:W-:Y:S01]  /*0720*/  UIMAD UR55, UR39, UR46, URZ ;  /* 0x0000002e273772a4 */ /* 0x000fe2000f8e023f */
[----:B------:R-:W-:Y:S01]  /*0730*/  SEL R228, R228, 0x10, !P0 ;  /* 0x00000010e4e47807 */ /* 0x000fe20004000000 */
[----:B------:R-:W-:Y:S01]  /*0740*/  USHF.R.S32.HI UR57, URZ, 0x1f, UR50 ;  /* 0x0000001f3f397899 */ /* 0x000fe20008011432 */
[----:B------:R-:W-:Y:S01]  /*0750*/  SEL R230, R230, 0xffffffe0, !P1 ;  /* 0xffffffe0e6e67807 */ /* 0x000fe20004800000 */
[----:B------:R-:W-:-:S02]  /*0760*/  UIMAD UR54, UR8, UR54, URZ ;  /* 0x00000036083672a4 */ /* 0x000fc4000f8e023f */
[----:B------:R-:W-:Y:S02]  /*0770*/  @!UP5 UIMAD UR53, UR9, UR53, URZ ;  /* 0x000000350935d2a4 */ /* 0x000fe4000f8e023f */
[----:B------:R-:W-:Y:S02]  /*0780*/  USHF.R.S32.HI UR52, URZ, 0x1f, UR48 ;  /* 0x0000001f3f347899 */ /* 0x000fe40008011430 */
[----:B------:R-:W-:Y:S01]  /*0790*/  USHF.R.S32.HI UR51, URZ, 0x1f, UR43 ;  /* 0x0000001f3f337899 */ /* 0x000fe2000801142b */
[----:B-1----:R-:W-:Y:S01]  /*07a0*/  IMAD.SHL.U32 R2, R16, 0x10, RZ ;  /* 0x0000001010027824 */ /* 0x002fe200078e00ff */
[----:B------:R-:W-:-:S04]  /*07b0*/  UMOV UR41, 0xffffc000 ;  /* 0xffffc00000297882 */ /* 0x000fc80000000000 */
[----:B------:R-:W-:Y:S02]  /*07c0*/  LOP3.LUT R5, R0, 0x30, R2, 0xf8, !PT ;  /* 0x0000003000057812 */ /* 0x000fe400078ef802 */
[----:B------:R-:W-:Y:S02]  /*07d0*/  SHF.R.U32.HI R0, RZ, 0x3, R0 ;  /* 0x00000003ff007819 */ /* 0x000fe40000011600 */
[----:B------:R-:W-:Y:S01]  /*07e0*/  LOP3.LUT R4, R5, 0x8, R9, 0xf8, !PT ;  /* 0x0000000805047812 */ /* 0x000fe200078ef809 */
[----:B------:R-:W-:Y:S01]  /*07f0*/  IMAD R5, R8, 0x2000, R7 ;  /* 0x0000200008057824 */ /* 0x000fe200078e0207 */
        /* <DEDUP_REMOVED lines=22> */
[----:B------:R-:W-:Y:S02]  /*0960*/  IMAD.U32 R0, RZ, RZ, UR11 ;  /* 0x0000000bff007e24 */ /* 0x000fe4000f8e00ff */
[----:B------:R-:W-:Y:S01]  /*0970*/  IMAD.U32 R4, RZ, RZ, UR10 ;  /* 0x0000000aff047e24 */ /* 0x000fe2000f8e00ff */
[----:B------:R-:W-:Y:S01]  /*0980*/  LOP3.LUT R5, R2, 0x8, R5, 0xf8, !PT ;  /* 0x0000000802057812 */ /* 0x000fe200078ef805 */
[----:B------:R-:W-:Y:S01]  /*0990*/  IMAD.SHL.U32 R0, R11, 0x40, RZ ;  /* 0x000000400b007824 */ /* 0x000fe200078e00ff */
[----:B------:R-:W-:Y:S01]  /*09a0*/  SHF.R.U32.HI R4, RZ, 0x3, R2 ;  /* 0x00000003ff047819 */ /* 0x000fe20000011602 */
[----:B------:R-:W-:-:S02]  /*09b0*/  IMAD R6, R16, 0x400, R7 ;  /* 0x0000040010067824 */ /* 0x000fc400078e0207 */
[----:B------:R-:W-:Y:S01]  /*09c0*/  IMAD.SHL.U32 R226, R226, 0x2, RZ ;  /* 0x00000002e2e27824 */ /* 0x000fe200078e00ff */
[----:B------:R-:W-:Y:S01]  /*09d0*/  LOP3.LUT R0, R0, 0xfffffe00, RZ, 0xc0, !PT ;  /* 0xfffffe0000007812 */ /* 0x000fe200078ec0ff */
[----:B------:R-:W-:Y:S01]  /*09e0*/  IMAD.IADD R6, R6, 0x1, R8 ;  /* 0x0000000106067824 */ /* 0x000fe200078e0208 */
[----:B------:R-:W-:Y:S01]  /*09f0*/  LOP3.LUT R5, R5, R4, RZ, 0x3c, !PT ;  /* 0x0000000405057212 */ /* 0x000fe200078e3cff */
[----:B------:R-:W-:Y:S01]  /*0a00*/  IMAD.IADD R229, R226, 0x1, R228 ;  /* 0x00000001e2e57824 */ /* 0x000fe200078e02e4 */
[----:B------:R-:W-:Y:S01]  /*0a10*/  LOP3.LUT R2, R4, R9, R2, 0x1e, !PT ;  /* 0x0000000904027212 */ /* 0x000fe200078e1e02 */
[----:B------:R-:W-:Y:S02]  /*0a20*/  IMAD.MOV.U32 R4, RZ, RZ, 0x40 ;  /* 0x00000040ff047424 */ /* 0x000fe400078e00ff */
        /* <DEDUP_REMOVED lines=32> */
[----:B------:R-:W-:Y:S02]  /*0c30*/  IMAD.IADD R172, R172, 0x1, R171 ;  /* 0x00000001acac7824 */ /* 0x000fe400078e02ab */
[----:B------:R-:W-:Y:S01]  /*0c40*/  IMAD.SHL.U32 R174, R178, 0x2, RZ ;  /* 0x00000002b2ae7824 */ /* 0x000fe200078e00ff */
        /* <DEDUP_REMOVED lines=12> */
.L_x_2235:
        /* <DEDUP_REMOVED lines=53> */
.L_x_2189:
        /* <DEDUP_REMOVED lines=28> */
[----:B------:R-:W-:Y:S02]  /*1220*/  ULDC UR18, c[0x0][0x2e4] ;  /* 0x0000b90000127ab9 */ /* 0x000fe40000000800 */
[----:B------:R-:W-:Y:S02]  /*1230*/  USEL UR28, UR10, UR8, !UP3 ;  /* 0x000000080a1c7287 */ /* 0x000fe4000d800000 */
[----:B------:R-:W-:Y:S02]  /*1240*/  UIADD3 UR10, UR12, 0x80, UR20 ;  /* 0x000000800c0a7890 */ /* 0x000fe4000fffe014 */
[----:B------:R-:W-:Y:S02]  /*1250*/  UIMAD UR8, UR15, UR17, URZ ;  /* 0x000000110f0872a4 */ /* 0x000fe4000f8e023f */
[----:B------:R-:W-:-:S02]  /*1260*/  UIADD3 UR10, UR10, UR18, -UR7 ;  /* 0x000000120a0a7290 */ /* 0x000fc4000fffe807 */
[----:B------:R-:W-:Y:S02]  /*1270*/  UIADD3 UR27, UR11, UR13, URZ ;  /* 0x0000000d0b1b7290 */ /* 0x000fe4000fffe03f */
        /* <DEDUP_REMOVED lines=33> */
.L_x_2191:
        /* <DEDUP_REMOVED lines=18> */
.L_x_2192:
        /* <DEDUP_REMOVED lines=71> */
.L_x_2193:
[----:B------:R-:W-:Y:S02]  /*1a20*/  UMOV UR10, UR54 ;  /* 0x00000036000a7c82 */ /* 0x000fe40008000000 */
.L_x_2194:
[----:B------:R-:W1:Y:S01]  /*1a30*/  S2R R30, SR_TID.X ;  /* 0x00000000001e7919 */ /* 0x000e620000002100 */
[----:B------:R-:W-:Y:S01]  /*1a40*/  UIADD3 UR8, UP4, UP3, UR8, UR48, UR50 ;  /* 0x0000003008087290 */ /* 0x000fe2000fb9e032 */
[----:B------:R-:W-:Y:S01]  /*1a50*/  IMAD.U32 R12, RZ, RZ, UR5 ;  /* 0x00000005ff0c7e24 */ /* 0x000fe2000f8e00ff */
[----:B------:R-:W-:Y:S01]  /*1a60*/  ULDC UR32, c[0x0][0x2e8] ;  /* 0x0000ba0000207ab9 */ /* 0x000fe20000000800 */
[----:B------:R-:W-:Y:S01]  /*1a70*/  IMAD.U32 R11, RZ, RZ, UR4 ;  /* 0x00000004ff0b7e24 */ /* 0x000fe2000f8e00ff */
[----:B------:R-:W-:Y:S01]  /*1a80*/  UIADD3 UR19, UP2, UP1, UR19, UR8, UR21 ;  /* 0x0000000813137290 */ /* 0x000fe2000f95e015 */
[----:B------:R-:W-:Y:S01]  /*1a90*/  IMAD.U32 R10, RZ, RZ, UR18 ;  /* 0x00000012ff0a7e24 */ /* 0x000fe2000f8e00ff */
[----:B------:R-:W-:Y:S01]  /*1aa0*/  UIADD3.X UR8, UR11, UR52, UR57, UP4, UP3 ;  /* 0x000000340b087290 */ /* 0x000fe2000a7e6439 */
[----:B------:R-:W-:Y:S01]  /*1ab0*/  IMAD.MOV.U32 R32, RZ, RZ, c[0x0][0x190] ;  /* 0x00006400ff207624 */ /* 0x000fe200078e00ff */
[----:B------:R-:W-:Y:S01]  /*1ac0*/  UMOV UR21, 0x4 ;  /* 0x0000000400157882 */ /* 0x000fe20000000000 */
[----:B------:R-:W-:Y:S01]  /*1ad0*/  IMAD.MOV.U32 R14, RZ, RZ, c[0x0][0x370] ;  /* 0x0000dc00ff0e7624 */ /* 0x000fe200078e00ff */
[----:B------:R-:W-:Y:S01]  /*1ae0*/  UIADD3.X UR17, UR13, UR8, UR17, UP2, UP1 ;  /* 0x000000080d117290 */ /* 0x000fe200097e2411 */
[----:B------:R-:W-:Y:S01]  /*1af0*/  BSSY B1, `(.L_x_2190) ;  /* 0x0000b0e000017945 */ /* 0x000fe20003800000 */
[----:B------:R-:W-:Y:S01]  /*1b00*/  ULDC.64 UR4, c[0x0][0x3c8] ;  /* 0x0000f20000047ab9 */ /* 0x000fe20000000a00 */
[----:B------:R-:W-:Y:S01]  /*1b10*/  IMAD.SHL.U32 R24, R32, 0x20, RZ ;  /* 0x0000002020187824 */ /* 0x000fe200078e00ff */
[----:B------:R-:W-:Y:S01]  /*1b20*/  ULDC.64 UR8, c[0x0][0x1a8] ;  /* 0x00006a0000087ab9 */ /* 0x000fe20000000a00 */
[----:B------:R-:W-:Y:S01]  /*1b30*/  IMAD.SHL.U32 R13, R14, 0x20, RZ ;  /* 0x000000200e0d7824 */ /* 0x000fe200078e00ff */
[----:B------:R-:W-:-:S04]  /*1b40*/  UIMAD UR8, UR61, UR8, URZ ;  /* 0x000000083d0872a4 */ /* 0x000fc8000f8e023f */
[----:B------:R-:W-:Y:S01]  /*1b50*/  UIMAD UR15, UR40, UR9, UR8 ;  /* 0x00000009280f72a4 */ /* 0x000fe2000f8e0208 */
[----:B-1----:R-:W-:Y:S02]  /*1b60*/  SHF.R.S32.HI R31, RZ, 0x1f, R30 ;  /* 0x0000001fff1f7819 */ /* 0x002fe4000001141e */
[----:B------:R-:W-:Y:S02]  /*1b70*/  ULDC.64 UR8, c[0x0][0x378] ;  /* 0x0000de0000087ab9 */ /* 0x000fe40000000a00 */
[----:B------:R-:W-:Y:S01]  /*1b80*/  UIMAD UR8, UR61, UR8, URZ ;  /* 0x000000083d0872a4 */ /* 0x000fe2000f8e023f */
[----:B------:R-:W-:-:S03]  /*1b90*/  LEA.HI R4, R31, R30, RZ, 0x3 ;  /* 0x0000001e1f047211 */ /* 0x000fc600078f18ff */
[----:B------:R-:W-:Y:S01]  /*1ba0*/  UIMAD UR13, UR40, UR9, UR8 ;  /* 0x00000009280d72a4 */ /* 0x000fe2000f8e0208 */
[----:B------:R-:W-:Y:S02]  /*1bb0*/  SHF.R.S32.HI R0, RZ, 0x3, R4 ;  /* 0x00000003ff007819 */ /* 0x000fe40000011404 */
        /* <DEDUP_REMOVED lines=9> */
[----:B------:R-:W-:-:S02]  /*1c50*/  UIADD3 UR8, UR18, UR10, URZ ;  /* 0x0000000a12087290 */ /* 0x000fc4000fffe03f */
[----:B------:R-:W-:Y:S01]  /*1c60*/  UIADD3 UR10, UR18, UR16, URZ ;  /* 0x00000010120a7290 */ /* 0x000fe2000fffe03f */
[----:B------:R-:W-:Y:S01]  /*1c70*/  IMAD R9, R9, c[0x0][0x190], RZ ;  /* 0x0000640009097a24 */ /* 0x000fe200078e02ff */
[--C-:B------:R-:W-:Y:S01]  /*1c80*/  SHF.R.S32.HI R5, RZ, 0x1f, R4.reuse ;  /* 0x0000001fff057819 */ /* 0x100fe20000011404 */
[----:B------:R-:W-:Y:S01]  /*1c90*/  UIMAD.WIDE UR8, UR8, UR21, UR4 ;  /* 0x00000015080872a5 */ /* 0x000fe2000f8e0204 */
[----:B------:R1:W2:Y:S03]  /*1ca0*/  R2UR UR4, R11 ;  /* 0x000000000b0473c2 */ /* 0x0002a600000e0000 */
[----:B------:R-:W-:-:S04]  /*1cb0*/  IMAD.WIDE.U32 R6, R2, c[0x0][0x190], R4 ;  /* 0x0000640002067a25 */ /* 0x000fc800078e0004 */
[----:B------:R-:W-:Y:S01]  /*1cc0*/  IMAD R2, R2, c[0x0][0x194], R9 ;  /* 0x0000650002027a24 */ /* 0x000fe200078e0209 */
[----:B------:R-:W-:Y:S01]  /*1cd0*/  IADD3 R8, P1, R6, UR28, RZ ;  /* 0x0000001c06087c10 */ /* 0x000fe2000ff3e0ff */
[----:B------:R-:W-:Y:S01]  /*1ce0*/  UMOV UR28, UR8 ;  /* 0x00000008001c7c82 */ /* 0x000fe20008000000 */
[----:B------:R-:W-:Y:S01]  /*1cf0*/  IADD3 R6, P2, R4, UR23, RZ ;  /* 0x0000001704067c10 */ /* 0x000fe2000ff5e0ff */
[----:B------:R-:W-:Y:S01]  /*1d00*/  UIADD3 UR8, -UR7, UR12, UR20 ;  /* 0x0000000c07087290 */ /* 0x000fe2000fffe114 */
[----:B------:R-:W-:Y:S01]  /*1d10*/  IADD3.X R9, R7, UR27, R2, P1, !PT ;  /* 0x0000001b07097c10 */ /* 0x000fe20008ffe402 */
[----:B------:R3:W4:Y:S01]  /*1d20*/  R2UR UR5, R12 ;  /* 0x000000000c0573c2 */ /* 0x00072200000e0000 */
[----:B------:R-:W-:Y:S01]  /*1d30*/  LEA.HI R7, R31, R30, RZ, 0x5 ;  /* 0x0000001e1f077211 */ /* 0x000fe200078f28ff */
[----:B------:R-:W-:Y:S02]  /*1d40*/  UIADD3 UR8, UR8, -UR32, URZ ;  /* 0x8000002008087290 */ /* 0x000fe4000fffe03f */
[----:B------:R-:W-:Y:S01]  /*1d50*/  UMOV UR27, UR9 ;  /* 0x00000009001b7c82 */ /* 0x000fe20008000000 */
[----:B------:R-:W-:Y:S01]  /*1d60*/  LOP3.LUT R2, R7, 0xffffffe0, RZ, 0xc0, !PT ;  /* 0xffffffe007027812 */ /* 0x000fe200078ec0ff */
[----:B------:R-:W-:Y:S01]  /*1d70*/  USHF.R.S32.HI UR32, URZ, 0x1f, UR8 ;  /* 0x0000001f3f207899 */ /* 0x000fe20008011408 */
[----:B------:R-:W-:-:S03]  /*1d80*/  SHF.R.S32.HI R7, RZ, 0x5, R7 ;  /* 0x00000005ff077819 */ /* 0x000fc60000011407 */
[----:B------:R-:W-:Y:S01]  /*1d90*/  IMAD.IADD R28, R30, 0x1, -R2 ;  /* 0x000000011e1c7824 */ /* 0x000fe200078e0a02 */
[----:B------:R-:W-:Y:S02]  /*1da0*/  ULEA.HI UR32, UR32, UR8, URZ, 0x7 ;  /* 0x0000000820207291 */ /* 0x000fe4000f8f383f */
[----:B------:R-:W-:Y:S01]  /*1db0*/  UIADD3 UR8, UR26, -0x1, URZ ;  /* 0xffffffff1a087890 */ /* 0x000fe2000fffe03f */
[----:B------:R-:W-:Y:S01]  /*1dc0*/  IMAD R2, R7, UR49, R28 ;  /* 0x0000003107027c24 */ /* 0x000fe2000f8e021c */
[----:B------:R-:W-:Y:S01]  /*1dd0*/  IADD3.X R7, R5, UR24, RZ, P2, !PT ;  /* 0x0000001805077c10 */ /* 0x000fe200097fe4ff */
[----:B------:R-:W-:-:S03]  /*1de0*/  USHF.R.S32.HI UR32, URZ, 0x7, UR32 ;  /* 0x000000073f207899 */ /* 0x000fc60008011420 */
[----:B-1----:R-:W-:Y:S01]  /*1df0*/  IADD3 R11, P1, R2, UR19, RZ ;  /* 0x00000013020b7c10 */ /* 0x002fe2000ff3e0ff */
[----:B------:R-:W-:Y:S01]  /*1e00*/  IMAD.WIDE.U32 R6, R10, c[0x0][0x370], R6 ;  /* 0x0000dc000a067a25 */ /* 0x000fe200078e0006 */
[----:B------:R-:W-:Y:S02]  /*1e10*/  UISETP.LT.AND UP1, UPT, URZ, UR32, UPT ;  /* 0x000000203f00728c */ /* 0x000fe4000bf21270 */
[----:B------:R-:W-:Y:S01]  /*1e20*/  LEA.HI.X.SX32 R183, R2, UR17, 0x1, P1 ;  /* 0x0000001102b77c11 */ /* 0x000fe200088f0eff */
[----:B------:R-:W-:Y:S01]  /*1e30*/  IMAD.U32 R2, RZ, RZ, UR40 ;  /* 0x00000028ff027e24 */ /* 0x000fe2000f8e00ff */
[----:B------:R-:W-:Y:S01]  /*1e40*/  IADD3 R7, R7, UR11, RZ ;  /* 0x0000000b07077c10 */ /* 0x000fe2000fffe0ff */
[----:B------:R-:W-:Y:S01]  /*1e50*/  USEL UR32, URZ, UR32, !UP1 ;  /* 0x000000203f207287 */ /* 0x000fe2000c800000 */
[----:B------:R-:W-:Y:S01]  /*1e60*/  LEA R184, P1, R11, c[0x0][0x350], 0x2 ;  /* 0x0000d4000bb87a11 */ /* 0x000fe200078210ff */
[----:B------:R-:W-:Y:S01]  /*1e70*/  IMAD.WIDE.U32 R8, R2, c[0x0][0x1a8], R8 ;  /* 0x00006a0002087a25 */ /* 0x000fe200078e0008 */
[----:B------:R-:W-:-:S02]  /*1e80*/  ULDC.64 UR18, c[0x0][0x200] ;  /* 0x0000800000127ab9 */ /* 0x000fc40000000a00 */
[----:B------:R-:W-:Y:S01]  /*1e90*/  LEA.HI.X R183, R11, c[0x0][0x354], R183, 0x2, P1 ;  /* 0x0000d5000bb77a11 */ /* 0x000fe200008f14b7 */
[----:B------:R-:W-:Y:S01]  /*1ea0*/  IMAD.WIDE.U32 R6, R2, c[0x0][0x378], R6 ;  /* 0x0000de0002067a25 */ /* 0x000fe200078e0006 */
[----:B------:R-:W-:Y:S01]  /*1eb0*/  UISETP.GT.AND UP1, UPT, UR26, UR32, UPT ;  /* 0x000000201a00728c */ /* 0x000fe2000bf24270 */
[----:B------:R-:W-:Y:S01]  /*1ec0*/  IADD3 R9, R9, UR15, RZ ;  /* 0x0000000f09097c10 */ /* 0x000fe2000fffe0ff */
[----:B------:R-:W-:Y:S01]  /*1ed0*/  UIMAD.WIDE UR10, UR10, UR21, UR18 ;  /* 0x000000150a0a72a5 */ /* 0x000fe2000f8e0212 */
[----:B------:R-:W-:Y:S01]  /*1ee0*/  IMAD R2, R29, c[0x0][0x370], RZ ;  /* 0x0000dc001d027a24 */ /* 0x000fe200078e02ff */
[----:B------:R-:W-:Y:S01]  /*1ef0*/  IADD3 R7, R7, UR13, RZ ;  /* 0x0000000d07077c10 */ /* 0x000fe2000fffe0ff */
[----:B------:R-:W-:Y:S01]  /*1f00*/  IMAD.MOV.U32 R11, RZ, RZ, 0x5 ;  /* 0x00000005ff0b7424 */ /* 0x000fe200078e00ff */
[----:B------:R-:W-:Y:S01]  /*1f10*/  LEA R240, P2, R8, c[0x0][0x160], 0x1 ;  /* 0x0000580008f07a11 */ /* 0x000fe200078408ff */
[C---:B------:R-:W-:Y:S02]  /*1f20*/  IMAD R2, R0.reuse, c[0x0][0x374], R2 ;  /* 0x0000dd0000027a24 */ /* 0x040fe400078e0202 */
[----:B------:R-:W-:Y:S01]  /*1f30*/  IMAD.WIDE.U32 R6, R0, c[0x0][0x370], R6 ;  /* 0x0000dc0000067a25 */ /* 0x000fe200078e0006 */
[----:B------:R-:W-:-:S02]  /*1f40*/  SHF.L.U64.HI R15, R32, R11, c[0x0][0x194] ;  /* 0x00006500200f7619 */ /* 0x000fc4000001020b */
[----:B------:R-:W-:Y:S01]  /*1f50*/  LEA.HI.X R238, R8, c[0x0][0x164], R9, 0x1, P2 ;  /* 0x0000590008ee7a11 */ /* 0x000fe200010f0c09 */
[----:B------:R-:W-:Y:S01]  /*1f60*/  IMAD.IADD R2, R7, 0x1, R2 ;  /* 0x0000000107027824 */ /* 0x000fe200078e0202 */
[----:B------:R-:W-:Y:S02]  /*1f70*/  LEA R239, P1, R6, c[0x0][0x330], 0x1 ;  /* 0x0000cc0006ef7a11 */ /* 0x000fe400078208ff */
[----:B------:R-:W-:Y:S02]  /*1f80*/  SHF.L.U64.HI R11, R14, R11, c[0x0][0x374] ;  /* 0x0000dd000e0b7619 */ /* 0x000fe4000001020b */
[----:B------:R-:W-:Y:S02]  /*1f90*/  LEA.HI.X R237, R6, c[0x0][0x334], R2, 0x1, P1 ;  /* 0x0000cd0006ed7a11 */ /* 0x000fe400008f0c02 */
[----:B------:R-:W-:-:S13]  /*1fa0*/  PLOP3.LUT P1, PT, PT, PT, UP1, 0x80, 0x0 ;  /* 0x000000000000781c */ /* 0x000fda0003f2f018 */
        /* <DEDUP_REMOVED lines=11> */
[----:B------:R-:W-:-:S03]  /*2060*/  UIMAD UR12, UR35, UR11, UR12 ;  /* 0x0000000b230c72a4 */ /* 0x000fc6000f8e020c */
[----:B------:R-:W-:Y:S02]  /*2070*/  ULDC.64 UR10, c[0x0][0x388] ;  /* 0x0000e200000a7ab9 */ /* 0x000fe40000000a00 */
[----:B------:R-:W-:Y:S02]  /*2080*/  UIADD3 UR9, UR9, UR12, URZ ;  /* 0x0000000c09097290 */ /* 0x000fe4000fffe03f */
[----:B------:R-:W-:Y:S02]  /*2090*/  UIMAD UR12, UR34, UR10, URZ ;  /* 0x0000000a220c72a4 */ /* 0x000fe4000f8e023f */
[----:B------:R-:W-:Y:S02]  /*20a0*/  UIMAD.WIDE.U32 UR8, UR37, UR10, UR8 ;  /* 0x0000000a250872a5 */ /* 0x000fe4000f8e0008 */
[----:B------:R-:W-:-:S04]  /*20b0*/  UIMAD UR11, UR37, UR11, UR12 ;  /* 0x0000000b250b72a4 */ /* 0x000fc8000f8e020c */
[----:B------:R-:W-:Y:S02]  /*20c0*/  UIADD3 UR16, UR9, UR11, URZ ;  /* 0x0000000b09107290 */ /* 0x000fe4000fffe03f */
[----:B------:R-:W-:Y:S02]  /*20d0*/  UMOV UR15, UR8 ;  /* 0x00000008000f7c82 */ /* 0x000fe40008000000 */
.L_x_2196:
        /* <DEDUP_REMOVED lines=18> */
.L_x_2197:
[----:B------:R-:W-:Y:S01]  /*2200*/  ULDC.64 UR8, c[0x0][0x3a0] ;  /* 0x0000e80000087ab9 */ /* 0x000fe20000000a00 */
[----:B------:R-:W-:Y:S01]  /*2210*/  IMAD.U32 R13, RZ, RZ, UR20 ;  /* 0x00000014ff0d7e24 */ /* 0x000fe2000f8e00ff */
[----:B------:R-:W-:Y:S01]  /*2220*/  UIMAD UR8, UR22, UR8, URZ ;  /* 0x00000008160872a4 */ /* 0x000fe2000f8e023f */
[----:B------:R-:W-:Y:S01]  /*2230*/  BSSY B0, `(.L_x_2198) ;  /* 0x0000018000007945 */ /* 0x000fe20003800000 */
[----:B------:R-:W-:Y:S01]  /*2240*/  UIMAD UR7, UR14, -0x80, UR7 ;  /* 0xffffff800e0778a4 */ /* 0x000fe2000f8e0207 */
[----:B------:R-:W-:Y:S01]  /*2250*/  IMAD.WIDE.U32 R6, R13, c[0x0][0x3a0], R4 ;  /* 0x0000e8000d067a25 */ /* 0x000fe200078e0004 */
[----:B------:R-:W-:-:S04]  /*2260*/  UIMAD UR8, UR20, UR9, UR8 ;  /* 0x00000009140872a4 */ /* 0x000fc8000f8e0208 */
[----:B------:R-:W-:Y:S02]  /*2270*/  IADD3 R6, P0, R6, UR15, RZ ;  /* 0x0000000f06067c10 */ /* 0x000fe4000ff1e0ff */
[----:B------:R-:W-:Y:S01]  /*2280*/  MOV R2, UR8 ;  /* 0x0000000800027c02 */ /* 0x000fe20008000f00 */
[----:B------:R-:W-:Y:S01]  /*2290*/  ULDC.64 UR8, c[0x0][0x3b8] ;  /* 0x0000ee0000087ab9 */ /* 0x000fe20000000a00 */
[----:B------:R-:W-:Y:S01]  /*22a0*/  ISETP.GE.AND P3, PT, R0, UR7, PT ;  /* 0x0000000700007c0c */ /* 0x000fe2000bf66270 */
        /* <DEDUP_REMOVED lines=16> */
.L_x_2199:
[----:B------:R-:W-:Y:S05]  /*23b0*/  BSYNC B0 ;  /* 0x0000000000007941 */ /* 0x000fea0003800000 */
.L_x_2198:
        /* <DEDUP_REMOVED lines=15> */
.L_x_2201:
[----:B------:R-:W-:Y:S05]  /*24b0*/  BSYNC B0 ;  /* 0x0000000000007941 */ /* 0x000fea0003800000 */
.L_x_2200:
        /* <DEDUP_REMOVED lines=15> */
.L_x_2203:
[----:B------:R-:W-:Y:S05]  /*25b0*/  BSYNC B0 ;  /* 0x0000000000007941 */ /* 0x000fea0003800000 */
.L_x_2202:
        /* <DEDUP_REMOVED lines=14> */
.L_x_2205:
[----:B------:R-:W-:Y:S05]  /*26a0*/  BSYNC B0 ;  /* 0x0000000000007941 */ /* 0x000fea0003800000 */
.L_x_2204:
[----:B------:R-:W-:Y:S01]  /*26b0*/  ULDC.64 UR8, c[0x0][0x3a8] ;  /* 0x0000ea0000087ab9 */ /* 0x000fe20000000a00 */
[----:B------:R-:W-:Y:S01]  /*26c0*/  IMAD.WIDE.U32 R4, R13, c[0x0][0x3a8], R4 ;  /* 0x0000ea000d047a25 */ /* 0x000fe200078e0004 */
[----:B------:R-:W-:Y:S01]  /*26d0*/  UIMAD UR7, UR22, UR8, URZ ;  /* 0x00000008160772a4 */ /* 0x000fe2000f8e023f */
[----:B------:R-:W-:Y:S03]  /*26e0*/  BSSY B0, `(.L_x_2206) ;  /* 0x0000015000007945 */ /* 0x000fe60003800000 */
        /* <DEDUP_REMOVED lines=20> */
.L_x_2207:
[----:B------:R-:W-:Y:S05]  /*2830*/  BSYNC B0 ;  /* 0x0000000000007941 */ /* 0x000fea0003800000 */
.L_x_2206:
        /* <DEDUP_REMOVED lines=13> */
.L_x_2209:
[----:B------:R-:W-:Y:S05]  /*2910*/  BSYNC B0 ;  /* 0x0000000000007941 */ /* 0x000fea0003800000 */
.L_x_2208:
        /* <DEDUP_REMOVED lines=13> */
.L_x_2211:
[----:B------:R-:W-:Y:S05]  /*29f0*/  BSYNC B0 ;  /* 0x0000000000007941 */ /* 0x000fea0003800000 */
.L_x_2210:
        /* <DEDUP_REMOVED lines=12> */
.L_x_2195:
[----:B------:R-:W2:Y:S01]  /*2ac0*/  LDL R25, [R1+0xc] ;  /* 0x00000c0001197983 */ /* 0x000ea20000100800 */
[----:B------:R-:W-:Y:S01]  /*2ad0*/  ULDC.64 UR16, c[0x0][0x198] ;  /* 0x0000660000107ab9 */ /* 0x000fe20000000a00 */
[----:B------:R-:W-:Y:S01]  /*2ae0*/  IMAD.U32 R20, RZ, RZ, UR20 ;  /* 0x00000014ff147e24 */ /* 0x000fe2000f8e00ff */
[----:B------:R-:W-:Y:S01]  /*2af0*/  UIMAD UR9, UR22, UR16, URZ ;  /* 0x00000010160972a4 */ /* 0x000fe2000f8e023f */
[----:B------:R-:W-:Y:S01]  /*2b00*/  PLOP3.LUT P2, PT, PT, PT, UP6, 0x80, 0x0 ;  /* 0x000000000000781c */ /* 0x000fe20003f4f068 */
[----:B------:R-:W-:Y:S01]  /*2b10*/  UIMAD UR13, UR14, -0x80, UR7 ;  /* 0xffffff800e0d78a4 */ /* 0x000fe2000f8e0207 */
[--C-:B------:R-:W-:Y:S01]  /*2b20*/  IMAD.WIDE.U32 R6, R20, c[0x0][0x198], R4.reuse ;  /* 0x0000660014067a25 */ /* 0x100fe200078e0004 */
[----:B------:R-:W-:Y:S01]  /*2b30*/  UIMAD UR9, UR20, UR17, UR9 ;  /* 0x00000011140972a4 */ /* 0x000fe2000f8e0209 */
[C---:B------:R-:W-:Y:S01]  /*2b40*/  IADD3 R23, R0.reuse, 0x40, RZ ;  /* 0x0000004000177810 */ /* 0x040fe20007ffe0ff */
[----:B------:R-:W-:Y:S01]  /*2b50*/  ULDC.64 UR18, c[0x0][0x1a0] ;  /* 0x0000680000127ab9 */ /* 0x000fe20000000a00 */
[----:B------:R-:W-:Y:S01]  /*2b60*/  IADD3 R22, R0, 0x60, RZ ;  /* 0x0000006000167810 */ /* 0x000fe20007ffe0ff */
[----:B------:R-:W-:Y:S01]  /*2b70*/  UIMAD UR18, UR22, UR18, URZ ;  /* 0x00000012161272a4 */ /* 0x000fe2000f8e023f */
[----:B------:R-:W-:Y:S01]  /*2b80*/  IADD3 R8, P0, R6, UR31, RZ ;  /* 0x0000001f06087c10 */ /* 0x000fe2000ff1e0ff */
[----:B------:R-:W-:Y:S01]  /*2b90*/  IMAD.U32 R2, RZ, RZ, UR9 ;  /* 0x00000009ff027e24 */ /* 0x000fe2000f8e00ff */
[----:B------:R-:W-:Y:S01]  /*2ba0*/  ULEA.HI UR9, UR8, UR8, URZ, 0x1 ;  /* 0x0000000808097291 */ /* 0x000fe2000f8f083f */
[----:B------:R-:W-:Y:S01]  /*2bb0*/  IADD3 R6, R0, 0x20, RZ ;  /* 0x0000002000067810 */ /* 0x000fe20007ffe0ff */
[----:B------:R-:W-:Y:S01]  /*2bc0*/  UIMAD UR18, UR20, UR19, UR18 ;  /* 0x00000013141272a4 */ /* 0x000fe2000f8e0212 */
[----:B------:R-:W-:Y:S01]  /*2bd0*/  IMAD.WIDE.U32 R4, R20, c[0x0][0x1a0], R4 ;  /* 0x0000680014047a25 */ /* 0x000fe200078e0004 */
        /* <DEDUP_REMOVED lines=13> */
[----:B------:R-:W-:Y:S01]  /*2cb0*/  @!P6 IMAD.MOV.U32 R19, RZ, RZ, c[0x0][0x374] ;  /* 0x0000dd00ff13e624 */ /* 0x000fe200078e00ff */
[----:B------:R-:W-:Y:S02]  /*2cc0*/  ISETP.GE.AND P1, PT, R0, UR9, PT ;  /* 0x0000000900007c0c */ /* 0x000fe4000bf26270 */
[----:B------:R-:W-:Y:S01]  /*2cd0*/  @!P0 LEA.HI.X R11, R14, R237, R2, 0x7, P4 ;  /* 0x000000ed0e0b8211 */ /* 0x000fe200020f3c02 */
[----:B------:R-:W-:Y:S01]  /*2ce0*/  @!P6 IMAD R19, R19, 0xc0, RZ ;  /* 0x000000c01313e824 */ /* 0x000fe200078e02ff */
[----:B------:R-:W-:Y:S01]  /*2cf0*/  ISETP.GE.AND P4, PT, R6, UR13, PT ;  /* 0x0000000d06007c0c */ /* 0x000fe2000bf86270 */
[----:B------:R-:W-:Y:S01]  /*2d00*/  @!P6 IMAD.MOV.U32 R6, RZ, RZ, R239 ;  /* 0x000000ffff06e224 */ /* 0x000fe200078e00ef */
[----:B------:R-:W-:-:S03]  /*2d10*/  @!P6 MOV R20, c[0x0][0x194] ;  /* 0x000065000014ea02 */ /* 0x000fc60000000f00 */
[----:B------:R-:W-:Y:S01]  /*2d20*/  @!P6 IMAD.WIDE.U32 R6, R14, 0xc0, R6 ;  /* 0x000000c00e06e825 */ /* 0x000fe200078e0006 */
[----:B------:R-:W-:Y:S01]  /*2d30*/  @P2 BAR.SYNC.DEFER_BLOCKING 0x0 ;  /* 0x0000000000002b1d */ /* 0x000fe20000010000 */
[C---:B------:R-:W-:Y:S02]  /*2d40*/  @!P3 LEA R14, P2, R24.reuse, R240, 0x1 ;  /* 0x000000f0180eb211 */ /* 0x040fe400078408ff */
[----:B------:R-:W-:Y:S01]  /*2d50*/  @!P1 MOV R16, R239 ;  /* 0x000000ef00109202 */ /* 0x000fe20000000f00 */
[----:B------:R-:W-:Y:S01]  /*2d60*/  @!P1 IMAD.MOV.U32 R17, RZ, RZ, R237 ;  /* 0x000000ffff119224 */ /* 0x000fe200078e00ed */
[----:B------:R-:W-:Y:S01]  /*2d70*/  @!P3 LEA.HI.X R15, R24, R238, R15, 0x1, P2 ;  /* 0x000000ee180fb211 */ /* 0x000fe200010f0c0f */
[----:B------:R-:W-:Y:S01]  /*2d80*/  @!P6 IMAD.IADD R7, R7, 0x1, R19 ;  /* 0x000000010707e824 */ /* 0x000fe200078e0213 */
[----:B------:R-:W-:Y:S02]  /*2d90*/  PLOP3.LUT P2, PT, PT, PT, UP0, 0x80, 0x0 ;  /* 0x000000000000781c */ /* 0x000fe40003f4f008 */
[----:B--2---:R-:W-:-:S05]  /*2da0*/  SHF.L.U32 R2, R25, 0x1, RZ ;  /* 0x0000000119027819 */ /* 0x004fca00000006ff */
        /* <DEDUP_REMOVED lines=20> */
[----:B-1----:R-:W-:-:S04]  /*2ef0*/  IADD3 R16, R25, 0x2000, RZ ;  /* 0x0000200019107810 */ /* 0x002fc80007ffe0ff */
[----:B--2---:R-:W-:-:S05]  /*2f00*/  SEL R12, R16, R25, !P2 ;  /* 0x00000019100c7207 */ /* 0x004fca0005000000 */
[----:B------:R-:W-:Y:S01]  /*2f10*/  IMAD.SHL.U32 R225, R12, 0x2, RZ ;  /* 0x000000020ce17824 */ /* 0x000fe200078e00ff */
[----:B---3--:R-:W-:-:S04]  /*2f20*/  @!P4 IADD3 R10, P5, R0, 0x20, RZ ;  /* 0x00000020000ac810 */ /* 0x008fc80007fbe0ff */
[----:B------:R-:W-:Y:S01]  /*2f30*/  @P1 STS [R225], RZ ;  /* 0x000000ffe1001388 */ /* 0x000fe20000000800 */
[----:B------:R-:W-:-:S03]  /*2f40*/  @!P4 IMAD.X R11, RZ, RZ, R29, P5 ;  /* 0x000000ffff0bc224 */ /* 0x000fc600028e061d */
[----:B------:R-:W-:Y:S01]  /*2f50*/  @P1 STS [R225+0x4], RZ ;  /* 0x000004ffe1001388 */ /* 0x000fe20000000800 */
[----:B------:R-:W-:Y:S01]  /*2f60*/  ISETP.GE.AND P5, PT, R0, UR13, PT ;  /* 0x0000000d00007c0c */ /* 0x000fe2000bfa6270 */
[----:B----4-:R-:W-:Y:S01]  /*2f70*/  @!P1 IMAD.MOV.U32 R7, RZ, RZ, R238 ;  /* 0x000000ffff079224 */ /* 0x010fe200078e00ee */
[-C--:B------:R-:W-:Y:S01]  /*2f80*/  @!P1 MOV R6, R240.reuse ;  /* 0x000000f000069202 */ /* 0x080fe20000000f00 */
[----:B------:R-:W-:Y:S04]  /*2f90*/  @P1 STS [R225+0x8], RZ ;  /* 0x000008ffe1001388 */ /* 0x000fe80000000800 */
        /* <DEDUP_REMOVED lines=16> */
[----:B-1----:R-:W-:-:S03]  /*30a0*/  @!P0 IMAD.MOV.U32 R6, RZ, RZ, c[0x0][0x194] ;  /* 0x00006500ff068624 */ /* 0x002fc600078e00ff */
[----:B------:R-:W-:Y:S02]  /*30b0*/  @P0 STS [R225+0x2004], RZ ;  /* 0x002004ffe1000388 */ /* 0x000fe40000000800 */
[----:B------:R-:W-:Y:S01]  /*30c0*/  @!P0 LEA.HI.X R13, R32, R238, R6, 0x7, P1 ;  /* 0x000000ee200d8211 */ /* 0x000fe200008f3c06 */
[----:B------:R-:W-:Y:S01]  /*30d0*/  IMAD R6, R21, c[0x0][0x1b0], RZ ;  /* 0x00006c0015067a24 */ /* 0x000fe200078e02ff */
[----:B------:R-:W-:Y:S01]  /*30e0*/  @P0 STS [R225+0x2008], RZ ;  /* 0x002008ffe1000388 */ /* 0x000fe20000000800 */
[----:B------:R-:W-:-:S03]  /*30f0*/  ISETP.GE.AND P1, PT, R22, UR13, PT ;  /* 0x0000000d16007c0c */ /* 0x000fc6000bf26270 */
[----:B------:R-:W-:Y:S04]  /*3100*/  @P0 STS [R225+0x200c], RZ ;  /* 0x00200cffe1000388 */ /* 0x000fe80000000800 */
[----:B------:R-:W-:Y:S01]  /*3110*/  @!PT LDS RZ, [RZ] ;  /* 0x00000000fffff984 */ /* 0x000fe20000000800 */
[----:B------:R-:W-:Y:S01]  /*3120*/  @!PT LDS RZ, [RZ] ;  /* 0x00000000fffff984 */ /* 0x000fe20000000800 */
[----:B------:R-:W-:Y:S01]  /*3130*/  @!PT LDS RZ, [RZ] ;  /* 0x00000000fffff984 */ /* 0x000fe20000000800 */
[----:B------:R1:W-:Y:S04]  /*3140*/  @!P0 LDGSTS.E.BYPASS.LTC128B.128 [R225+0x2000], [R12.64] ;  /* 0x020000000ce18fae */ /* 0x0003e8000b901d44 */
[----:B------:R-:W-:Y:S01]  /*3150*/  @P6 STS [R225+0x3000], RZ ;  /* 0x003000ffe1006388 */ /* 0x000fe20000000800 */
[C---:B--2---:R-:W-:Y:S02]  /*3160*/  IMAD R14, R18.reuse, c[0x0][0x1b4], R6 ;  /* 0x00006d00120e7a24 */ /* 0x044fe400078e0206 */
[----:B------:R-:W-:Y:S01]  /*3170*/  IMAD.WIDE.U32 R6, R18, c[0x0][0x1b0], R8 ;  /* 0x00006c0012067a25 */ /* 0x000fe200078e0008 */
[----:B------:R-:W-:Y:S03]  /*3180*/  @P6 STS [R225+0x3004], RZ ;  /* 0x003004ffe1006388 */ /* 0x000fe60000000800 */
[----:B------:R-:W-:Y:S01]  /*3190*/  @!P4 IMAD R8, R11, c[0x0][0x198], RZ ;  /* 0x000066000b08ca24 */ /* 0x000fe200078e02ff */
[----:B------:R-:W-:Y:S01]  /*31a0*/  IADD3 R7, R7, R14, RZ ;  /* 0x0000000e07077210 */ /* 0x000fe20007ffe0ff */
[----:B------:R-:W-:Y:S01]  /*31b0*/  @!P5 IMAD R11, R29, c[0x0][0x198], RZ ;  /* 0x000066001d0bda24 */ /* 0x000fe200078e02ff */
[----:B------:R-:W-:Y:S01]  /*31c0*/  @P6 STS [R225+0x3008], RZ ;  /* 0x003008ffe1006388 */ /* 0x000fe20000000800 */
[----:B------:R-:W-:-:S02]  /*31d0*/  @!P4 IMAD R15, R10, c[0x0][0x19c], R8 ;  /* 0x000067000a0fca24 */ /* 0x000fc400078e0208 */
[----:B------:R-:W-:Y:S01]  /*31e0*/  @!P4 IMAD.WIDE.U32 R8, R10, c[0x0][0x198], R6 ;  /* 0x000066000a08ca25 */ /* 0x000fe200078e0006 */
[----:B------:R-:W-:Y:S03]  /*31f0*/  @P6 STS [R225+0x300c], RZ ;  /* 0x00300cffe1006388 */ /* 0x000fe60000000800 */
[----:B------:R-:W-:Y:S01]  /*3200*/  @!P5 IMAD R14, R0, c[0x0][0x19c], R11 ;  /* 0x00006700000eda24 */ /* 0x000fe200078e020b */
[----:B------:R-:W-:Y:S01]  /*3210*/  @!P4 IADD3 R9, R9, R15, RZ ;  /* 0x0000000f0909c210 */ /* 0x000fe20007ffe0ff */
[----:B------:R-:W-:Y:S02]  /*3220*/  @!P5 IMAD.MOV.U32 R10, RZ, RZ, R6 ;  /* 0x000000ffff0ad224 */ /* 0x000fe400078e0006 */
[----:B------:R-:W-:Y:S02]  /*3230*/  @!P5 IMAD.MOV.U32 R11, RZ, RZ, R7 ;  /* 0x000000ffff0bd224 */ /* 0x000fe400078e0007 */
[----:B-1----:R-:W-:-:S02]  /*3240*/  IMAD R12, R21, c[0x0][0x1b8], RZ ;  /* 0x00006e00150c7a24 */ /* 0x002fc400078e02ff */
[----:B------:R-:W-:-:S04]  /*3250*/  @!P5 IMAD.WIDE.U32 R10, R0, c[0x0][0x198], R10 ;  /* 0x00006600000ada25 */ /* 0x000fc800078e000a */
[----:B------:R-:W-:Y:S01]  /*3260*/  @!P5 IMAD.IADD R11, R11, 0x1, R14 ;  /* 0x000000010b0bd824 */ /* 0x000fe200078e020e */
[----:B------:R-:W-:-:S04]  /*3270*/  @!P5 LEA R26, P0, R10, c[0x0][0x168], 0x1 ;  /* 0x00005a000a1ada11 */ /* 0x000fc800078008ff */
[----:B------:R-:W-:Y:S01]  /*3280*/  @!P5 LEA.HI.X R27, R10, c[0x0][0x16c], R11, 0x1, P0 ;  /* 0x00005b000a1bda11 */ /* 0x000fe200000f0c0b */
[----:B------:R-:W-:Y:S01]  /*3290*/  IMAD.U32 R10, RZ, RZ, UR18 ;  /* 0x00000012ff0a7e24 */ /* 0x000fe2000f8e00ff */
[----:B------:R-:W-:Y:S01]  /*32a0*/  @!P4 LEA R24, P0, R8, c[0x0][0x168], 0x1 ;  /* 0x00005a000818ca11 */ /* 0x000fe200078008ff */
[----:B------:R-:W-:-:S03]  /*32b0*/  @!P3 IMAD.MOV.U32 R11, RZ, RZ, R7 ;  /* 0x000000ffff0bb224 */ /* 0x000fc600078e0007 */
        /* <DEDUP_REMOVED lines=10> */
[----:B------:R-:W-:Y:S01]  /*3360*/  @!P5 IMAD R12, R29, c[0x0][0x1a0], RZ ;  /* 0x000068001d0cda24 */ /* 0x000fe200078e02ff */
[----:B------:R-:W-:-:S03]  /*3370*/  @!P3 MOV R10, R6 ;  /* 0x00000006000ab202 */ /* 0x000fc60000000f00 */
[----:B------:R-:W-:-:S04]  /*3380*/  IMAD.WIDE.U32 R4, R18, c[0x0][0x1b8], R4 ;  /* 0x00006e0012047a25 */ /* 0x000fc800078e0004 */
[----:B------:R-:W-:-:S04]  /*3390*/  @!P3 IMAD.WIDE.U32 R10, R8, c[0x0][0x198], R10 ;  /* 0x00006600080aba25 */ /* 0x000fc800078e000a */
[----:B------:R-:W-:Y:S01]  /*33a0*/  @!P1 IMAD R8, R15, c[0x0][0x198], RZ ;  /* 0x000066000f089a24 */ /* 0x000fe200078e02ff */
[C---:B------:R-:W-:Y:S01]  /*33b0*/  @!P3 LEA R22, P0, R10.reuse, c[0x0][0x168], 0x1 ;  /* 0x00005a000a16ba11 */ /* 0x040fe200078008ff */
[----:B------:R-:W-:Y:S02]  /*33c0*/  @!P3 IMAD.IADD R11, R11, 0x1, R14 ;  /* 0x000000010b0bb824 */ /* 0x000fe400078e020e */
[----:B------:R-:W-:Y:S02]  /*33d0*/  IMAD.IADD R5, R5, 0x1, R9 ;  /* 0x0000000105057824 */ /* 0x000fe400078e0209 */
[C---:B------:R-:W-:Y:S01]  /*33e0*/  @!P1 IMAD R14, R13.reuse, c[0x0][0x19c], R8 ;  /* 0x000067000d0e9a24 */ /* 0x040fe200078e0208 */
[----:B------:R-:W-:Y:S01]  /*33f0*/  @!P3 LEA.HI.X R23, R10, c[0x0][0x16c], R11, 0x1, P0 ;  /* 0x00005b000a17ba11 */ /* 0x000fe200000f0c0b */
[----:B------:R-:W-:-:S04]  /*3400*/  @!P1 IMAD.WIDE.U32 R8, R13, c[0x0][0x198], R6 ;  /* 0x000066000d089a25 */ /* 0x000fc800078e0006 */
[C---:B------:R-:W-:Y:S01]  /*3410*/  @!P5 IMAD R10, R0.reuse, c[0x0][0x1a4], R12 ;  /* 0x00006900000ada24 */ /* 0x040fe200078e020c */
[----:B------:R-:W-:Y:S01]  /*3420*/  @!P1 IADD3 R9, R9, R14, RZ ;  /* 0x0000000e09099210 */ /* 0x000fe20007ffe0ff */
[----:B------:R-:W-:Y:S01]  /*3430*/  @!P5 IMAD.WIDE.U32 R6, R0, c[0x0][0x1a0], R4 ;  /* 0x000068000006da25 */ /* 0x000fe200078e0004 */
[----:B------:R-:W-:-:S03]  /*3440*/  @!P1 LEA R18, P0, R8, c[0x0][0x168], 0x1 ;  /* 0x00005a0008129a11 */ /* 0x000fc600078008ff */
[----:B------:R-:W-:Y:S01]  /*3450*/  @!P5 IMAD.IADD R10, R7, 0x1, R10 ;  /* 0x00000001070ad824 */ /* 0x000fe200078e020a */
[----:B------:R-:W-:Y:S01]  /*3460*/  @!P1 LEA.HI.X R19, R8, c[0x0][0x16c], R9, 0x1, P0 ;  /* 0x00005b0008139a11 */ /* 0x000fe200000f0c09 */
[----:B------:R-:W-:Y:S01]  /*3470*/  @!P6 IMAD.MOV.U32 R7, RZ, RZ, R238 ;  /* 0x000000ffff07e224 */ /* 0x000fe200078e00ee */
[----:B------:R-:W-:-:S04]  /*3480*/  @!P5 LEA R16, P0, R6, c[0x0][0x170], 0x1 ;  /* 0x00005c000610da11 */ /* 0x000fc800078008ff */
[----:B------:R-:W-:Y:S02]  /*3490*/  @!P5 LEA.HI.X R17, R6, c[0x0][0x174], R10, 0x1, P0 ;  /* 0x00005d000611da11 */ /* 0x000fe400000f0c0a */
[----:B------:R-:W-:Y:S02]  /*34a0*/  @!P4 IADD3 R8, P0, R0, 0x20, RZ ;  /* 0x000000200008c810 */ /* 0x000fe40007f1e0ff */
[----:B------:R-:W-:-:S03]  /*34b0*/  @!P6 MOV R6, R240 ;  /* 0x000000f00006e202 */ /* 0x000fc60000000f00 */
[----:B------:R-:W-:Y:S01]  /*34c0*/  @!P4 IMAD.X R9, RZ, RZ, R29, P0 ;  /* 0x000000ffff09c224 */ /* 0x000fe200000e061d */
[----:B------:R-:W-:Y:S01]  /*34d0*/  @!P3 IADD3 R10, P0, R0, 0x40, RZ ;  /* 0x00000040000ab810 */ /* 0x000fe20007f1e0ff */
[----:B------:R-:W-:-:S04]  /*34e0*/  @!P6 IMAD.WIDE.U32 R14, R32, 0xc0, R6 ;  /* 0x000000c0200ee825 */ /* 0x000fc800078e0006 */
[----:B------:R-:W-:Y:S01]  /*34f0*/  @!P3 IMAD.X R11, RZ, RZ, R29, P0 ;  /* 0x000000ffff0bb224 */ /* 0x000fe200000e061d */
[----:B------:R-:W-:Y:S01]  /*3500*/  @!P1 IADD3 R0, P0, R0, 0x60, RZ ;  /* 0x0000006000009810 */ /* 0x000fe20007f1e0ff */
[----:B------:R-:W-:Y:S02]  /*3510*/  @!P4 IMAD R9, R9, c[0x0][0x1a0], RZ ;  /* 0x000068000909ca24 */ /* 0x000fe400078e02ff */
[----:B------:R-:W-:Y:S02]  /*3520*/  @!P4 IMAD.MOV.U32 R6, RZ, RZ, R4 ;  /* 0x000000ffff06c224 */ /* 0x000fe400078e0004 */
[----:B------:R-:W-:Y:S02]  /*3530*/  @!P4 IMAD.MOV.U32 R7, RZ, RZ, R5 ;  /* 0x000000ffff07c224 */ /* 0x000fe400078e0005 */
[----:B------:R-:W-:Y:S02]  /*3540*/  @!P3 IMAD R11, R11, c[0x0][0x1a0], RZ ;  /* 0x000068000b0bba24 */ /* 0x000fe400078e02ff */
[----:B------:R-:W-:-:S02]  /*3550*/  @!P4 IMAD R12, R8, c[0x0][0x1a4], R9 ;  /* 0x00006900080cca24 */ /* 0x000fc400078e0209 */
[----:B------:R-:W-:-:S04]  /*3560*/  @!P4 IMAD.WIDE.U32 R6, R8, c[0x0][0x1a0], R6 ;  /* 0x000068000806ca25 */ /* 0x000fc800078e0006 */
[----:B------:R-:W-:Y:S02]  /*3570*/  @!P1 IMAD.X R13, RZ, RZ, R29, P0 ;  /* 0x000000ffff0d9224 */ /* 0x000fe400000e061d */
[----:B------:R-:W-:Y:S01]  /*3580*/  @!P3 IMAD R21, R10, c[0x0][0x1a4], R11 ;  /* 0x000069000a15ba24 */ /* 0x000fe200078e020b */
[----:B------:R-:W-:Y:S01]  /*3590*/  @!P4 IADD3 R11, R7, R12, RZ ;  /* 0x0000000c070bc210 */ /* 0x000fe20007ffe0ff */
[----:B------:R-:W-:Y:S01]  /*35a0*/  @!P3 IMAD.MOV.U32 R8, RZ, RZ, R4 ;  /* 0x000000ffff08b224 */ /* 0x000fe200078e0004 */
[C---:B------:R-:W-:Y:S01]  /*35b0*/  @!P4 LEA R12, P0, R6.reuse, c[0x0][0x170], 0x1 ;  /* 0x00005c00060cca11 */ /* 0x040fe200078008ff */
[----:B------:R-:W-:Y:S02]  /*35c0*/  @!P3 IMAD.MOV.U32 R9, RZ, RZ, R5 ;  /* 0x000000ffff09b224 */ /* 0x000fe400078e0005 */
[----:B------:R-:W-:Y:S01]  /*35d0*/  @!P1 IMAD R7, R13, c[0x0][0x1a0], RZ ;  /* 0x000068000d079a24 */ /* 0x000fe200078e02ff */
[----:B------:R-:W-:Y:S01]  /*35e0*/  @!P4 LEA.HI.X R13, R6, c[0x0][0x174], R11, 0x1, P0 ;  /* 0x00005d00060dca11 */ /* 0x000fe200000f0c0b */
[----:B------:R-:W-:-:S04]  /*35f0*/  @!P3 IMAD.WIDE.U32 R8, R10, c[0x0][0x1a0], R8 ;  /* 0x000068000a08ba25 */ /* 0x000fc800078e0008 */
[----:B------:R-:W-:Y:S01]  /*3600*/  @!P6 IMAD R6, R20, 0xc0, RZ ;  /* 0x000000c01406e824 */ /* 0x000fe200078e02ff */
[----:B------:R-:W-:Y:S01]  /*3610*/  @!P3 LEA R10, P0, R8, c[0x0][0x170], 0x1 ;  /* 0x00005c00080aba11 */ /* 0x000fe200078008ff */
[C---:B------:R-:W-:Y:S02]  /*3620*/  @!P1 IMAD R20, R0.reuse, c[0x0][0x1a4], R7 ;  /* 0x0000690000149a24 */ /* 0x040fe400078e0207 */
[----:B------:R-:W-:Y:S02]  /*3630*/  @!P3 IMAD.IADD R7, R9, 0x1, R21 ;  /* 0x000000010907b824 */ /* 0x000fe400078e0215 */
[----:B------:R-:W-:-:S03]  /*3640*/  @!P1 IMAD.WIDE.U32 R4, R0, c[0x0][0x1a0], R4 ;  /* 0x0000680000049a25 */ /* 0x000fc600078e0004 */
[----:B------:R-:W-:Y:S01]  /*3650*/  @!P3 LEA.HI.X R11, R8, c[0x0][0x174], R7, 0x1, P0 ;  /* 0x00005d00080bba11 */ /* 0x000fe200000f0c07 */
[----:B------:R-:W-:Y:S01]  /*3660*/  @!P6 IMAD.IADD R7, R15, 0x1, R6 ;  /* 0x000000010f07e824 */ /* 0x000fe200078e0206 */
[----:B------:R-:W-:Y:S01]  /*3670*/  @!P1 IADD3 R0, R5, R20, RZ ;  /* 0x0000001405009210 */ /* 0x000fe20007ffe0ff */
[----:B------:R-:W-:Y:S01]  /*3680*/  @!P6 IMAD.MOV.U32 R6, RZ, RZ, R14 ;  /* 0x000000ffff06e224 */ /* 0x000fe200078e000e */
[C---:B------:R-:W-:Y:S02]  /*3690*/  @!P1 LEA R8, P0, R4.reuse, c[0x0][0x170], 0x1 ;  /* 0x00005c0004089a11 */ /* 0x040fe400078008ff */
[----:B------:R-:W-:Y:S02]  /*36a0*/  MOV R5, c[0x0][0x30c] ;  /* 0x0000c30000057a02 */ /* 0x000fe40000000f00 */
[----:B------:R-:W-:Y:S01]  /*36b0*/  @!PT LDS RZ, [RZ] ;  /* 0x00000000fffff984 */ /* 0x000fe20000000800 */
[----:B------:R-:W-:Y:S01]  /*36c0*/  @!PT LDS RZ, [RZ] ;  /* 0x00000000fffff984 */ /* 0x000fe20000000800 */
[----:B------:R-:W-:Y:S01]  /*36d0*/  @!PT LDS RZ, [RZ] ;  /* 0x00000000fffff984 */ /* 0x000fe20000000800 */
[----:B------:R1:W-:Y:S01]  /*36e0*/  @!P6 LDGSTS.E.BYPASS.LTC128B.128 [R225+0x3000], [R6.64] ;  /* 0x0300000006e1efae */ /* 0x0003e2000b901d44 */
[----:B------:R-:W-:Y:S01]  /*36f0*/  @!P1 LEA.HI.X R9, R4, c[0x0][0x174], R0, 0x1, P0 ;  /* 0x00005d0004099a11 */ /* 0x000fe200000f0c00 */
[----:B------:R-:W-:-:S02]  /*3700*/  IMAD.MOV.U32 R4, RZ, RZ, c[0x0][0x308] ;  /* 0x0000c200ff047624 */ /* 0x000fc400078e00ff */
        /* <DEDUP_REMOVED lines=43> */
[----:B------:R-:W-:Y:S01]  /*39c0*/  IADD3 R0, R236, 0x48, RZ ;  /* 0x00000048ec007810 */ /* 0x000fe20007ffe0ff */
[----:B------:R-:W-:Y:S01]  /*39d0*/  IMAD.MOV.U32 R241, RZ, RZ, 0x7f800000 ;  /* 0x7f800000fff17424 */ /* 0x000fe200078e00ff */
[----:B------:R-:W-:Y:S01]  /*39e0*/  MOV R242, 0x7f800000 ;  /* 0x7f80000000f27802 */ /* 0x000fe20000000f00 */
[----:B------:R-:W-:Y:S01]  /*39f0*/  IMAD.MOV.U32 R243, RZ, RZ, 0x7f800000 ;  /* 0x7f800000fff37424 */ /* 0x000fe200078e00ff */
[----:B------:R-:W-:Y:S01]  /*3a00*/  ISETP.GE.AND P0, PT, R0, UR9, PT ;  /* 0x0000000900007c0c */ /* 0x000fe2000bf06270 */
[----:B------:R-:W-:Y:S01]  /*3a10*/  IMAD.MOV.U32 R244, RZ, RZ, 0x7f800000 ;  /* 0x7f800000fff47424 */ /* 0x000fe200078e00ff */
[----:B------:R-:W-:-:S02]  /*3a20*/  ISETP.GE.AND P4, PT, R236, UR9, PT ;  /* 0x00000009ec007c0c */ /* 0x000fc4000bf86270 */
[----:B----4-:R-:W-:Y:S02]  /*3a30*/  MOV R8, 0x4 ;  /* 0x0000000400087802 */ /* 0x010fe40000000f00 */
[----:B------:R-:W-:-:S04]  /*3a40*/  IADD3 R2, R236, 0x40, RZ ;  /* 0x00000040ec027810 */ /* 0x000fc80007ffe0ff */
[----:B------:R-:W-:-:S03]  /*3a50*/  ISETP.GE.AND P1, PT, R2, UR9, PT ;  /* 0x0000000902007c0c */ /* 0x000fc6000bf26270 */
[----:B------:R-:W-:Y:S01]  /*3a60*/  @!P0 IMAD.WIDE R8, R0, R8, UR10 ;  /* 0x0000000a00088e25 */ /* 0x000fe2000f8e0208 */
[----:B------:R-:W-:-:S04]  /*3a70*/  LEA.HI R0, R31, R30, RZ, 0x4 ;  /* 0x0000001e1f007211 */ /* 0x000fc800078f20ff */
[----:B------:R-:W-:Y:S01]  /*3a80*/  LOP3.LUT R0, R0, 0xfffffff0, RZ, 0xc0, !PT ;  /* 0xfffffff000007812 */ /* 0x000fe200078ec0ff */
[----:B------:R4:W5:Y:S01]  /*3a90*/  @!P0 LDG.E R242, [R8.64] ;  /* 0x0000000408f28981 */ /* 0x000962000c1e1900 */
[----:B-1----:R-:W-:-:S03]  /*3aa0*/  IADD3 R4, R236, 0x8, RZ ;  /* 0x00000008ec047810 */ /* 0x002fc60007ffe0ff */
[----:B------:R-:W-:Y:S01]  /*3ab0*/  IMAD.IADD R0, R30, 0x1, -R0 ;  /* 0x000000011e007824 */ /* 0x000fe200078e0a00 */
[----:B------:R-:W-:Y:S01]  /*3ac0*/  ISETP.GE.AND P3, PT, R4, UR9, PT ;  /* 0x0000000904007c0c */ /* 0x000fe2000bf66270 */
[----:B------:R-:W-:-:S03]  /*3ad0*/  IMAD.MOV.U32 R4, RZ, RZ, 0x4 ;  /* 0x00000004ff047424 */ /* 0x000fc600078e00ff */
[----:B------:R-:W-:Y:S01]  /*3ae0*/  SHF.R.S32.HI R2, RZ, 0x1f, R0 ;  /* 0x0000001fff027819 */ /* 0x000fe20000011400 */
[----:B------:R-:W-:-:S03]  /*3af0*/  IMAD.WIDE R4, R236, R4, UR10 ;  /* 0x0000000aec047e25 */ /* 0x000fc6000f8e0204 */
[----:B------:R-:W-:Y:S02]  /*3b00*/  LEA.HI R2, R2, R0, RZ, 0x3 ;  /* 0x0000000002027211 */ /* 0x000fe400078f18ff */
[----:B------:R1:W5:Y:S02]  /*3b10*/  @!P1 LDG.E R241, [R4.64+0x100] ;  /* 0x0001000404f19981 */ /* 0x000364000c1e1900 */
[----:B------:R-:W-:Y:S02]  /*3b20*/  LOP3.LUT R2, R2, 0xfffffff8, RZ, 0xc0, !PT ;  /* 0xfffffff802027812 */ /* 0x000fe400078ec0ff */
[----:B------:R1:W5:Y:S03]  /*3b30*/  @!P4 LDG.E R243, [R4.64] ;  /* 0x0000000404f3c981 */ /* 0x000366000c1e1900 */
[----:B------:R-:W-:Y:S01]  /*3b40*/  IMAD.IADD R0, R0, 0x1, -R2 ;  /* 0x0000000100007824 */ /* 0x000fe200078e0a02 */
[----:B------:R1:W5:Y:S04]  /*3b50*/  @!P3 LDG.E R244, [R4.64+0x20] ;  /* 0x0000200404f4b981 */ /* 0x000368000c1e1900 */
[----:B------:R-:W-:-:S02]  /*3b60*/  LOP3.LUT P0, RZ, R0, 0x2, RZ, 0xc0, !PT ;  /* 0x0000000200ff7812 */ /* 0x000fc4000780c0ff */
[----:B------:R-:W-:Y:S02]  /*3b70*/  LOP3.LUT P1, RZ, R0, 0x4, RZ, 0xc0, !PT ;  /* 0x0000000400ff7812 */ /* 0x000fe4000782c0ff */
[----:B------:R-:W-:-:S04]  /*3b80*/  IADD3 R0, R177, 0x2000, RZ ;  /* 0x00002000b1007810 */ /* 0x000fc80007ffe0ff */
[----:B------:R-:W-:Y:S02]  /*3b90*/  SEL R0, R0, R177, !P2 ;  /* 0x000000b100007207 */ /* 0x000fe40005000000 */
[----:B------:R-:W-:Y:S02]  /*3ba0*/  SHF.R.S32.HI R2, RZ, 0x1f, R28 ;  /* 0x0000001fff027819 */ /* 0x000fe4000001141c */
[----:B------:R-:W-:Y:S01]  /*3bb0*/  SHF.L.U32 R168, R0, 0x1, RZ ;  /* 0x0000000100a87819 */ /* 0x000fe200000006ff */
[----:B------:R-:W-:-:S04]  /*3bc0*/  IMAD.MOV.U32 R0, RZ, RZ, c[0x0][0x22c] ;  /* 0x00008b00ff007624 */ /* 0x000fc800078e00ff */
[----:B------:R-:W-:-:S04]  /*3bd0*/  IMAD R0, R0, c[0x0][0x1c0], RZ ;  /* 0x0000700000007a24 */ /* 0x000fc800078e02ff */
[----:B-1----:R-:W-:Y:S01]  /*3be0*/  IMAD.SHL.U32 R5, R0, 0x10, RZ ;  /* 0x0000001000057824 */ /* 0x002fe200078e00ff */
[----:B------:R-:W-:Y:S01]  /*3bf0*/  UIADD3 UR9, UR20, UR12, URZ ;  /* 0x0000000c14097290 */ /* 0x000fe2000fffe03f */
[----:B------:R-:W-:Y:S01]  /*3c00*/  IMAD.MOV.U32 R169, RZ, RZ, 0x40 ;  /* 0x00000040ffa97424 */ /* 0x000fe200078e00ff */
[----:B------:R-:W-:Y:S02]  /*3c10*/  MOV R176, 0x20 ;  /* 0x0000002000b07802 */ /* 0x000fe40000000f00 */
[----:B------:R-:W-:Y:S01]  /*3c20*/  UIADD3 UR9, -UR7, 0x80, UR9 ;  /* 0x0000008007097890 */ /* 0x000fe2000fffe109 */
        /* <DEDUP_REMOVED lines=30> */
[----:B------:R-:W-:Y:S01]  /*3e10*/  ULDC UR15, c[0x0][0x2e8] ;  /* 0x0000ba00000f7ab9 */ /* 0x000fe20000000800 */
[----:B------:R-:W-:Y:S01]  /*3e20*/  CS2R R70, SRZ ;  /* 0x0000000000467805 */ /* 0x000fe2000001ff00 */
[----:B------:R-:W-:Y:S01]  /*3e30*/  CS2R R68, SRZ ;  /* 0x0000000000447805 */ /* 0x000fe2000001ff00 */
[----:B------:R-:W-:-:S02]  /*3e40*/  SEL R176, R176, 0xffffffe0, !P0 ;  /* 0xffffffe0b0b07807 */ /* 0x000fc40004000000 */
[----:B------:R-:W-:Y:S01]  /*3e50*/  SEL R169, R169, 0xffffffc0, !P1 ;  /* 0xffffffc0a9a97807 */ /* 0x000fe20004800000 */
[----:B------:R-:W-:Y:S02]  /*3e60*/  UIADD3 UR34, UR9, -UR15, URZ ;  /* 0x8000000f09227290 */ /* 0x000fe4000fffe03f */
[----:B------:R-:W-:Y:S01]  /*3e70*/  ULDC UR26, c[0x0][0x2e4] ;  /* 0x0000b900001a7ab9 */ /* 0x000fe20000000800 */
[----:B---3--:R-:W1:Y:S01]  /*3e80*/  R2UR UR16, R10 ;  /* 0x000000000a1073c2 */ /* 0x008e6200000e0000 */
[----:B--2---:R-:W-:-:S04]  /*3e90*/  IADD3 R4, P4, P3, R6, UR43, R28 ;  /* 0x0000002b06047c10 */ /* 0x004fc8000fb9e01c */
[----:B------:R-:W-:Y:S02]  /*3ea0*/  IADD3.X R6, R7, UR51, R2, P4, P3 ;  /* 0x0000003307067c10 */ /* 0x000fe4000a7e6402 */
[----:B------:R-:W-:Y:S01]  /*3eb0*/  IADD3 R2, R178, 0x2000, RZ ;  /* 0x00002000b2027810 */ /* 0x000fe20007ffe0ff */
[----:B------:R1:W-:Y:S03]  /*3ec0*/  STL [R1+0x8], R4 ;  /* 0x0000080401007387 */ /* 0x0003e60000100800 */
[----:B------:R-:W-:-:S05]  /*3ed0*/  SEL R2, R2, R178, !P2 ;  /* 0x000000b202027207 */ /* 0x000fca0005000000 */
[----:B------:R-:W-:Y:S01]  /*3ee0*/  IMAD.SHL.U32 R175, R2, 0x2, RZ ;  /* 0x0000000202af7824 */ /* 0x000fe200078e00ff */
[----:B------:R-:W-:Y:S02]  /*3ef0*/  IADD3 R2, R5, 0x20, RZ ;  /* 0x0000002005027810 */ /* 0x000fe40007ffe0ff */
[----:B-1----:R-:W-:-:S05]  /*3f00*/  LOP3.LUT R4, R6, UR16, RZ, 0x3c, !PT ;  /* 0x0000001006047c12 */ /* 0x002fca000f8e3cff */
[----:B------:R1:W-:Y:S02]  /*3f10*/  STL [R1+0x4], R4 ;  /* 0x0000040401007387 */ /* 0x0003e40000100800 */
[----:B-1----:R-:W-:-:S05]  /*3f20*/  SHF.L.U32 R4, R0, 0x3, RZ ;  /* 0x0000000300047819 */ /* 0x002fca00000006ff */
[----:B------:R-:W-:-:S04]  /*3f30*/  IMAD.IADD R0, R4, 0x1, R2 ;  /* 0x0000000104007824 */ /* 0x000fc800078e0202 */
[----:B------:R-:W-:-:S05]  /*3f40*/  IMAD.IADD R0, R4, 0x1, R0 ;  /* 0x0000000104007824 */ /* 0x000fca00078e0200 */
[----:B------:R-:W-:-:S05]  /*3f50*/  IADD3 R0, R4, R0, RZ ;  /* 0x0000000004007210 */ /* 0x000fca0007ffe0ff */
[----:B------:R-:W-:-:S04]  /*3f60*/  IMAD.IADD R0, R4, 0x1, R0 ;  /* 0x0000000104007824 */ /* 0x000fc800078e0200 */
[----:B------:R-:W-:-:S05]  /*3f70*/  IMAD.IADD R252, R4, 0x1, R0 ;  /* 0x0000000104fc7824 */ /* 0x000fca00078e0200 */
[----:B------:R-:W-:-:S05]  /*3f80*/  IADD3 R251, R4, R252, RZ ;  /* 0x000000fc04fb7210 */ /* 0x000fca0007ffe0ff */
[C---:B------:R-:W-:Y:S01]  /*3f90*/  IMAD.IADD R250, R4.reuse, 0x1, R251 ;  /* 0x0000000104fa7824 */ /* 0x040fe200078e02fb */
[----:B------:R-:W1:Y:S03]  /*3fa0*/  R2UR UR31, R11 ;  /* 0x000000000b1f73c2 */ /* 0x000e6600000e0000 */
[----:B------:R-:W-:-:S05]  /*3fb0*/  IMAD.IADD R249, R4, 0x1, R250 ;  /* 0x0000000104f97824 */ /* 0x000fca00078e02fa */
[----:B------:R-:W-:-:S05]  /*3fc0*/  IADD3 R248, R4, R249, RZ ;  /* 0x000000f904f87210 */ /* 0x000fca0007ffe0ff */
[----:B------:R-:W-:-:S04]  /*3fd0*/  IMAD.IADD R247, R4, 0x1, R248 ;  /* 0x0000000104f77824 */ /* 0x000fc800078e02f8 */
[C---:B------:R-:W-:Y:S01]  /*3fe0*/  IMAD.IADD R246, R4.reuse, 0x1, R247 ;  /* 0x0000000104f67824 */ /* 0x040fe200078e02f7 */
[----:B------:R2:W-:Y:S04]  /*3ff0*/  STL [R1], R0 ;  /* 0x0000000001007387 */ /* 0x0005e80000100800 */
[----:B------:R-:W-:Y:S01]  /*4000*/  IADD3 R245, R4, R246, RZ ;  /* 0x000000f604f57210 */ /* 0x000fe20007ffe0ff */
[----:B------:R-:W-:Y:S02]  /*4010*/  UIADD3 UR25, UR16, -0x61c88647, URZ ;  /* 0x9e3779b910197890 */ /* 0x000fe4000fffe03f */
[----:B------:R-:W-:Y:S02]  /*4020*/  UIADD3 UR24, UR16, 0x3c6ef372, URZ ;  /* 0x3c6ef37210187890 */ /* 0x000fe4000fffe03f */
[----:B------:R-:W-:-:S02]  /*4030*/  UIADD3 UR22, UR16, -0x255992d5, URZ ;  /* 0xdaa66d2b10167890 */ /* 0x000fc4000fffe03f */
[----:B------:R-:W-:Y:S02]  /*4040*/  UIADD3 UR20, UR16, 0x78dde6e4, URZ ;  /* 0x78dde6e410147890 */ /* 0x000fe4000fffe03f */
[----:B------:R-:W-:Y:S02]  /*4050*/  UIADD3 UR18, UR16, 0x1715609d, URZ ;  /* 0x1715609d10127890 */ /* 0x000fe4000fffe03f */
[----:B------:R-:W-:Y:S02]  /*4060*/  UIADD3 UR16, UR16, -0x4ab325aa, URZ ;  /* 0xb54cda5610107890 */ /* 0x000fe4000fffe03f */
[----:B-1----:R-:W-:Y:S02]  /*4070*/  UIADD3 UR33, UR31, -0x4498517b, URZ ;  /* 0xbb67ae851f217890 */ /* 0x002fe4000fffe03f */
[----:B------:R-:W-:Y:S02]  /*4080*/  UIADD3 UR23, UR31, 0x76cf5d0a, URZ ;  /* 0x76cf5d0a1f177890 */ /* 0x000fe4000fffe03f */
[----:B------:R-:W-:Y:S01]  /*4090*/  UIADD3 UR21, UR31, 0x32370b8f, URZ ;  /* 0x32370b8f1f157890 */ /* 0x000fe2000fffe03f */
[----:B--2---:R-:W-:Y:S01]  /*40a0*/  IMAD.IADD R0, R4, 0x1, R245 ;  /* 0x0000000104007824 */ /* 0x004fe200078e02f5 */
[----:B------:R-:W-:-:S02]  /*40b0*/  UIADD3 UR19, UR31, -0x126145ec, URZ ;  /* 0xed9eba141f137890 */ /* 0x000fc4000fffe03f */
[----:B------:R-:W-:Y:S02]  /*40c0*/  UIADD3 UR17, UR31, -0x56f99767, URZ ;  /* 0xa90668991f117890 */ /* 0x000fe4000fffe03f */
[----:B----4-:R-:W-:Y:S02]  /*40d0*/  UIADD3 UR15, UR31, 0x646e171e, URZ ;  /* 0x646e171e1f0f7890 */ /* 0x010fe4000fffe03f */
.L_x_2217:
[----:B------:R-:W0:Y:S01]  /*40e0*/  LDGDEPBAR ;  /* 0x00000000000079af */ /* 0x000e220000000000 */
[----:B------:R-:W-:Y:S01]  /*40f0*/  IMAD.U32 R4, RZ, RZ, UR28 ;  /* 0x0000001cff047e24 */ /* 0x000fe2000f8e00ff */
[C---:B------:R-:W-:Y:S01]  /*4100*/  IADD3 R156, R175.reuse, R169, RZ ;  /* 0x000000a9af9c7210 */ /* 0x040fe20007ffe0ff */
[----:B------:R-:W-:Y:S01]  /*4110*/  IMAD.U32 R5, RZ, RZ, UR27 ;  /* 0x0000001bff057e24 */ /* 0x000fe2000f8e00ff */
[----:B------:R-:W-:Y:S01]  /*4120*/  MOV R235, R183 ;  /* 0x000000b700eb7202 */ /* 0x000fe20000000f00 */
[----:B------:R-:W-:Y:S01]  /*4130*/  IMAD.IADD R0, R175, 0x1, R176 ;  /* 0x00000001af007824 */ /* 0x000fe200078e02b0 */
[C---:B------:R-:W-:Y:S01]  /*4140*/  LEA R4, P0, R236.reuse, R4, 0x2 ;  /* 0x00000004ec047211 */ /* 0x040fe200078010ff */
[----:B------:R-:W-:Y:S01]  /*4150*/  IMAD.MOV.U32 R234, RZ, RZ, R184 ;  /* 0x000000ffffea7224 */ /* 0x000fe200078e00b8 */
[----:B------:R-:W1:Y:S01]  /*4160*/  S2R R185, SR_TID.X ;  /* 0x0000000000b97919 */ /* 0x000e620000002100 */
[----:B------:R-:W-:Y:S01]  /*4170*/  USHF.L.U32 UR9, UR8, 0x7, URZ ;  /* 0x0000000708097899 */ /* 0x000fe2000800063f */
[----:B------:R-:W-:Y:S01]  /*4180*/  LEA.HI.X.SX32 R5, R236, R5, 0x2, P0 ;  /* 0x00000005ec057211 */ /* 0x000fe200000f16ff */
[----:B------:R-:W-:Y:S02]  /*4190*/  ULDC UR13, c[0x0][0x2e4] ;  /* 0x0000b900000d7ab9 */ /* 0x000fe40000000800 */
[----:B------:R-:W-:Y:S01]  /*41a0*/  UISETP.GE.AND UP0, UPT, UR9, UR34, UPT ;  /* 0x000000220900728c */ /* 0x000fe2000bf06270 */
[----:B------:R-:W2:Y:S05]  /*41b0*/  S2R R186, SR_TID.X ;  /* 0x0000000000ba7919 */ /* 0x000eaa0000002100 */
[----:B------:R-:W-:Y:S01]  /*41c0*/  PLOP3.LUT P0, PT, PT, PT, UP0, 0x80, 0x0 ;  /* 0x000000000000781c */ /* 0x000fe20003f0f008 */
[----:B------:R-:W-:Y:S04]  /*41d0*/  DEPBAR.LE SB0, 0x0 ;  /* 0x000080000000791a */ /* 0x000fe80000000000 */
[----:B------:R-:W-:Y:S01]  /*41e0*/  BAR.SYNC.DEFER_BLOCKING 0x0 ;  /* 0x0000000000007b1d */ /* 0x000fe20000010000 */
[----:B-1----:R-:W-:Y:S04]  /*41f0*/  SHF.R.S32.HI R185, RZ, 0x1f, R185 ;  /* 0x0000001fffb97819 */ /* 0x002fe800000114b9 */
[----:B--2---:R-:W-:Y:S04]  /*4200*/  LEA.HI R185, R185, R186, RZ, 0x7 ;  /* 0x000000bab9b97211 */ /* 0x004fe800078f38ff */
[----:B------:R-:W-:Y:S01]  /*4210*/  SHF.R.S32.HI R185, RZ, 0x7, R185 ;  /* 0x00000007ffb97819 */ /* 0x000fe200000114b9 */
[----:B------:R-:W-:Y:S06]  /*4220*/  LDSM.16.M88.4 R64, [R175] ;  /* 0x00000000af40783b */ /* 0x000fec0000000200 */
[----:B------:R-:W1:Y:S06]  /*4230*/  LDSM.16.M88.4 R16, [R170+0xc000] ;  /* 0x00c00000aa10783b */ /* 0x000e6c0000000200 */
[----:B------:R-:W2:Y:S06]  /*4240*/  LDSM.16.M88.4 R60, [R175+0x2000] ;  /* 0x00200000af3c783b */ /* 0x000eac0000000200 */
[----:B-----5:R1:W5:Y:S06]  /*4250*/  LDG.E R182, [R4.64] ;  /* 0x0000000404b67981 */ /* 0x02036c000c1e1900 */
[----:B------:R1:W5:Y:S06]  /*4260*/  LDG.E R181, [R4.64+0x20] ;  /* 0x0000200404b57981 */ /* 0x00036c000c1e1900 */
[----:B------:R1:W5:Y:S06]  /*4270*/  LDG.E R180, [R4.64+0x100] ;  /* 0x0001000404b47981 */ /* 0x00036c000c1e1900 */
[----:B------:R1:W5:Y:S06]  /*4280*/  LDG.E R179, [R4.64+0x120] ;  /* 0x0001200404b37981 */ /* 0x00036c000c1e1900 */
[----:B------:R-:W3:Y:S06]  /*4290*/  LDSM.16.M88.4 R32, [R170+0xc800] ;  /* 0x00c80000aa20783b */ /* 0x000eec0000000200 */
[----:B------:R-:W4:Y:S06]  /*42a0*/  LDSM.16.M88.4 R48, [R170+0xd000] ;  /* 0x00d00000aa30783b */ /* 0x000f2c0000000200 */
[----:B------:R-:W4:Y:S06]  /*42b0*/  LDSM.16.M88.4 R132, [R170+0xd800] ;  /* 0x00d80000aa84783b */ /* 0x000f2c0000000200 */
[----:B------:R-:W-:Y:S01]  /*42c0*/  LDSM.16.M88.4 R136, [R0] ;  /* 0x000000000088783b */ /* 0x000fe20000000200 */
[-C--:B-1----:R-:W-:Y:S05]  /*42d0*/  HMMA.16816.F32 R4, R64, R16.reuse, RZ ;  /* 0x000000104004723c */ /* 0x082fea00000018ff */
[----:B------:R-:W1:Y:S03]  /*42e0*/  LDSM.16.M88.4 R140, [R173+0xc000] ;  /* 0x00c00000ad8c783b */ /* 0x000e660000000200 */
[C---:B--2---:R-:W-:Y:S03]  /*42f0*/  HMMA.16816.F32 R8, R60.reuse, R16, RZ ;  /* 0x000000103c08723c */ /* 0x044fe600000018ff */
[----:B------:R-:W2:Y:S05]  /*4300*/  LDSM.16.M88.4 R144, [R0+0x2000] ;  /* 0x002000000090783b */ /* 0x000eaa0000000200 */
[-C--:B------:R-:W-:Y:S01]  /*4310*/  HMMA.16816.F32 R12, R60, R18.reuse, RZ ;  /* 0x000000123c0c723c */ /* 0x080fe200000018ff */
[----:B------:R-:W1:Y:S06]  /*4320*/  LDSM.16.M88.4 R148, [R173+0xc800] ;  /* 0x00c80000ad94783b */ /* 0x000e6c0000000200 */
[----:B------:R-:W1:Y:S01]  /*4330*/  LDSM.16.M88.4 R152, [R173+0xd000] ;  /* 0x00d00000ad98783b */ /* 0x000e620000000200 */
[C---:B------:R-:W-:Y:S05]  /*4340*/  HMMA.16816.F32 R16, R64.reuse, R18, RZ ;  /* 0x000000124010723c */ /* 0x040fea00000018ff */
[----:B------:R-:W-:Y:S03]  /*4350*/  LDSM.16.M88.4 R160, [R171+0xc800] ;  /* 0x00c80000aba0783b */ /* 0x000fe60000000200 */
[-C--:B---3--:R-:W-:Y:S03]  /*4360*/  HMMA.16816.F32 R20, R64, R32.reuse, RZ ;  /* 0x000000204014723c */ /* 0x088fe600000018ff */
[----:B------:R-:W-:Y:S05]  /*4370*/  LDSM.16.M88.4 R164, [R171+0xd000] ;  /* 0x00d00000aba4783b */ /* 0x000fea0000000200 */
        /* <DEDUP_REMOVED lines=16> */
[----:B------:R-:W-:Y:S06]  /*4480*/  LDSM.16.M88.4 R140, [R156] ;  /* 0x000000009c8c783b */ /* 0x000fec0000000200 */
[----:B------:R-:W-:Y:S01]  /*4490*/  LDSM.16.M88.4 R156, [R156+0x2000] ;  /* 0x002000009c9c783b */ /* 0x000fe20000000200 */
[-C--:B------:R-:W-:Y:S08]  /*44a0*/  HMMA.16816.F32 R20, R136, R148.reuse, R20 ;  /* 0x000000948814723c */ /* 0x080ff00000001814 */
[C---:B------:R-:W-:Y:S08]  /*44b0*/  HMMA.16816.F32 R24, R144.reuse, R148, R24 ;  /* 0x000000949018723c */ /* 0x040ff00000001818 */
[-C--:B------:R-:W-:Y:S08]  /*44c0*/  HMMA.16816.F32 R28, R144, R150.reuse, R28 ;  /* 0x00000096901c723c */ /* 0x080ff0000000181c */
[C---:B------:R-:W-:Y:S01]  /*44d0*/  HMMA.16816.F32 R32, R136.reuse, R150, R32 ;  /* 0x000000968820723c */ /* 0x040fe20000001820 */
[----:B------:R-:W1:Y:S07]  /*44e0*/  LDSM.16.M88.4 R148, [R171+0xc000] ;  /* 0x00c00000ab94783b */ /* 0x000e6e0000000200 */
[-C--:B------:R-:W-:Y:S08]  /*44f0*/  HMMA.16816.F32 R36, R136, R152.reuse, R36 ;  /* 0x000000988824723c */ /* 0x080ff00000001824 */
[C---:B------:R-:W-:Y:S08]  /*4500*/  HMMA.16816.F32 R40, R144.reuse, R152, R40 ;  /* 0x000000989028723c */ /* 0x040ff00000001828 */
[-C--:B------:R-:W-:Y:S08]  /*4510*/  HMMA.16816.F32 R44, R144, R154.reuse, R44 ;  /* 0x0000009a902c723c */ /* 0x080ff0000000182c */
[C---:B------:R-:W-:Y:S01]  /*4520*/  HMMA.16816.F32 R48, R136.reuse, R154, R48 ;  /* 0x0000009a8830723c */ /* 0x040fe20000001830 */
[----:B------:R-:W2:Y:S07]  /*4530*/  LDSM.16.M88.4 R152, [R171+0xd800] ;  /* 0x00d80000ab98783b */ /* 0x000eae0000000200 */
[-C--:B---3--:R-:W-:Y:S08]  /*4540*/  HMMA.16816.F32 R52, R136, R132.reuse, R52 ;  /* 0x000000848834723c */ /* 0x088ff00000001834 */
[C---:B------:R-:W-:Y:S08]  /*4550*/  HMMA.16816.F32 R56, R144.reuse, R132, R56 ;  /* 0x000000849038723c */ /* 0x040ff00000001838 */
[-C--:B------:R-:W-:Y:S07]  /*4560*/  HMMA.16816.F32 R60, R144, R134.reuse, R60 ;  /* 0x00000086903c723c */ /* 0x080fee000000183c */
[----:B------:R-:W-:Y:S01]  /*4570*/  IMAD.IADD R144, R0, 0x1, R169 ;  /* 0x0000000100907824 */ /* 0x000fe200078e02a9 */
[----:B------:R-:W-:Y:S01]  /*4580*/  HMMA.16816.F32 R64, R136, R134, R64 ;  /* 0x000000868840723c */ /* 0x000fe20000001840 */
[----:B------:R-:W-:Y:S06]  /*4590*/  LDSM.16.M88.4 R136, [R172+0xc000] ;  /* 0x00c00000ac88783b */ /* 0x000fec0000000200 */
[----:B------:R-:W3:Y:S01]  /*45a0*/  LDSM.16.M88.4 R132, [R144] ;  /* 0x000000009084783b */ /* 0x000ee20000000200 */
[-C--:B-1----:R-:W-:Y:S05]  /*45b0*/  HMMA.16816.F32 R4, R140, R148.reuse, R4 ;  /* 0x000000948c04723c */ /* 0x082fea0000001804 */
[----:B------:R-:W1:Y:S03]  /*45c0*/  LDSM.16.M88.4 R144, [R144+0x2000] ;  /* 0x002000009090783b */ /* 0x000e660000000200 */
[C---:B------:R-:W-:Y:S08]  /*45d0*/  HMMA.16816.F32 R8, R156.reuse, R148, R8 ;  /* 0x000000949c08723c */ /* 0x040ff00000001808 */
[-C--:B------:R-:W-:Y:S08]  /*45e0*/  HMMA.16816.F32 R12, R156, R150.reuse, R12 ;  /* 0x000000969c0c723c */ /* 0x080ff0000000180c */
[C---:B------:R-:W-:Y:S01]  /*45f0*/  HMMA.16816.F32 R16, R140.reuse, R150, R16 ;  /* 0x000000968c10723c */ /* 0x040fe20000001810 */
[----:B------:R-:W4:Y:S07]  /*4600*/  LDSM.16.M88.4 R148, [R172+0xc800] ;  /* 0x00c80000ac94783b */ /* 0x000f2e0000000200 */
        /* <DEDUP_REMOVED lines=9> */
[----:B------:R-:W1:Y:S07]  /*46a0*/  LDSM.16.M88.4 R164, [R172+0xd800] ;  /* 0x00d80000aca4783b */ /* 0x000e6e0000000200 */
[-C--:B--2---:R-:W-:Y:S08]  /*46b0*/  HMMA.16816.F32 R52, R140, R152.reuse, R52 ;  /* 0x000000988c34723c */ /* 0x084ff00000001834 */
[C---:B------:R-:W-:Y:S08]  /*46c0*/  HMMA.16816.F32 R56, R156.reuse, R152, R56 ;  /* 0x000000989c38723c */ /* 0x040ff00000001838 */
[-C--:B------:R-:W-:Y:S08]  /*46d0*/  HMMA.16816.F32 R60, R156, R154.reuse, R60 ;  /* 0x0000009a9c3c723c */ /* 0x080ff0000000183c */
[----:B------:R-:W-:Y:S08]  /*46e0*/  HMMA.16816.F32 R64, R140, R154, R64 ;  /* 0x0000009a8c40723c */ /* 0x000ff00000001840 */
[-C--:B---3--:R-:W-:Y:S08]  /*46f0*/  HMMA.16816.F32 R4, R132, R136.reuse, R4 ;  /* 0x000000888404723c */ /* 0x088ff00000001804 */
[C---:B-1----:R-:W-:Y:S08]  /*4700*/  HMMA.16816.F32 R8, R144.reuse, R136, R8 ;  /* 0x000000889008723c */ /* 0x042ff00000001808 */
        /* <DEDUP_REMOVED lines=15> */
[----:B------:R-:W-:Y:S04]  /*4800*/  USHF.L.U32 UR13, UR14, 0x7, URZ ;  /* 0x000000070e0d7899 */ /* 0x000fe8000800063f */
[----:B------:R-:W-:Y:S02]  /*4810*/  UIADD3 UR29, UR13, UR12, URZ ;  /* 0x0000000c0d1d7290 */ /* 0x000fe4000fffe03f */
[----:B------:R-:W-:Y:S02]  /*4820*/  UIADD3 UR13, UR13, 0x80, URZ ;  /* 0x000000800d0d7890 */ /* 0x000fe4000fffe03f */
[----:B------:R-:W-:Y:S02]  /*4830*/  UIADD3 UR30, UR26, UR29, -UR7 ;  /* 0x0000001d1a1e7290 */ /* 0x000fe4000fffe807 */
[----:B------:R-:W-:Y:S02]  /*4840*/  UIADD3 UR29, UR9, 0x80, URZ ;  /* 0x00000080091d7890 */ /* 0x000fe4000fffe03f */
[----:B------:R-:W-:Y:S01]  /*4850*/  IMAD.U32 R0, RZ, RZ, UR13 ;  /* 0x0000000dff007e24 */ /* 0x000fe2000f8e00ff */
[----:B------:R-:W-:Y:S02]  /*4860*/  UMOV UR13, UR26 ;  /* 0x0000001a000d7c82 */ /* 0x000fe40008000000 */
[----:B------:R-:W-:Y:S02]  /*4870*/  UISETP.GE.AND UP0, UPT, UR29, UR30, UPT ;  /* 0x0000001e1d00728c */ /* 0x000fe4000bf06270 */
[----:B------:R-:W-:Y:S04]  /*4880*/  ISETP.LT.AND P0, PT, R0, UR7, PT ;  /* 0x0000000700007c0c */ /* 0x000fe8000bf01270 */
[----:B------:R-:W-:Y:S11]  /*4890*/  PLOP3.LUT P2, PT, PT, PT, UP0, 0x80, 0x0 ;  /* 0x000000000000781c */ /* 0x000ff60003f4f008 */
[----:B------:R-:W-:Y:S02]  /*48a0*/  @!UPT UIADD3 URZ, URZ, URZ, URZ ;  /* 0x0000003f3f3ff290 */ /* 0x000fe4000fffe03f */
[----:B------:R-:W-:-:S05]  /*48b0*/  @!P2 BRA P0, `(.L_x_2214) ;  /* 0x00000ed00000a947 */ /* 0x000fca0000000000 */
.L_x_2213:
        /* <DEDUP_REMOVED lines=20> */
[----:B------:R-:W-:Y:S02]  /*4a00*/  IADD3 R133, R132, UR9, RZ ;  /* 0x0000000984857c10 */ /* 0x000fe4000fffe0ff */
[----:B------:R-:W-:Y:S02]  /*4a10*/  IMNMX R132, RZ, R135, !PT ;  /* 0x00000087ff847217 */ /* 0x000fe40007800200 */
[----:B------:R-:W-:Y:S02]  /*4a20*/  IMNMX R137, R137, UR7, PT ;  /* 0x0000000789897c17 */ /* 0x000fe4000b800200 */
        /* <DEDUP_REMOVED lines=8> */
[C---:B------:R-:W-:Y:S02]  /*4ab0*/  ISETP.GE.AND P3, PT, R0.reuse, R136, PT ;  /* 0x000000880000720c */ /* 0x040fe40003f66270 */
[C---:B------:R-:W-:Y:S02]  /*4ac0*/  ISETP.GE.AND P2, PT, R0.reuse, R134, PT ;  /* 0x000000860000720c */ /* 0x040fe40003f46270 */
[C---:B------:R-:W-:Y:S02]  /*4ad0*/  ISETP.GE.AND P0, PT, R0.reuse, R132, PT ;  /* 0x000000840000720c */ /* 0x040fe40003f06270 */
        /* <DEDUP_REMOVED lines=8> */
[C---:B------:R-:W-:Y:S02]  /*4b60*/  ISETP.GE.OR P2, PT, R0.reuse, R133, !P2 ;  /* 0x000000850000720c */ /* 0x040fe40005746670 */
        /* <DEDUP_REMOVED lines=194> */
.L_x_2214:
[C---:B------:R-:W-:Y:S01]  /*5790*/  FSETP.NEU.FTZ.AND P0, PT, R243.reuse, -INF , PT ;  /* 0xff800000f300780b */ /* 0x040fe20003f1d000 */
[----:B------:R-:W2:Y:S01]  /*57a0*/  LDL R135, [R1+0x10] ;  /* 0x0000100001877983 */ /* 0x000ea20000100800 */
[----:B------:R-:W-:Y:S01]  /*57b0*/  FMUL.FTZ R132, R243, 1.4426950216293334961 ;  /* 0x3fb8aa3bf3847820 */ /* 0x000fe20000410000 */
[----:B------:R-:W-:Y:S01]  /*57c0*/  UISETP.GT.AND UP2, UPT, UR8, UR32, UPT ;  /* 0x000000200800728c */ /* 0x000fe2000bf44270 */
[C---:B------:R-:W-:Y:S01]  /*57d0*/  IMAD.IADD R145, R174.reuse, 0x1, R176 ;  /* 0x00000001ae917824 */ /* 0x040fe200078e02b0 */
[----:B------:R-:W3:Y:S01]  /*57e0*/  LDL R134, [R1+0x8] ;  /* 0x0000080001867983 */ /* 0x000ee20000100800 */
[----:B------:R-:W-:Y:S01]  /*57f0*/  IMAD.IADD R144, R174, 0x1, R169 ;  /* 0x00000001ae907824 */ /* 0x000fe200078e02a9 */
[----:B------:R-:W-:Y:S01]  /*5800*/  FSEL R132, R132, RZ, P0 ;  /* 0x000000ff84847208 */ /* 0x000fe20000000000 */
[C---:B------:R-:W-:Y:S01]  /*5810*/  FMUL.FTZ R0, R244.reuse, 1.4426950216293334961 ;  /* 0x3fb8aa3bf4007820 */ /* 0x040fe20000410000 */
[----:B------:R-:W-:Y:S01]  /*5820*/  FSETP.NEU.FTZ.AND P0, PT, R244, -INF , PT ;  /* 0xff800000f400780b */ /* 0x000fe20003f1d000 */
[----:B------:R-:W4:Y:S01]  /*5830*/  LDL R133, [R1+0x4] ;  /* 0x0000040001857983 */ /* 0x000f220000100800 */
[----:B------:R-:W-:Y:S02]  /*5840*/  FMUL.FTZ R2, R241, 1.4426950216293334961 ;  /* 0x3fb8aa3bf1027820 */ /* 0x000fe40000410000 */
[--C-:B------:R-:W-:Y:S02]  /*5850*/  FFMA.FTZ R16, R16, c[0x0][0x23c], -R132.reuse ;  /* 0x00008f0010107a23 */ /* 0x100fe40000010884 */
[--C-:B------:R-:W-:Y:S02]  /*5860*/  FFMA.FTZ R4, R4, c[0x0][0x23c], -R132.reuse ;  /* 0x00008f0004047a23 */ /* 0x100fe40000010884 */
[----:B------:R1:W1:Y:S01]  /*5870*/  MUFU.EX2 R204, R16 ;  /* 0x0000001000cc7308 */ /* 0x0002620000000800 */
        /* <DEDUP_REMOVED lines=12> */
[----:B------:R-:W-:Y:S01]  /*5940*/  FFMA.FTZ R52, R52, c[0x0][0x23c], -R132 ;  /* 0x00008f0034347a23 */ /* 0x000fe20000010884 */
[----:B-1----:R-:W-:Y:S01]  /*5950*/  FSEL R16, R0, RZ, P0 ;  /* 0x000000ff00107208 */ /* 0x002fe20000000000 */
[----:B------:R-:W-:Y:S01]  /*5960*/  FMUL.FTZ R0, R242, 1.4426950216293334961 ;  /* 0x3fb8aa3bf2007820 */ /* 0x000fe20000410000 */
[----:B------:R-:W-:Y:S03]  /*5970*/  FSETP.NEU.FTZ.AND P0, PT, R241, -INF , PT ;  /* 0xff800000f100780b */ /* 0x000fe60003f1d000 */
[--C-:B------:R-:W-:Y:S01]  /*5980*/  FFMA.FTZ R7, R7, c[0x0][0x23c], -R16.reuse ;  /* 0x00008f0007077a23 */ /* 0x100fe20000010810 */
[----:B------:R-:W-:Y:S01]  /*5990*/  FSEL R2, R2, RZ, P0 ;  /* 0x000000ff02027208 */ /* 0x000fe20000000000 */
[--C-:B------:R-:W-:Y:S01]  /*59a0*/  FFMA.FTZ R19, R19, c[0x0][0x23c], -R16.reuse ;  /* 0x00008f0013137a23 */ /* 0x100fe20000010810 */
[----:B------:R-:W-:Y:S01]  /*59b0*/  FSETP.NEU.FTZ.AND P0, PT, R242, -INF , PT ;  /* 0xff800000f200780b */ /* 0x000fe20003f1d000 */
[----:B------:R1:W-:Y:S01]  /*59c0*/  MUFU.EX2 R198, R7 ;  /* 0x0000000700c67308 */ /* 0x0003e20000000800 */
[--C-:B------:R-:W-:Y:S02]  /*59d0*/  FFMA.FTZ R51, R51, c[0x0][0x23c], -R16.reuse ;  /* 0x00008f0033337a23 */ /* 0x100fe40000010810 */
[----:B------:R-:W-:Y:S01]  /*59e0*/  FSEL R0, R0, RZ, P0 ;  /* 0x000000ff00007208 */ /* 0x000fe20000000000 */
[--C-:B------:R-:W-:Y:S02]  /*59f0*/  FFMA.FTZ R23, R23, c[0x0][0x23c], -R16.reuse ;  /* 0x00008f0017177a23 */ /* 0x100fe40000010810 */
[----:B------:R-:W-:Y:S02]  /*5a00*/  FFMA.FTZ R18, R18, c[0x0][0x23c], -R16 ;  /* 0x00008f0012127a23 */ /* 0x000fe40000010810 */
[----:B------:R-:W-:Y:S02]  /*5a10*/  FFMA.FTZ R15, R15, c[0x0][0x23c], -R0 ;  /* 0x00008f000f0f7a23 */ /* 0x000fe40000010800 */
[----:B------:R1:W1:Y:S01]  /*5a20*/  MUFU.EX2 R207, R19 ;  /* 0x0000001300cf7308 */ /* 0x0002620000000800 */
[--C-:B------:R-:W-:Y:S02]  /*5a30*/  FFMA.FTZ R12, R12, c[0x0][0x23c], -R2.reuse ;  /* 0x00008f000c0c7a23 */ /* 0x100fe40000010802 */
[----:B------:R-:W-:Y:S02]  /*5a40*/  FFMA.FTZ R21, R8, c[0x0][0x23c], -R2 ;  /* 0x00008f0008157a23 */ /* 0x000fe40000010802 */
[----:B------:R-:W-:Y:S02]  /*5a50*/  FFMA.FTZ R35, R35, c[0x0][0x23c], -R16 ;  /* 0x00008f0023237a23 */ /* 0x000fe40000010810 */
[----:B------:R-:W-:Y:S02]  /*5a60*/  FFMA.FTZ R28, R28, c[0x0][0x23c], -R2 ;  /* 0x00008f001c1c7a23 */ /* 0x000fe40000010802 */
[----:B------:R-:W-:Y:S01]  /*5a70*/  FFMA.FTZ R30, R30, c[0x0][0x23c], -R0 ;  /* 0x00008f001e1e7a23 */ /* 0x000fe20000010800 */
[----:B------:R1:W-:Y:S01]  /*5a80*/  MUFU.EX2 R197, R4 ;  /* 0x0000000400c57308 */ /* 0x0003e20000000800 */
[----:B------:R-:W-:Y:S02]  /*5a90*/  FFMA.FTZ R146, R9, c[0x0][0x23c], -R2 ;  /* 0x00008f0009927a23 */ /* 0x000fe40000010802 */
[----:B------:R-:W-:Y:S02]  /*5aa0*/  FFMA.FTZ R31, R31, c[0x0][0x23c], -R0 ;  /* 0x00008f001f1f7a23 */ /* 0x000fe40000010800 */
[--C-:B-1----:R-:W-:Y:S02]  /*5ab0*/  FFMA.FTZ R7, R6, c[0x0][0x23c], -R16.reuse ;  /* 0x00008f0006077a23 */ /* 0x102fe40000010810 */
[----:B------:R-:W-:Y:S02]  /*5ac0*/  IMAD.U32 R6, RZ, RZ, UR14 ;  /* 0x0000000eff067e24 */ /* 0x000fe4000f8e00ff */
[----:B------:R-:W-:Y:S01]  /*5ad0*/  FFMA.FTZ R34, R34, c[0x0][0x23c], -R16 ;  /* 0x00008f0022227a23 */ /* 0x000fe20000010810 */
[----:B------:R1:W-:Y:S01]  /*5ae0*/  MUFU.EX2 R202, R23 ;  /* 0x0000001700ca7308 */ /* 0x0003e20000000800 */
[----:B------:R-:W-:Y:S02]  /*5af0*/  IMAD R6, R6, 0x2, R185 ;  /* 0x0000000206067824 */ /* 0x000fe400078e02b9 */
[----:B------:R-:W-:Y:S02]  /*5b00*/  FFMA.FTZ R148, R10, c[0x0][0x23c], -R0 ;  /* 0x00008f000a947a23 */ /* 0x000fe40000010800 */
[----:B------:R-:W-:Y:S02]  /*5b10*/  FFMA.FTZ R19, R17, c[0x0][0x23c], -R132 ;  /* 0x00008f0011137a23 */ /* 0x000fe40000010884 */
[----:B------:R-:W-:Y:S02]  /*5b20*/  IMAD.SHL.U32 R6, R6, 0x2, RZ ;  /* 0x0000000206067824 */ /* 0x000fe400078e00ff */
[----:B------:R-:W-:Y:S01]  /*5b30*/  FFMA.FTZ R24, R24, c[0x0][0x23c], -R2 ;  /* 0x00008f0018187a23 */ /* 0x000fe20000010802 */
[----:B------:R-:W-:Y:S01]  /*5b40*/  MUFU.EX2 R200, R15 ;  /* 0x0000000f00c87308 */ /* 0x000fe20000000800 */
[----:B------:R-:W-:Y:S02]  /*5b50*/  FFMA.FTZ R27, R27, c[0x0][0x23c], -R0 ;  /* 0x00008f001b1b7a23 */ /* 0x000fe40000010800 */
[----:B------:R-:W-:Y:S02]  /*5b60*/  FFMA.FTZ R149, R13, c[0x0][0x23c], -R2 ;  /* 0x00008f000d957a23 */ /* 0x000fe40000010802 */
[----:B------:R-:W-:Y:S02]  /*5b70*/  IMAD.U32 R4, RZ, RZ, UR8 ;  /* 0x00000008ff047e24 */ /* 0x000fe4000f8e00ff */
[----:B------:R-:W-:Y:S02]  /*5b80*/  FFMA.FTZ R17, R11, c[0x0][0x23c], -R0 ;  /* 0x00008f000b117a23 */ /* 0x000fe40000010800 */
[--C-:B------:R-:W-:Y:S01]  /*5b90*/  FFMA.FTZ R166, R29, c[0x0][0x23c], -R2.reuse ;  /* 0x00008f001da67a23 */ /* 0x100fe20000010802 */
[----:B------:R-:W-:Y:S01]  /*5ba0*/  MUFU.EX2 R201, R18 ;  /* 0x0000001200c97308 */ /* 0x000fe20000000800 */
[----:B------:R-:W-:Y:S02]  /*5bb0*/  FFMA.FTZ R151, R25, c[0x0][0x23c], -R2 ;  /* 0x00008f0019977a23 */ /* 0x000fe40000010802 */
[----:B------:R-:W-:Y:S02]  /*5bc0*/  FFMA.FTZ R38, R38, c[0x0][0x23c], -R16 ;  /* 0x00008f0026267a23 */ /* 0x000fe40000010810 */
[----:B-1----:R-:W-:Y:S02]  /*5bd0*/  FFMA.FTZ R23, R14, c[0x0][0x23c], -R0 ;  /* 0x00008f000e177a23 */ /* 0x002fe40000010800 */
[--C-:B------:R-:W-:Y:S02]  /*5be0*/  FFMA.FTZ R39, R39, c[0x0][0x23c], -R16.reuse ;  /* 0x00008f0027277a23 */ /* 0x100fe40000010810 */
[----:B------:R-:W-:Y:S01]  /*5bf0*/  FFMA.FTZ R50, R50, c[0x0][0x23c], -R16 ;  /* 0x00008f0032327a23 */ /* 0x000fe20000010810 */
[----:B------:R-:W-:Y:S01]  /*5c00*/  MUFU.EX2 R199, R12 ;  /* 0x0000000c00c77308 */ /* 0x000fe20000000800 */
        /* <DEDUP_REMOVED lines=9> */
[--C-:B------:R-:W-:Y:S02]  /*5ca0*/  FFMA.FTZ R55, R55, c[0x0][0x23c], -R16.reuse ;  /* 0x00008f0037377a23 */ /* 0x100fe40000010810 */
[----:B------:R-:W-:Y:S01]  /*5cb0*/  FFMA.FTZ R66, R66, c[0x0][0x23c], -R16 ;  /* 0x00008f0042427a23 */ /* 0x000fe20000010810 */
[----:B------:R-:W-:Y:S01]  /*5cc0*/  MUFU.EX2 R196, R19 ;  /* 0x0000001300c47308 */ /* 0x000fe20000000800 */
[----:B------:R-:W-:Y:S02]  /*5cd0*/  FFMA.FTZ R45, R45, c[0x0][0x23c], -R2 ;  /* 0x00008f002d2d7a23 */ /* 0x000fe40000010802 */
[----:B------:R-:W-:Y:S02]  /*5ce0*/  FFMA.FTZ R42, R42, c[0x0][0x23c], -R0 ;  /* 0x00008f002a2a7a23 */ /* 0x000fe40000010800 */
[--C-:B------:R-:W-:Y:S02]  /*5cf0*/  FFMA.FTZ R41, R41, c[0x0][0x23c], -R2.reuse ;  /* 0x00008f0029297a23 */ /* 0x100fe40000010802 */
[--C-:B------:R-:W-:Y:S02]  /*5d00*/  FFMA.FTZ R56, R56, c[0x0][0x23c], -R2.reuse ;  /* 0x00008f0038387a23 */ /* 0x100fe40000010802 */
[--C-:B------:R-:W-:Y:S01]  /*5d10*/  FFMA.FTZ R57, R57, c[0x0][0x23c], -R2.reuse ;  /* 0x00008f0039397a23 */ /* 0x100fe20000010802 */
[----:B------:R-:W-:Y:S01]  /*5d20*/  MUFU.EX2 R203, R20 ;  /* 0x0000001400cb7308 */ /* 0x000fe20000000800 */
[----:B------:R-:W-:Y:S02]  /*5d30*/  FFMA.FTZ R2, R61, c[0x0][0x23c], -R2 ;  /* 0x00008f003d027a23 */ /* 0x000fe40000010802 */
[--C-:B------:R-:W-:Y:S02]  /*5d40*/  FFMA.FTZ R59, R59, c[0x0][0x23c], -R0.reuse ;  /* 0x00008f003b3b7a23 */ /* 0x100fe40000010800 */
[----:B------:R-:W-:Y:S05]  /*5d50*/  FFMA.FTZ R58, R58, c[0x0][0x23c], -R0 ;  /* 0x00008f003a3a7a23 */ /* 0x000fea0000010800 */
[----:B------:R-:W-:Y:S10]  /*5d60*/  MUFU.EX2 R189, R21 ;  /* 0x0000001500bd7308 */ /* 0x000ff40000000800 */
[----:B------:R1:W-:Y:S10]  /*5d70*/  MUFU.EX2 R215, R35 ;  /* 0x0000002300d77308 */ /* 0x0003f40000000800 */
[----:B------:R-:W-:Y:S10]  /*5d80*/  MUFU.EX2 R211, R28 ;  /* 0x0000001c00d37308 */ /* 0x000ff40000000800 */
[----:B------:R-:W-:Y:S01]  /*5d90*/  MUFU.EX2 R208, R30 ;  /* 0x0000001e00d07308 */ /* 0x000fe20000000800 */
[--C-:B-1----:R-:W-:Y:S02]  /*5da0*/  FFMA.FTZ R35, R22, c[0x0][0x23c], -R16.reuse ;  /* 0x00008f0016237a23 */ /* 0x102fe40000010810 */
[----:B------:R-:W-:Y:S07]  /*5db0*/  FFMA.FTZ R16, R54, c[0x0][0x23c], -R16 ;  /* 0x00008f0036107a23 */ /* 0x000fee0000010810 */
[----:B------:R-:W1:Y:S10]  /*5dc0*/  MUFU.EX2 R214, R32 ;  /* 0x0000002000d67308 */ /* 0x000e740000000800 */
[----:B------:R-:W1:Y:S10]  /*5dd0*/  MUFU.EX2 R210, R31 ;  /* 0x0000001f00d27308 */ /* 0x000e740000000800 */
[----:B------:R1:W-:Y:S10]  /*5de0*/  MUFU.EX2 R209, R34 ;  /* 0x0000002200d17308 */ /* 0x0003f40000000800 */
[----:B------:R-:W-:Y:S10]  /*5df0*/  MUFU.EX2 R186, R23 ;  /* 0x0000001700ba7308 */ /* 0x000ff40000000800 */
[----:B------:R-:W-:Y:S01]  /*5e00*/  MUFU.EX2 R206, R24 ;  /* 0x0000001800ce7308 */ /* 0x000fe20000000800 */
[--C-:B-1----:R-:W-:Y:S02]  /*5e10*/  FFMA.FTZ R34, R26, c[0x0][0x23c], -R0.reuse ;  /* 0x00008f001a227a23 */ /* 0x102fe40000010800 */
[----:B------:R-:W-:Y:S07]  /*5e20*/  FFMA.FTZ R0, R62, c[0x0][0x23c], -R0 ;  /* 0x00008f003e007a23 */ /* 0x000fee0000010800 */
[----:B------:R-:W-:Y:S10]  /*5e30*/  MUFU.EX2 R205, R27 ;  /* 0x0000001b00cd7308 */ /* 0x000ff40000000800 */
[----:B------:R1:W-:Y:S10]  /*5e40*/  MUFU.EX2 R212, R36 ;  /* 0x0000002400d47308 */ /* 0x0003f40000000800 */
[----:B------:R2:W-:Y:S10]  /*5e50*/  MUFU.EX2 R184, R17 ;  /* 0x0000001100b87308 */ /* 0x0005f40000000800 */
[----:B------:R-:W-:Y:S01]  /*5e60*/  MUFU.EX2 R190, R35 ;  /* 0x0000002300be7308 */ /* 0x000fe20000000800 */
[--C-:B-1----:R-:W-:Y:S02]  /*5e70*/  FFMA.FTZ R36, R33, c[0x0][0x23c], -R132.reuse ;  /* 0x00008f0021247a23 */ /* 0x102fe40000010884 */
[----:B------:R-:W-:Y:S07]  /*5e80*/  FFMA.FTZ R132, R53, c[0x0][0x23c], -R132 ;  /* 0x00008f0035847a23 */ /* 0x000fee0000010884 */
[----:B------:R1:W-:Y:S10]  /*5e90*/  MUFU.EX2 R183, R34 ;  /* 0x0000002200b77308 */ /* 0x0003f40000000800 */
[----:B------:R1:W-:Y:S10]  /*5ea0*/  MUFU.EX2 R188, R38 ;  /* 0x0000002600bc7308 */ /* 0x0003f40000000800 */
[----:B------:R-:W1:Y:S10]  /*5eb0*/  MUFU.EX2 R224, R51 ;  /* 0x0000003300e07308 */ /* 0x000e740000000800 */
[----:B------:R1:W-:Y:S10]  /*5ec0*/  MUFU.EX2 R193, R36 ;  /* 0x0000002400c17308 */ /* 0x0003f40000000800 */
        /* <DEDUP_REMOVED lines=32> */
[----:B------:R-:W-:Y:S10]  /*60d0*/  MUFU.EX2 R155, R57 ;  /* 0x00000039009b7308 */ /* 0x000ff40000000800 */
[----:B------:R-:W1:Y:S01]  /*60e0*/  MUFU.EX2 R154, R58 ;  /* 0x0000003a009a7308 */ /* 0x000e620000000800 */
[----:B--2---:R-:W-:Y:S02]  /*60f0*/  IMAD R4, R4, 0x8, R135 ;  /* 0x0000000804047824 */ /* 0x004fe400078e0287 */
[----:B---3--:R-:W-:Y:S03]  /*6100*/  IMAD.WIDE.U32 R8, R134, -0x2daee0ad, RZ ;  /* 0xd2511f5386087825 */ /* 0x008fe600078e00ff */
[C---:B------:R-:W-:Y:S01]  /*6110*/  IADD3 R14, R4.reuse, 0x4, RZ ;  /* 0x00000004040e7810 */ /* 0x040fe20007ffe0ff */
[----:B------:R-:W-:Y:S01]  /*6120*/  IMAD.WIDE.U32 R4, R4, -0x326172a9, RZ ;  /* 0xcd9e8d5704047825 */ /* 0x000fe200078e00ff */
[----:B------:R-:W-:Y:S02]  /*6130*/  LOP3.LUT R10, R9, UR31, R6, 0x96, !PT ;  /* 0x0000001f090a7c12 */ /* 0x000fe4000f8e9606 */
[----:B------:R-:W-:Y:S01]  /*6140*/  LOP3.LUT R7, R8, UR33, RZ, 0x3c, !PT ;  /* 0x0000002108077c12 */ /* 0x000fe2000f8e3cff */
[----:B------:R-:W-:Y:S01]  /*6150*/  IMAD.WIDE.U32 R14, R14, -0x326172a9, RZ ;  /* 0xcd9e8d570e0e7825 */ /* 0x000fe200078e00ff */
[-C--:B----4-:R-:W-:Y:S02]  /*6160*/  LOP3.LUT R18, R5, R133.reuse, RZ, 0x3c, !PT ;  /* 0x0000008505127212 */ /* 0x090fe400078e3cff */
[----:B------:R-:W-:Y:S01]  /*6170*/  IADD3 R8, R6, 0x1, RZ ;  /* 0x0000000106087810 */ /* 0x000fe20007ffe0ff */
[----:B------:R-:W-:Y:S01]  /*6180*/  IMAD.WIDE.U32 R10, R10, -0x326172a9, RZ ;  /* 0xcd9e8d570a0a7825 */ /* 0x000fe200078e00ff */
[----:B------:R-:W-:Y:S02]  /*6190*/  LOP3.LUT R12, R15, R133, RZ, 0x3c, !PT ;  /* 0x000000850f0c7212 */ /* 0x000fe400078e3cff */
[----:B------:R-:W-:Y:S01]  /*61a0*/  LOP3.LUT R8, R9, UR31, R8, 0x96, !PT ;  /* 0x0000001f09087c12 */ /* 0x000fe2000f8e9608 */
[----:B------:R-:W-:Y:S01]  /*61b0*/  IMAD.WIDE.U32 R18, R18, -0x2daee0ad, RZ ;  /* 0xd2511f5312127825 */ /* 0x000fe200078e00ff */
[C---:B------:R-:W-:Y:S02]  /*61c0*/  LOP3.LUT R20, R11.reuse, UR25, R4, 0x96, !PT ;  /* 0x000000190b147c12 */ /* 0x040fe4000f8e9604 */
[----:B------:R-:W-:Y:S01]  /*61d0*/  LOP3.LUT R11, R11, UR25, R14, 0x96, !PT ;  /* 0x000000190b0b7c12 */ /* 0x000fe2000f8e960e */
[----:B------:R-:W-:Y:S01]  /*61e0*/  IMAD.WIDE.U32 R12, R12, -0x2daee0ad, RZ ;  /* 0xd2511f530c0c7825 */ /* 0x000fe200078e00ff */
[C---:B------:R-:W-:Y:S03]  /*61f0*/  LOP3.LUT R6, R7.reuse, R19, RZ, 0x3c, !PT ;  /* 0x0000001307067212 */ /* 0x040fe600078e3cff */
[----:B------:R-:W-:Y:S01]  /*6200*/  IMAD.WIDE.U32 R8, R8, -0x326172a9, RZ ;  /* 0xcd9e8d5708087825 */ /* 0x000fe200078e00ff */
[----:B------:R-:W-:Y:S03]  /*6210*/  LOP3.LUT R5, R7, R13, RZ, 0x3c, !PT ;  /* 0x0000000d07057212 */ /* 0x000fe600078e3cff */
[----:B------:R-:W-:Y:S01]  /*6220*/  IMAD.WIDE.U32 R6, R6, -0x326172a9, RZ ;  /* 0xcd9e8d5706067825 */ /* 0x000fe200078e00ff */
[C---:B------:R-:W-:Y:S02]  /*6230*/  LOP3.LUT R15, R9.reuse, UR25, R4, 0x96, !PT ;  /* 0x00000019090f7c12 */ /* 0x040fe4000f8e9604 */
[----:B------:R-:W-:Y:S01]  /*6240*/  LOP3.LUT R9, R9, UR25, R14, 0x96, !PT ;  /* 0x0000001909097c12 */ /* 0x000fe2000f8e960e */
[----:B------:R-:W-:Y:S01]  /*6250*/  IMAD.WIDE.U32 R4, R5, -0x326172a9, RZ ;  /* 0xcd9e8d5705047825 */ /* 0x000fe200078e00ff */
[C---:B------:R-:W-:Y:S02]  /*6260*/  LOP3.LUT R30, R7.reuse, UR24, R10, 0x96, !PT ;  /* 0x00000018071e7c12 */ /* 0x040fe4000f8e960a */
[----:B------:R-:W-:Y:S01]  /*6270*/  LOP3.LUT R32, R7, UR24, R8, 0x96, !PT ;  /* 0x0000001807207c12 */ /* 0x000fe2000f8e9608 */
[----:B------:R-:W-:Y:S01]  /*6280*/  IMAD.WIDE.U32 R20, R20, -0x2daee0ad, RZ ;  /* 0xd2511f5314147825 */ /* 0x000fe200078e00ff */
[C---:B------:R-:W-:Y:S02]  /*6290*/  LOP3.LUT R28, R5.reuse, UR24, R10, 0x96, !PT ;  /* 0x00000018051c7c12 */ /* 0x040fe4000f8e960a */
[----:B------:R-:W-:Y:S01]  /*62a0*/  LOP3.LUT R26, R5, UR24, R8, 0x96, !PT ;  /* 0x00000018051a7c12 */ /* 0x000fe2000f8e9608 */
[----:B------:R-:W-:Y:S01]  /*62b0*/  IMAD.WIDE.U32 R32, R32, -0x2daee0ad, RZ ;  /* 0xd2511f5320207825 */ /* 0x000fe200078e00ff */
[----:B------:R-:W-:Y:S03]  /*62c0*/  LOP3.LUT R22, R21, UR23, R18, 0x96, !PT ;  /* 0x0000001715167c12 */ /* 0x000fe6000f8e9612 */
[----:B------:R-:W-:Y:S04]  /*62d0*/  IMAD.WIDE.U32 R10, R11, -0x2daee0ad, RZ ;  /* 0xd2511f530b0a7825 */ /* 0x000fe800078e00ff */
        /* <DEDUP_REMOVED lines=19> */
[----:B------:R-:W-:Y:S03]  /*6410*/  LOP3.LUT R17, R21, UR22, R6, 0x96, !PT ;  /* 0x0000001615117c12 */ /* 0x000fe6000f8e9606 */
        /* <DEDUP_REMOVED lines=30> */
[----:B------:R-:W-:Y:S02]  /*6600*/  LOP3.LUT R15, R10, 0xff, RZ, 0xc0, !PT ;  /* 0x000000ff0a0f7812 */ /* 0x000fe400078ec0ff */
[----:B------:R-:W-:Y:S01]  /*6610*/  LOP3.LUT R19, R11, UR15, R28, 0x96, !PT ;  /* 0x0000000f0b137c12 */ /* 0x000fe2000f8e961c */
[----:B------:R-:W-:Y:S01]  /*6620*/  IMAD.WIDE.U32 R12, R13, -0x326172a9, RZ ;  /* 0xcd9e8d570d0c7825 */ /* 0x000fe200078e00ff */
[--C-:B------:R-:W-:Y:S02]  /*6630*/  SHF.R.U32.HI R21, RZ, 0x18, R8.reuse ;  /* 0x00000018ff157819 */ /* 0x100fe40000011608 */
[----:B------:R-:W-:Y:S01]  /*6640*/  SHF.R.U32.HI R28, RZ, 0x10, R8 ;  /* 0x00000010ff1c7819 */ /* 0x000fe20000011608 */
[----:B------:R-:W-:Y:S01]  /*6650*/  IMAD.WIDE.U32 R30, R30, -0x2daee0ad, RZ ;  /* 0xd2511f531e1e7825 */ /* 0x000fe200078e00ff */
[----:B------:R-:W-:Y:S02]  /*6660*/  LOP3.LUT R23, R13, UR18, R20, 0x96, !PT ;  /* 0x000000120d177c12 */ /* 0x000fe4000f8e9614 */
[----:B------:R-:W-:Y:S01]  /*6670*/  LOP3.LUT R13, R8, 0xff, RZ, 0xc0, !PT ;  /* 0x000000ff080d7812 */ /* 0x000fe200078ec0ff */
[----:B------:R-:W-:Y:S01]  /*6680*/  IMAD.WIDE.U32 R6, R6, -0x326172a9, RZ ;  /* 0xcd9e8d5706067825 */ /* 0x000fe200078e00ff */
[----:B------:R-:W-:Y:S02]  /*6690*/  LOP3.LUT R25, R31, UR17, R4, 0x96, !PT ;  /* 0x000000111f197c12 */ /* 0x000fe4000f8e9604 */
[----:B------:R-:W-:Y:S01]  /*66a0*/  ISETP.LE.U32.AND P4, PT, R13, UR6, PT ;  /* 0x000000060d007c0c */ /* 0x000fe2000bf83070 */
[----:B------:R-:W-:Y:S01]  /*66b0*/  IMAD.WIDE.U32 R4, R5, -0x2daee0ad, RZ ;  /* 0xd2511f5305047825 */ /* 0x000fe200078e00ff */
[----:B------:R-:W-:Y:S02]  /*66c0*/  ISETP.LE.U32.AND P3, PT, R21, UR6, PT ;  /* 0x0000000615007c0c */ /* 0x000fe4000bf63070 */
[----:B------:R-:W-:Y:S02]  /*66d0*/  LOP3.LUT R20, R9, UR16, R22, 0x96, !PT ;  /* 0x0000001009147c12 */ /* 0x000fe4000f8e9616 */
[----:B------:R-:W-:Y:S02]  /*66e0*/  LOP3.LUT R17, R5, UR15, R14, 0x96, !PT ;  /* 0x0000000f05117c12 */ /* 0x000fe4000f8e960e */
[----:B------:R-:W-:Y:S02]  /*66f0*/  SHF.R.U32.HI R14, RZ, 0x18, R10 ;  /* 0x00000018ff0e7819 */ /* 0x000fe4000001160a */
[----:B-1----:R-:W-:Y:S02]  /*6700*/  LOP3.LUT R34, R8, 0xffff, RZ, 0xc0, !PT ;  /* 0x0000ffff08227812 */ /* 0x002fe400078ec0ff */
[----:B------:R-:W-:Y:S01]  /*6710*/  LOP3.LUT R9, R4, 0xff, RZ, 0xc0, !PT ;  /* 0x000000ff04097812 */ /* 0x000fe200078ec0ff */
[----:B------:R-:W-:Y:S01]  /*6720*/  @!P4 FADD.FTZ R204, -R204, -RZ ;  /* 0x800000ffccccc221 */ /* 0x000fe20000010100 */
[--C-:B------:R-:W-:Y:S01]  /*6730*/  SHF.R.U32.HI R8, RZ, 0x18, R4.reuse ;  /* 0x00000018ff087819 */ /* 0x100fe20000011604 */
[----:B------:R-:W-:Y:S01]  /*6740*/  @!P3 FADD.FTZ R207, -R207, -RZ ;  /* 0x800000ffcfcfb221 */ /* 0x000fe20000010100 */
[----:B------:R-:W-:Y:S02]  /*6750*/  SHF.R.U32.HI R31, RZ, 0x10, R4 ;  /* 0x00000010ff1f7819 */ /* 0x000fe40000011604 */
[----:B------:R-:W-:Y:S02]  /*6760*/  LOP3.LUT R35, R4, 0xffff, RZ, 0xc0, !PT ;  /* 0x0000ffff04237812 */ /* 0x000fe400078ec0ff */
[----:B------:R-:W-:Y:S02]  /*6770*/  LOP3.LUT R4, R6, 0xff, RZ, 0xc0, !PT ;  /* 0x000000ff06047812 */ /* 0x000fe400078ec0ff */
[----:B------:R-:W-:Y:S02]  /*6780*/  ISETP.LE.U32.AND P2, PT, R15, UR6, PT ;  /* 0x000000060f007c0c */ /* 0x000fe4000bf43070 */
[----:B------:R-:W-:Y:S02]  /*6790*/  ISETP.LE.U32.AND P0, PT, R14, UR6, PT ;  /* 0x000000060e007c0c */ /* 0x000fe4000bf03070 */
[----:B------:R-:W-:Y:S02]  /*67a0*/  ISETP.LE.U32.AND P6, PT, R9, UR6, PT ;  /* 0x0000000609007c0c */ /* 0x000fe4000bfc3070 */
[----:B------:R-:W-:Y:S01]  /*67b0*/  ISETP.LE.U32.AND P5, PT, R8, UR6, PT ;  /* 0x0000000608007c0c */ /* 0x000fe2000bfa3070 */
[----:B------:R-:W-:Y:S01]  /*67c0*/  IMAD.WIDE.U32 R8, R27, -0x326172a9, RZ ;  /* 0xcd9e8d571b087825 */ /* 0x000fe200078e00ff */
[----:B------:R-:W-:Y:S02]  /*67d0*/  ISETP.LE.U32.AND P4, PT, R4, UR6, PT ;  /* 0x0000000604007c0c */ /* 0x000fe4000bf83070 */
[----:B------:R-:W-:Y:S01]  /*67e0*/  SHF.R.U32.HI R13, RZ, 0x18, R6 ;  /* 0x00000018ff0d7819 */ /* 0x000fe20000011606 */
[----:B------:R-:W-:Y:S01]  /*67f0*/  IMAD.WIDE.U32 R4, R25, -0x326172a9, RZ ;  /* 0xcd9e8d5719047825 */ /* 0x000fe200078e00ff */
[----:B------:R-:W-:Y:S02]  /*6800*/  LOP3.LUT R14, R9, UR16, R24, 0x96, !PT ;  /* 0x00000010090e7c12 */ /* 0x000fe4000f8e9618 */
[----:B------:R-:W-:Y:S01]  /*6810*/  ISETP.LE.U32.AND P3, PT, R13, UR6, PT ;  /* 0x000000060d007c0c */ /* 0x000fe2000bf63070 */
[----:B------:R-:W-:Y:S01]  /*6820*/  @!P2 FADD.FTZ R214, -R214, -RZ ;  /* 0x800000ffd6d6a221 */ /* 0x000fe20000010100 */
[----:B------:R-:W-:Y:S01]  /*6830*/  LOP3.LUT R13, R5, UR16, R12, 0x96, !PT ;  /* 0x00000010050d7c12 */ /* 0x000fe2000f8e960c */
[----:B------:R-:W-:Y:S01]  /*6840*/  @!P0 FADD.FTZ R215, -R215, -RZ ;  /* 0x800000ffd7d78221 */ /* 0x000fe20000010100 */
[----:B------:R-:W-:Y:S01]  /*6850*/  LOP3.LUT R25, R4, 0xff, RZ, 0xc0, !PT ;  /* 0x000000ff04197812 */ /* 0x000fe200078ec0ff */
[----:B------:R-:W-:Y:S01]  /*6860*/  @!P6 FADD.FTZ R211, -R211, -RZ ;  /* 0x800000ffd3d3e221 */ /* 0x000fe20000010100 */
[--C-:B------:R-:W-:Y:S01]  /*6870*/  SHF.R.U32.HI R24, RZ, 0x18, R4.reuse ;  /* 0x00000018ff187819 */ /* 0x100fe20000011604 */
[----:B------:R-:W-:Y:S01]  /*6880*/  @!P5 FADD.FTZ R210, -R210, -RZ ;  /* 0x800000ffd2d2d221 */ /* 0x000fe20000010100 */
[----:B------:R-:W-:Y:S01]  /*6890*/  SHF.R.U32.HI R27, RZ, 0x10, R4 ;  /* 0x00000010ff1b7819 */ /* 0x000fe20000011604 */
[----:B------:R-:W-:Y:S01]  /*68a0*/  @!P4 FADD.FTZ R223, -R223, -RZ ;  /* 0x800000ffdfdfc221 */ /* 0x000fe20000010100 */
[----:B------:R-:W-:Y:S02]  /*68b0*/  LOP3.LUT R38, R4, 0xffff, RZ, 0xc0, !PT ;  /* 0x0000ffff04267812 */ /* 0x000fe400078ec0ff */
[----:B------:R-:W-:Y:S01]  /*68c0*/  SHF.R.U32.HI R4, RZ, 0x18, R20 ;  /* 0x00000018ff047819 */ /* 0x000fe20000011614 */
[----:B------:R-:W-:Y:S01]  /*68d0*/  @!P3 FADD.FTZ R224, -R224, -RZ ;  /* 0x800000ffe0e0b221 */ /* 0x000fe20000010100 */
[----:B------:R-:W-:Y:S02]  /*68e0*/  LOP3.LUT R5, R20, 0xff, RZ, 0xc0, !PT ;  /* 0x000000ff14057812 */ /* 0x000fe400078ec0ff */
[----:B------:R-:W-:Y:S02]  /*68f0*/  ISETP.LE.U32.AND P2, PT, R4, UR6, PT ;  /* 0x0000000604007c0c */ /* 0x000fe4000bf43070 */
[----:B------:R-:W-:Y:S02]  /*6900*/  LOP3.LUT R4, R28, 0xff, RZ, 0xc0, !PT ;  /* 0x000000ff1c047812 */ /* 0x000fe400078ec0ff */
[----:B------:R-:W-:Y:S02]  /*6910*/  ISETP.LE.U32.AND P0, PT, R5, UR6, PT ;  /* 0x0000000605007c0c */ /* 0x000fe4000bf03070 */
[----:B------:R-:W-:Y:S02]  /*6920*/  LOP3.LUT R22, R8, 0xff, RZ, 0xc0, !PT ;  /* 0x000000ff08167812 */ /* 0x000fe400078ec0ff */
[----:B------:R-:W-:Y:S02]  /*6930*/  SHF.R.U32.HI R21, RZ, 0x18, R8 ;  /* 0x00000018ff157819 */ /* 0x000fe40000011608 */
[----:B------:R-:W-:Y:S02]  /*6940*/  ISETP.LE.U32.AND P6, PT, R4, UR6, PT ;  /* 0x0000000604007c0c */ /* 0x000fe4000bfc3070 */
[----:B------:R-:W-:Y:S01]  /*6950*/  SHF.R.U32.HI R33, RZ, 0x10, R10 ;  /* 0x00000010ff217819 */ /* 0x000fe2000001160a */
[----:B------:R-:W-:Y:S01]  /*6960*/  @!P2 FADD.FTZ R198, -R198, -RZ ;  /* 0x800000ffc6c6a221 */ /* 0x000fe20000010100 */
[----:B------:R-:W-:Y:S02]  /*6970*/  LOP3.LUT R4, R19, 0xff, RZ, 0xc0, !PT ;  /* 0x000000ff13047812 */ /* 0x000fe400078ec0ff */
[----:B------:R-:W-:Y:S01]  /*6980*/  ISETP.LE.U32.AND P5, PT, R22, UR6, PT ;  /* 0x0000000616007c0c */ /* 0x000fe2000bfa3070 */
[----:B------:R-:W-:Y:S01]  /*6990*/  @!P0 FADD.FTZ R197, -R197, -RZ ;  /* 0x800000ffc5c58221 */ /* 0x000fe20000010100 */
[----:B------:R-:W-:Y:S02]  /*69a0*/  ISETP.LE.U32.AND P4, PT, R21, UR6, PT ;  /* 0x0000000615007c0c */ /* 0x000fe4000bf83070 */
[----:B------:R-:W-:Y:S02]  /*69b0*/  ISETP.LE.U32.AND P3, PT, R4, UR6, PT ;  /* 0x0000000604007c0c */ /* 0x000fe4000bf63070 */
[----:B------:R-:W-:Y:S01]  /*69c0*/  LOP3.LUT R4, R33, 0xff, RZ, 0xc0, !PT ;  /* 0x000000ff21047812 */ /* 0x000fe200078ec0ff */
[----:B------:R-:W-:Y:S01]  /*69d0*/  @!P6 FADD.FTZ R201, -R201, -RZ ;  /* 0x800000ffc9c9e221 */ /* 0x000fe20000010100 */
[----:B------:R-:W-:Y:S02]  /*69e0*/  SHF.R.U32.HI R5, RZ, 0x18, R19 ;  /* 0x00000018ff057819 */ /* 0x000fe40000011613 */
[----:B------:R-:W-:Y:S02]  /*69f0*/  ISETP.LE.U32.AND P0, PT, R4, UR6, PT ;  /* 0x0000000604007c0c */ /* 0x000fe4000bf03070 */
[----:B------:R-:W-:Y:S01]  /*6a00*/  LOP3.LUT R4, R17, 0xff, RZ, 0xc0, !PT ;  /* 0x000000ff11047812 */ /* 0x000fe200078ec0ff */
[----:B------:R-:W-:Y:S01]  /*6a10*/  @!P5 FADD.FTZ R199, -R199, -RZ ;  /* 0x800000ffc7c7d221 */ /* 0x000fe20000010100 */
[----:B------:R-:W-:Y:S01]  /*6a20*/  ISETP.LE.U32.AND P2, PT, R5, UR6, PT ;  /* 0x0000000605007c0c */ /* 0x000fe2000bf43070 */
[----:B------:R-:W-:Y:S01]  /*6a30*/  @!P4 FADD.FTZ R200, -R200, -RZ ;  /* 0x800000ffc8c8c221 */ /* 0x000fe20000010100 */
[----:B------:R-:W-:Y:S01]  /*6a40*/  LOP3.LUT R18, R7, UR16, R18, 0x96, !PT ;  /* 0x0000001007127c12 */ /* 0x000fe2000f8e9612 */
[----:B------:R-:W-:Y:S01]  /*6a50*/  @!P3 FADD.FTZ R203, -R203, -RZ ;  /* 0x800000ffcbcbb221 */ /* 0x000fe20000010100 */
[----:B------:R-:W-:Y:S02]  /*6a60*/  SHF.R.U32.HI R5, RZ, 0x18, R17 ;  /* 0x00000018ff057819 */ /* 0x000fe40000011611 */
[----:B------:R-:W-:Y:S02]  /*6a70*/  ISETP.LE.U32.AND P6, PT, R4, UR6, PT ;  /* 0x0000000604007c0c */ /* 0x000fe4000bfc3070 */
[----:B------:R-:W-:Y:S01]  /*6a80*/  LOP3.LUT R4, R31, 0xff, RZ, 0xc0, !PT ;  /* 0x000000ff1f047812 */ /* 0x000fe200078ec0ff */
[----:B------:R-:W-:Y:S01]  /*6a90*/  @!P0 FADD.FTZ R209, -R209, -RZ ;  /* 0x800000ffd1d18221 */ /* 0x000fe20000010100 */
[----:B------:R-:W-:Y:S02]  /*6aa0*/  SHF.R.U32.HI R32, RZ, 0x10, R6 ;  /* 0x00000010ff207819 */ /* 0x000fe40000011606 */
[----:B------:R-:W-:Y:S01]  /*6ab0*/  ISETP.LE.U32.AND P5, PT, R5, UR6, PT ;  /* 0x0000000605007c0c */ /* 0x000fe2000bfa3070 */
[----:B------:R-:W-:Y:S01]  /*6ac0*/  @!P2 FADD.FTZ R202, -R202, -RZ ;  /* 0x800000ffcacaa221 */ /* 0x000fe20000010100 */
[----:B------:R-:W-:Y:S02]  /*6ad0*/  ISETP.LE.U32.AND P4, PT, R4, UR6, PT ;  /* 0x0000000604007c0c */ /* 0x000fe4000bf83070 */
[----:B------:R-:W-:Y:S02]  /*6ae0*/  LOP3.LUT R4, R18, 0xff, RZ, 0xc0, !PT ;  /* 0x000000ff12047812 */ /* 0x000fe400078ec0ff */
[----:B------:R-:W-:Y:S01]  /*6af0*/  LOP3.LUT R36, R10, 0xffff, RZ, 0xc0, !PT ;  /* 0x0000ffff0a247812 */ /* 0x000fe200078ec0ff */
[----:B------:R-:W-:Y:S01]  /*6b00*/  @!P6 FADD.FTZ R206, -R206, -RZ ;  /* 0x800000ffcecee221 */ /* 0x000fe20000010100 */
[----:B------:R-:W-:Y:S01]  /*6b10*/  SHF.R.U32.HI R5, RZ, 0x18, R18 ;  /* 0x00000018ff057819 */ /* 0x000fe20000011612 */
[----:B------:R-:W-:Y:S01]  /*6b20*/  IMAD.WIDE.U32 R10, R29, -0x2daee0ad, RZ ;  /* 0xd2511f531d0a7825 */ /* 0x000fe200078e00ff */
[----:B------:R-:W-:Y:S02]  /*6b30*/  ISETP.LE.U32.AND P3, PT, R4, UR6, PT ;  /* 0x0000000604007c0c */ /* 0x000fe4000bf63070 */
[----:B------:R-:W-:Y:S01]  /*6b40*/  LOP3.LUT R4, R32, 0xff, RZ, 0xc0, !PT ;  /* 0x000000ff20047812 */ /* 0x000fe200078ec0ff */
[----:B------:R-:W-:Y:S01]  /*6b50*/  @!P5 FADD.FTZ R205, -R205, -RZ ;  /* 0x800000ffcdcdd221 */ /* 0x000fe20000010100 */
[----:B------:R-:W-:Y:S01]  /*6b60*/  LOP3.LUT R37, R6, 0xffff, RZ, 0xc0, !PT ;  /* 0x0000ffff06257812 */ /* 0x000fe200078ec0ff */
[----:B------:R-:W-:Y:S01]  /*6b70*/  @!P4 FADD.FTZ R208, -R208, -RZ ;  /* 0x800000ffd0d0c221 */ /* 0x000fe20000010100 */
[----:B------:R-:W-:Y:S01]  /*6b80*/  ISETP.LE.U32.AND P2, PT, R5, UR6, PT ;  /* 0x0000000605007c0c */ /* 0x000fe2000bf43070 */
[----:B------:R-:W-:Y:S01]  /*6b90*/  IMAD.WIDE.U32 R6, R23, -0x2daee0ad, RZ ;  /* 0xd2511f5317067825 */ /* 0x000fe200078e00ff */
[----:B------:R-:W-:Y:S02]  /*6ba0*/  ISETP.LE.U32.AND P0, PT, R4, UR6, PT ;  /* 0x0000000604007c0c */ /* 0x000fe4000bf03070 */
[----:B------:R-:W-:Y:S02]  /*6bb0*/  LOP3.LUT R23, R10, 0xff, RZ, 0xc0, !PT ;  /* 0x000000ff0a177812 */ /* 0x000fe400078ec0ff */
[----:B------:R-:W-:Y:S01]  /*6bc0*/  ISETP.LE.U32.AND P6, PT, R25, UR6, PT ;  /* 0x0000000619007c0c */ /* 0x000fe2000bfc3070 */
[----:B------:R-:W-:Y:S01]  /*6bd0*/  @!P3 FADD.FTZ R212, -R212, -RZ ;  /* 0x800000ffd4d4b221 */ /* 0x000fe20000010100 */
[----:B------:R-:W-:Y:S02]  /*6be0*/  LOP3.LUT R12, R7, UR15, R30, 0x96, !PT ;  /* 0x0000000f070c7c12 */ /* 0x000fe4000f8e961e */
[----:B------:R-:W-:Y:S02]  /*6bf0*/  LOP3.LUT R30, R8, 0xffff, RZ, 0xc0, !PT ;  /* 0x0000ffff081e7812 */ /* 0x000fe400078ec0ff */
[----:B------:R-:W-:Y:S01]  /*6c00*/  SHF.R.U32.HI R9, RZ, 0x18, R10 ;  /* 0x00000018ff097819 */ /* 0x000fe2000001160a */
[----:B------:R-:W-:Y:S01]  /*6c10*/  @!P2 FADD.FTZ R213, -R213, -RZ ;  /* 0x800000ffd5d5a221 */ /* 0x000fe20000010100 */
[----:B------:R-:W-:Y:S01]  /*6c20*/  ISETP.LE.U32.AND P5, PT, R24, UR6, PT ;  /* 0x0000000618007c0c */ /* 0x000fe2000bfa3070 */
[----:B------:R-:W-:Y:S01]  /*6c30*/  @!P0 FADD.FTZ R220, -R220, -RZ ;  /* 0x800000ffdcdc8221 */ /* 0x000fe20000010100 */
[----:B------:R-:W-:Y:S02]  /*6c40*/  ISETP.LE.U32.AND P4, PT, R23, UR6, PT ;  /* 0x0000000617007c0c */ /* 0x000fe4000bf83070 */
[----:B------:R-:W-:Y:S01]  /*6c50*/  SHF.R.U32.HI R5, RZ, 0x10, R20 ;  /* 0x00000010ff057819 */ /* 0x000fe20000011614 */
[----:B------:R-:W-:Y:S01]  /*6c60*/  @!P6 FADD.FTZ R216, -R216, -RZ ;  /* 0x800000ffd8d8e221 */ /* 0x000fe20000010100 */
[----:B------:R-:W-:Y:S02]  /*6c70*/  LOP3.LUT R15, R11, UR15, R26, 0x96, !PT ;  /* 0x0000000f0b0f7c12 */ /* 0x000fe4000f8e961a */
[----:B------:R-:W-:Y:S02]  /*6c80*/  SHF.R.U32.HI R26, RZ, 0x10, R8 ;  /* 0x00000010ff1a7819 */ /* 0x000fe40000011608 */
[----:B------:R-:W-:Y:S02]  /*6c90*/  SHF.R.U32.HI R29, RZ, 0x10, R10 ;  /* 0x00000010ff1d7819 */ /* 0x000fe4000001160a */
[----:B------:R-:W-:Y:S01]  /*6ca0*/  LOP3.LUT R39, R10, 0xffff, RZ, 0xc0, !PT ;  /* 0x0000ffff0a277812 */ /* 0x000fe200078ec0ff */
[----:B------:R-:W-:Y:S01]  /*6cb0*/  @!P5 FADD.FTZ R217, -R217, -RZ ;  /* 0x800000ffd9d9d221 */ /* 0x000fe20000010100 */
[----:B------:R-:W-:Y:S01]  /*6cc0*/  LOP3.LUT R8, R6, 0xff, RZ, 0xc0, !PT ;  /* 0x000000ff06087812 */ /* 0x000fe200078ec0ff */
[----:B------:R-:W-:Y:S01]  /*6cd0*/  @!P4 FADD.FTZ R222, -R222, -RZ ;  /* 0x800000ffdedec221 */ /* 0x000fe20000010100 */
[----:B------:R-:W-:Y:S02]  /*6ce0*/  SHF.R.U32.HI R10, RZ, 0x18, R6 ;  /* 0x00000018ff0a7819 */ /* 0x000fe40000011606 */
[----:B------:R-:W-:Y:S02]  /*6cf0*/  ISETP.LE.U32.AND P3, PT, R9, UR6, PT ;  /* 0x0000000609007c0c */ /* 0x000fe4000bf63070 */
[----:B------:R-:W-:Y:S02]  /*6d00*/  SHF.R.U32.HI R4, RZ, 0x8, R34 ;  /* 0x00000008ff047819 */ /* 0x000fe40000011622 */
[----:B------:R-:W-:Y:S02]  /*6d10*/  LOP3.LUT R5, R5, 0xff, RZ, 0xc0, !PT ;  /* 0x000000ff05057812 */ /* 0x000fe400078ec0ff */
[----:B------:R-:W-:Y:S02]  /*6d20*/  ISETP.LE.U32.AND P2, PT, R8, UR6, PT ;  /* 0x0000000608007c0c */ /* 0x000fe4000bf43070 */
[----:B------:R-:W-:Y:S02]  /*6d30*/  ISETP.LE.U32.AND P0, PT, R10, UR6, PT ;  /* 0x000000060a007c0c */ /* 0x000fe4000bf03070 */
[----:B------:R-:W-:Y:S02]  /*6d40*/  LOP3.LUT R4, R4, 0xffff, RZ, 0xc0, !PT ;  /* 0x0000ffff04047812 */ /* 0x000fe400078ec0ff */
[----:B------:R-:W-:Y:S01]  /*6d50*/  ISETP.LE.U32.AND P6, PT, R5, UR6, PT ;  /* 0x0000000605007c0c */ /* 0x000fe2000bfc3070 */
[----:B------:R-:W-:Y:S01]  /*6d60*/  @!P3 FADD.FTZ R221, -R221, -RZ ;  /* 0x800000ffddddb221 */ /* 0x000fe20000010100 */
[----:B------:R-:W-:Y:S02]  /*6d70*/  LOP3.LUT R5, R14, 0xff, RZ, 0xc0, !PT ;  /* 0x000000ff0e057812 */ /* 0x000fe400078ec0ff */
[----:B------:R-:W-:Y:S02]  /*6d80*/  ISETP.LE.U32.AND P5, PT, R4, UR6, PT ;  /* 0x0000000604007c0c */ /* 0x000fe4000bfa3070 */
[----:B------:R-:W-:Y:S01]  /*6d90*/  ISETP.LE.U32.AND P4, PT, R5, UR6, PT ;  /* 0x0000000605007c0c */ /* 0x000fe2000bf83070 */
[----:B------:R-:W-:Y:S01]  /*6da0*/  @!P2 FADD.FTZ R219, -R219, -RZ ;  /* 0x800000ffdbdba221 */ /* 0x000fe20000010100 */
[----:B------:R-:W-:Y:S01]  /*6db0*/  SHF.R.U32.HI R5, RZ, 0x10, R19 ;  /* 0x00000010ff057819 */ /* 0x000fe20000011613 */
[----:B------:R-:W-:Y:S01]  /*6dc0*/  @!P0 FADD.FTZ R218, -R218, -RZ ;  /* 0x800000ffdada8221 */ /* 0x000fe20000010100 */
        /* <DEDUP_REMOVED lines=9> */
[----:B------:R-:W-:Y:S02]  /*6e60*/  SHF.R.U32.HI R4, RZ, 0x8, R36 ;  /* 0x00000008ff047819 */ /* 0x000fe40000011624 */
[----:B------:R-:W-:Y:S02]  /*6e70*/  ISETP.LE.U32.AND P0, PT, R5, UR6, PT ;  /* 0x0000000605007c0c */ /* 0x000fe4000bf03070 */
[----:B------:R-:W-:Y:S02]  /*6e80*/  SHF.R.U32.HI R5, RZ, 0x8, R35 ;  /* 0x00000008ff057819 */ /* 0x000fe40000011623 */
[----:B------:R-:W-:Y:S02]  /*6e90*/  ISETP.LE.U32.AND P2, PT, R6, UR6, PT ;  /* 0x0000000606007c0c */ /* 0x000fe4000bf43070 */
[----:B------:R-:W-:Y:S02]  /*6ea0*/  SHF.R.U32.HI R6, RZ, 0x10, R17 ;  /* 0x00000010ff067819 */ /* 0x000fe40000011611 */
[----:B------:R-:W-:Y:S01]  /*6eb0*/  LOP3.LUT R4, R4, 0xffff, RZ, 0xc0, !PT ;  /* 0x0000ffff04047812 */ /* 0x000fe200078ec0ff */
[----:B------:R-:W-:Y:S01]  /*6ec0*/  @!P3 FADD.FTZ R184, -R184, -RZ ;  /* 0x800000ffb8b8b221 */ /* 0x000fe20000010100 */
        /* <DEDUP_REMOVED lines=18> */
[----:B------:R-:W-:Y:S02]  /*6ff0*/  SHF.R.U32.HI R5, RZ, 0x18, R13 ;  /* 0x00000018ff057819 */ /* 0x000fe4000001160d */
[----:B------:R-:W-:Y:S02]  /*7000*/  LOP3.LUT R4, R27, 0xff, RZ, 0xc0, !PT ;  /* 0x000000ff1b047812 */ /* 0x000fe400078ec0ff */
[----:B------:R-:W-:Y:S01]  /*7010*/  ISETP.LE.U32.AND P6, PT, R5, UR6, PT ;  /* 0x0000000605007c0c */ /* 0x000fe2000bfc3070 */
[----:B------:R-:W-:Y:S01]  /*7020*/  @!P3 FADD.FTZ R188, -R188, -RZ ;  /* 0x800000ffbcbcb221 */ /* 0x000fe20000010100 */
[----:B------:R-:W-:Y:S02]  /*7030*/  LOP3.LUT R5, R15, 0xff, RZ, 0xc0, !PT ;  /* 0x000000ff0f057812 */ /* 0x000fe400078ec0ff */
[----:B------:R-:W-:Y:S01]  /*7040*/  ISETP.LE.U32.AND P5, PT, R4, UR6, PT ;  /* 0x0000000604007c0c */ /* 0x000fe2000bfa3070 */
        /* <DEDUP_REMOVED lines=8> */
[----:B------:R-:W-:Y:S01]  /*70d0*/  LOP3.LUT R4, R12, 0xff, RZ, 0xc0, !PT ;  /* 0x000000ff0c047812 */ /* 0x000fe200078ec0ff */
[----:B------:R-:W-:Y:S01]  /*70e0*/  @!P5 FADD.FTZ R185, -R185, -RZ ;  /* 0x800000ffb9b9d221 */ /* 0x000fe20000010100 */
        /* <DEDUP_REMOVED lines=259> */
[----:B------:R-:W-:Y:S01]  /*8120*/  FMUL.FTZ R204, R204, R4 ;  /* 0x00000004cccc7220 */ /* 0x000fe20000410000 */
[-C--:B------:R-:W-:Y:S01]  /*8130*/  FSEL R2, R2, R179.reuse, P2 ;  /* 0x000000b302027208 */ /* 0x080fe20001000000 */
[C---:B------:R-:W-:Y:S01]  /*8140*/  FADD.FTZ R14, -R179.reuse, R14 ;  /* 0x0000000eb30e7221 */ /* 0x040fe20000010100 */
[----:B------:R-:W2:Y:S01]  /*8150*/  LDSM.16.M88.4 R4, [R172+0x11000] ;  /* 0x01100000ac04783b */ /* 0x000ea20000000200 */
[----:B------:R-:W-:Y:S01]  /*8160*/  FADD.FTZ R13, -R180, R13 ;  /* 0x0000000db40d7221 */ /* 0x000fe20000010100 */
[-C--:B-1----:R-:W-:Y:S01]  /*8170*/  HMMA.16816.F32 R20, R132, R136.reuse, R20 ;  /* 0x000000888414723c */ /* 0x082fe20000001814 */
[----:B------:R-:W-:Y:S01]  /*8180*/  FADD.FTZ R15, -R179, R15 ;  /* 0x0000000fb30f7221 */ /* 0x000fe20000010100 */
[----:B------:R-:W-:Y:S01]  /*8190*/  FSETP.GE.FTZ.AND P2, PT, R149, RZ, PT ;  /* 0x000000ff9500720b */ /* 0x000fe20003f56000 */
[----:B------:R-:W-:Y:S01]  /*81a0*/  FADD.FTZ R8, -R182, R17 ;  /* 0x00000011b6087221 */ /* 0x000fe20000010100 */
[----:B------:R-:W-:Y:S01]  /*81b0*/  FSEL R0, R0, R179, P0 ;  /* 0x000000b300007208 */ /* 0x000fe20000000000 */
[----:B------:R-:W-:Y:S01]  /*81c0*/  FMUL.FTZ R148, R148, R2 ;  /* 0x0000000294947220 */ /* 0x000fe20000410000 */
[----:B------:R-:W-:Y:S01]  /*81d0*/  FSEL R2, R13, R180, P2 ;  /* 0x000000b40d027208 */ /* 0x000fe20001000000 */
[----:B------:R-:W-:Y:S01]  /*81e0*/  FADD.FTZ R18, -R181, R18 ;  /* 0x00000012b5127221 */ /* 0x000fe20000010100 */
[C---:B------:R-:W-:Y:S01]  /*81f0*/  HMMA.16816.F32 R24, R140.reuse, R136, R24 ;  /* 0x000000888c18723c */ /* 0x040fe20000001818 */
[----:B------:R-:W-:Y:S01]  /*8200*/  FMUL.FTZ R184, R184, R0 ;  /* 0x00000000b8b87220 */ /* 0x000fe20000410000 */
[----:B------:R-:W-:Y:S02]  /*8210*/  FSETP.GE.FTZ.AND P2, PT, R201, RZ, PT ;  /* 0x000000ffc900720b */ /* 0x000fe40003f56000 */
[----:B------:R-:W-:Y:S01]  /*8220*/  FADD.FTZ R19, -R181, R19 ;  /* 0x00000013b5137221 */ /* 0x000fe20000010100 */
[----:B------:R-:W-:Y:S01]  /*8230*/  FSEL R8, R8, R182, P3 ;  /* 0x000000b608087208 */ /* 0x000fe20001800000 */
[----:B------:R-:W-:Y:S01]  /*8240*/  FMUL.FTZ R149, R149, R2 ;  /* 0x0000000295957220 */ /* 0x000fe20000410000 */
[----:B------:R-:W-:Y:S01]  /*8250*/  FSEL R2, R18, R181, P2 ;  /* 0x000000b512027208 */ /* 0x000fe20001000000 */
[-C--:B------:R-:W-:Y:S01]  /*8260*/  HMMA.16816.F32 R28, R140, R138.reuse, R28 ;  /* 0x0000008a8c1c723c */ /* 0x080fe2000000181c */
[----:B------:R-:W-:Y:S02]  /*8270*/  FSETP.GE.FTZ.AND P3, PT, R150, RZ, PT ;  /* 0x000000ff9600720b */ /* 0x000fe40003f76000 */
[----:B------:R-:W-:Y:S01]  /*8280*/  FSETP.GE.FTZ.AND P2, PT, R190, RZ, PT ;  /* 0x000000ffbe00720b */ /* 0x000fe20003f56000 */
[----:B------:R-:W-:Y:S01]  /*8290*/  FMUL.FTZ R196, R196, R8 ;  /* 0x00000008c4c47220 */ /* 0x000fe20000410000 */
[----:B------:R-:W-:Y:S01]  /*82a0*/  FSETP.GE.FTZ.AND P0, PT, R186, RZ, PT ;  /* 0x000000ffba00720b */ /* 0x000fe20003f16000 */
[----:B------:R-:W-:Y:S02]  /*82b0*/  FMUL.FTZ R201, R201, R2 ;  /* 0x00000002c9c97220 */ /* 0x000fe40000410000 */
[----:B------:R-:W-:Y:S01]  /*82c0*/  FADD.FTZ R9, -R182, R20 ;  /* 0x00000014b6097221 */ /* 0x000fe20000010100 */
[----:B------:R-:W-:Y:S01]  /*82d0*/  FSEL R0, R14, R179, P0 ;  /* 0x000000b30e007208 */ /* 0x000fe20000000000 */
[C---:B------:R-:W-:Y:S01]  /*82e0*/  HMMA.16816.F32 R32, R132.reuse, R138, R32 ;  /* 0x0000008a8420723c */ /* 0x040fe20000001820 */
        /* <DEDUP_REMOVED lines=8> */
[----:B------:R-:W-:Y:S03]  /*8370*/  FSETP.GE.FTZ.AND P3, PT, R151, RZ, PT ;  /* 0x000000ff9700720b */ /* 0x000fe60003f76000 */
        /* <DEDUP_REMOVED lines=29> */
[-C--:B------:R-:W-:Y:S01]  /*8550*/  FSEL R8, R27, R179.reuse, P0 ;  /* 0x000000b31b087208 */ /* 0x080fe20000000000 */
[----:B------:R-:W-:Y:S01]  /*8560*/  FADD.FTZ R0, -R179, R31 ;  /* 0x0000001fb3007221 */ /* 0x000fe20000010100 */
[----:B------:R-:W-:Y:S01]  /*8570*/  FSETP.GE.FTZ.AND P0, PT, R210, RZ, PT ;  /* 0x000000ffd200720b */ /* 0x000fe20003f16000 */
[----:B------:R-:W-:Y:S01]  /*8580*/  FADD.FTZ R29, -R180, R29 ;  /* 0x0000001db41d7221 */ /* 0x000fe20000010100 */
[-C--:B--2---:R-:W-:Y:S01]  /*8590*/  HMMA.16816.F32 R36, R132, R4.reuse, R36 ;  /* 0x000000048424723c */ /* 0x084fe20000001824 */
[----:B------:R-:W-:Y:S01]  /*85a0*/  FMUL.FTZ R17, R205, R8 ;  /* 0x00000008cd117220 */ /* 0x000fe20000410000 */
[-C--:B------:R-:W-:Y:S01]  /*85b0*/  FSEL R0, R0, R179.reuse, P0 ;  /* 0x000000b300007208 */ /* 0x080fe20000000000 */
[----:B------:R-:W-:Y:S01]  /*85c0*/  FADD.FTZ R34, -R181, R34 ;  /* 0x00000022b5227221 */ /* 0x000fe20000010100 */
[----:B------:R-:W1:Y:S01]  /*85d0*/  LDSM.16.M88.4 R8, [R172+0x11800] ;  /* 0x01180000ac08783b */ /* 0x000e620000000200 */
[----:B------:R-:W-:Y:S01]  /*85e0*/  FADD.FTZ R28, -R180, R28 ;  /* 0x0000001cb41c7221 */ /* 0x000fe20000010100 */
[----:B------:R-:W-:Y:S01]  /*85f0*/  FSEL R2, R2, R179, P2 ;  /* 0x000000b302027208 */ /* 0x000fe20001000000 */
[----:B------:R-:W-:Y:S01]  /*8600*/  FMUL.FTZ R210, R210, R0 ;  /* 0x00000000d2d27220 */ /* 0x000fe20000410000 */
[C---:B------:R-:W-:Y:S01]  /*8610*/  HMMA.16816.F32 R40, R140.reuse, R4, R40 ;  /* 0x000000048c28723c */ /* 0x040fe20000001828 */
[----:B------:R-:W-:Y:S01]  /*8620*/  FADD.FTZ R33, -R182, R33 ;  /* 0x00000021b6217221 */ /* 0x000fe20000010100 */
[----:B------:R-:W-:Y:S02]  /*8630*/  FSETP.GE.FTZ.AND P0, PT, R215, RZ, PT ;  /* 0x000000ffd700720b */ /* 0x000fe40003f16000 */
[----:B------:R-:W-:Y:S01]  /*8640*/  FMUL.FTZ R208, R208, R2 ;  /* 0x00000002d0d07220 */ /* 0x000fe20000410000 */
[----:B------:R-:W-:Y:S01]  /*8650*/  FSETP.GE.FTZ.AND P2, PT, R209, RZ, PT ;  /* 0x000000ffd100720b */ /* 0x000fe20003f56000 */
[----:B------:R-:W-:Y:S01]  /*8660*/  FADD.FTZ R32, -R182, R32 ;  /* 0x00000020b6207221 */ /* 0x000fe20000010100 */
[-C--:B------:R-:W-:Y:S01]  /*8670*/  FSEL R0, R35, R181.reuse, P0 ;  /* 0x000000b523007208 */ /* 0x080fe20000000000 */
[-C--:B------:R-:W-:Y:S01]  /*8680*/  HMMA.16816.F32 R44, R140, R6.reuse, R44 ;  /* 0x000000068c2c723c */ /* 0x080fe2000000182c */
[----:B------:R-:W-:Y:S02]  /*8690*/  FSEL R4, R29, R180, P3 ;  /* 0x000000b41d047208 */ /* 0x000fe40001800000 */
[----:B------:R-:W-:Y:S01]  /*86a0*/  FSETP.GE.FTZ.AND P0, PT, R213, RZ, PT ;  /* 0x000000ffd500720b */ /* 0x000fe20003f16000 */
[----:B------:R-:W-:Y:S01]  /*86b0*/  FMUL.FTZ R15, R215, R0 ;  /* 0x00000000d70f7220 */ /* 0x000fe20000410000 */
[-C--:B------:R-:W-:Y:S01]  /*86c0*/  FSEL R2, R34, R181.reuse, P2 ;  /* 0x000000b522027208 */ /* 0x080fe20001000000 */
[----:B------:R-:W-:Y:S01]  /*86d0*/  FMUL.FTZ R166, R166, R4 ;  /* 0x00000004a6a67220 */ /* 0x000fe20000410000 */
[----:B------:R-:W-:Y:S01]  /*86e0*/  FSEL R5, R28, R180, P4 ;  /* 0x000000b41c057208 */ /* 0x000fe20002000000 */
[----:B------:R-:W-:Y:S01]  /*86f0*/  FADD.FTZ R39, -R181, R39 ;  /* 0x00000027b5277221 */ /* 0x000fe20000010100 */
[C---:B------:R-:W-:Y:S01]  /*8700*/  HMMA.16816.F32 R48, R132.reuse, R6, R48 ;  /* 0x000000068430723c */ /* 0x040fe20000001830 */
[----:B------:R-:W-:Y:S02]  /*8710*/  FSETP.GE.FTZ.AND P3, PT, R193, RZ, PT ;  /* 0x000000ffc100720b */ /* 0x000fe40003f76000 */
[----:B------:R-:W-:Y:S01]  /*8720*/  FADD.FTZ R38, -R181, R38 ;  /* 0x00000026b5267221 */ /* 0x000fe20000010100 */
[----:B------:R-:W-:Y:S01]  /*8730*/  FSETP.GE.FTZ.AND P2, PT, R188, RZ, PT ;  /* 0x000000ffbc00720b */ /* 0x000fe20003f56000 */
        /* <DEDUP_REMOVED lines=8> */
[----:B------:R-:W-:Y:S01]  /*87c0*/  FMUL.FTZ R211, R211, R5 ;  /* 0x00000005d3d37220 */ /* 0x000fe20000410000 */
[----:B------:R-:W-:Y:S01]  /*87d0*/  FSEL R2, R38, R181, P2 ;  /* 0x000000b526027208 */ /* 0x000fe20001000000 */
[----:B------:R-:W-:Y:S01]  /*87e0*/  FADD.FTZ R36, -R182, R36 ;  /* 0x00000024b6247221 */ /* 0x000fe20000010100 */
[----:B------:R-:W-:Y:S01]  /*87f0*/  FSEL R5, R32, R182, P4 ;  /* 0x000000b620057208 */ /* 0x000fe20002000000 */
[----:B------:R-:W-:Y:S01]  /*8800*/  FMUL.FTZ R136, R213, R0 ;  /* 0x00000000d5887220 */ /* 0x000fe20000410000 */
[-C--:B-1----:R-:W-:Y:S01]  /*8810*/  HMMA.16816.F32 R52, R132, R8.reuse, R52 ;  /* 0x000000088434723c */ /* 0x082fe20000001834 */
[----:B------:R-:W-:Y:S01]  /*8820*/  FMUL.FTZ R16, R193, R4 ;  /* 0x00000004c1107220 */ /* 0x000fe20000410000 */
[----:B------:R-:W-:Y:S01]  /*8830*/  FSETP.GE.FTZ.AND P3, PT, R157, RZ, PT ;  /* 0x000000ff9d00720b */ /* 0x000fe20003f76000 */
[----:B------:R-:W-:Y:S01]  /*8840*/  FADD.FTZ R41, -R180, R41 ;  /* 0x00000029b4297221 */ /* 0x000fe20000010100 */
[----:B------:R-:W-:Y:S01]  /*8850*/  FSETP.GE.FTZ.AND P2, PT, R161, RZ, PT ;  /* 0x000000ffa100720b */ /* 0x000fe20003f56000 */
[----:B------:R-:W-:Y:S01]  /*8860*/  FMUL.FTZ R188, R188, R2 ;  /* 0x00000002bcbc7220 */ /* 0x000fe20000410000 */
[----:B------:R-:W-:Y:S01]  /*8870*/  FSETP.GE.FTZ.AND P4, PT, R212, RZ, PT ;  /* 0x000000ffd400720b */ /* 0x000fe20003f96000 */
[----:B------:R-:W-:Y:S01]  /*8880*/  FADD.FTZ R6, -R179, R47 ;  /* 0x0000002fb3067221 */ /* 0x000fe20000010100 */
[C---:B------:R-:W-:Y:S01]  /*8890*/  HMMA.16816.F32 R56, R140.reuse, R8, R56 ;  /* 0x000000088c38723c */ /* 0x040fe20000001838 */
[----:B------:R-:W-:Y:S03]  /*88a0*/  FMUL.FTZ R14, R214, R5 ;  /* 0x00000005d60e7220 */ /* 0x000fe60000410000 */
[C---:B------:R-:W-:Y:S01]  /*88b0*/  FADD.FTZ R40, -R180.reuse, R40 ;  /* 0x00000028b4287221 */ /* 0x040fe20000010100 */
[-C--:B------:R-:W-:Y:S01]  /*88c0*/  FSEL R0, R43, R179.reuse, P0 ;  /* 0x000000b32b007208 */ /* 0x080fe20000000000 */
[----:B------:R-:W-:Y:S01]  /*88d0*/  FADD.FTZ R7, -R179, R46 ;  /* 0x0000002eb3077221 */ /* 0x000fe20000010100 */
[----:B------:R-:W-:Y:S01]  /*88e0*/  FSEL R4, R37, R182, P3 ;  /* 0x000000b625047208 */ /* 0x000fe20001800000 */
[----:B------:R-:W-:Y:S01]  /*88f0*/  FADD.FTZ R45, -R180, R45 ;  /* 0x0000002db42d7221 */ /* 0x000fe20000010100 */
[----:B------:R-:W-:Y:S01]  /*8900*/  FSEL R2, R42, R179, P2 ;  /* 0x000000b32a027208 */ /* 0x000fe20001000000 */
[-C--:B------:R-:W-:Y:S01]  /*8910*/  HMMA.16816.F32 R60, R140, R10.reuse, R60 ;  /* 0x0000000a8c3c723c */ /* 0x080fe2000000183c */
        /* <DEDUP_REMOVED lines=9> */
[----:B------:R-:W-:Y:S02]  /*89b0*/  HMMA.16816.F32 R64, R132, R10, R64 ;  /* 0x0000000a8440723c */ /* 0x000fe40000001840 */
[----:B------:R-:W-:Y:S01]  /*89c0*/  FADD.FTZ R2, -R181, R50 ;  /* 0x00000032b5027221 */ /* 0x000fe20000010100 */
[-C--:B------:R-:W-:Y:S01]  /*89d0*/  FSEL R4, R41, R180.reuse, P3 ;  /* 0x000000b429047208 */ /* 0x080fe20001800000 */
[----:B------:R-:W-:Y:S01]  /*89e0*/  FMUL.FTZ R137, R212, R5 ;  /* 0x00000005d4897220 */ /* 0x000fe20000410000 */
        /* <DEDUP_REMOVED lines=30> */
[----:B------:R-:W-:Y:S01]  /*8bd0*/  FADD.FTZ R57, -R180, R57 ;  /* 0x00000039b4397221 */ /* 0x000fe20000010100 */
[----:B------:R-:W-:Y:S01]  /*8be0*/  FSEL R4, R4, R182, P3 ;  /* 0x000000b604047208 */ /* 0x000fe20001800000 */
        /* <DEDUP_REMOVED lines=28> */
[-C--:B------:R-:W-:Y:S01]  /*8db0*/  FSEL R0, R59, R179.reuse, P2 ;  /* 0x000000b33b007208 */ /* 0x080fe20001000000 */
[----:B------:R-:W-:Y:S01]  /*8dc0*/  FADD.FTZ R2, -R182, R64 ;  /* 0x00000040b6027221 */ /* 0x000fe20000010100 */
[----:B------:R-:W-:Y:S02]  /*8dd0*/  FSEL R4, R57, R180, P4 ;  /* 0x000000b439047208 */ /* 0x000fe40002000000 */
[----:B------:R-:W-:Y:S01]  /*8de0*/  FSETP.GE.FTZ.AND P4, PT, R219, RZ, PT ;  /* 0x000000ffdb00720b */ /* 0x000fe20003f96000 */
        /* <DEDUP_REMOVED lines=34> */
[----:B------:R-:W-:Y:S03]  /*9010*/  USEL UR9, UR41, 0x4000, !UP0 ;  /* 0x0000400029097887 */ /* 0x000fe6000c000000 */
[----:B------:R-:W-:Y:S01]  /*9020*/  LEA.HI.X.SX32 R238, R2, R5, 0x1, P2 ;  /* 0x0000000502ee7211 */ /* 0x000fe200010f0eff */
[----:B------:R-:W-:Y:S01]  /*9030*/  IMAD.MOV.U32 R2, RZ, RZ, 0x6 ;  /* 0x00000006ff027424 */ /* 0x000fe200078e00ff */
[----:B------:R-:W-:Y:S02]  /*9040*/  MOV R8, R240 ;  /* 0x000000f000087202 */ /* 0x000fe40000000f00 */
[----:B------:R-:W-:Y:S01]  /*9050*/  IADD3 R225, R225, UR9, RZ ;  /* 0x00000009e1e17c10 */ /* 0x000fe2000fffe0ff */
[----:B------:R-:W-:Y:S01]  /*9060*/  IMAD.MOV.U32 R9, RZ, RZ, R238 ;  /* 0x000000ffff097224 */ /* 0x000fe200078e00ee */
[----:B------:R-:W-:Y:S02]  /*9070*/  IADD3 R6, P2, R8, R10, RZ ;  /* 0x0000000a08067210 */ /* 0x000fe40007f5e0ff */
[----:B------:R-:W-:Y:S02]  /*9080*/  SHF.L.U64.HI R2, R7, R2, c[0x0][0x194] ;  /* 0x0000650007027619 */ /* 0x000fe40000010202 */
[----:B------:R-:W-:Y:S01]  /*9090*/  @!PT LDS RZ, [RZ] ;  /* 0x00000000fffff984 */ /* 0x000fe20000000800 */
[----:B------:R-:W-:Y:S01]  /*90a0*/  @!PT LDS RZ, [RZ] ;  /* 0x00000000fffff984 */ /* 0x000fe20000000800 */
[----:B------:R-:W-:Y:S01]  /*90b0*/  @!PT LDS RZ, [RZ] ;  /* 0x00000000fffff984 */ /* 0x000fe20000000800 */
[----:B------:R1:W-:Y:S01]  /*90c0*/  LDGSTS.E.BYPASS.LTC128B.128 [R225], [R8.64] ;  /* 0x0000000008e17fae */ /* 0x0003e2000b901d44 */
[-C--:B------:R-:W-:Y:S02]  /*90d0*/  IADD3 R4, P3, R6, R10.reuse, RZ ;  /* 0x0000000a06047210 */ /* 0x080fe40007f7e0ff */
[--C-:B------:R-:W-:Y:S01]  /*90e0*/  IMAD.X R7, R9, 0x1, R2.reuse, P2 ;  /* 0x0000000109077824 */ /* 0x100fe200010e0602 */
[----:B------:R-:W-:Y:S02]  /*90f0*/  IADD3 R175, R175, UR9, RZ ;  /* 0x00000009afaf7c10 */ /* 0x000fe4000fffe0ff */
[----:B------:R-:W-:Y:S02]  /*9100*/  IADD3 R10, P2, R4, R10, RZ ;  /* 0x0000000a040a7210 */ /* 0x000fe40007f5e0ff */
[----:B------:R1:W-:Y:S01]  /*9110*/  LDGSTS.E.BYPASS.LTC128B.128 [R225+0x1000], [R6.64] ;  /* 0x0100000006e17fae */ /* 0x0003e2000b901d44 */
[----:B------:R-:W-:Y:S05]  /*9120*/  IADD3.X R5, R7, R2, RZ, P3, !PT ;  /* 0x0000000207057210 */ /* 0x000fea0001ffe4ff */
[----:B------:R1:W-:Y:S01]  /*9130*/  LDGSTS.E.BYPASS.LTC128B.128 [R225+0x2000], [R4.64] ;  /* 0x0200000004e17fae */ /* 0x0003e2000b901d44 */
[----:B------:R-:W-:Y:S05]  /*9140*/  IMAD.X R11, R5, 0x1, R2, P2 ;  /* 0x00000001050b7824 */ /* 0x000fea00010e0602 */
[----:B------:R1:W-:Y:S04]  /*9150*/  LDGSTS.E.BYPASS.LTC128B.128 [R225+0x3000], [R10.64] ;  /* 0x030000000ae17fae */ /* 0x0003e8000b901d44 */
[----:B------:R-:W0:Y:S02]  /*9160*/  LDGDEPBAR ;  /* 0x00000000000079af */ /* 0x000e240000000000 */
.L_x_2215:
        /* <DEDUP_REMOVED lines=192> */
.L_x_2216:
        /* <DEDUP_REMOVED lines=17> */
[----:B------:R-:W-:Y:S01]  /*9e80*/  IMAD R147, R147, c[0x0][0x1c0], RZ ;  /* 0x0000700093937a24 */ /* 0x000fe200078e02ff */
[----:B------:R-:W-:Y:S01]  /*9e90*/  UIADD3 UR8, UR8, -0x1, URZ ;  /* 0xffffffff08087890 */ /* 0x000fe2000fffe03f */
        /* <DEDUP_REMOVED lines=100> */
[-C--:B------:R-:W-:Y:S01]  /*a4e0*/  HMMA.16816.F32 R4, R36, R48.reuse, R4 ;  /* 0x000000302404723c */ /* 0x080fe20000001804 */
[----:B------:R-:W-:Y:S04]  /*a4f0*/  IMAD.MOV.U32 R46, RZ, RZ, c[0x0][0x22c] ;  /* 0x00008b00ff2e7624 */ /* 0x000fe800078e00ff */
[----:B------:R-:W-:Y:S02]  /*a500*/  IMAD R0, R0, 0x38, RZ ;  /* 0x0000003800007824 */ /* 0x000fe400078e02ff */
[----:B------:R-:W-:Y:S01]  /*a510*/  IMAD R47, R47, c[0x0][0x1c0], RZ ;  /* 0x000070002f2f7a24 */ /* 0x000fe200078e02ff */
[C---:B-1----:R-:W-:Y:S01]  /*a520*/  HMMA.16816.F32 R8, R52.reuse, R48, R8 ;  /* 0x000000303408723c */ /* 0x042fe20000001808 */
[----:B------:R-:W-:Y:S03]  /*a530*/  IMAD.MOV.U32 R2, RZ, RZ, c[0x0][0x22c] ;  /* 0x00008b00ff027624 */ /* 0x000fe600078e00ff */
[----:B------:R-:W-:Y:S02]  /*a540*/  IMAD R47, R47, 0x48, RZ ;  /* 0x000000482f2f7824 */ /* 0x000fe400078e02ff */
[----:B------:R-:W-:Y:S02]  /*a550*/  IMAD R2, R2, c[0x0][0x1c0], RZ ;  /* 0x0000700002027a24 */ /* 0x000fe400078e02ff */
[-C--:B------:R-:W-:Y:S01]  /*a560*/  HMMA.16816.F32 R12, R52, R50.reuse, R12 ;  /* 0x00000032340c723c */ /* 0x080fe2000000180c */
[----:B------:R-:W-:Y:S03]  /*a570*/  IMAD.MOV.U32 R48, RZ, RZ, c[0x0][0x22c] ;  /* 0x00008b00ff307624 */ /* 0x000fe600078e00ff */
[----:B------:R-:W-:Y:S02]  /*a580*/  IMAD.SHL.U32 R2, R2, 0x40, RZ ;  /* 0x0000004002027824 */ /* 0x000fe400078e00ff */
[----:B------:R-:W-:Y:S02]  /*a590*/  IMAD R46, R46, c[0x0][0x1c0], RZ ;  /* 0x000070002e2e7a24 */ /* 0x000fe400078e02ff */
[C---:B------:R-:W-:Y:S04]  /*a5a0*/  HMMA.16816.F32 R16, R36.reuse, R50, R16 ;  /* 0x000000322410723c */ /* 0x040fe80000001810 */
[----:B------:R-:W-:Y:S02]  /*a5b0*/  IMAD R46, R46, 0x50, RZ ;  /* 0x000000502e2e7824 */ /* 0x000fe400078e02ff */
[----:B------:R-:W-:Y:S02]  /*a5c0*/  IMAD R48, R48, c[0x0][0x1c0], RZ ;  /* 0x0000700030307a24 */ /* 0x000fe400078e02ff */
[-C--:B--2---:R-:W-:Y:S04]  /*a5d0*/  HMMA.16816.F32 R20, R36, R60.reuse, R20 ;  /* 0x0000003c2414723c */ /* 0x084fe80000001814 */
[----:B------:R-:W-:Y:S04]  /*a5e0*/  IMAD R48, R48, 0x60, RZ ;  /* 0x0000006030307824 */ /* 0x000fe800078e02ff */
[C---:B------:R-:W-:Y:S08]  /*a5f0*/  HMMA.16816.F32 R24, R52.reuse, R60, R24 ;  /* 0x0000003c3418723c */ /* 0x040ff00000001818 */
[-C--:B------:R-:W-:Y:S07]  /*a600*/  HMMA.16816.F32 R28, R52, R62.reuse, R28 ;  /* 0x0000003e341c723c */ /* 0x080fee000000181c */
[C---:B------:R-:W-:Y:S01]  /*a610*/  IADD3 R54, R148.reuse, 0x20, RZ ;  /* 0x0000002094367810 */ /* 0x040fe20007ffe0ff */
[----:B------:R-:W-:Y:S04]  /*a620*/  HMMA.16816.F32 R32, R36, R62, R32 ;  /* 0x0000003e2420723c */ /* 0x000fe80000001820 */
[C---:B------:R-:W-:Y:S02]  /*a630*/  IADD3 R53, R148.reuse, 0x20, RZ ;  /* 0x0000002094357810 */ /* 0x040fe40007ffe0ff */
[----:B------:R-:W-:Y:S01]  /*a640*/  IADD3 R52, R148, 0x20, RZ ;  /* 0x0000002094347810 */ /* 0x000fe20007ffe0ff */
[----:B------:R-:W-:Y:S01]  /*a650*/  IMAD.MOV.U32 R36, RZ, RZ, R184 ;  /* 0x000000ffff247224 */ /* 0x000fe200078e00b8 */
[-C--:B----4-:R-:W-:Y:S05]  /*a660*/  HMMA.16816.F32 R4, R40, R56.reuse, R4 ;  /* 0x000000382804723c */ /* 0x090fea0000001804 */
[----:B------:R-:W-:Y:S01]  /*a670*/  IMAD.MOV.U32 R37, RZ, RZ, R183 ;  /* 0x000000ffff257224 */ /* 0x000fe200078e00b7 */
[CC--:B------:R-:W-:Y:S02]  /*a680*/  LEA R38, P2, R146.reuse, R36.reuse, 0x2 ;  /* 0x0000002492267211 */ /* 0x0c0fe400078410ff */
[C---:B------:R-:W-:Y:S04]  /*a690*/  HMMA.16816.F32 R8, R64.reuse, R56, R8 ;  /* 0x000000384008723c */ /* 0x040fe80000001808 */
[-C--:B------:R-:W-:Y:S02]  /*a6a0*/  LEA.HI.X.SX32 R39, R146, R37.reuse, 0x2, P2 ;  /* 0x0000002592277211 */ /* 0x080fe400010f16ff */
[CC--:B------:R-:W-:Y:S02]  /*a6b0*/  LEA R44, P0, R148.reuse, R36.reuse, 0x2 ;  /* 0x00000024942c7211 */ /* 0x0c0fe400078010ff */
[-C--:B------:R-:W-:Y:S04]  /*a6c0*/  HMMA.16816.F32 R12, R64, R58.reuse, R12 ;  /* 0x0000003a400c723c */ /* 0x080fe8000000180c */
[-C--:B------:R-:W-:Y:S03]  /*a6d0*/  LEA.HI.X.SX32 R45, R148, R37.reuse, 0x2, P0 ;  /* 0x00000025942d7211 */ /* 0x080fe600000f16ff */
[----:B------:R1:W-:Y:S01]  /*a6e0*/  RED.E.ADD.F32.FTZ.RN.STRONG.GPU [R36.64], R4 ;  /* 0x000000042400798e */ /* 0x0003e2000c10e784 */
[C---:B------:R-:W-:Y:S04]  /*a6f0*/  HMMA.16816.F32 R16, R40.reuse, R58, R16 ;  /* 0x0000003a2810723c */ /* 0x040fe80000001810 */
[----:B------:R2:W-:Y:S04]  /*a700*/  RED.E.ADD.F32.FTZ.RN.STRONG.GPU [R38.64], R5 ;  /* 0x000000052600798e */ /* 0x0005e8000c10e784 */
[-C--:B------:R-:W-:Y:S01]  /*a710*/  HMMA.16816.F32 R20, R40, R132.reuse, R20 ;  /* 0x000000842814723c */ /* 0x080fe20000001814 */
[----:B------:R3:W-:Y:S07]  /*a720*/  RED.E.ADD.F32.FTZ.RN.STRONG.GPU [R44.64], R6 ;  /* 0x000000062c00798e */ /* 0x0007ee000c10e784 */
[C---:B------:R-:W-:Y:S08]  /*a730*/  HMMA.16816.F32 R24, R64.reuse, R132, R24 ;  /* 0x000000844018723c */ /* 0x040ff00000001818 */
[-C--:B------:R-:W-:Y:S04]  /*a740*/  HMMA.16816.F32 R28, R64, R134.reuse, R28 ;  /* 0x00000086401c723c */ /* 0x080fe8000000181c */
[CC--:B-1----:R-:W-:Y:S04]  /*a750*/  LEA R4, P0, R150.reuse, R36.reuse, 0x2 ;  /* 0x0000002496047211 */ /* 0x0c2fe800078010ff */
[----:B------:R-:W-:Y:S04]  /*a760*/  HMMA.16816.F32 R32, R40, R134, R32 ;  /* 0x000000862820723c */ /* 0x000fe80000001820 */
[-C--:B--2---:R-:W-:Y:S03]  /*a770*/  LEA.HI.X.SX32 R5, R150, R37.reuse, 0x2, P0 ;  /* 0x0000002596057211 */ /* 0x084fe600000f16ff */
[CC--:B------:R-:W-:Y:S05]  /*a780*/  LEA R42, P2, R147.reuse, R36.reuse, 0x2 ;  /* 0x00000024932a7211 */ /* 0x0c0fea00078410ff */
[-C--:B------:R-:W-:Y:S01]  /*a790*/  LEA.HI.X.SX32 R43, R147, R37.reuse, 0x2, P2 ;  /* 0x00000025932b7211 */ /* 0x080fe200010f16ff */
[----:B------:R-:W-:Y:S01]  /*a7a0*/  IMAD.MOV.U32 R147, RZ, RZ, c[0x0][0x22c] ;  /* 0x00008b00ff937624 */ /* 0x000fe200078e00ff */
[CC--:B------:R-:W-:Y:S03]  /*a7b0*/  LEA R40, P2, R149.reuse, R36.reuse, 0x2 ;  /* 0x0000002495287211 */ /* 0x0c0fe600078410ff */
[----:B------:R1:W-:Y:S01]  /*a7c0*/  RED.E.ADD.F32.FTZ.RN.STRONG.GPU [R42.64], R7 ;  /* 0x000000072a00798e */ /* 0x0003e2000c10e784 */
[-C--:B------:R-:W-:Y:S01]  /*a7d0*/  LEA.HI.X.SX32 R41, R149, R37.reuse, 0x2, P2 ;  /* 0x0000002595297211 */ /* 0x080fe200010f16ff */
[----:B------:R-:W-:Y:S03]  /*a7e0*/  IMAD R147, R147, c[0x0][0x1c0], RZ ;  /* 0x0000700093937a24 */ /* 0x000fe600078e02ff */
[----:B------:R2:W-:Y:S01]  /*a7f0*/  RED.E.ADD.F32.FTZ.RN.STRONG.GPU [R4.64], R8 ;  /* 0x000000080400798e */ /* 0x0005e2000c10e784 */
[----:B------:R-:W-:Y:S04]  /*a800*/  IMAD R147, R147, 0x30, RZ ;  /* 0x0000003093937824 */ /* 0x000fe800078e02ff */
[----:B------:R4:W-:Y:S01]  /*a810*/  RED.E.ADD.F32.FTZ.RN.STRONG.GPU [R40.64], R9 ;  /* 0x000000092800798e */ /* 0x0009e2000c10e784 */
[CC--:B---3--:R-:W-:Y:S04]  /*a820*/  LEA R6, P0, R147.reuse, R36.reuse, 0x2 ;  /* 0x0000002493067211 */ /* 0x0c8fe800078010ff */
[-C--:B-1----:R-:W-:Y:S01]  /*a830*/  LEA.HI.X.SX32 R7, R147, R37.reuse, 0x2, P0 ;  /* 0x0000002593077211 */ /* 0x082fe200000f16ff */
[----:B------:R-:W-:Y:S01]  /*a840*/  IMAD.MOV.U32 R147, RZ, RZ, c[0x0][0x22c] ;  /* 0x00008b00ff937624 */ /* 0x000fe200078e00ff */
[-C--:B--2---:R-:W-:Y:S03]  /*a850*/  LEA R4, P2, R0, R36.reuse, 0x2 ;  /* 0x0000002400047211 */ /* 0x084fe600078410ff */
[----:B------:R1:W-:Y:S01]  /*a860*/  RED.E.ADD.F32.FTZ.RN.STRONG.GPU [R6.64], R10 ;  /* 0x0000000a0600798e */ /* 0x0003e2000c10e784 */
[-C--:B------:R-:W-:Y:S01]  /*a870*/  LEA R8, P0, R2, R36.reuse, 0x2 ;  /* 0x0000002402087211 */ /* 0x080fe200078010ff */
[----:B------:R-:W-:Y:S01]  /*a880*/  IMAD R147, R147, c[0x0][0x1c0], RZ ;  /* 0x0000700093937a24 */ /* 0x000fe200078e02ff */
[-C--:B------:R-:W-:Y:S02]  /*a890*/  LEA.HI.X.SX32 R5, R0, R37.reuse, 0x2, P2 ;  /* 0x0000002500057211 */ /* 0x080fe400010f16ff */
[----:B------:R-:W2:Y:S01]  /*a8a0*/  LDL R0, [R1] ;  /* 0x0000000001007983 */ /* 0x000ea20000100800 */
[-C--:B----4-:R-:W-:Y:S01]  /*a8b0*/  LEA.HI.X.SX32 R9, R2, R37.reuse, 0x2, P0 ;  /* 0x0000002502097211 */ /* 0x090fe200000f16ff */
[----:B------:R-:W-:Y:S02]  /*a8c0*/  IMAD.MOV.U32 R2, RZ, RZ, c[0x0][0x22c] ;  /* 0x00008b00ff027624 */ /* 0x000fe400078e00ff */
[----:B------:R-:W-:Y:S01]  /*a8d0*/  IMAD.SHL.U32 R147, R147, 0x8, RZ ;  /* 0x0000000893937824 */ /* 0x000fe200078e00ff */
[----:B------:R3:W-:Y:S01]  /*a8e0*/  RED.E.ADD.F32.FTZ.RN.STRONG.GPU [R4.64], R11 ;  /* 0x0000000b0400798e */ /* 0x0007e2000c10e784 */
[----:B------:R-:W-:Y:S02]  /*a8f0*/  IMAD R2, R2, c[0x0][0x1c0], RZ ;  /* 0x0000700002027a24 */ /* 0x000fe400078e02ff */
[C---:B------:R-:W-:Y:S02]  /*a900*/  IMAD.IADD R53, R147.reuse, 0x1, R53 ;  /* 0x0000000193357824 */ /* 0x040fe400078e0235 */
[----:B------:R4:W-:Y:S01]  /*a910*/  RED.E.ADD.F32.FTZ.RN.STRONG.GPU [R8.64], R16 ;  /* 0x000000100800798e */ /* 0x0009e2000c10e784 */
[----:B------:R-:W-:Y:S02]  /*a920*/  IMAD R2, R2, 0x58, RZ ;  /* 0x0000005802027824 */ /* 0x000fe400078e02ff */
[C---:B------:R-:W-:Y:S04]  /*a930*/  IMAD.IADD R52, R147.reuse, 0x1, R52 ;  /* 0x0000000193347824 */ /* 0x040fe800078e0234 */
[----:B------:R-:W-:Y:S01]  /*a940*/  IMAD.IADD R52, R147, 0x1, R52 ;  /* 0x0000000193347824 */ /* 0x000fe200078e0234 */
[CC--:B-1----:R-:W-:Y:S04]  /*a950*/  LEA R6, P2, R47.reuse, R36.reuse, 0x2 ;  /* 0x000000242f067211 */ /* 0x0c2fe800078410ff */
[-C--:B------:R-:W-:Y:S01]  /*a960*/  LEA.HI.X.SX32 R7, R47, R37.reuse, 0x2, P2 ;  /* 0x000000252f077211 */ /* 0x080fe200010f16ff */
[----:B------:R-:W-:Y:S04]  /*a970*/  IMAD.MOV.U32 R47, RZ, RZ, c[0x0][0x22c] ;  /* 0x00008b00ff2f7624 */ /* 0x000fe800078e00ff */
[----:B------:R1:W-:Y:S01]  /*a980*/  RED.E.ADD.F32.FTZ.RN.STRONG.GPU [R6.64], R17 ;  /* 0x000000110600798e */ /* 0x0003e2000c10e784 */
[CC--:B---3--:R-:W-:Y:S01]  /*a990*/  LEA R4, P0, R46.reuse, R36.reuse, 0x2 ;  /* 0x000000242e047211 */ /* 0x0c8fe200078010ff */
[----:B------:R-:W-:Y:S03]  /*a9a0*/  IMAD R47, R47, c[0x0][0x1c0], RZ ;  /* 0x000070002f2f7a24 */ /* 0x000fe600078e02ff */
[-C--:B------:R-:W-:Y:S01]  /*a9b0*/  LEA.HI.X.SX32 R5, R46, R37.reuse, 0x2, P0 ;  /* 0x000000252e057211 */ /* 0x080fe200000f16ff */
[----:B------:R-:W-:Y:S01]  /*a9c0*/  IMAD.MOV.U32 R46, RZ, RZ, c[0x0][0x22c] ;  /* 0x00008b00ff2e7624 */ /* 0x000fe200078e00ff */
[-C--:B----4-:R-:W-:Y:S01]  /*a9d0*/  LEA R16, P2, R2, R36.reuse, 0x2 ;  /* 0x0000002402107211 */ /* 0x090fe200078410ff */
[----:B------:R-:W-:Y:S01]  /*a9e0*/  IMAD R47, R47, 0x68, RZ ;  /* 0x000000682f2f7824 */ /* 0x000fe200078e02ff */
[-C--:B------:R-:W-:Y:S01]  /*a9f0*/  LEA R10, P0, R48, R36.reuse, 0x2 ;  /* 0x00000024300a7211 */ /* 0x080fe200078010ff */
[----:B------:R3:W-:Y:S01]  /*aa00*/  RED.E.ADD.F32.FTZ.RN.STRONG.GPU [R4.64], R18 ;  /* 0x000000120400798e */ /* 0x0007e2000c10e784 */
[----:B------:R-:W-:Y:S02]  /*aa10*/  IMAD R46, R46, c[0x0][0x1c0], RZ ;  /* 0x000070002e2e7a24 */ /* 0x000fe400078e02ff */
[-C--:B------:R-:W-:Y:S02]  /*aa20*/  LEA.HI.X.SX32 R11, R48, R37.reuse, 0x2, P0 ;  /* 0x00000025300b7211 */ /* 0x080fe400000f16ff */
[CC--:B------:R-:W-:Y:S01]  /*aa30*/  LEA R8, P3, R47.reuse, R36.reuse, 0x2 ;  /* 0x000000242f087211 */ /* 0x0c0fe200078610ff */
        /* <DEDUP_REMOVED lines=10> */
[-C--:B------:R-:W-:Y:S01]  /*aae0*/  LEA R50, P2, R54, R36.reuse, 0x2 ;  /* 0x0000002436327211 */ /* 0x080fe200078410ff */
[----:B------:R-:W-:Y:S01]  /*aaf0*/  RED.E.ADD.F32.FTZ.RN.STRONG.GPU [R10.64], R12 ;  /* 0x0000000c0a00798e */ /* 0x000fe2000c10e784 */
[----:B------:R-:W-:Y:S01]  /*ab00*/  IMAD R2, R2, 0x78, RZ ;  /* 0x0000007802027824 */ /* 0x000fe200078e02ff */
[-C--:B------:R-:W-:Y:S02]  /*ab10*/  LEA R46, P6, R52, R36.reuse, 0x2 ;  /* 0x00000024342e7211 */ /* 0x080fe400078c10ff */
[-C--:B------:R-:W-:Y:S01]  /*ab20*/  LEA.HI.X.SX32 R51, R54, R37.reuse, 0x2, P2 ;  /* 0x0000002536337211 */ /* 0x080fe200010f16ff */
[----:B------:R4:W-:Y:S01]  /*ab30*/  RED.E.ADD.F32.FTZ.RN.STRONG.GPU [R8.64], R13 ;  /* 0x0000000d0800798e */ /* 0x0009e2000c10e784 */
[-C--:B---3--:R-:W-:Y:S02]  /*ab40*/  LEA R4, P0, R2, R36.reuse, 0x2 ;  /* 0x0000002402047211 */ /* 0x088fe400078010ff */
[-C--:B------:R-:W-:Y:S02]  /*ab50*/  LEA.HI.X.SX32 R47, R52, R37.reuse, 0x2, P6 ;  /* 0x00000025342f7211 */ /* 0x080fe400030f16ff */
[----:B------:R3:W-:Y:S01]  /*ab60*/  RED.E.ADD.F32.FTZ.RN.STRONG.GPU [R6.64], R14 ;  /* 0x0000000e0600798e */ /* 0x0007e2000c10e784 */
[-C--:B------:R-:W-:Y:S02]  /*ab70*/  LEA.HI.X.SX32 R5, R2, R37.reuse, 0x2, P0 ;  /* 0x0000002502057211 */ /* 0x080fe400000f16ff */
[----:B------:R-:W-:Y:S02]  /*ab80*/  IADD3 R2, R148, 0x20, RZ ;  /* 0x0000002094027810 */ /* 0x000fe40007ffe0ff */
[-C--:B------:R-:W-:Y:S01]  /*ab90*/  LEA R48, P0, R53, R36.reuse, 0x2 ;  /* 0x0000002435307211 */ /* 0x080fe200078010ff */
[----:B------:R3:W-:Y:S01]  /*aba0*/  RED.E.ADD.F32.FTZ.RN.STRONG.GPU [R4.64], R15 ;  /* 0x0000000f0400798e */ /* 0x0007e2000c10e784 */
[-C--:B------:R-:W-:Y:S01]  /*abb0*/  LEA R18, P2, R251, R36.reuse, 0x2 ;  /* 0x00000024fb127211 */ /* 0x080fe200078410ff */
[----:B------:R-:W-:Y:S01]  /*abc0*/  IMAD.IADD R2, R147, 0x1, R2 ;  /* 0x0000000193027824 */ /* 0x000fe200078e0202 */
[-C--:B------:R-:W-:Y:S02]  /*abd0*/  LEA.HI.X.SX32 R49, R53, R37.reuse, 0x2, P0 ;  /* 0x0000002535317211 */ /* 0x080fe400000f16ff */
[----:B------:R-:W-:Y:S01]  /*abe0*/  RED.E.ADD.F32.FTZ.RN.STRONG.GPU [R36.64+0x80], R20 ;  /* 0x000080142400798e */ /* 0x000fe2000c10e784 */
[----:B------:R-:W-:Y:S01]  /*abf0*/  IMAD.IADD R2, R147, 0x1, R2 ;  /* 0x0000000193027824 */ /* 0x000fe200078e0202 */
[-C--:B-1----:R-:W-:Y:S02]  /*ac00*/  LEA.HI.X.SX32 R19, R251, R37.reuse, 0x2, P2 ;  /* 0x00000025fb137211 */ /* 0x082fe400010f16ff */
[CC--:B------:R-:W-:Y:S01]  /*ac10*/  LEA R16, P0, R250.reuse, R36.reuse, 0x2 ;  /* 0x00000024fa107211 */ /* 0x0c0fe200078010ff */
[----:B------:R-:W-:Y:S01]  /*ac20*/  RED.E.ADD.F32.FTZ.RN.STRONG.GPU [R38.64+0x80], R21 ;  /* 0x000080152600798e */ /* 0x000fe2000c10e784 */
[----:B------:R-:W-:Y:S02]  /*ac30*/  IMAD.IADD R2, R147, 0x1, R2 ;  /* 0x0000000193027824 */ /* 0x000fe400078e0202 */
[-C--:B------:R-:W-:Y:S02]  /*ac40*/  LEA.HI.X.SX32 R17, R250, R37.reuse, 0x2, P0 ;  /* 0x00000025fa117211 */ /* 0x080fe400000f16ff */
[----:B------:R-:W-:Y:S01]  /*ac50*/  RED.E.ADD.F32.FTZ.RN.STRONG.GPU [R50.64], R22 ;  /* 0x000000163200798e */ /* 0x000fe2000c10e784 */
[-C--:B------:R-:W-:Y:S02]  /*ac60*/  LEA R44, P5, R2, R36.reuse, 0x2 ;  /* 0x00000024022c7211 */ /* 0x080fe400078a10ff */
[-C--:B----4-:R-:W-:Y:S02]  /*ac70*/  LEA R8, P3, R246, R36.reuse, 0x2 ;  /* 0x00000024f6087211 */ /* 0x090fe400078610ff */
[----:B------:R-:W-:Y:S01]  /*ac80*/  RED.E.ADD.F32.FTZ.RN.STRONG.GPU [R48.64], R23 ;  /* 0x000000173000798e */ /* 0x000fe2000c10e784 */
[-C--:B------:R-:W-:Y:S02]  /*ac90*/  LEA.HI.X.SX32 R45, R2, R37.reuse, 0x2, P5 ;  /* 0x00000025022d7211 */ /* 0x080fe400028f16ff */
[CC--:B---3--:R-:W-:Y:S02]  /*aca0*/  LEA R14, P6, R249.reuse, R36.reuse, 0x2 ;  /* 0x00000024f90e7211 */ /* 0x0c8fe400078c10ff */
[----:B------:R-:W-:Y:S01]  /*acb0*/  RED.E.ADD.F32.FTZ.RN.STRONG.GPU [R46.64], R24 ;  /* 0x000000182e00798e */ /* 0x000fe2000c10e784 */
[CC--:B------:R-:W-:Y:S02]  /*acc0*/  LEA R12, P5, R248.reuse, R36.reuse, 0x2 ;  /* 0x00000024f80c7211 */ /* 0x0c0fe400078a10ff */
[-C--:B------:R-:W-:Y:S02]  /*acd0*/  LEA.HI.X.SX32 R15, R249, R37.reuse, 0x2, P6 ;  /* 0x00000025f90f7211 */ /* 0x080fe400030f16ff */
[----:B------:R-:W-:Y:S01]  /*ace0*/  RED.E.ADD.F32.FTZ.RN.STRONG.GPU [R44.64], R25 ;  /* 0x000000192c00798e */ /* 0x000fe2000c10e784 */
[-C--:B------:R-:W-:Y:S02]  /*acf0*/  LEA.HI.X.SX32 R13, R248, R37.reuse, 0x2, P5 ;  /* 0x00000025f80d7211 */ /* 0x080fe400028f16ff */
[-C--:B------:R-:W-:Y:S02]  /*ad00*/  LEA.HI.X.SX32 R9, R246, R37.reuse, 0x2, P3 ;  /* 0x00000025f6097211 */ /* 0x080fe400018f16ff */
[CC--:B------:R-:W-:Y:S01]  /*ad10*/  LEA R6, P2, R245.reuse, R36.reuse, 0x2 ;  /* 0x00000024f5067211 */ /* 0x0c0fe200078410ff */
[----:B------:R-:W-:Y:S03]  /*ad20*/  LDSM.16.MT88.4 R20, [R3+0x14800] ;  /* 0x014800000314783b */ /* 0x000fe60000004200 */
[-C--:B------:R-:W-:Y:S02]  /*ad30*/  LEA.HI.X.SX32 R7, R245, R37.reuse, 0x2, P2 ;  /* 0x00000025f5077211 */ /* 0x080fe400010f16ff */
[----:B------:R-:W-:Y:S01]  /*ad40*/  PLOP3.LUT P2, PT, PT, PT, UP0, 0x80, 0x0 ;  /* 0x000000000000781c */ /* 0x000fe20003f4f008 */
[----:B------:R-:W-:Y:S04]  /*ad50*/  @UP2 UIADD3 UR28, UP0, UR28, -0x200, URZ ;  /* 0xfffffe001c1c2890 */ /* 0x000fe8000ff1e03f */
[----:B------:R-:W-:Y:S01]  /*ad60*/  @UP2 UIADD3.X UR27, UR27, -0x1, URZ, UP0, !UPT ;  /* 0xffffffff1b1b2890 */ /* 0x000fe200087fe43f */
[CC--:B--2---:R-:W-:Y:S04]  /*ad70*/  LEA R42, P4, R0.reuse, R36.reuse, 0x2 ;  /* 0x00000024002a7211 */ /* 0x0c4fe800078810ff */
        /* <DEDUP_REMOVED lines=10> */
[----:B------:R-:W-:Y:S03]  /*ae20*/  RED.E.ADD.F32.FTZ.RN.STRONG.GPU [R18.64], R32 ;  /* 0x000000201200798e */ /* 0x000fe6000c10e784 */
[----:B------:R-:W-:Y:S02]  /*ae30*/  SEL R169, R0, 0xffffffc0, !P1 ;  /* 0xffffffc000a97807 */ /* 0x000fe40004800000 */
[----:B------:R-:W-:Y:S03]  /*ae40*/  RED.E.ADD.F32.FTZ.RN.STRONG.GPU [R16.64], R33 ;  /* 0x000000211000798e */ /* 0x000fe6000c10e784 */
[----:B------:R-:W-:Y:S02]  /*ae50*/  IMAD.IADD R0, R169, 0x1, R168 ;  /* 0x00000001a9007824 */ /* 0x000fe400078e02a8 */
[----:B------:R-:W-:Y:S05]  /*ae60*/  RED.E.ADD.F32.FTZ.RN.STRONG.GPU [R14.64], R34 ;  /* 0x000000220e00798e */ /* 0x000fea000c10e784 */
        /* <DEDUP_REMOVED lines=23> */
[----:B------:R-:W2:Y:S02]  /*afe0*/  LDSM.16.MT88.4 R16, [R0+0x1000] ;  /* 0x001000000010783b */ /* 0x000ea40000004200 */
        /* <DEDUP_REMOVED lines=155> */
[-C--:B------:R-:W-:Y:S01]  /*b9a0*/  LEA.HI R2, R30, R29.reuse, RZ, 0x2 ;  /* 0x0000001d1e027211 */ /* 0x080fe200078f10ff */
        /* <DEDUP_REMOVED lines=112> */
.L_x_2218:
        /* <DEDUP_REMOVED lines=19> */
.L_x_2219:
        /* <DEDUP_REMOVED lines=10> */
[----:B------:R-:W-:Y:S01]  /*c280*/  IMAD.IADD R0, R29, 0x1, -R0 ;  /* 0x000000011d007824 */ /* 0x000fe200078e0a00 */
[----:B------:R-:W-:-:S02]  /*c290*/  USHF.R.S32.HI UR18, URZ, 0x1f, UR40 ;  /* 0x0000001f3f127899 */ /* 0x000fc40008011428 */
        /* <DEDUP_REMOVED lines=34> */
.L_x_2221:
[----:B------:R-:W-:Y:S05]  /*c4c0*/  BSYNC B0 ;  /* 0x0000000000007941 */ /* 0x000fea0003800000 */
.L_x_2220:
        /* <DEDUP_REMOVED lines=15> */
.L_x_2223:
[----:B------:R-:W-:Y:S05]  /*c5c0*/  BSYNC B0 ;  /* 0x0000000000007941 */ /* 0x000fea0003800000 */
.L_x_2222:
        /* <DEDUP_REMOVED lines=15> */
.L_x_2225:
[----:B------:R-:W-:Y:S05]  /*c6c0*/  BSYNC B0 ;  /* 0x0000000000007941 */ /* 0x000fea0003800000 */
.L_x_2224:
        /* <DEDUP_REMOVED lines=14> */
.L_x_2227:
[----:B------:R-:W-:Y:S05]  /*c7b0*/  BSYNC B0 ;  /* 0x0000000000007941 */ /* 0x000fea0003800000 */
.L_x_2226:
        /* <DEDUP_REMOVED lines=25> */
.L_x_2229:
[----:B------:R-:W-:Y:S05]  /*c950*/  BSYNC B0 ;  /* 0x0000000000007941 */ /* 0x000fea0003800000 */
.L_x_2228:
        /* <DEDUP_REMOVED lines=13> */
.L_x_2231:
[----:B------:R-:W-:Y:S05]  /*ca30*/  BSYNC B0 ;  /* 0x0000000000007941 */ /* 0x000fea0003800000 */
.L_x_2230:
        /* <DEDUP_REMOVED lines=13> */
.L_x_2233:
[----:B------:R-:W-:Y:S05]  /*cb10*/  BSYNC B0 ;  /* 0x0000000000007941 */ /* 0x000fea0003800000 */
.L_x_2232:
        /* <DEDUP_REMOVED lines=11> */
.L_x_2212:
[----:B------:R-:W-:Y:S05]  /*cbd0*/  BSYNC B1 ;  /* 0x0000000000017941 */ /* 0x000fea0003800000 */
.L_x_2190:
        /* <DEDUP_REMOVED lines=11> */
.L_x_2234:
[----:B------:R-:W-:Y:S05]  /*cc90*/  EXIT ;  /* 0x000000000000794d */ /* 0x000fea0003800000 */
.L_x_2236:
        /* <DEDUP_REMOVED lines=14> */
.L_x_2493:


//--------------------- .text._ZN5flash44flash_bwd_dq_dk_dv_loop_seqk_parallel_kernelI23Flash_bwd_kernel_traitsILi64ELi128ELi128ELi8ELi4ELi4ELi4ELb0ELb0EN7cutlass6half_tE19Flash_kernel_traitsILi64ELi128ELi128ELi8ES3_EELb0ELb0ELb1ELb0ELb0ELb1ELb1EEEvNS_16Flash_bwd_paramsE --------------------------
	.section	.text._ZN5flash44flash_bwd_dq_dk_dv_loop_seqk_parallel_kernelI23Flash_bwd_kernel_traitsILi64ELi128ELi128ELi8ELi4ELi4ELi4ELb0ELb0EN7cutlass6half_tE19Flash_kernel_traitsILi64ELi128ELi128ELi8ES3_EELb0ELb0ELb1ELb0ELb0ELb1ELb1EEEvNS_16Flash_bwd_paramsE,"ax",@progbits
	.sectioninfo	@"SHI_REGISTERS=255"
	.align	128
        .global         _ZN5flash44flash_bwd_dq_dk_dv_loop_seqk_parallel_kernelI23Flash_bwd_kernel_traitsILi64ELi128ELi128ELi8ELi4ELi4ELi4ELb0ELb0EN7cutlass6half_tE19Flash_kernel_traitsILi64ELi128ELi128ELi8ES3_EELb0ELb0ELb1ELb0ELb0ELb1ELb1EEEvNS_16Flash_bwd_paramsE
        .type           _ZN5flash44flash_bwd_dq_dk_dv_loop_seqk_parallel_kernelI23Flash_bwd_kernel_traitsILi64ELi128ELi128ELi8ELi4ELi4ELi4ELb0ELb0EN7cutlass6half_tE19Flash_kernel_traitsILi64ELi128ELi128ELi8ES3_EELb0ELb0ELb1ELb0ELb0ELb1ELb1EEEvNS_16Flash_bwd_paramsE,@function
        .size           _ZN5flash44flash_bwd_dq_dk_dv_loop_seqk_parallel_kernelI23Flash_bwd_kernel_traitsILi64ELi128ELi128ELi8ELi4ELi4ELi4ELb0ELb0EN7cutlass6half_tE19Flash_kernel_traitsILi64ELi128ELi128ELi8ES3_EELb0ELb0ELb1ELb0ELb0ELb1ELb1EEEvNS_16Flash_bwd_paramsE,(.L_x_2494 - _ZN5flash44flash_bwd_dq_dk_dv_loop_seqk_parallel_kernelI23Flash_bwd_kernel_traitsILi64ELi128ELi128ELi8ELi4ELi4ELi4ELb0ELb0EN7cutlass6half_tE19Flash_kernel_traitsILi64ELi128ELi128ELi8ES3_EELb0ELb0ELb1ELb0ELb0ELb1ELb1EEEvNS_16Flash_bwd_paramsE)
        .other          _ZN5flash44flash_bwd_dq_dk_dv_loop_seqk_parallel_kernelI23Flash_bwd_kernel_traitsILi64ELi128ELi128ELi8ELi4ELi4ELi4ELb0ELb0EN7cutlass6half_tE19Flash_kernel_traitsILi64ELi128ELi128ELi8ES3_EELb0ELb0ELb1ELb0ELb0ELb1ELb1EEEvNS_16Flash_bwd_paramsE,@"STO_CUDA_ENTRY STV_DEFAULT"
_ZN5flash44flash_bwd_dq_dk_dv_loop_seqk_parallel_kernelI23Flash_bwd_kernel_traitsILi64ELi128ELi128ELi8ELi4ELi4ELi4ELb0ELb0EN7cutlass6half_tE19Flash_kernel_traitsILi64ELi128ELi128ELi8ES3_EELb0ELb0ELb1ELb0ELb0ELb1ELb1EEEvNS_16Flash_bwd_paramsE:
.text._ZN5flash44flash_bwd_dq_dk_dv_loop_seqk_parallel_kernelI23Flash_bwd_kernel_traitsILi64ELi128ELi128ELi8ELi4ELi4ELi4ELb0ELb0EN7cutlass6half_tE19Flash_kernel_traitsILi64ELi128ELi128ELi8ES3_EELb0ELb0ELb1ELb0ELb0ELb1ELb1EEEvNS_16Flash_bwd_paramsE:
        /* <DEDUP_REMOVED lines=22> */
[----:B------:R-:W-:Y:S02]  /*0160*/  ULDC UR12, c[0x0][0x1c0] ;  /* 0x00007000000c7ab9 */ /* 0x000fe40000000800 */
[----:B------:R-:W-:Y:S02]  /*0170*/  UIMAD.WIDE UR36, UR48, UR36, URZ ;  /* 0x00000024302472a5 */ /* 0x000fe4000f8e023f */
[----:B------:R-:W-:Y:S02]  /*0180*/  UMOV UR8, 0x80 ;  /* 0x0000008000087882 */ /* 0x000fe40000000000 */
[----:B------:R-:W-:Y:S02]  /*0190*/  ULDC UR6, c[0x0][0x210] ;  /* 0x0000840000067ab9 */ /* 0x000fe40000000800 */
[----:B------:R-:W-:Y:S01]  /*01a0*/  ULDC UR57, c[0x0][0x234] ;  /* 0x00008d0000397ab9 */ /* 0x000fe20000000800 */
[----:B-1----:R-:W-:Y:S01]  /*01b0*/  SHF.R.S32.HI R9, RZ, 0x1f, R14 ;  /* 0x0000001fff097819 */ /* 0x002fe2000001140e */
[----:B--2---:R-:W-:-:S02]  /*01c0*/  UIMAD.WIDE.U32 UR46, UR32, UR14, URZ ;  /* 0x0000000e202e72a5 */ /* 0x004fc4000f8e003f */
[----:B------:R-:W-:Y:S01]  /*01d0*/  USHF.L.U32 UR14, UR32, 0x7, URZ ;  /* 0x00000007200e7899 */ /* 0x000fe2000800063f */
[CC--:B------:R-:W-:Y:S01]  /*01e0*/  LEA.HI R8, R9.reuse, R14.reuse, RZ, 0x4 ;  /* 0x0000000e09087211 */ /* 0x0c0fe200078f20ff */
[----:B------:R-:W-:Y:S01]  /*01f0*/  ULDC UR13, c[0x0][0x1c0] ;  /* 0x00007000000d7ab9 */ /* 0x000fe20000000800 */
[CC--:B------:R-:W-:Y:S01]  /*0200*/  LEA.HI R4, R9.reuse, R14.reuse, RZ, 0x5 ;  /* 0x0000000e09047211 */ /* 0x0c0fe200078f28ff */
[----:B------:R-:W-:Y:S01]  /*0210*/  ULDC UR11, c[0x0][0x1c0] ;  /* 0x00007000000b7ab9 */ /* 0x000fe20000000800 */
[----:B------:R-:W-:Y:S01]  /*0220*/  SHF.R.S32.HI R2, RZ, 0x4, R8 ;  /* 0x00000004ff027819 */ /* 0x000fe20000011408 */
[----:B---3--:R-:W-:Y:S01]  /*0230*/  UIMAD UR49, UR38, UR48, URZ ;  /* 0x00000030263172a4 */ /* 0x008fe2000f8e023f */
[C---:B------:R-:W-:Y:S01]  /*0240*/  LEA.HI R16, R9.reuse, R14, RZ, 0x2 ;  /* 0x0000000e09107211 */ /* 0x040fe200078f10ff */
[----:B------:R-:W-:Y:S01]  /*0250*/  UIMAD UR48, UR48, UR12, URZ ;  /* 0x0000000c303072a4 */ /* 0x000fe2000f8e023f */
[----:B------:R-:W-:Y:S01]  /*0260*/  LEA.HI R0, R8, R2, RZ, 0x1 ;  /* 0x0000000208007211 */ /* 0x000fe200078f08ff */
[----:B------:R-:W-:Y:S01]  /*0270*/  UIMAD UR57, UR8, UR6, UR57 ;  /* 0x00000006083972a4 */ /* 0x000fe2000f8e0239 */
[----:B------:R-:W-:Y:S01]  /*0280*/  SHF.R.S32.HI R6, RZ, 0x5, R4 ;  /* 0x00000005ff067819 */ /* 0x000fe20000011404 */
[----:B------:R-:W-:Y:S01]  /*0290*/  UIMAD UR54, UR7, UR32, URZ ;  /* 0x00000020073672a4 */ /* 0x000fe2000f8e023f */
[----:B------:R-:W-:Y:S01]  /*02a0*/  LOP3.LUT R0, R0, 0xfffffffe, RZ, 0xc0, !PT ;  /* 0xfffffffe00007812 */ /* 0x000fe200078ec0ff */
[----:B------:R-:W-:Y:S01]  /*02b0*/  UIMAD UR6, UR32, UR11, UR38 ;  /* 0x0000000b200672a4 */ /* 0x000fe2000f8e0226 */
[--C-:B------:R-:W-:Y:S01]  /*02c0*/  SHF.R.S32.HI R5, RZ, 0x2, R16.reuse ;  /* 0x00000002ff057819 */ /* 0x100fe20000011410 */
[----:B------:R-:W-:Y:S01]  /*02d0*/  @!UP5 UIMAD UR7, UR32, UR13, UR38 ;  /* 0x0000000d2007d2a4 */ /* 0x000fe2000f8e0226 */
[----:B------:R-:W-:Y:S01]  /*02e0*/  SHF.R.S32.HI R3, RZ, 0x1f, R16 ;  /* 0x0000001fff037819 */ /* 0x000fe20000011410 */
[----:B------:R-:W-:Y:S01]  /*02f0*/  IMAD.IADD R12, R2, 0x1, -R0 ;  /* 0x00000001020c7824 */ /* 0x000fe200078e0a00 */
[----:B------:R-:W-:Y:S01]  /*0300*/  SHF.R.S32.HI R0, RZ, 0x1f, R4 ;  /* 0x0000001fff007819 */ /* 0x000fe20000011404 */
[----:B------:R-:W-:Y:S01]  /*0310*/  USHF.L.U32 UR43, UR48, 0x7, URZ ;  /* 0x00000007302b7899 */ /* 0x000fe2000800063f */
[----:B------:R-:W-:Y:S01]  /*0320*/  LEA.HI R15, R9, R14, RZ, 0x3 ;  /* 0x0000000e090f7211 */ /* 0x000fe200078f18ff */
[----:B------:R-:W-:Y:S01]  /*0330*/  ULDC UR51, c[0x0][0x214] ;  /* 0x0000850000337ab9 */ /* 0x000fe20000000800 */
[----:B------:R-:W-:Y:S01]  /*0340*/  LEA.HI R2, R0, R6, RZ, 0x2 ;  /* 0x0000000600027211 */ /* 0x000fe200078f10ff */
[----:B------:R-:W-:Y:S01]  /*0350*/  ULDC UR58, c[0x0][0x1c8] ;  /* 0x00007200003a7ab9 */ /* 0x000fe20000000800 */
[----:B------:R-:W-:Y:S01]  /*0360*/  LEA.HI R0, R3, R5, RZ, 0x3 ;  /* 0x0000000503007211 */ /* 0x000fe200078f18ff */
[----:B------:R-:W-:Y:S01]  /*0370*/  ULDC.U8 UR10, c[0x0][0x3d0] ;  /* 0x0000f400000a7ab9 */ /* 0x000fe20000000000 */
[----:B------:R-:W-:Y:S01]  /*0380*/  LOP3.LUT R2, R2, 0xfffffffc, RZ, 0xc0, !PT ;  /* 0xfffffffc02027812 */ /* 0x000fe200078ec0ff */
[----:B------:R-:W-:Y:S01]  /*0390*/  ULDC UR52, c[0x0][0x224] ;  /* 0x0000890000347ab9 */ /* 0x000fe20000000800 */
[----:B------:R-:W-:Y:S01]  /*03a0*/  LOP3.LUT R0, R0, 0xfffffff8, RZ, 0xc0, !PT ;  /* 0xfffffff800007812 */ /* 0x000fe200078ec0ff */
[----:B------:R-:W-:-:S02]  /*03b0*/  @UP5 UIMAD UR56, UR32, UR51, URZ ;  /* 0x00000033203852a4 */ /* 0x000fc4000f8e023f */
[----:B------:R-:W-:Y:S01]  /*03c0*/  IMAD.IADD R10, R6, 0x1, -R2 ;  /* 0x00000001060a7824 */ /* 0x000fe200078e0a02 */
[----:B------:R-:W-:Y:S01]  /*03d0*/  SHF.R.S32.HI R2, RZ, 0x3, R15 ;  /* 0x00000003ff027819 */ /* 0x000fe2000001140f */
[----:B------:R-:W-:Y:S01]  /*03e0*/  IMAD.IADD R7, R5, 0x1, -R0 ;  /* 0x0000000105077824 */ /* 0x000fe200078e0a00 */
[----:B------:R-:W-:Y:S01]  /*03f0*/  LOP3.LUT R0, R4, 0xffffffe0, RZ, 0xc0, !PT ;  /* 0xffffffe004007812 */ /* 0x000fe200078ec0ff */
[----:B------:R-:W-:Y:S01]  /*0400*/  ULDC.64 UR4, c[0x0][0x118] ;  /* 0x0000460000047ab9 */ /* 0x000fe20000000a00 */
[----:B------:R-:W-:Y:S01]  /*0410*/  LOP3.LUT R4, R15, 0xfffffff8, RZ, 0xc0, !PT ;  /* 0xfffffff80f047812 */ /* 0x000fe200078ec0ff */
[----:B------:R-:W-:Y:S01]  /*0420*/  IMAD.SHL.U32 R2, R2, 0x40, RZ ;  /* 0x0000004002027824 */ /* 0x000fe200078e00ff */
[----:B------:R-:W-:Y:S01]  /*0430*/  ULDC UR42, c[0x0][0x2e8] ;  /* 0x0000ba00002a7ab9 */ /* 0x000fe20000000800 */
[----:B------:R-:W-:Y:S01]  /*0440*/  IMAD.IADD R3, R14, 0x1, -R0 ;  /* 0x000000010e037824 */ /* 0x000fe200078e0a00 */
[----:B------:R-:W-:Y:S01]  /*0450*/  LOP3.LUT R0, R8, 0xfffffff0, RZ, 0xc0, !PT ;  /* 0xfffffff008007812 */ /* 0x000fe200078ec0ff */
[----:B------:R-:W-:Y:S01]  /*0460*/  IMAD.IADD R4, R14, 0x1, -R4 ;  /* 0x000000010e047824 */ /* 0x000fe200078e0a04 */
[----:B------:R-:W-:Y:S01]  /*0470*/  LOP3.LUT R2, R2, 0x1c0, RZ, 0xc0, !PT ;  /* 0x000001c002027812 */ /* 0x000fe200078ec0ff */
[----:B------:R-:W-:Y:S01]  /*0480*/  ULOP3.LUT UR58, UR38, UR58, URZ, 0x3c, !UPT ;  /* 0x0000003a263a7292 */ /* 0x000fe2000f8e3c3f */
[----:B------:R-:W-:Y:S01]  /*0490*/  SHF.R.S32.HI R6, RZ, 0x1f, R3 ;  /* 0x0000001fff067819 */ /* 0x000fe20000011403 */
[----:B------:R-:W-:Y:S01]  /*04a0*/  IMAD.IADD R0, R14, 0x1, -R0 ;  /* 0x000000010e007824 */ /* 0x000fe200078e0a00 */
[C---:B------:R-:W-:Y:S01]  /*04b0*/  LOP3.LUT P4, RZ, R4.reuse, 0x2, RZ, 0xc0, !PT ;  /* 0x0000000204ff7812 */ /* 0x040fe2000788c0ff */
[----:B------:R-:W-:Y:S01]  /*04c0*/  IMAD.SHL.U32 R5, R4, 0x8, RZ ;  /* 0x0000000804057824 */ /* 0x000fe200078e00ff */
[----:B------:R-:W-:Y:S01]  /*04d0*/  LEA.HI R8, R6, R3, RZ, 0x2 ;  /* 0x0000000306087211 */ /* 0x000fe200078f10ff */
[----:B------:R-:W-:Y:S01]  /*04e0*/  USHF.R.S32.HI UR59, URZ, 0x1f, UR38 ;  /* 0x0000001f3f3b7899 */ /* 0x000fe20008011426 */
[----:B------:R-:W-:Y:S01]  /*04f0*/  SHF.R.S32.HI R6, RZ, 0x1f, R0 ;  /* 0x0000001fff067819 */ /* 0x000fe20000011400 */
[----:B------:R-:W-:Y:S01]  /*0500*/  UISETP.NE.AND UP6, UPT, UR10, URZ, UPT ;  /* 0x0000003f0a00728c */ /* 0x000fe2000bfc5270 */
[----:B------:R-:W-:Y:S01]  /*0510*/  LOP3.LUT R3, R2, 0x38, R5, 0xf8, !PT ;  /* 0x0000003802037812 */ /* 0x000fe200078ef805 */
[----:B------:R-:W-:Y:S01]  /*0520*/  USHF.R.S32.HI UR61, URZ, 0x1f, UR32 ;  /* 0x0000001f3f3d7899 */ /* 0x000fe20008011420 */
[----:B------:R-:W-:Y:S01]  /*0530*/  SHF.R.U32.HI R2, RZ, 0x3, R2 ;  /* 0x00000003ff027819 */ /* 0x000fe20000011602 */
[----:B------:R-:W-:Y:S01]  /*0540*/  USHF.R.S32.HI UR60, URZ, 0x1f, UR38 ;  /* 0x0000001f3f3c7899 */ /* 0x000fe20008011426 */
[----:B------:R-:W-:Y:S01]  /*0550*/  LEA.HI R11, R6, R0, RZ, 0x3 ;  /* 0x00000000060b7211 */ /* 0x000fe200078f18ff */
[----:B------:R-:W-:Y:S01]  /*0560*/  IMAD.SHL.U32 R6, R12, 0x200, RZ ;  /* 0x000002000c067824 */ /* 0x000fe200078e00ff */
[----:B------:R-:W-:Y:S01]  /*0570*/  LOP3.LUT R3, R3, R2, RZ, 0x3c, !PT ;  /* 0x0000000203037212 */ /* 0x000fe200078e3cff */
[----:B------:R-:W-:Y:S01]  /*0580*/  UIMAD.WIDE.U32 UR44, UR36, UR46, URZ ;  /* 0x0000002e242c72a5 */ /* 0x000fe2000f8e003f */
[----:B------:R-:W-:Y:S01]  /*0590*/  LOP3.LUT R2, R11, 0xfffffff8, RZ, 0xc0, !PT ;  /* 0xfffffff80b027812 */ /* 0x000fe200078ec0ff */
[----:B------:R-:W-:Y:S01]  /*05a0*/  UIMAD UR53, UR37, UR46, URZ ;  /* 0x0000002e253572a4 */ /* 0x000fe2000f8e023f */
[----:B------:R-:W-:Y:S01]  /*05b0*/  LEA.HI R5, R9, R14, RZ, 0x6 ;  /* 0x0000000e09057211 */ /* 0x000fe200078f30ff */
[----:B------:R-:W-:Y:S01]  /*05c0*/  USHF.R.S32.HI UR55, URZ, 0x1f, UR49 ;  /* 0x0000001f3f377899 */ /* 0x000fe20008011431 */
[----:B------:R-:W-:Y:S01]  /*05d0*/  LOP3.LUT P3, RZ, R4, 0x4, RZ, 0xc0, !PT ;  /* 0x0000000404ff7812 */ /* 0x000fe2000786c0ff */
[----:B------:R-:W-:Y:S01]  /*05e0*/  IMAD.IADD R13, R0, 0x1, -R2 ;  /* 0x00000001000d7824 */ /* 0x000fe200078e0a02 */
[----:B------:R-:W-:Y:S01]  /*05f0*/  SEL R176, R244, 0xffffffe0, !P4 ;  /* 0xffffffe0f4b07807 */ /* 0x000fe20006000000 */
[----:B------:R-:W-:Y:S01]  /*0600*/  IMAD.SHL.U32 R0, R5, 0x8, RZ ;  /* 0x0000000805007824 */ /* 0x000fe200078e00ff */
[----:B------:R-:W-:Y:S01]  /*0610*/  UIMAD UR52, UR6, UR52, URZ ;  /* 0x00000034063472a4 */ /* 0x000fe2000f8e023f */
[----:B------:R-:W-:Y:S01]  /*0620*/  IMAD.SHL.U32 R2, R4, 0x40, RZ ;  /* 0x0000004004027824 */ /* 0x000fe200078e00ff */
[----:B------:R-:W-:-:S02]  /*0630*/  @!UP5 UIMAD UR51, UR7, UR51, URZ ;  /* 0x000000330733d2a4 */ /* 0x000fc4000f8e023f */
[----:B------:R-:W-:Y:S01]  /*0640*/  LOP3.LUT R0, R3, 0xfffffe00, R0, 0xf8, !PT ;  /* 0xfffffe0003007812 */ /* 0x000fe200078ef800 */
[----:B------:R-:W-:Y:S01]  /*0650*/  USHF.R.S32.HI UR50, URZ, 0x1f, UR43 ;  /* 0x0000001f3f327899 */ /* 0x000fe2000801142b */
[----:B------:R-:W-:Y:S01]  /*0660*/  LEA.HI R3, R9, R14, RZ, 0x7 ;  /* 0x0000000e09037211 */ /* 0x000fe200078f38ff */
[----:B------:R-:W-:Y:S02]  /*0670*/  UMOV UR41, 0xffffc000 ;  /* 0xffffc00000297882 */ /* 0x000fe40000000000 */
[----:B------:R1:W-:Y:S01]  /*0680*/  STL [R1+0x5c], R0 ;  /* 0x00005c0001007387 */ /* 0x0003e20000100800 */
[----:B------:R-:W-:Y:S02]  /*0690*/  SHF.R.S32.HI R3, RZ, 0x7, R3 ;  /* 0x00000007ff037819 */ /* 0x000fe40000011403 */
        /* <DEDUP_REMOVED lines=14> */
[----:B------:R-:W-:Y:S01]  /*0780*/  IMAD.U32 R2, RZ, RZ, UR14 ;  /* 0x0000000eff027e24 */ /* 0x000fe2000f8e00ff */
[----:B------:R-:W-:Y:S01]  /*0790*/  LOP3.LUT R5, R6, R5, R4, 0xf6, !PT ;  /* 0x0000000506057212 */ /* 0x000fe200078ef604 */
[C---:B------:R-:W-:Y:S01]  /*07a0*/  IMAD.SHL.U32 R6, R14.reuse, 0x2, RZ ;  /* 0x000000020e067824 */ /* 0x040fe200078e00ff */
[----:B------:R-:W-:Y:S01]  /*07b0*/  STL [R1+0x50], R17 ;  /* 0x0000501101007387 */ /* 0x000fe20000100800 */
[----:B------:R-:W-:Y:S01]  /*07c0*/  IMAD.IADD R0, R14, 0x1, -R0 ;  /* 0x000000010e007824 */ /* 0x000fe200078e0a00 */
[----:B------:R-:W-:Y:S01]  /*07d0*/  SEL R244, R244, 0xffffffe0, !P1 ;  /* 0xffffffe0f4f47807 */ /* 0x000fe20004800000 */
[----:B------:R-:W-:Y:S01]  /*07e0*/  IMAD.SHL.U32 R2, R7, 0x40, RZ ;  /* 0x0000004007027824 */ /* 0x000fe200078e00ff */
[----:B------:R-:W-:Y:S01]  /*07f0*/  LOP3.LUT R6, R6, 0x6, RZ, 0xc0, !PT ;  /* 0x0000000606067812 */ /* 0x000fe200078ec0ff */
[C---:B------:R-:W-:Y:S01]  /*0800*/  IMAD.SHL.U32 R4, R3.reuse, 0x8, RZ ;  /* 0x0000000803047824 */ /* 0x040fe200078e00ff */
[----:B------:R-:W-:Y:S01]  /*0810*/  SEL R242, R242, 0x10, !P0 ;  /* 0x00000010f2f27807 */ /* 0x000fe20004000000 */
[----:B------:R-:W-:Y:S01]  /*0820*/  IMAD.SHL.U32 R8, R0, 0x2, RZ ;  /* 0x0000000200087824 */ /* 0x000fe200078e00ff */
[----:B------:R-:W-:Y:S01]  /*0830*/  LOP3.LUT R0, R2, 0x1c0, RZ, 0xc0, !PT ;  /* 0x000001c002007812 */ /* 0x000fe200078ec0ff */
[----:B------:R-:W-:Y:S01]  /*0840*/  IMAD.SHL.U32 R7, R12, 0x10, RZ ;  /* 0x000000100c077824 */ /* 0x000fe200078e00ff */
[----:B------:R-:W-:Y:S01]  /*0850*/  LOP3.LUT R2, R4, 0x8, RZ, 0xc0, !PT ;  /* 0x0000000804027812 */ /* 0x000fe200078ec0ff */
[----:B------:R-:W-:-:S02]  /*0860*/  IMAD R6, R3, 0x40, R6 ;  /* 0x0000004003067824 */ /* 0x000fc400078e0206 */
[----:B------:R-:W-:Y:S01]  /*0870*/  IMAD R4, R3, 0x2000, R8 ;  /* 0x0000200003047824 */ /* 0x000fe200078e0208 */
[----:B------:R-:W-:Y:S01]  /*0880*/  SHF.R.U32.HI R3, RZ, 0x3, R0 ;  /* 0x00000003ff037819 */ /* 0x000fe20000011600 */
[----:B------:R-:W-:Y:S01]  /*0890*/  IMAD.SHL.U32 R174, R174, 0x2, RZ ;  /* 0x00000002aeae7824 */ /* 0x000fe200078e00ff */
[----:B------:R-:W-:Y:S01]  /*08a0*/  LOP3.LUT R9, R2, 0x10, R7, 0xf8, !PT ;  /* 0x0000001002097812 */ /* 0x000fe200078ef807 */
[----:B------:R1:W-:Y:S01]  /*08b0*/  STL [R1+0x68], R6 ;  /* 0x0000680601007387 */ /* 0x0003e20000100800 */
[----:B------:R-:W-:Y:S01]  /*08c0*/  LOP3.LUT R7, R3, R0, R2, 0x1e, !PT ;  /* 0x0000000003077212 */ /* 0x000fe200078e1e02 */
[----:B------:R-:W-:Y:S02]  /*08d0*/  IMAD.SHL.U32 R2, R13, 0x40, RZ ;  /* 0x000000400d027824 */ /* 0x000fe400078e00ff */
[----:B------:R-:W-:Y:S02]  /*08e0*/  IMAD R4, R10, 0x400, R4 ;  /* 0x000004000a047824 */ /* 0x000fe400078e0204 */
[----:B------:R-:W-:Y:S01]  /*08f0*/  IMAD.IADD R177, R174, 0x1, R176 ;  /* 0x00000001aeb17824 */ /* 0x000fe200078e02b0 */
[----:B------:R-:W-:-:S02]  /*0900*/  LOP3.LUT R2, R2, 0x1c0, RZ, 0xc0, !PT ;  /* 0x000001c002027812 */ /* 0x000fc400078ec0ff */
[----:B-1----:R-:W-:Y:S01]  /*0910*/  LOP3.LUT R6, R3, R0, RZ, 0xfc, !PT ;  /* 0x0000000003067212 */ /* 0x002fe200078efcff */
[----:B------:R-:W-:Y:S02]  /*0920*/  IMAD.SHL.U32 R0, R11, 0x40, RZ ;  /* 0x000000400b007824 */ /* 0x000fe400078e00ff */
[----:B------:R-:W-:Y:S02]  /*0930*/  IMAD.SHL.U32 R3, R12, 0x8, RZ ;  /* 0x000000080c037824 */ /* 0x000fe400078e00ff */
[----:B------:R-:W-:Y:S01]  /*0940*/  IMAD.IADD R240, R6, 0x1, R4 ;  /* 0x0000000106f07824 */ /* 0x000fe200078e0204 */
[----:B------:R-:W-:Y:S01]  /*0950*/  LOP3.LUT R0, R0, 0xfffffe00, RZ, 0xc0, !PT ;  /* 0xfffffe0000007812 */ /* 0x000fe200078ec0ff */
[----:B------:R-:W-:Y:S01]  /*0960*/  IMAD R4, R10, 0x400, R8 ;  /* 0x000004000a047824 */ /* 0x000fe200078e0208 */
[----:B------:R-:W-:Y:S01]  /*0970*/  LOP3.LUT R3, R2, 0x8, R3, 0xf8, !PT ;  /* 0x0000000802037812 */ /* 0x000fe200078ef803 */
[----:B------:R-:W-:Y:S01]  /*0980*/  IMAD.SHL.U32 R240, R240, 0x2, RZ ;  /* 0x00000002f0f07824 */ /* 0x000fe200078e00ff */
[----:B------:R-:W-:Y:S01]  /*0990*/  SHF.R.U32.HI R6, RZ, 0x3, R2 ;  /* 0x00000003ff067819 */ /* 0x000fe20000011602 */
[----:B------:R-:W-:-:S02]  /*09a0*/  IMAD.IADD R7, R4, 0x1, R7 ;  /* 0x0000000104077824 */ /* 0x000fc400078e0207 */
[----:B------:R-:W-:Y:S01]  /*09b0*/  IMAD R4, R10, 0x400, R0 ;  /* 0x000004000a047824 */ /* 0x000fe200078e0200 */
[----:B------:R-:W-:Y:S01]  /*09c0*/  LOP3.LUT R3, R3, R6, RZ, 0x3c, !PT ;  /* 0x0000000603037212 */ /* 0x000fe200078e3cff */
[----:B------:R-:W-:Y:S01]  /*09d0*/  IMAD.IADD R243, R240, 0x1, R242 ;  /* 0x00000001f0f37824 */ /* 0x000fe200078e02f2 */
[----:B------:R-:W-:Y:S01]  /*09e0*/  LOP3.LUT R2, R6, R9, R2, 0x1e, !PT ;  /* 0x0000000906027212 */ /* 0x000fe200078e1e02 */
[----:B------:R-:W-:Y:S01]  /*09f0*/  IMAD.MOV.U32 R6, RZ, RZ, 0x440 ;  /* 0x00000440ff067424 */ /* 0x000fe200078e00ff */
[----:B------:R-:W-:Y:S01]  /*0a00*/  LEA R7, R7, 0xc000, 0x1 ;  /* 0x0000c00007077811 */ /* 0x000fe200078e08ff */
[----:B------:R-:W-:Y:S01]  /*0a10*/  IMAD.IADD R181, R4, 0x1, R3 ;  /* 0x0000000104b57824 */ /* 0x000fe200078e0203 */
[----:B------:R-:W-:Y:S01]  /*0a20*/  LOP3.LUT R180, R2, R0, RZ, 0xfc, !PT ;  /* 0x0000000002b47212 */ /* 0x000fe200078efcff */
[----:B------:R-:W-:Y:S01]  /*0a30*/  IMAD.MOV.U32 R4, RZ, RZ, 0x40 ;  /* 0x00000040ff047424 */ /* 0x000fe200078e00ff */
[----:B------:R-:W-:Y:S01]  /*0a40*/  IADD3 R0, R17, -0x80, RZ ;  /* 0xffffff8011007810 */ /* 0x000fe20007ffe0ff */
[----:B------:R-:W-:Y:S01]  /*0a50*/  IMAD.SHL.U32 R3, R5, 0x2, RZ ;  /* 0x0000000205037824 */ /* 0x000fe200078e00ff */
[----:B------:R-:W-:Y:S01]  /*0a60*/  SEL R6, R6, 0x3c0, !P2 ;  /* 0x000003c006067807 */ /* 0x000fe20005000000 */
[----:B------:R-:W-:Y:S01]  /*0a70*/  IMAD.IADD R5, R244, 0x1, R7 ;  /* 0x00000001f4057824 */ /* 0x000fe200078e0207 */
[----:B------:R-:W-:Y:S01]  /*0a80*/  SHF.R.S32.HI R2, RZ, 0x1f, R0 ;  /* 0x0000001fff027819 */ /* 0x000fe20000011400 */
[--C-:B------:R-:W-:Y:S01]  /*0a90*/  IMAD.IADD R247, R240, 0x1, R244.reuse ;  /* 0x00000001f0f77824 */ /* 0x100fe200078e02f4 */
[C---:B------:R-:W-:Y:S01]  /*0aa0*/  SEL R175, R4.reuse, 0xffffffc0, !P3 ;  /* 0xffffffc004af7807 */ /* 0x040fe20005800000 */
[----:B------:R-:W-:Y:S01]  /*0ab0*/  IMAD.IADD R246, R243, 0x1, R244 ;  /* 0x00000001f3f67824 */ /* 0x000fe200078e02f4 */
[----:B------:R-:W-:-:S02]  /*0ac0*/  SEL R4, R4, 0xffffffc0, !P2 ;  /* 0xffffffc004047807 */ /* 0x000fc40005000000 */
[C---:B------:R-:W-:Y:S01]  /*0ad0*/  SHF.L.U64.HI R2, R0.reuse, 0x2, R2 ;  /* 0x0000000200027819 */ /* 0x040fe20000010202 */
[----:B------:R-:W-:Y:S01]  /*0ae0*/  IMAD.SHL.U32 R0, R0, 0x4, RZ ;  /* 0x0000000400007824 */ /* 0x000fe200078e00ff */
[C---:B------:R-:W-:Y:S01]  /*0af0*/  IADD3 R11, R7.reuse, 0x420, RZ ;  /* 0x00000420070b7810 */ /* 0x040fe20007ffe0ff */
[----:B------:R-:W-:Y:S01]  /*0b00*/  IMAD.IADD R8, R4, 0x1, R7 ;  /* 0x0000000104087824 */ /* 0x000fe200078e0207 */
[C---:B------:R-:W-:Y:S01]  /*0b10*/  @P1 IADD3 R11, R7.reuse, 0x3e0, RZ ;  /* 0x000003e0070b1810 */ /* 0x040fe20007ffe0ff */
[----:B------:R1:W-:Y:S01]  /*0b20*/  STL [R1+0x64], R2 ;  /* 0x0000640201007387 */ /* 0x0003e20000100800 */
[C---:B------:R-:W-:Y:S01]  /*0b30*/  IADD3 R10, R7.reuse, 0x2420, RZ ;  /* 0x00002420070a7810 */ /* 0x040fe20007ffe0ff */
[----:B------:R-:W-:Y:S01]  /*0b40*/  IMAD.IADD R241, R240, 0x1, R4 ;  /* 0x00000001f0f17824 */ /* 0x000fe200078e0204 */
[C---:B------:R-:W-:Y:S01]  /*0b50*/  IADD3 R9, R7.reuse, 0x2040, RZ ;  /* 0x0000204007097810 */ /* 0x040fe20007ffe0ff */
[----:B------:R2:W-:Y:S01]  /*0b60*/  STL [R1+0x60], R0 ;  /* 0x0000600001007387 */ /* 0x0005e20000100800 */
[C---:B------:R-:W-:Y:S01]  /*0b70*/  @P1 IADD3 R10, R7.reuse, 0x23e0, RZ ;  /* 0x000023e0070a1810 */ /* 0x040fe20007ffe0ff */
[----:B------:R-:W-:Y:S01]  /*0b80*/  IMAD.IADD R175, R174, 0x1, R175 ;  /* 0x00000001aeaf7824 */ /* 0x000fe200078e02af */
[----:B------:R-:W-:Y:S01]  /*0b90*/  @P2 IADD3 R9, R7, 0x1fc0, RZ ;  /* 0x00001fc007092810 */ /* 0x000fe20007ffe0ff */
[----:B------:R-:W-:Y:S01]  /*0ba0*/  STL [R1+0x6c], R7 ;  /* 0x00006c0701007387 */ /* 0x000fe20000100800 */
[----:B------:R-:W-:-:S02]  /*0bb0*/  IMAD.IADD R242, R242, 0x1, R241 ;  /* 0x00000001f2f27824 */ /* 0x000fc400078e02f1 */
[----:B------:R-:W-:Y:S01]  /*0bc0*/  IMAD.IADD R245, R244, 0x1, R241 ;  /* 0x00000001f4f57824 */ /* 0x000fe200078e02f1 */
[----:B------:R-:W-:Y:S01]  /*0bd0*/  STL [R1+0x80], R8 ;  /* 0x0000800801007387 */ /* 0x000fe20000100800 */
[----:B------:R-:W-:-:S03]  /*0be0*/  IMAD.IADD R176, R176, 0x1, R175 ;  /* 0x00000001b0b07824 */ /* 0x000fc600078e02af */
[----:B------:R3:W-:Y:S01]  /*0bf0*/  STL [R1+0x9c], R5 ;  /* 0x00009c0501007387 */ /* 0x0007e20000100800 */
[C---:B-1----:R-:W-:Y:S02]  /*0c00*/  IADD3 R2, R7.reuse, 0x2020, RZ ;  /* 0x0000202007027810 */ /* 0x042fe40007ffe0ff */
[C---:B------:R-:W-:Y:S01]  /*0c10*/  @P1 IADD3 R2, R7.reuse, 0x1fe0, RZ ;  /* 0x00001fe007021810 */ /* 0x040fe20007ffe0ff */
[----:B--2---:R-:W-:-:S04]  /*0c20*/  IMAD.IADD R0, R7, 0x1, R6 ;  /* 0x0000000107007824 */ /* 0x004fc800078e0206 */
[----:B------:R-:W-:Y:S01]  /*0c30*/  IMAD.IADD R4, R4, 0x1, R2 ;  /* 0x0000000104047824 */ /* 0x000fe200078e0202 */
[----:B------:R1:W-:Y:S04]  /*0c40*/  STL [R1+0x7c], R0 ;  /* 0x00007c0001007387 */ /* 0x0003e80000100800 */
[----:B------:R-:W-:Y:S01]  /*0c50*/  STL [R1+0x88], R11 ;  /* 0x0000880b01007387 */ /* 0x000fe20000100800 */
[----:B---3--:R-:W-:-:S03]  /*0c60*/  IADD3 R5, R7, 0x2440, RZ ;  /* 0x0000244007057810 */ /* 0x008fc60007ffe0ff */
[----:B------:R-:W-:Y:S01]  /*0c70*/  STL [R1+0x70], R2 ;  /* 0x0000700201007387 */ /* 0x000fe20000100800 */
[----:B------:R-:W-:-:S03]  /*0c80*/  @P2 IADD3 R5, R7, 0x23c0, RZ ;  /* 0x000023c007052810 */ /* 0x000fc60007ffe0ff */
[----:B------:R-:W-:Y:S04]  /*0c90*/  STL [R1+0x84], R10 ;  /* 0x0000840a01007387 */ /* 0x000fe80000100800 */
[----:B------:R-:W-:Y:S04]  /*0ca0*/  STL [R1+0x78], R9 ;  /* 0x0000780901007387 */ /* 0x000fe80000100800 */
[----:B------:R2:W-:Y:S01]  /*0cb0*/  STL [R1+0x74], R5 ;  /* 0x0000740501007387 */ /* 0x0005e20000100800 */
[C---:B-1----:R-:W-:Y:S02]  /*0cc0*/  IMAD.IADD R0, R244.reuse, 0x1, R0 ;  /* 0x00000001f4007824 */ /* 0x042fe400078e0200 */
[----:B--2---:R-:W-:-:S02]  /*0cd0*/  IMAD.IADD R5, R244, 0x1, R8 ;  /* 0x00000001f4057824 */ /* 0x004fc400078e0208 */
[----:B------:R-:W-:-:S03]  /*0ce0*/  IMAD.IADD R244, R244, 0x1, R242 ;  /* 0x00000001f4f47824 */ /* 0x000fc600078e02f2 */
[----:B------:R-:W-:Y:S04]  /*0cf0*/  STL [R1+0x98], R5 ;  /* 0x0000980501007387 */ /* 0x000fe80000100800 */
[----:B------:R1:W-:Y:S04]  /*0d00*/  STL [R1+0x94], R0 ;  /* 0x0000940001007387 */ /* 0x0003e80000100800 */
[----:B------:R2:W-:Y:S01]  /*0d10*/  STL [R1+0x90], R4 ;  /* 0x0000900401007387 */ /* 0x0005e20000100800 */
[----:B-1----:R-:W-:-:S05]  /*0d20*/  IMAD.IADD R0, R6, 0x1, R2 ;  /* 0x0000000106007824 */ /* 0x002fca00078e0202 */
[----:B------:R2:W-:Y:S02]  /*0d30*/  STL [R1+0x8c], R0 ;  /* 0x00008c0001007387 */ /* 0x0005e40000100800 */
.L_x_2283:
        /* <DEDUP_REMOVED lines=12> */
[----:B-123--:R-:W-:Y:S01]  /*0e00*/  IMAD.U32 R4, RZ, RZ, UR6 ;  /* 0x00000006ff047e24 */ /* 0x00efe2000f8e00ff */
        /* <DEDUP_REMOVED lines=40> */
.L_x_2237:
        /* <DEDUP_REMOVED lines=21> */
[----:B------:R-:W-:Y:S02]  /*11e0*/  UIADD3 UR7, UR11, 0x80, UR24 ;  /* 0x000000800b077890 */ /* 0x000fe4000fffe018 */
[----:B------:R-:W-:Y:S02]  /*11f0*/  ULDC.64 UR8, c[0x0][0x190] ;  /* 0x0000640000087ab9 */ /* 0x000fe40000000a00 */
[----:B------:R-:W-:Y:S02]  /*1200*/  ULDC UR10, c[0x0][0x2e4] ;  /* 0x0000b900000a7ab9 */ /* 0x000fe40000000800 */
[----:B------:R-:W-:Y:S02]  /*1210*/  UIMAD.WIDE.U32 UR14, UR16, UR8, URZ ;  /* 0x00000008100e72a5 */ /* 0x000fe4000f8e003f */
[----:B------:R-:W-:Y:S02]  /*1220*/  UIADD3 UR8, UR11, 0x7f, URZ ;  /* 0x0000007f0b087890 */ /* 0x000fe4000fffe03f */
[----:B------:R-:W-:-:S02]  /*1230*/  UIADD3 UR7, UR7, UR10, -UR6 ;  /* 0x0000000a07077290 */ /* 0x000fc4000fffe806 */
[----:B------:R-:W-:Y:S02]  /*1240*/  UIMAD UR21, UR16, UR9, URZ ;  /* 0x00000009101572a4 */ /* 0x000fe4000f8e023f */
[----:B------:R-:W-:Y:S02]  /*1250*/  USHF.R.S32.HI UR9, URZ, 0x1f, UR8 ;  /* 0x0000001f3f097899 */ /* 0x000fe40008011408 */
[----:B------:R-:W-:Y:S02]  /*1260*/  UIADD3 UR7, UR7, 0x7f, URZ ;  /* 0x0000007f07077890 */ /* 0x000fe4000fffe03f */
[----:B------:R-:W-:Y:S02]  /*1270*/  ULDC.64 UR12, c[0x0][0x178] ;  /* 0x00005e00000c7ab9 */ /* 0x000fe40000000a00 */
[----:B------:R-:W-:Y:S02]  /*1280*/  ULEA.HI UR18, UR9, UR8, URZ, 0x7 ;  /* 0x0000000809127291 */ /* 0x000fe4000f8f383f */
[----:B------:R-:W-:-:S02]  /*1290*/  USHF.R.S32.HI UR8, URZ, 0x1f, UR7 ;  /* 0x0000001f3f087899 */ /* 0x000fc40008011407 */
[----:B------:R-:W-:Y:S02]  /*12a0*/  UIMAD UR10, UR40, UR12, URZ ;  /* 0x0000000c280a72a4 */ /* 0x000fe4000f8e023f */
[----:B------:R-:W-:Y:S02]  /*12b0*/  ULEA.HI UR17, UR8, UR7, URZ, 0x7 ;  /* 0x0000000708117291 */ /* 0x000fe4000f8f383f */
[----:B-1----:R-:W-:Y:S02]  /*12c0*/  UISETP.NE.AND UP0, UPT, UR25, -0x1, UPT ;  /* 0xffffffff1900788c */ /* 0x002fe4000bf05270 */
[----:B------:R-:W-:Y:S02]  /*12d0*/  UISETP.NE.AND UP3, UPT, UR16, -0x1, UPT ;  /* 0xffffffff1000788c */ /* 0x000fe4000bf65270 */
[----:B------:R-:W-:Y:S02]  /*12e0*/  UIMAD.WIDE.U32 UR8, UR32, UR12, URZ ;  /* 0x0000000c200872a5 */ /* 0x000fe4000f8e003f */
[----:B------:R-:W-:Y:S01]  /*12f0*/  UIMAD UR7, UR32, UR13, UR10 ;  /* 0x0000000d200772a4 */ /* 0x000fe2000f8e020a */
[----:B------:R-:W-:Y:S01]  /*1300*/  PLOP3.LUT P0, PT, PT, PT, UP0, 0x80, 0x0 ;  /* 0x000000000000781c */ /* 0x000fe20003f0f008 */
[----:B------:R-:W-:-:S02]  /*1310*/  USEL UR39, UR8, UR14, !UP3 ;  /* 0x0000000e08277287 */ /* 0x000fc4000d800000 */
[----:B------:R-:W-:Y:S02]  /*1320*/  UIADD3 UR35, UR9, UR7, URZ ;  /* 0x0000000709237290 */ /* 0x000fe4000fffe03f */
[----:B------:R-:W-:Y:S02]  /*1330*/  USHF.R.S32.HI UR8, URZ, 0x7, UR18 ;  /* 0x000000073f087899 */ /* 0x000fe40008011412 */
[----:B------:R-:W-:Y:S02]  /*1340*/  USHF.R.S32.HI UR7, URZ, 0x7, UR17 ;  /* 0x000000073f077899 */ /* 0x000fe40008011411 */
[----:B------:R-:W-:Y:S02]  /*1350*/  @UP0 UIADD3 UR10, UR20, UR25, URZ ;  /* 0x00000019140a0290 */ /* 0x000fe4000fffe03f */
[----:B------:R-:W-:Y:S02]  /*1360*/  UISETP.LT.AND UP2, UPT, UR8, UR7, UPT ;  /* 0x000000070800728c */ /* 0x000fe4000bf41270 */
[----:B------:R-:W-:-:S02]  /*1370*/  ULDC.64 UR12, c[0x0][0x198] ;  /* 0x00006600000c7ab9 */ /* 0x000fc40000000a00 */
[----:B------:R-:W-:Y:S02]  /*1380*/  USEL UR29, UR8, UR7, UP2 ;  /* 0x00000007081d7287 */ /* 0x000fe40009000000 */
[----:B------:R-:W-:Y:S02]  /*1390*/  @UP0 UIMAD.WIDE.U32 UR8, UR10, UR12, URZ ;  /* 0x0000000c0a0802a5 */ /* 0x000fe4000f8e003f */
[----:B------:R-:W-:Y:S02]  /*13a0*/  ULEA UR17, UR29, 0xffffff80, 0x7 ;  /* 0xffffff801d117891 */ /* 0x000fe4000f8e383f */
[----:B------:R-:W-:Y:S02]  /*13b0*/  @UP3 UIADD3 UR35, UR15, UR21, URZ ;  /* 0x000000150f233290 */ /* 0x000fe4000fffe03f */
[----:B------:R-:W-:Y:S02]  /*13c0*/  @UP0 UIMAD UR34, UR10, UR13, UR9 ;  /* 0x0000000d0a2202a4 */ /* 0x000fe4000f8e0209 */
[----:B------:R-:W-:-:S02]  /*13d0*/  USHF.R.S32.HI UR28, URZ, 0x1f, UR17 ;  /* 0x0000001f3f1c7899 */ /* 0x000fc40008011411 */
        /* <DEDUP_REMOVED lines=14> */
.L_x_2239:
        /* <DEDUP_REMOVED lines=18> */
.L_x_2240:
        /* <DEDUP_REMOVED lines=71> */
.L_x_2241:
[----:B------:R-:W-:Y:S02]  /*1a50*/  UMOV UR15, UR52 ;  /* 0x00000034000f7c82 */ /* 0x000fe40008000000 */
.L_x_2242:
[----:B------:R-:W1:Y:S01]  /*1a60*/  S2R R27, SR_TID.X ;  /* 0x00000000001b7919 */ /* 0x000e620000002100 */
[----:B------:R-:W-:Y:S01]  /*1a70*/  UIADD3 UR8, UP4, UP3, UR8, UR43, UR49 ;  /* 0x0000002b08087290 */ /* 0x000fe2000fb9e031 */
[----:B------:R-:W-:Y:S01]  /*1a80*/  IMAD.U32 R12, RZ, RZ, UR5 ;  /* 0x00000005ff0c7e24 */ /* 0x000fe2000f8e00ff */
[----:B------:R-:W-:Y:S01]  /*1a90*/  UMOV UR16, 0x4 ;  /* 0x0000000400107882 */ /* 0x000fe20000000000 */
[----:B------:R-:W-:Y:S01]  /*1aa0*/  IMAD.U32 R10, RZ, RZ, UR4 ;  /* 0x00000004ff0a7e24 */ /* 0x000fe2000f8e00ff */
[----:B------:R-:W-:Y:S01]  /*1ab0*/  UIADD3 UR22, UP2, UP1, UR18, UR8, UR21 ;  /* 0x0000000812167290 */ /* 0x000fe2000f95e015 */
[----:B------:R-:W-:Y:S01]  /*1ac0*/  IMAD.U32 R11, RZ, RZ, UR17 ;  /* 0x00000011ff0b7e24 */ /* 0x000fe2000f8e00ff */
[----:B------:R-:W-:Y:S01]  /*1ad0*/  UIADD3.X UR7, UR10, UR50, UR55, UP4, UP3 ;  /* 0x000000320a077290 */ /* 0x000fe2000a7e6437 */
[----:B------:R-:W-:Y:S01]  /*1ae0*/  IMAD.MOV.U32 R29, RZ, RZ, c[0x0][0x190] ;  /* 0x00006400ff1d7624 */ /* 0x000fe200078e00ff */
[----:B------:R-:W-:Y:S01]  /*1af0*/  ULDC.64 UR8, c[0x0][0x1a8] ;  /* 0x00006a0000087ab9 */ /* 0x000fe20000000a00 */
[----:B------:R-:W-:Y:S01]  /*1b00*/  BSSY B1, `(.L_x_2238) ;  /* 0x0000aee000017945 */ /* 0x000fe20003800000 */
[----:B------:R-:W-:Y:S01]  /*1b10*/  UIADD3.X UR21, UR12, UR7, UR14, UP2, UP1 ;  /* 0x000000070c157290 */ /* 0x000fe200097e240e */
[----:B------:R-:W-:Y:S01]  /*1b20*/  IMAD.SHL.U32 R24, R29, 0x20, RZ ;  /* 0x000000201d187824 */ /* 0x000fe200078e00ff */
[----:B------:R-:W-:-:S02]  /*1b30*/  UIMAD UR7, UR59, UR8, URZ ;  /* 0x000000083b0772a4 */ /* 0x000fc4000f8e023f */
[----:B------:R-:W-:Y:S02]  /*1b40*/  ULDC.64 UR4, c[0x0][0x200] ;  /* 0x0000800000047ab9 */ /* 0x000fe40000000a00 */
        /* <DEDUP_REMOVED lines=9> */
[----:B------:R-:W-:Y:S01]  /*1be0*/  UIADD3 UR8, UR17, UR13, URZ ;  /* 0x0000000d11087290 */ /* 0x000fe2000fffe03f */
[----:B------:R-:W-:Y:S01]  /*1bf0*/  LOP3.LUT R4, R4, 0xfffffff8, RZ, 0xc0, !PT ;  /* 0xfffffff804047812 */ /* 0x000fe200078ec0ff */
[----:B------:R-:W-:Y:S01]  /*1c00*/  UIMAD UR10, UR17, UR9, UR7 ;  /* 0x00000009110a72a4 */ /* 0x000fe2000f8e0207 */
[----:B------:R-:W-:Y:S01]  /*1c10*/  SHF.R.S32.HI R26, RZ, 0x1f, R0 ;  /* 0x0000001fff1a7819 */ /* 0x000fe20000011400 */
[----:B------:R-:W-:Y:S01]  /*1c20*/  UIMAD.WIDE UR8, UR8, UR16, UR4 ;  /* 0x00000010080872a5 */ /* 0x000fe2000f8e0204 */
[----:B------:R-:W-:Y:S01]  /*1c30*/  IADD3 R2, P1, R0, UR17, RZ ;  /* 0x0000001100027c10 */ /* 0x000fe2000ff3e0ff */
[----:B------:R-:W-:Y:S01]  /*1c40*/  IMAD.IADD R4, R27, 0x1, -R4 ;  /* 0x000000011b047824 */ /* 0x000fe200078e0a04 */
[----:B------:R-:W-:-:S02]  /*1c50*/  ULDC.64 UR4, c[0x0][0x3c8] ;  /* 0x0000f20000047ab9 */ /* 0x000fc40000000a00 */
[----:B------:R-:W-:Y:S01]  /*1c60*/  IADD3.X R9, R26, UR28, RZ, P1, !PT ;  /* 0x0000001c1a097c10 */ /* 0x000fe20008ffe4ff */
[----:B------:R-:W-:Y:S01]  /*1c70*/  IMAD.SHL.U32 R4, R4, 0x8, RZ ;  /* 0x0000000804047824 */ /* 0x000fe200078e00ff */
[----:B------:R-:W-:Y:S02]  /*1c80*/  UMOV UR14, UR8 ;  /* 0x00000008000e7c82 */ /* 0x000fe40008000000 */
[----:B------:R-:W-:Y:S01]  /*1c90*/  UIADD3 UR8, UR17, UR15, URZ ;  /* 0x0000000f11087290 */ /* 0x000fe2000fffe03f */
[----:B------:R-:W-:Y:S01]  /*1ca0*/  IMAD R9, R9, c[0x0][0x190], RZ ;  /* 0x0000640009097a24 */ /* 0x000fe200078e02ff */
[--C-:B------:R-:W-:Y:S01]  /*1cb0*/  SHF.R.S32.HI R5, RZ, 0x1f, R4.reuse ;  /* 0x0000001fff057819 */ /* 0x100fe20000011404 */
[----:B------:R-:W-:Y:S02]  /*1cc0*/  UMOV UR13, UR9 ;  /* 0x00000009000d7c82 */ /* 0x000fe40008000000 */
[----:B------:R-:W-:Y:S01]  /*1cd0*/  UIMAD.WIDE UR8, UR8, UR16, UR4 ;  /* 0x00000010080872a5 */ /* 0x000fe2000f8e0204 */
[----:B------:R1:W2:Y:S01]  /*1ce0*/  R2UR UR4, R10 ;  /* 0x000000000a0473c2 */ /* 0x0002a200000e0000 */
[----:B------:R-:W-:Y:S01]  /*1cf0*/  IMAD.WIDE.U32 R6, R2, c[0x0][0x190], R4 ;  /* 0x0000640002067a25 */ /* 0x000fe200078e0004 */
[----:B------:R-:W-:-:S02]  /*1d00*/  UIADD3 UR7, -UR6, UR11, UR24 ;  /* 0x0000000b06077290 */ /* 0x000fc4000fffe118 */
[----:B------:R-:W-:Y:S01]  /*1d10*/  ULDC UR28, c[0x0][0x2e8] ;  /* 0x0000ba00001c7ab9 */ /* 0x000fe20000000800 */
[----:B------:R-:W-:Y:S01]  /*1d20*/  IMAD R2, R2, c[0x0][0x194], R9 ;  /* 0x0000650002027a24 */ /* 0x000fe200078e0209 */
[----:B------:R-:W-:Y:S01]  /*1d30*/  IADD3 R8, P1, R6, UR39, RZ ;  /* 0x0000002706087c10 */ /* 0x000fe2000ff3e0ff */
[----:B------:R-:W-:Y:S01]  /*1d40*/  UIADD3 UR7, UR7, -UR28, URZ ;  /* 0x8000001c07077290 */ /* 0x000fe2000fffe03f */
[----:B------:R-:W-:Y:S01]  /*1d50*/  IADD3 R6, P2, R4, UR23, RZ ;  /* 0x0000001704067c10 */ /* 0x000fe2000ff5e0ff */
[----:B------:R3:W4:Y:S01]  /*1d60*/  R2UR UR5, R12 ;  /* 0x000000000c0573c2 */ /* 0x00072200000e0000 */
[----:B------:R-:W-:Y:S01]  /*1d70*/  IADD3.X R9, R7, UR35, R2, P1, !PT ;  /* 0x0000002307097c10 */ /* 0x000fe20008ffe402 */
[----:B------:R-:W-:Y:S01]  /*1d80*/  USHF.R.S32.HI UR17, URZ, 0x1f, UR7 ;  /* 0x0000001f3f117899 */ /* 0x000fe20008011407 */
[----:B------:R-:W-:Y:S01]  /*1d90*/  LEA.HI R7, R28, R27, RZ, 0x5 ;  /* 0x0000001b1c077211 */ /* 0x000fe200078f28ff */
[----:B------:R-:W-:Y:S02]  /*1da0*/  UMOV UR16, UR8 ;  /* 0x0000000800107c82 */ /* 0x000fe40008000000 */
[----:B------:R-:W-:Y:S01]  /*1db0*/  ULEA.HI UR17, UR17, UR7, URZ, 0x7 ;  /* 0x0000000711117291 */ /* 0x000fe2000f8f383f */
[----:B------:R-:W-:Y:S01]  /*1dc0*/  LOP3.LUT R2, R7, 0xffffffe0, RZ, 0xc0, !PT ;  /* 0xffffffe007027812 */ /* 0x000fe200078ec0ff */
[----:B------:R-:W-:Y:S01]  /*1dd0*/  UMOV UR15, UR9 ;  /* 0x00000009000f7c82 */ /* 0x000fe20008000000 */
[----:B------:R-:W-:Y:S01]  /*1de0*/  SHF.R.S32.HI R7, RZ, 0x5, R7 ;  /* 0x00000005ff077819 */ /* 0x000fe20000011407 */
[----:B------:R-:W-:-:S02]  /*1df0*/  USHF.R.S32.HI UR17, URZ, 0x7, UR17 ;  /* 0x000000073f117899 */ /* 0x000fc40008011411 */
[----:B------:R-:W-:Y:S01]  /*1e00*/  IMAD.IADD R2, R27, 0x1, -R2 ;  /* 0x000000011b027824 */ /* 0x000fe200078e0a02 */
[----:B------:R-:W-:Y:S02]  /*1e10*/  UIADD3 UR7, UR29, -0x1, URZ ;  /* 0xffffffff1d077890 */ /* 0x000fe4000fffe03f */
[----:B------:R-:W-:Y:S01]  /*1e20*/  UISETP.LT.AND UP1, UPT, URZ, UR17, UPT ;  /* 0x000000113f00728c */ /* 0x000fe2000bf21270 */
[----:B------:R-:W-:Y:S01]  /*1e30*/  IMAD R2, R7, UR48, R2 ;  /* 0x0000003007027c24 */ /* 0x000fe2000f8e0202 */
[----:B------:R-:W-:Y:S02]  /*1e40*/  IADD3.X R7, R5, UR27, RZ, P2, !PT ;  /* 0x0000001b05077c10 */ /* 0x000fe400097fe4ff */
[----:B------:R-:W-:Y:S02]  /*1e50*/  USEL UR17, URZ, UR17, !UP1 ;  /* 0x000000113f117287 */ /* 0x000fe4000c800000 */
[----:B-1----:R-:W-:Y:S01]  /*1e60*/  IADD3 R10, P1, R2, UR22, RZ ;  /* 0x00000016020a7c10 */ /* 0x002fe2000ff3e0ff */
[----:B------:R-:W-:Y:S01]  /*1e70*/  IMAD.WIDE.U32 R6, R11, c[0x0][0x370], R6 ;  /* 0x0000dc000b067a25 */ /* 0x000fe200078e0006 */
[----:B------:R-:W-:-:S02]  /*1e80*/  UISETP.GT.AND UP1, UPT, UR29, UR17, UPT ;  /* 0x000000111d00728c */ /* 0x000fc4000bf24270 */
[----:B------:R-:W-:Y:S01]  /*1e90*/  LEA.HI.X.SX32 R2, R2, UR21, 0x1, P1 ;  /* 0x0000001502027c11 */ /* 0x000fe200088f0eff */
[----:B------:R-:W-:Y:S01]  /*1ea0*/  IMAD.U32 R11, RZ, RZ, UR38 ;  /* 0x00000026ff0b7e24 */ /* 0x000fe2000f8e00ff */
[----:B------:R-:W-:Y:S02]  /*1eb0*/  IADD3 R7, R7, UR10, RZ ;  /* 0x0000000a07077c10 */ /* 0x000fe4000fffe0ff */
[----:B------:R-:W-:Y:S01]  /*1ec0*/  LEA R197, P1, R10, c[0x0][0x350], 0x2 ;  /* 0x0000d4000ac57a11 */ /* 0x000fe200078210ff */
[----:B------:R-:W-:-:S03]  /*1ed0*/  IMAD.WIDE.U32 R8, R11, c[0x0][0x1a8], R8 ;  /* 0x00006a000b087a25 */ /* 0x000fc600078e0008 */
[----:B------:R-:W-:Y:S01]  /*1ee0*/  LEA.HI.X R195, R10, c[0x0][0x354], R2, 0x2, P1 ;  /* 0x0000d5000ac37a11 */ /* 0x000fe200008f1402 */
[----:B------:R-:W-:Y:S01]  /*1ef0*/  IMAD.WIDE.U32 R6, R11, c[0x0][0x378], R6 ;  /* 0x0000de000b067a25 */ /* 0x000fe200078e0006 */
[----:B------:R-:W-:Y:S02]  /*1f00*/  IADD3 R9, R9, UR18, RZ ;  /* 0x0000001209097c10 */ /* 0x000fe4000fffe0ff */
[----:B------:R-:W-:Y:S01]  /*1f10*/  LEA R30, P1, R8, c[0x0][0x160], 0x1 ;  /* 0x00005800081e7a11 */ /* 0x000fe200078208ff */
[----:B------:R-:W-:Y:S01]  /*1f20*/  IMAD R2, R26, c[0x0][0x370], RZ ;  /* 0x0000dc001a027a24 */ /* 0x000fe200078e02ff */
[----:B------:R-:W-:Y:S01]  /*1f30*/  IADD3 R7, R7, UR12, RZ ;  /* 0x0000000c07077c10 */ /* 0x000fe2000fffe0ff */
[----:B------:R-:W-:Y:S01]  /*1f40*/  IMAD.MOV.U32 R10, RZ, RZ, c[0x0][0x370] ;  /* 0x0000dc00ff0a7624 */ /* 0x000fe200078e00ff */
[----:B------:R-:W-:Y:S01]  /*1f50*/  LEA.HI.X R31, R8, c[0x0][0x164], R9, 0x1, P1 ;  /* 0x00005900081f7a11 */ /* 0x000fe200008f0c09 */
[C---:B------:R-:W-:Y:S01]  /*1f60*/  IMAD R2, R0.reuse, c[0x0][0x374], R2 ;  /* 0x0000dd0000027a24 */ /* 0x040fe200078e0202 */
[----:B------:R1:W-:Y:S01]  /*1f70*/  STL [R1+0x14], R30 ;  /* 0x0000141e01007387 */ /* 0x0003e20000100800 */
[----:B------:R-:W-:Y:S01]  /*1f80*/  IMAD.WIDE.U32 R6, R0, c[0x0][0x370], R6 ;  /* 0x0000dc0000067a25 */ /* 0x000fe200078e0006 */
[----:B------:R-:W-:-:S02]  /*1f90*/  PLOP3.LUT P1, PT, PT, PT, UP1, 0x80, 0x0 ;  /* 0x000000000000781c */ /* 0x000fc40003f2f018 */
[----:B------:R1:W-:Y:S01]  /*1fa0*/  STL [R1+0xc], R31 ;  /* 0x00000c1f01007387 */ /* 0x0003e20000100800 */
[----:B------:R-:W-:Y:S01]  /*1fb0*/  IMAD.IADD R2, R7, 0x1, R2 ;  /* 0x0000000107027824 */ /* 0x000fe200078e0202 */
[----:B------:R-:W-:Y:S01]  /*1fc0*/  LEA R16, P2, R6, c[0x0][0x330], 0x1 ;  /* 0x0000cc0006107a11 */ /* 0x000fe200078408ff */
[----:B------:R-:W-:Y:S02]  /*1fd0*/  IMAD.MOV.U32 R9, RZ, RZ, 0x5 ;  /* 0x00000005ff097424 */ /* 0x000fe400078e00ff */
[----:B---3--:R-:W-:Y:S01]  /*1fe0*/  IMAD.SHL.U32 R12, R10, 0x20, RZ ;  /* 0x000000200a0c7824 */ /* 0x008fe200078e00ff */
[----:B------:R-:W-:Y:S01]  /*1ff0*/  LEA.HI.X R17, R6, c[0x0][0x334], R2, 0x1, P2 ;  /* 0x0000cd0006117a11 */ /* 0x000fe200010f0c02 */
[----:B------:R1:W-:Y:S01]  /*2000*/  STL [R1+0x10], R16 ;  /* 0x0000101001007387 */ /* 0x0003e20000100800 */
[-C--:B------:R-:W-:Y:S02]  /*2010*/  SHF.L.U64.HI R11, R29, R9.reuse, c[0x0][0x194] ;  /* 0x000065001d0b7619 */ /* 0x080fe40000010209 */
[----:B------:R-:W-:Y:S01]  /*2020*/  SHF.L.U64.HI R9, R10, R9, c[0x0][0x374] ;  /* 0x0000dd000a097619 */ /* 0x000fe20000010209 */
[----:B------:R1:W-:Y:S01]  /*2030*/  STL [R1+0x8], R17 ;  /* 0x0000081101007387 */ /* 0x0003e20000100800 */
[----:B--2-4-:R-:W-:Y:S05]  /*2040*/  @P1 BRA `(.L_x_2243) ;  /* 0x00000b0000001947 */ /* 0x014fea0003800000 */
        /* <DEDUP_REMOVED lines=18> */
.L_x_2244:
        /* <DEDUP_REMOVED lines=18> */
.L_x_2245:
[----:B------:R-:W-:Y:S01]  /*2290*/  ULDC.64 UR8, c[0x0][0x3a0] ;  /* 0x0000e80000087ab9 */ /* 0x000fe20000000a00 */
[----:B------:R-:W-:Y:S01]  /*22a0*/  IMAD.U32 R13, RZ, RZ, UR24 ;  /* 0x00000018ff0d7e24 */ /* 0x000fe2000f8e00ff */
[----:B------:R-:W-:Y:S01]  /*22b0*/  UIMAD UR7, UR26, UR8, URZ ;  /* 0x000000081a0772a4 */ /* 0x000fe2000f8e023f */
[----:B------:R-:W-:Y:S01]  /*22c0*/  BSSY B0, `(.L_x_2246) ;  /* 0x0000018000007945 */ /* 0x000fe20003800000 */
[----:B------:R-:W-:Y:S01]  /*22d0*/  UIMAD UR6, UR19, -0x80, UR6 ;  /* 0xffffff80130678a4 */ /* 0x000fe2000f8e0206 */
[----:B------:R-:W-:Y:S01]  /*22e0*/  IMAD.WIDE.U32 R6, R13, c[0x0][0x3a0], R4 ;  /* 0x0000e8000d067a25 */ /* 0x000fe200078e0004 */
[----:B------:R-:W-:-:S03]  /*22f0*/  UIMAD UR7, UR24, UR9, UR7 ;  /* 0x00000009180772a4 */ /* 0x000fc6000f8e0207 */
[----:B------:R-:W-:Y:S01]  /*2300*/  ULDC.64 UR8, c[0x0][0x3b8] ;  /* 0x0000ee0000087ab9 */ /* 0x000fe20000000a00 */
[----:B------:R-:W-:Y:S02]  /*2310*/  IADD3 R6, P0, R6, UR14, RZ ;  /* 0x0000000e06067c10 */ /* 0x000fe4000ff1e0ff */
        /* <DEDUP_REMOVED lines=18> */
.L_x_2247:
[----:B------:R-:W-:Y:S05]  /*2440*/  BSYNC B0 ;  /* 0x0000000000007941 */ /* 0x000fea0003800000 */
.L_x_2246:
        /* <DEDUP_REMOVED lines=14> */
[----:B------:R2:W-:Y:S02]  /*2530*/  STG.E.128 [R10.64], RZ ;  /* 0x000000ff0a007986 */ /* 0x0005e4000c101d04 */
.L_x_2249:
[----:B------:R-:W-:Y:S05]  /*2540*/  BSYNC B0 ;  /* 0x0000000000007941 */ /* 0x000fea0003800000 */
.L_x_2248:
        /* <DEDUP_REMOVED lines=15> */
.L_x_2251:
[----:B------:R-:W-:Y:S05]  /*2640*/  BSYNC B0 ;  /* 0x0000000000007941 */ /* 0x000fea0003800000 */
.L_x_2250:
        /* <DEDUP_REMOVED lines=13> */
[----:B------:R2:W-:Y:S02]  /*2720*/  STG.E.128 [R6.64], RZ ;  /* 0x000000ff06007986 */ /* 0x0005e4000c101d04 */
.L_x_2253:
[----:B------:R-:W-:Y:S05]  /*2730*/  BSYNC B0 ;  /* 0x0000000000007941 */ /* 0x000fea0003800000 */
.L_x_2252:
        /* <DEDUP_REMOVED lines=24> */
.L_x_2255:
[----:B------:R-:W-:Y:S05]  /*28c0*/  BSYNC B0 ;  /* 0x0000000000007941 */ /* 0x000fea0003800000 */
.L_x_2254:
[----:B------:R-:W-:Y:S01]  /*28d0*/  BSSY B0, `(.L_x_2256) ;  /* 0x000000d000007945 */ /* 0x000fe20003800000 */
        /* <DEDUP_REMOVED lines=12> */
.L_x_2257:
[----:B------:R-:W-:Y:S05]  /*29a0*/  BSYNC B0 ;  /* 0x0000000000007941 */ /* 0x000fea0003800000 */
.L_x_2256:
        /* <DEDUP_REMOVED lines=13> */
.L_x_2259:
[----:B------:R-:W-:Y:S05]  /*2a80*/  BSYNC B0 ;  /* 0x0000000000007941 */ /* 0x000fea0003800000 */
.L_x_2258:
        /* <DEDUP_REMOVED lines=12> */
.L_x_2243:
[----:B------:R-:W2:Y:S01]  /*2b50*/  LDL R25, [R1+0x5c] ;  /* 0x00005c0001197983 */ /* 0x000ea20000100800 */
[----:B------:R-:W-:Y:S01]  /*2b60*/  ULDC.64 UR8, c[0x0][0x198] ;  /* 0x0000660000087ab9 */ /* 0x000fe20000000a00 */
[----:B------:R-:W-:Y:S01]  /*2b70*/  IMAD.U32 R20, RZ, RZ, UR24 ;  /* 0x00000018ff147e24 */ /* 0x000fe2000f8e00ff */
[----:B------:R-:W-:Y:S01]  /*2b80*/  UIMAD UR8, UR26, UR8, URZ ;  /* 0x000000081a0872a4 */ /* 0x000fe2000f8e023f */
[----:B------:R-:W-:Y:S01]  /*2b90*/  IADD3 R22, R0, 0x40, RZ ;  /* 0x0000004000167810 */ /* 0x000fe20007ffe0ff */
[----:B------:R-:W-:Y:S01]  /*2ba0*/  ULDC.64 UR22, c[0x0][0x1a0] ;  /* 0x0000680000167ab9 */ /* 0x000fe20000000a00 */
[----:B------:R-:W-:Y:S01]  /*2bb0*/  IMAD.WIDE.U32 R6, R20, c[0x0][0x198], R4 ;  /* 0x0000660014067a25 */ /* 0x000fe200078e0004 */
[----:B------:R-:W-:Y:S01]  /*2bc0*/  UIMAD UR9, UR24, UR9, UR8 ;  /* 0x00000009180972a4 */ /* 0x000fe2000f8e0208 */
[----:B------:R-:W-:Y:S01]  /*2bd0*/  IADD3 R23, R0, 0x60, RZ ;  /* 0x0000006000177810 */ /* 0x000fe20007ffe0ff */
[----:B------:R-:W-:-:S02]  /*2be0*/  ULEA.HI UR8, UR7, UR7, URZ, 0x1 ;  /* 0x0000000707087291 */ /* 0x000fc4000f8f083f */
[----:B------:R-:W-:Y:S02]  /*2bf0*/  IADD3 R8, P2, R6, UR33, RZ ;  /* 0x0000002106087c10 */ /* 0x000fe4000ff5e0ff */
[----:B------:R-:W-:Y:S01]  /*2c00*/  ULOP3.LUT UR8, UR8, 0xfffffffe, URZ, 0xc0, !UPT ;  /* 0xfffffffe08087892 */ /* 0x000fe2000f8ec03f */
[----:B------:R-:W-:Y:S01]  /*2c10*/  IADD3 R6, R0, 0x20, RZ ;  /* 0x0000002000067810 */ /* 0x000fe20007ffe0ff */
[----:B------:R-:W-:Y:S01]  /*2c20*/  IMAD.U32 R2, RZ, RZ, UR9 ;  /* 0x00000009ff027e24 */ /* 0x000fe2000f8e00ff */
[----:B------:R-:W-:Y:S02]  /*2c30*/  UIMAD UR9, UR19, -0x80, UR6 ;  /* 0xffffff80130978a4 */ /* 0x000fe4000f8e0206 */
[----:B------:R-:W-:-:S04]  /*2c40*/  UIADD3 UR8, UR7, -UR8, URZ ;  /* 0x8000000807087290 */ /* 0x000fc8000fffe03f */
[----:B------:R-:W-:Y:S02]  /*2c50*/  UISETP.NE.AND UP0, UPT, UR8, 0x1, UPT ;  /* 0x000000010800788c */ /* 0x000fe4000bf05270 */
[----:B------:R-:W-:-:S06]  /*2c60*/  UIMAD UR8, UR7, -0x80, UR11 ;  /* 0xffffff80070878a4 */ /* 0x000fcc000f8e020b */
[----:B------:R-:W-:Y:S02]  /*2c70*/  ISETP.GE.AND P1, PT, R6, UR8, PT ;  /* 0x0000000806007c0c */ /* 0x000fe4000bf26270 */
[----:B------:R-:W-:Y:S02]  /*2c80*/  ISETP.GE.AND P0, PT, R22, UR8, PT ;  /* 0x0000000816007c0c */ /* 0x000fe4000bf06270 */
[----:B------:R-:W-:-:S09]  /*2c90*/  ISETP.GE.AND P6, PT, R23, UR8, PT ;  /* 0x0000000817007c0c */ /* 0x000fd2000bfc6270 */
[----:B------:R-:W-:-:S04]  /*2ca0*/  @!P1 LEA R14, P3, R12, R16, 0x1 ;  /* 0x000000100c0e9211 */ /* 0x000fc800078608ff */
[----:B------:R-:W-:Y:S02]  /*2cb0*/  @!P1 LEA.HI.X R15, R12, R17, R9, 0x1, P3 ;  /* 0x000000110c0f9211 */ /* 0x000fe400018f0c09 */
[----:B------:R-:W-:Y:S01]  /*2cc0*/  IADD3.X R9, R7, UR34, R2, P2, !PT ;  /* 0x0000002207097c10 */ /* 0x000fe200097fe402 */
[----:B------:R-:W-:Y:S01]  /*2cd0*/  @!P0 IMAD.MOV.U32 R2, RZ, RZ, c[0x0][0x374] ;  /* 0x0000dd00ff028624 */ /* 0x000fe200078e00ff */
[----:B------:R-:W-:Y:S01]  /*2ce0*/  PLOP3.LUT P2, PT, PT, PT, UP6, 0x80, 0x0 ;  /* 0x000000000000781c */ /* 0x000fe20003f4f068 */
[----:B------:R-:W-:Y:S01]  /*2cf0*/  @!P6 IMAD.MOV.U32 R7, RZ, RZ, R17 ;  /* 0x000000ffff07e224 */ /* 0x000fe200078e0011 */
[----:B------:R-:W-:Y:S02]  /*2d00*/  ISETP.GE.AND P3, PT, R0, UR8, PT ;  /* 0x0000000800007c0c */ /* 0x000fe4000bf66270 */
[----:B------:R-:W-:Y:S02]  /*2d10*/  @!P0 LEA R12, P4, R10, R16, 0x7 ;  /* 0x000000100a0c8211 */ /* 0x000fe400078838ff */
[----:B------:R-:W-:-:S02]  /*2d20*/  @!P6 MOV R19, c[0x0][0x374] ;  /* 0x0000dd000013ea02 */ /* 0x000fc40000000f00 */
[----:B------:R-:W-:Y:S02]  /*2d30*/  @!P0 LEA.HI.X R13, R10, R17, R2, 0x7, P4 ;  /* 0x000000110a0d8211 */ /* 0x000fe400020f3c02 */
[----:B------:R-:W-:Y:S01]  /*2d40*/  ISETP.GE.AND P4, PT, R6, UR9, PT ;  /* 0x0000000906007c0c */ /* 0x000fe2000bf86270 */
[----:B------:R-:W-:Y:S02]  /*2d50*/  @!P6 IMAD.MOV.U32 R6, RZ, RZ, R16 ;  /* 0x000000ffff06e224 */ /* 0x000fe400078e0010 */
[----:B------:R-:W-:Y:S02]  /*2d60*/  @!P6 IMAD R19, R19, 0xc0, RZ ;  /* 0x000000c01313e824 */ /* 0x000fe400078e02ff */
[----:B------:R-:W-:Y:S01]  /*2d70*/  @!P6 IMAD.WIDE.U32 R6, R10, 0xc0, R6 ;  /* 0x000000c00a06e825 */ /* 0x000fe200078e0006 */
[----:B------:R-:W-:Y:S01]  /*2d80*/  @P2 BAR.SYNC.DEFER_BLOCKING 0x0 ;  /* 0x0000000000002b1d */ /* 0x000fe20000010000 */
[----:B------:R-:W-:Y:S02]  /*2d90*/  @!P1 LEA R10, P2, R24, R30, 0x1 ;  /* 0x0000001e180a9211 */ /* 0x000fe400078408ff */
[----:B------:R-:W-:-:S02]  /*2da0*/  @!P6 IMAD.IADD R7, R7, 0x1, R19 ;  /* 0x000000010707e824 */ /* 0x000fc400078e0213 */
[----:B------:R-:W-:Y:S02]  /*2db0*/  @!P1 LEA.HI.X R11, R24, R31, R11, 0x1, P2 ;  /* 0x0000001f180b9211 */ /* 0x000fe400010f0c0b */
[----:B------:R-:W-:Y:S02]  /*2dc0*/  PLOP3.LUT P2, PT, PT, PT, UP0, 0x80, 0x0 ;  /* 0x000000000000781c */ /* 0x000fe40003f4f008 */
[----:B------:R-:W-:Y:S01]  /*2dd0*/  ISETP.GE.AND P5, PT, R0, UR9, PT ;  /* 0x0000000900007c0c */ /* 0x000fe2000bfa6270 */
        /* <DEDUP_REMOVED lines=11> */
[----:B-12---:R-:W2:Y:S01]  /*2e90*/  LDL R17, [R1+0x50] ;  /* 0x0000500001117983 */ /* 0x006ea20000100800 */
[----:B------:R-:W-:-:S03]  /*2ea0*/  IADD3 R16, R25, 0x2000, RZ ;  /* 0x0000200019107810 */ /* 0x000fc60007ffe0ff */
[----:B------:R-:W-:Y:S01]  /*2eb0*/  @P0 STS.128 [R2+0xa000], RZ ;  /* 0x00a000ff02000388 */ /* 0x000fe20000000c00 */
[----:B---3--:R-:W-:-:S03]  /*2ec0*/  SEL R14, R16, R25, !P2 ;  /* 0x00000019100e7207 */ /* 0x008fc60005000000 */
[----:B------:R-:W-:Y:S01]  /*2ed0*/  @!PT LDS RZ, [RZ] ;  /* 0x00000000fffff984 */ /* 0x000fe20000000800 */
[----:B------:R-:W-:Y:S01]  /*2ee0*/  @!PT LDS RZ, [RZ] ;  /* 0x00000000fffff984 */ /* 0x000fe20000000800 */
[----:B------:R-:W-:Y:S01]  /*2ef0*/  @!PT LDS RZ, [RZ] ;  /* 0x00000000fffff984 */ /* 0x000fe20000000800 */
[----:B------:R1:W-:Y:S04]  /*2f00*/  @!P0 LDGSTS.E.BYPASS.LTC128B.128 [R2+0xa000], [R12.64] ;  /* 0x0a0000000c028fae */ /* 0x0003e8000b901d44 */
[----:B------:R-:W-:Y:S01]  /*2f10*/  @P6 STS.128 [R2+0xb000], RZ ;  /* 0x00b000ff02006388 */ /* 0x000fe20000000c00 */
[----:B------:R-:W-:-:S03]  /*2f20*/  IMAD.SHL.U32 R239, R14, 0x2, RZ ;  /* 0x000000020eef7824 */ /* 0x000fc600078e00ff */
        /* <DEDUP_REMOVED lines=8> */
[----:B---3--:R-:W-:Y:S01]  /*2fb0*/  @!P3 MOV R6, R30 ;  /* 0x0000001e0006b202 */ /* 0x008fe20000000f00 */
[----:B------:R-:W-:-:S05]  /*2fc0*/  @!P3 IMAD.MOV.U32 R7, RZ, RZ, R31 ;  /* 0x000000ffff07b224 */ /* 0x000fca00078e001f */
[----:B------:R-:W-:Y:S01]  /*2fd0*/  @!PT LDS RZ, [RZ] ;  /* 0x00000000fffff984 */ /* 0x000fe20000000800 */
[----:B------:R-:W-:Y:S01]  /*2fe0*/  @!PT LDS RZ, [RZ] ;  /* 0x00000000fffff984 */ /* 0x000fe20000000800 */
[----:B------:R-:W-:Y:S01]  /*2ff0*/  @!PT LDS RZ, [RZ] ;  /* 0x00000000fffff984 */ /* 0x000fe20000000800 */
[----:B------:R3:W-:Y:S01]  /*3000*/  @!P3 LDGSTS.E.BYPASS.LTC128B.128 [R239], [R6.64] ;  /* 0x0000000006efbfae */ /* 0x0007e2000b901d44 */
[----:B-1----:R-:W-:-:S03]  /*3010*/  @!P0 LEA R12, P3, R29, R30, 0x7 ;  /* 0x0000001e1d0c8211 */ /* 0x002fc600078638ff */
        /* <DEDUP_REMOVED lines=8> */
[----:B---3--:R-:W-:-:S05]  /*30a0*/  @!P0 IMAD.MOV.U32 R6, RZ, RZ, c[0x0][0x194] ;  /* 0x00006500ff068624 */ /* 0x008fca00078e00ff */
[----:B------:R-:W-:Y:S01]  /*30b0*/  @!P0 LEA.HI.X R13, R29, R31, R6, 0x7, P3 ;  /* 0x0000001f1d0d8211 */ /* 0x000fe200018f3c06 */
[----:B------:R-:W-:-:S04]  /*30c0*/  IMAD R6, R21, c[0x0][0x1b0], RZ ;  /* 0x00006c0015067a24 */ /* 0x000fc800078e02ff */
[C---:B------:R-:W-:Y:S02]  /*30d0*/  IMAD R14, R18.reuse, c[0x0][0x1b4], R6 ;  /* 0x00006d00120e7a24 */ /* 0x040fe400078e0206 */
[----:B------:R-:W-:Y:S01]  /*30e0*/  IMAD.WIDE.U32 R6, R18, c[0x0][0x1b0], R8 ;  /* 0x00006c0012067a25 */ /* 0x000fe200078e0008 */
[----:B-1----:R-:W-:-:S05]  /*30f0*/  @!P4 IADD3 R10, P1, R0, 0x20, RZ ;  /* 0x00000020000ac810 */ /* 0x002fca0007f3e0ff */
[----:B------:R-:W-:Y:S02]  /*3100*/  @!P4 IMAD.X R11, RZ, RZ, R26, P1 ;  /* 0x000000ffff0bc224 */ /* 0x000fe400008e061a */
[----:B------:R-:W-:Y:S02]  /*3110*/  IMAD.IADD R7, R7, 0x1, R14 ;  /* 0x0000000107077824 */ /* 0x000fe400078e020e */
[----:B------:R-:W-:Y:S02]  /*3120*/  @!P4 IMAD R8, R11, c[0x0][0x198], RZ ;  /* 0x000066000b08ca24 */ /* 0x000fe400078e02ff */
[----:B------:R-:W-:Y:S02]  /*3130*/  @!P5 IMAD R11, R26, c[0x0][0x198], RZ ;  /* 0x000066001a0bda24 */ /* 0x000fe400078e02ff */
[C---:B------:R-:W-:Y:S02]  /*3140*/  @!P4 IMAD R15, R10.reuse, c[0x0][0x19c], R8 ;  /* 0x000067000a0fca24 */ /* 0x040fe400078e0208 */
[----:B------:R-:W-:Y:S01]  /*3150*/  @!P4 IMAD.WIDE.U32 R8, R10, c[0x0][0x198], R6 ;  /* 0x000066000a08ca25 */ /* 0x000fe200078e0006 */
[----:B------:R-:W-:-:S03]  /*3160*/  @!P5 MOV R10, R6 ;  /* 0x00000006000ad202 */ /* 0x000fc60000000f00 */
[----:B------:R-:W-:Y:S02]  /*3170*/  @!P5 IMAD R14, R0, c[0x0][0x19c], R11 ;  /* 0x00006700000eda24 */ /* 0x000fe400078e020b */
        /* <DEDUP_REMOVED lines=12> */
[----:B------:R-:W-:Y:S01]  /*3240*/  @!P5 LEA R24, P0, R10, c[0x0][0x168], 0x1 ;  /* 0x00005a000a18da11 */ /* 0x000fe200078008ff */
[----:B------:R-:W-:Y:S01]  /*3250*/  @!P4 IMAD.IADD R9, R9, 0x1, R15 ;  /* 0x000000010909c824 */ /* 0x000fe200078e020f */
[----:B------:R-:W-:-:S02]  /*3260*/  ISETP.GE.AND P1, PT, R23, UR9, PT ;  /* 0x0000000917007c0c */ /* 0x000fc4000bf26270 */
[----:B------:R-:W-:Y:S02]  /*3270*/  @!P5 LEA.HI.X R25, R10, c[0x0][0x16c], R11, 0x1, P0 ;  /* 0x00005b000a19da11 */ /* 0x000fe400000f0c0b */
[----:B------:R-:W-:Y:S01]  /*3280*/  @!P4 LEA R22, P0, R8, c[0x0][0x168], 0x1 ;  /* 0x00005a000816ca11 */ /* 0x000fe200078008ff */
[----:B------:R-:W-:-:S03]  /*3290*/  UIMAD UR9, UR26, UR22, URZ ;  /* 0x000000161a0972a4 */ /* 0x000fc6000f8e023f */
[----:B------:R-:W-:Y:S02]  /*32a0*/  @!P4 LEA.HI.X R23, R8, c[0x0][0x16c], R9, 0x1, P0 ;  /* 0x00005b000817ca11 */ /* 0x000fe400000f0c09 */
[----:B------:R-:W-:Y:S01]  /*32b0*/  @!P3 IADD3 R10, P0, R0, 0x40, RZ ;  /* 0x00000040000ab810 */ /* 0x000fe20007f1e0ff */
[----:B------:R-:W-:Y:S01]  /*32c0*/  UIMAD UR9, UR24, UR23, UR9 ;  /* 0x00000017180972a4 */ /* 0x000fe2000f8e0209 */
[----:B------:R-:W-:-:S04]  /*32d0*/  IMAD.WIDE.U32 R4, R20, c[0x0][0x1a0], R4 ;  /* 0x0000680014047a25 */ /* 0x000fc800078e0004 */
[----:B------:R-:W-:Y:S01]  /*32e0*/  @!P3 IMAD.X R8, RZ, RZ, R26, P0 ;  /* 0x000000ffff08b224 */ /* 0x000fe200000e061a */
[----:B------:R-:W-:-:S04]  /*32f0*/  @!P1 IADD3 R11, P0, R0, 0x60, RZ ;  /* 0x00000060000b9810 */ /* 0x000fc80007f1e0ff */
[----:B------:R-:W-:Y:S01]  /*3300*/  @!P1 IADD3.X R9, RZ, R26, RZ, P0, !PT ;  /* 0x0000001aff099210 */ /* 0x000fe200007fe4ff */
[----:B------:R-:W-:Y:S01]  /*3310*/  @!P3 IMAD R8, R8, c[0x0][0x198], RZ ;  /* 0x000066000808ba24 */ /* 0x000fe200078e02ff */
[----:B------:R-:W-:Y:S01]  /*3320*/  IADD3 R4, P0, R4, UR30, RZ ;  /* 0x0000001e04047c10 */ /* 0x000fe2000ff1e0ff */
[----:B-1----:R-:W-:Y:S02]  /*3330*/  IMAD.U32 R12, RZ, RZ, UR9 ;  /* 0x00000009ff0c7e24 */ /* 0x002fe4000f8e00ff */
[----:B------:R-:W-:-:S03]  /*3340*/  @!P3 IMAD R13, R10, c[0x0][0x19c], R8 ;  /* 0x000067000a0dba24 */ /* 0x000fc600078e0208 */
[----:B------:R-:W-:Y:S01]  /*3350*/  IADD3.X R5, R5, UR31, R12, P0, !PT ;  /* 0x0000001f05057c10 */ /* 0x000fe200087fe40c */
[----:B------:R-:W-:Y:S02]  /*3360*/  @!P1 IMAD R12, R9, c[0x0][0x198], RZ ;  /* 0x00006600090c9a24 */ /* 0x000fe400078e02ff */
[----:B------:R-:W-:Y:S02]  /*3370*/  @!P3 IMAD.MOV.U32 R8, RZ, RZ, R6 ;  /* 0x000000ffff08b224 */ /* 0x000fe400078e0006 */
[----:B------:R-:W-:-:S04]  /*3380*/  @!P3 IMAD.MOV.U32 R9, RZ, RZ, R7 ;  /* 0x000000ffff09b224 */ /* 0x000fc800078e0007 */
[----:B------:R-:W-:-:S04]  /*3390*/  @!P3 IMAD.WIDE.U32 R8, R10, c[0x0][0x198], R8 ;  /* 0x000066000a08ba25 */ /* 0x000fc800078e0008 */
[----:B------:R-:W-:Y:S01]  /*33a0*/  @!P3 IMAD.IADD R9, R9, 0x1, R13 ;  /* 0x000000010909b824 */ /* 0x000fe200078e020d */
[C---:B------:R-:W-:Y:S01]  /*33b0*/  @!P3 LEA R20, P0, R8.reuse, c[0x0][0x168], 0x1 ;  /* 0x00005a000814ba11 */ /* 0x040fe200078008ff */
[----:B------:R-:W-:Y:S02]  /*33c0*/  IMAD R10, R21, c[0x0][0x1b8], RZ ;  /* 0x00006e00150a7a24 */ /* 0x000fe400078e02ff */
[C---:B------:R-:W-:Y:S02]  /*33d0*/  @!P1 IMAD R12, R11.reuse, c[0x0][0x19c], R12 ;  /* 0x000067000b0c9a24 */ /* 0x040fe400078e020c */
[----:B------:R-:W-:Y:S01]  /*33e0*/  @!P1 IMAD.WIDE.U32 R6, R11, c[0x0][0x198], R6 ;  /* 0x000066000b069a25 */ /* 0x000fe200078e0006 */
[----:B------:R-:W-:-:S03]  /*33f0*/  @!P3 LEA.HI.X R21, R8, c[0x0][0x16c], R9, 0x1, P0 ;  /* 0x00005b000815ba11 */ /* 0x000fc600000f0c09 */
[C---:B------:R-:W-:Y:S01]  /*3400*/  IMAD R10, R18.reuse, c[0x0][0x1bc], R10 ;  /* 0x00006f00120a7a24 */ /* 0x040fe200078e020a */
[----:B------:R-:W-:Y:S01]  /*3410*/  @!P1 IADD3 R7, R7, R12, RZ ;  /* 0x0000000c07079210 */ /* 0x000fe20007ffe0ff */
[----:B------:R-:W-:Y:S01]  /*3420*/  IMAD.WIDE.U32 R4, R18, c[0x0][0x1b8], R4 ;  /* 0x00006e0012047a25 */ /* 0x000fe200078e0004 */
[----:B------:R-:W-:-:S03]  /*3430*/  @!P1 LEA R18, P0, R6, c[0x0][0x168], 0x1 ;  /* 0x00005a0006129a11 */ /* 0x000fc600078008ff */
[----:B------:R-:W-:Y:S01]  /*3440*/  IMAD.IADD R5, R5, 0x1, R10 ;  /* 0x0000000105057824 */ /* 0x000fe200078e020a */
[----:B------:R-:W-:Y:S01]  /*3450*/  @!P1 LEA.HI.X R19, R6, c[0x0][0x16c], R7, 0x1, P0 ;  /* 0x00005b0006139a11 */ /* 0x000fe200000f0c07 */
[----:B------:R-:W-:Y:S01]  /*3460*/  @!P5 IMAD R8, R26, c[0x0][0x1a0], RZ ;  /* 0x000068001a08da24 */ /* 0x000fe200078e02ff */
[C---:B------:R-:W-:Y:S01]  /*3470*/  @!P4 IADD3 R10, P0, R0.reuse, 0x20, RZ ;  /* 0x00000020000ac810 */ /* 0x040fe20007f1e0ff */
[----:B------:R-:W-:-:S04]  /*3480*/  @!P5 IMAD.WIDE.U32 R6, R0, c[0x0][0x1a0], R4 ;  /* 0x000068000006da25 */ /* 0x000fc800078e0004 */
[----:B------:R-:W-:Y:S02]  /*3490*/  @!P5 IMAD R8, R0, c[0x0][0x1a4], R8 ;  /* 0x000069000008da24 */ /* 0x000fe400078e0208 */
[----:B------:R-:W-:Y:S01]  /*34a0*/  @!P4 IMAD.X R11, RZ, RZ, R26, P0 ;  /* 0x000000ffff0bc224 */ /* 0x000fe200000e061a */
[C---:B------:R-:W-:Y:S01]  /*34b0*/  @!P5 LEA R12, P0, R6.reuse, c[0x0][0x170], 0x1 ;  /* 0x00005c00060cda11 */ /* 0x040fe200078008ff */
[----:B------:R-:W-:Y:S02]  /*34c0*/  @!P5 IMAD.IADD R13, R7, 0x1, R8 ;  /* 0x00000001070dd824 */ /* 0x000fe400078e0208 */
[----:B------:R-:W-:Y:S01]  /*34d0*/  @!P4 IMAD R7, R11, c[0x0][0x1a0], RZ ;  /* 0x000068000b07ca24 */ /* 0x000fe200078e02ff */
[----:B------:R-:W-:Y:S01]  /*34e0*/  @!P6 MOV R8, R30 ;  /* 0x0000001e0008e202 */ /* 0x000fe20000000f00 */
[----:B------:R-:W-:Y:S01]  /*34f0*/  @!P6 IMAD.MOV.U32 R15, RZ, RZ, c[0x0][0x194] ;  /* 0x00006500ff0fe624 */ /* 0x000fe200078e00ff */
[----:B------:R-:W-:Y:S01]  /*3500*/  @!P5 LEA.HI.X R13, R6, c[0x0][0x174], R13, 0x1, P0 ;  /* 0x00005d00060dda11 */ /* 0x000fe200000f0c0d */
[----:B------:R-:W-:Y:S01]  /*3510*/  @!P6 IMAD.MOV.U32 R9, RZ, RZ, R31 ;  /* 0x000000ffff09e224 */ /* 0x000fe200078e001f */
[----:B------:R-:W-:Y:S01]  /*3520*/  @!P3 IADD3 R14, P0, R0, 0x40, RZ ;  /* 0x00000040000eb810 */ /* 0x000fe20007f1e0ff */
[----:B------:R-:W-:-:S02]  /*3530*/  @!P4 IMAD R16, R10, c[0x0][0x1a4], R7 ;  /* 0x000069000a10ca24 */ /* 0x000fc400078e0207 */
[----:B------:R-:W-:Y:S02]  /*3540*/  @!P4 IMAD.MOV.U32 R6, RZ, RZ, R4 ;  /* 0x000000ffff06c224 */ /* 0x000fe400078e0004 */
[----:B------:R-:W-:Y:S02]  /*3550*/  @!P4 IMAD.MOV.U32 R7, RZ, RZ, R5 ;  /* 0x000000ffff07c224 */ /* 0x000fe400078e0005 */
[----:B------:R-:W-:-:S04]  /*3560*/  @!P6 IMAD.WIDE.U32 R8, R29, 0xc0, R8 ;  /* 0x000000c01d08e825 */ /* 0x000fc800078e0008 */
[----:B------:R-:W-:Y:S02]  /*3570*/  @!P6 IMAD R15, R15, 0xc0, RZ ;  /* 0x000000c00f0fe824 */ /* 0x000fe400078e02ff */
[----:B------:R-:W-:-:S04]  /*3580*/  @!P4 IMAD.WIDE.U32 R6, R10, c[0x0][0x1a0], R6 ;  /* 0x000068000a06ca25 */ /* 0x000fc800078e0006 */
[----:B------:R-:W-:Y:S01]  /*3590*/  @!P3 IMAD.X R11, RZ, RZ, R26, P0 ;  /* 0x000000ffff0bb224 */ /* 0x000fe200000e061a */
[----:B------:R-:W-:Y:S01]  /*35a0*/  @!P6 IADD3 R9, R9, R15, RZ ;  /* 0x0000000f0909e210 */ /* 0x000fe20007ffe0ff */
[----:B------:R-:W-:Y:S01]  /*35b0*/  @!P4 IMAD.IADD R15, R7, 0x1, R16 ;  /* 0x00000001070fc824 */ /* 0x000fe200078e0210 */
[----:B------:R-:W-:Y:S01]  /*35c0*/  @!P4 LEA R10, P0, R6, c[0x0][0x170], 0x1 ;  /* 0x00005c00060aca11 */ /* 0x000fe200078008ff */
[----:B------:R-:W-:-:S03]  /*35d0*/  @!P3 IMAD R7, R11, c[0x0][0x1a0], RZ ;  /* 0x000068000b07ba24 */ /* 0x000fc600078e02ff */
[----:B------:R-:W-:Y:S01]  /*35e0*/  @!P4 LEA.HI.X R11, R6, c[0x0][0x174], R15, 0x1, P0 ;  /* 0x00005d00060bca11 */ /* 0x000fe200000f0c0f */
[----:B------:R-:W-:Y:S01]  /*35f0*/  @!P3 IMAD R16, R14, c[0x0][0x1a4], R7 ;  /* 0x000069000e10ba24 */ /* 0x000fe200078e0207 */
[----:B------:R-:W-:Y:S01]  /*3600*/  @!P1 IADD3 R0, P0, R0, 0x60, RZ ;  /* 0x0000006000009810 */ /* 0x000fe20007f1e0ff */
[----:B------:R-:W-:Y:S02]  /*3610*/  @!P3 IMAD.MOV.U32 R6, RZ, RZ, R4 ;  /* 0x000000ffff06b224 */ /* 0x000fe400078e0004 */
[----:B------:R-:W-:Y:S01]  /*3620*/  @!P3 IMAD.MOV.U32 R7, RZ, RZ, R5 ;  /* 0x000000ffff07b224 */ /* 0x000fe200078e0005 */
[----:B------:R-:W-:Y:S01]  /*3630*/  @!P1 IADD3.X R15, RZ, R26, RZ, P0, !PT ;  /* 0x0000001aff0f9210 */ /* 0x000fe200007fe4ff */
[----:B------:R-:W-:Y:S02]  /*3640*/  @P6 STS [R239+0x3000], RZ ;  /* 0x003000ffef006388 */ /* 0x000fe40000000800 */
[----:B------:R-:W-:Y:S02]  /*3650*/  @!P3 IMAD.WIDE.U32 R6, R14, c[0x0][0x1a0], R6 ;  /* 0x000068000e06ba25 */ /* 0x000fe400078e0006 */
[----:B------:R-:W-:Y:S04]  /*3660*/  @P6 STS [R239+0x3004], RZ ;  /* 0x003004ffef006388 */ /* 0x000fe80000000800 */
[----:B------:R-:W-:Y:S04]  /*3670*/  @P6 STS [R239+0x3008], RZ ;  /* 0x003008ffef006388 */ /* 0x000fe80000000800 */
[----:B------:R-:W-:Y:S04]  /*3680*/  @P6 STS [R239+0x300c], RZ ;  /* 0x00300cffef006388 */ /* 0x000fe80000000800 */
        /* <DEDUP_REMOVED lines=15> */
[----:B------:R-:W-:-:S03]  /*3780*/  @!P1 IMAD.WIDE.U32 R4, R0, c[0x0][0x1a0], R4 ;  /* 0x0000680000049a25 */ /* 0x000fc600078e0004 */
[----:B------:R-:W-:Y:S04]  /*3790*/  @P3 STS.128 [R2+0xe000], RZ ;  /* 0x00e000ff02003388 */ /* 0x000fe80000000c00 */
[----:B------:R-:W-:Y:S01]  /*37a0*/  @!PT LDS RZ, [RZ] ;  /* 0x00000000fffff984 */ /* 0x000fe20000000800 */
[----:B------:R-:W-:Y:S01]  /*37b0*/  @!PT LDS RZ, [RZ] ;  /* 0x00000000fffff984 */ /* 0x000fe20000000800 */
[----:B------:R-:W-:Y:S01]  /*37c0*/  @!PT LDS RZ, [RZ] ;  /* 0x00000000fffff984 */ /* 0x000fe20000000800 */
[----:B------:R3:W-:Y:S01]  /*37d0*/  @!P3 LDGSTS.E.BYPASS.LTC128B.128 [R2+0xe000], [R20.64] ;  /* 0x0e0000001402bfae */ /* 0x0007e2000b901d44 */
[----:B--2---:R-:W-:-:S04]  /*37e0*/  IADD3 R14, R17, 0x8, RZ ;  /* 0x00000008110e7810 */ /* 0x004fc80007ffe0ff */
[----:B------:R-:W-:Y:S01]  /*37f0*/  ISETP.GE.AND P6, PT, R14, UR8, PT ;  /* 0x000000080e007c0c */ /* 0x000fe2000bfc6270 */
[----:B------:R-:W-:Y:S01]  /*3800*/  @!P1 IMAD R14, R15, c[0x0][0x1a0], RZ ;  /* 0x000068000f0e9a24 */ /* 0x000fe200078e02ff */
[----:B------:R-:W-:Y:S01]  /*3810*/  @P1 STS.128 [R2+0xf000], RZ ;  /* 0x00f000ff02001388 */ /* 0x000fe20000000c00 */
[----:B-1----:R-:W-:Y:S02]  /*3820*/  @!P3 LEA R8, P0, R6, c[0x0][0x170], 0x1 ;  /* 0x00005c000608ba11 */ /* 0x002fe400078008ff */
[----:B------:R-:W-:Y:S01]  /*3830*/  @!P1 IMAD R14, R0, c[0x0][0x1a4], R14 ;  /* 0x00006900000e9a24 */ /* 0x000fe200078e020e */
[----:B------:R-:W-:Y:S01]  /*3840*/  @!PT LDS RZ, [RZ] ;  /* 0x00000000fffff984 */ /* 0x000fe20000000800 */
[----:B------:R-:W-:Y:S01]  /*3850*/  @!PT LDS RZ, [RZ] ;  /* 0x00000000fffff984 */ /* 0x000fe20000000800 */
[----:B------:R-:W-:Y:S01]  /*3860*/  @!PT LDS RZ, [RZ] ;  /* 0x00000000fffff984 */ /* 0x000fe20000000800 */
[----:B------:R3:W-:Y:S01]  /*3870*/  @!P1 LDGSTS.E.BYPASS.LTC128B.128 [R2+0xf000], [R18.64] ;  /* 0x0f00000012029fae */ /* 0x0007e2000b901d44 */
[----:B------:R-:W-:-:S03]  /*3880*/  IADD3 R0, R17, 0x48, RZ ;  /* 0x0000004811007810 */ /* 0x000fc60007ffe0ff */
[----:B------:R-:W-:Y:S01]  /*3890*/  @P5 STS.128 [R2+0x10000], RZ ;  /* 0x010000ff02005388 */ /* 0x000fe20000000c00 */
[----:B------:R-:W-:Y:S01]  /*38a0*/  @!P3 LEA.HI.X R9, R6, c[0x0][0x174], R16, 0x1, P0 ;  /* 0x00005d000609ba11 */ /* 0x000fe200000f0c10 */
[----:B------:R-:W-:Y:S02]  /*38b0*/  @!P1 IMAD.IADD R5, R5, 0x1, R14 ;  /* 0x0000000105059824 */ /* 0x000fe400078e020e */
[----:B------:R-:W-:Y:S01]  /*38c0*/  @!PT LDS RZ, [RZ] ;  /* 0x00000000fffff984 */ /* 0x000fe20000000800 */
[----:B------:R-:W-:Y:S01]  /*38d0*/  @!PT LDS RZ, [RZ] ;  /* 0x00000000fffff984 */ /* 0x000fe20000000800 */
[----:B------:R-:W-:Y:S01]  /*38e0*/  @!PT LDS RZ, [RZ] ;  /* 0x00000000fffff984 */ /* 0x000fe20000000800 */
[----:B------:R3:W-:Y:S01]  /*38f0*/  @!P5 LDGSTS.E.BYPASS.LTC128B.128 [R2+0x10000], [R12.64] ;  /* 0x100000000c02dfae */ /* 0x0007e2000b901d44 */
[----:B------:R-:W-:-:S03]  /*3900*/  IADD3 R7, R17, 0x40, RZ ;  /* 0x0000004011077810 */ /* 0x000fc60007ffe0ff */
[----:B------:R-:W-:Y:S01]  /*3910*/  @P4 STS.128 [R2+0x11000], RZ ;  /* 0x011000ff02004388 */ /* 0x000fe20000000c00 */
[----:B------:R-:W-:-:S03]  /*3920*/  @!P1 LEA R6, P0, R4, c[0x0][0x170], 0x1 ;  /* 0x00005c0004069a11 */ /* 0x000fc600078008ff */
[----:B------:R-:W-:Y:S01]  /*3930*/  @!PT LDS RZ, [RZ] ;  /* 0x00000000fffff984 */ /* 0x000fe20000000800 */
[----:B------:R-:W-:Y:S01]  /*3940*/  @!PT LDS RZ, [RZ] ;  /* 0x00000000fffff984 */ /* 0x000fe20000000800 */
[----:B------:R-:W-:Y:S01]  /*3950*/  @!PT LDS RZ, [RZ] ;  /* 0x00000000fffff984 */ /* 0x000fe20000000800 */
[----:B------:R3:W-:Y:S01]  /*3960*/  @!P4 LDGSTS.E.BYPASS.LTC128B.128 [R2+0x11000], [R10.64] ;  /* 0x110000000a02cfae */ /* 0x0007e2000b901d44 */
[----:B------:R-:W-:Y:S02]  /*3970*/  ISETP.GE.AND P4, PT, R0, UR8, PT ;  /* 0x0000000800007c0c */ /* 0x000fe4000bf86270 */
[----:B------:R-:W-:Y:S01]  /*3980*/  ISETP.GE.AND P5, PT, R7, UR8, PT ;  /* 0x0000000807007c0c */ /* 0x000fe2000bfa6270 */
[----:B------:R-:W-:Y:S01]  /*3990*/  @P3 STS.128 [R2+0x12000], RZ ;  /* 0x012000ff02003388 */ /* 0x000fe20000000c00 */
[----:B------:R-:W-:Y:S01]  /*39a0*/  @!P1 LEA.HI.X R7, R4, c[0x0][0x174], R5, 0x1, P0 ;  /* 0x00005d0004079a11 */ /* 0x000fe200000f0c05 */
[C---:B------:R-:W-:Y:S02]  /*39b0*/  IMAD.SHL.U32 R4, R17.reuse, 0x4, RZ ;  /* 0x0000000411047824 */ /* 0x040fe400078e00ff */
[----:B------:R-:W-:Y:S01]  /*39c0*/  @!PT LDS RZ, [RZ] ;  /* 0x00000000fffff984 */ /* 0x000fe20000000800 */
[----:B------:R-:W-:Y:S01]  /*39d0*/  @!PT LDS RZ, [RZ] ;  /* 0x00000000fffff984 */ /* 0x000fe20000000800 */
[----:B------:R-:W-:Y:S01]  /*39e0*/  @!PT LDS RZ, [RZ] ;  /* 0x00000000fffff984 */ /* 0x000fe20000000800 */
[----:B------:R1:W-:Y:S01]  /*39f0*/  @!P3 LDGSTS.E.BYPASS.LTC128B.128 [R2+0x12000], [R8.64] ;  /* 0x120000000802bfae */ /* 0x0003e2000b901d44 */
[----:B------:R-:W-:-:S03]  /*3a00*/  ISETP.GE.AND P3, PT, R17, UR8, PT ;  /* 0x0000000811007c0c */ /* 0x000fc6000bf66270 */
[----:B------:R3:W-:Y:S04]  /*3a10*/  @P1 STS.128 [R2+0x13000], RZ ;  /* 0x013000ff02001388 */ /* 0x0007e80000000c00 */
[----:B------:R-:W-:Y:S01]  /*3a20*/  @!PT LDS RZ, [RZ] ;  /* 0x00000000fffff984 */ /* 0x000fe20000000800 */
[----:B------:R-:W-:Y:S01]  /*3a30*/  @!PT LDS RZ, [RZ] ;  /* 0x00000000fffff984 */ /* 0x000fe20000000800 */
[----:B------:R-:W-:Y:S01]  /*3a40*/  @!PT LDS RZ, [RZ] ;  /* 0x00000000fffff984 */ /* 0x000fe20000000800 */
[----:B------:R3:W-:Y:S01]  /*3a50*/  @!P1 LDGSTS.E.BYPASS.LTC128B.128 [R2+0x13000], [R6.64] ;  /* 0x1300000006029fae */ /* 0x0007e2000b901d44 */
[----:B------:R-:W-:Y:S01]  /*3a60*/  IADD3 R4, P1, R4, UR14, RZ ;  /* 0x0000000e04047c10 */ /* 0x000fe2000ff3e0ff */
[----:B------:R-:W-:Y:S01]  /*3a70*/  IMAD.MOV.U32 R32, RZ, RZ, 0x7f800000 ;  /* 0x7f800000ff207424 */ /* 0x000fe200078e00ff */
[----:B------:R-:W-:Y:S01]  /*3a80*/  MOV R33, 0x7f800000 ;  /* 0x7f80000000217802 */ /* 0x000fe20000000f00 */
[----:B------:R-:W-:Y:S01]  /*3a90*/  IMAD.MOV.U32 R31, RZ, RZ, 0x7f800000 ;  /* 0x7f800000ff1f7424 */ /* 0x000fe200078e00ff */
[----:B------:R-:W0:Y:S01]  /*3aa0*/  LDGDEPBAR ;  /* 0x00000000000079af */ /* 0x000e220000000000 */
[----:B------:R-:W-:Y:S01]  /*3ab0*/  IMAD.MOV.U32 R30, RZ, RZ, 0x7f800000 ;  /* 0x7f800000ff1e7424 */ /* 0x000fe200078e00ff */
[----:B-1----:R-:W-:-:S04]  /*3ac0*/  SHF.R.S32.HI R8, RZ, 0x1f, R17 ;  /* 0x0000001fff087819 */ /* 0x002fc80000011411 */
[----:B------:R-:W-:Y:S02]  /*3ad0*/  SHF.L.U64.HI R5, R17, 0x2, R8 ;  /* 0x0000000211057819 */ /* 0x000fe40000010208 */
[----:B---3--:R-:W-:Y:S02]  /*3ae0*/  SHF.R.S32.HI R2, RZ, 0x1f, R0 ;  /* 0x0000001fff027819 */ /* 0x008fe40000011400 */
[C---:B------:R-:W-:Y:S02]  /*3af0*/  @!P4 LEA R6, P0, R0.reuse, UR14, 0x2 ;  /* 0x0000000e0006cc11 */ /* 0x040fe4000f8010ff */
[----:B------:R-:W-:Y:S02]  /*3b00*/  IADD3.X R5, R5, UR13, RZ, P1, !PT ;  /* 0x0000000d05057c10 */ /* 0x000fe40008ffe4ff */
[----:B------:R-:W-:-:S03]  /*3b10*/  @!P4 LEA.HI.X R7, R0, UR13, R2, 0x2, P0 ;  /* 0x0000000d0007cc11 */ /* 0x000fc600080f1402 */
[----:B------:R1:W2:Y:S04]  /*3b20*/  @!P3 LDG.E R33, [R4.64] ;  /* 0x000000040421b981 */ /* 0x0002a8000c1e1900 */
[----:B------:R1:W3:Y:S04]  /*3b30*/  @!P6 LDG.E R32, [R4.64+0x20] ;  /* 0x000020040420e981 */ /* 0x0002e8000c1e1900 */
[----:B------:R1:W4:Y:S04]  /*3b40*/  @!P5 LDG.E R31, [R4.64+0x100] ;  /* 0x00010004041fd981 */ /* 0x000328000c1e1900 */
[----:B------:R-:W5:Y:S01]  /*3b50*/  @!P4 LDG.E R30, [R6.64] ;  /* 0x00000004061ec981 */ /* 0x000f62000c1e1900 */
[----:B------:R-:W-:-:S04]  /*3b60*/  LEA.HI R0, R28, R27, RZ, 0x4 ;  /* 0x0000001b1c007211 */ /* 0x000fc800078f20ff */
[----:B------:R-:W-:-:S04]  /*3b70*/  LOP3.LUT R0, R0, 0xfffffff0, RZ, 0xc0, !PT ;  /* 0xfffffff000007812 */ /* 0x000fc800078ec0ff */
[----:B------:R-:W-:-:S04]  /*3b80*/  IADD3 R0, -R0, R27, RZ ;  /* 0x0000001b00007210 */ /* 0x000fc80007ffe1ff */
[----:B------:R-:W-:-:S04]  /*3b90*/  SHF.R.S32.HI R2, RZ, 0x1f, R0 ;  /* 0x0000001fff027819 */ /* 0x000fc80000011400 */
[----:B------:R-:W-:-:S04]  /*3ba0*/  LEA.HI R2, R2, R0, RZ, 0x3 ;  /* 0x0000000002027211 */ /* 0x000fc800078f18ff */
[----:B------:R-:W-:-:S05]  /*3bb0*/  LOP3.LUT R2, R2, 0xfffffff8, RZ, 0xc0, !PT ;  /* 0xfffffff802027812 */ /* 0x000fca00078ec0ff */
[----:B------:R-:W-:-:S05]  /*3bc0*/  IMAD.IADD R0, R0, 0x1, -R2 ;  /* 0x0000000100007824 */ /* 0x000fca00078e0a02 */
[C---:B------:R-:W-:Y:S02]  /*3bd0*/  LOP3.LUT P0, RZ, R0.reuse, 0x2, RZ, 0xc0, !PT ;  /* 0x0000000200ff7812 */ /* 0x040fe4000780c0ff */
[----:B------:R-:W-:Y:S02]  /*3be0*/  LOP3.LUT P1, RZ, R0, 0x4, RZ, 0xc0, !PT ;  /* 0x0000000400ff7812 */ /* 0x000fe4000782c0ff */
[----:B------:R-:W-:-:S04]  /*3bf0*/  IADD3 R0, R180, 0x2000, RZ ;  /* 0x00002000b4007810 */ /* 0x000fc80007ffe0ff */
[----:B------:R-:W-:-:S05]  /*3c00*/  SEL R0, R0, R180, !P2 ;  /* 0x000000b400007207 */ /* 0x000fca0005000000 */
[----:B------:R-:W-:Y:S02]  /*3c10*/  IMAD.SHL.U32 R172, R0, 0x2, RZ ;  /* 0x0000000200ac7824 */ /* 0x000fe400078e00ff */
[----:B------:R-:W-:Y:S01]  /*3c20*/  IMAD.MOV.U32 R0, RZ, RZ, c[0x0][0x22c] ;  /* 0x00008b00ff007624 */ /* 0x000fe200078e00ff */
[----:B------:R-:W-:-:S03]  /*3c30*/  IADD3 R2, R181, 0x2000, RZ ;  /* 0x00002000b5027810 */ /* 0x000fc60007ffe0ff */
[----:B------:R-:W-:Y:S01]  /*3c40*/  IMAD R0, R0, c[0x0][0x1c0], RZ ;  /* 0x0000700000007a24 */ /* 0x000fe200078e02ff */
[----:B------:R-:W-:-:S03]  /*3c50*/  SEL R2, R2, R181, !P2 ;  /* 0x000000b502027207 */ /* 0x000fc60005000000 */
[----:B-1----:R-:W-:Y:S01]  /*3c60*/  IMAD.SHL.U32 R5, R0, 0x10, RZ ;  /* 0x0000001000057824 */ /* 0x002fe200078e00ff */
[----:B------:R-:W-:Y:S02]  /*3c70*/  SHF.L.U32 R178, R2, 0x1, RZ ;  /* 0x0000000102b27819 */ /* 0x000fe400000006ff */
[----:B------:R-:W-:Y:S02]  /*3c80*/  SHF.L.U32 R4, R0, 0x3, RZ ;  /* 0x0000000300047819 */ /* 0x000fe400000006ff */
[----:B------:R-:W-:-:S05]  /*3c90*/  IADD3 R2, R5, 0x20, RZ ;  /* 0x0000002005027810 */ /* 0x000fca0007ffe0ff */
[----:B------:R-:W-:-:S04]  /*3ca0*/  IMAD.IADD R0, R4, 0x1, R2 ;  /* 0x0000000104007824 */ /* 0x000fc800078e0202 */
[----:B------:R-:W-:-:S04]  /*3cb0*/  IMAD.IADD R0, R4, 0x1, R0 ;  /* 0x0000000104007824 */ /* 0x000fc800078e0200 */
[----:B------:R-:W-:-:S05]  /*3cc0*/  IMAD.IADD R0, R4, 0x1, R0 ;  /* 0x0000000104007824 */ /* 0x000fca00078e0200 */
[----:B------:R-:W-:Y:S02]  /*3cd0*/  IADD3 R0, R4, R0, RZ ;  /* 0x0000000004007210 */ /* 0x000fe40007ffe0ff */
[C---:B------:R-:W-:Y:S02]  /*3ce0*/  SHF.L.U64.HI R2, R17.reuse, 0x2, R8 ;  /* 0x0000000211027819 */ /* 0x040fe40000010208 */
[----:B------:R-:W-:Y:S01]  /*3cf0*/  SHF.L.U32 R5, R17, 0x2, RZ ;  /* 0x0000000211057819 */ /* 0x000fe200000006ff */
[----:B------:R-:W-:Y:S01]  /*3d00*/  UIADD3 UR8, UR24, UR11, URZ ;  /* 0x0000000b18087290 */ /* 0x000fe2000fffe03f */
[----:B------:R-:W-:Y:S02]  /*3d10*/  IMAD.MOV.U32 R179, RZ, RZ, 0x20 ;  /* 0x00000020ffb37424 */ /* 0x000fe400078e00ff */
[----:B------:R-:W-:Y:S01]  /*3d20*/  IMAD.MOV.U32 R173, RZ, RZ, 0x40 ;  /* 0x00000040ffad7424 */ /* 0x000fe200078e00ff */
        /* <DEDUP_REMOVED lines=34> */
[----:B------:R-:W-:Y:S01]  /*3f50*/  ULDC UR10, c[0x0][0x2e8] ;  /* 0x0000ba00000a7ab9 */ /* 0x000fe20000000800 */
[----:B------:R-:W-:Y:S01]  /*3f60*/  SEL R173, R173, 0xffffffc0, !P1 ;  /* 0xffffffc0adad7807 */ /* 0x000fe20004800000 */
[----:B------:R-:W-:-:S02]  /*3f70*/  UIADD3 UR18, UR8, -UR10, URZ ;  /* 0x8000000a08127290 */ /* 0x000fc4000fffe03f */
[----:B------:R-:W-:Y:S01]  /*3f80*/  ULDC UR12, c[0x0][0x2e4] ;  /* 0x0000b900000c7ab9 */ /* 0x000fe20000000800 */
[----:B--2---:R-:W-:Y:S04]  /*3f90*/  STL [R1+0x20], R33 ;  /* 0x0000202101007387 */ /* 0x004fe80000100800 */
[----:B---3--:R-:W-:Y:S04]  /*3fa0*/  STL [R1+0x24], R32 ;  /* 0x0000242001007387 */ /* 0x008fe80000100800 */
[----:B----4-:R-:W-:Y:S04]  /*3fb0*/  STL [R1+0x18], R31 ;  /* 0x0000181f01007387 */ /* 0x010fe80000100800 */
[----:B-----5:R-:W-:Y:S04]  /*3fc0*/  STL [R1+0x1c], R30 ;  /* 0x00001c1e01007387 */ /* 0x020fe80000100800 */
[----:B------:R1:W-:Y:S02]  /*3fd0*/  STL [R1+0x48], R0 ;  /* 0x0000480001007387 */ /* 0x0003e40000100800 */
[----:B-1----:R-:W-:-:S05]  /*3fe0*/  IMAD.IADD R0, R4, 0x1, R0 ;  /* 0x0000000104007824 */ /* 0x002fca00078e0200 */
[----:B------:R1:W-:Y:S02]  /*3ff0*/  STL [R1+0x44], R0 ;  /* 0x0000440001007387 */ /* 0x0003e40000100800 */
[----:B-1----:R-:W-:-:S05]  /*4000*/  IMAD.IADD R0, R4, 0x1, R0 ;  /* 0x0000000104007824 */ /* 0x002fca00078e0200 */
[----:B------:R1:W-:Y:S02]  /*4010*/  STL [R1+0x40], R0 ;  /* 0x0000400001007387 */ /* 0x0003e40000100800 */
[----:B-1----:R-:W-:-:S05]  /*4020*/  IMAD.IADD R0, R4, 0x1, R0 ;  /* 0x0000000104007824 */ /* 0x002fca00078e0200 */
[----:B------:R-:W-:Y:S04]  /*4030*/  STL [R1+0x3c], R0 ;  /* 0x00003c0001007387 */ /* 0x000fe80000100800 */
[----:B------:R1:W-:Y:S04]  /*4040*/  STL [R1+0x58], R2 ;  /* 0x0000580201007387 */ /* 0x0003e80000100800 */
[----:B------:R-:W-:Y:S01]  /*4050*/  STL [R1+0x54], R5 ;  /* 0x0000540501007387 */ /* 0x000fe20000100800 */
[----:B-1----:R-:W-:-:S05]  /*4060*/  IMAD.IADD R2, R4, 0x1, R0 ;  /* 0x0000000104027824 */ /* 0x002fca00078e0200 */
[----:B------:R1:W-:Y:S02]  /*4070*/  STL [R1+0x38], R2 ;  /* 0x0000380201007387 */ /* 0x0003e40000100800 */
[----:B-1----:R-:W-:-:S05]  /*4080*/  IMAD.IADD R2, R4, 0x1, R2 ;  /* 0x0000000104027824 */ /* 0x002fca00078e0202 */
[----:B------:R1:W-:Y:S02]  /*4090*/  STL [R1+0x34], R2 ;  /* 0x0000340201007387 */ /* 0x0003e40000100800 */
[----:B-1----:R-:W-:-:S05]  /*40a0*/  IMAD.IADD R2, R4, 0x1, R2 ;  /* 0x0000000104027824 */ /* 0x002fca00078e0202 */
[----:B------:R1:W-:Y:S02]  /*40b0*/  STL [R1+0x30], R2 ;  /* 0x0000300201007387 */ /* 0x0003e40000100800 */
[----:B-1----:R-:W-:-:S05]  /*40c0*/  IADD3 R2, R4, R2, RZ ;  /* 0x0000000204027210 */ /* 0x002fca0007ffe0ff */
[----:B------:R1:W-:Y:S02]  /*40d0*/  STL [R1+0x2c], R2 ;  /* 0x00002c0201007387 */ /* 0x0003e40000100800 */
[----:B-1----:R-:W-:-:S04]  /*40e0*/  IMAD.IADD R2, R4, 0x1, R2 ;  /* 0x0000000104027824 */ /* 0x002fc800078e0202 */
[----:B------:R-:W-:Y:S01]  /*40f0*/  IMAD.IADD R0, R4, 0x1, R2 ;  /* 0x0000000104007824 */ /* 0x000fe200078e0202 */
[----:B------:R1:W-:Y:S04]  /*4100*/  STL [R1+0x28], R2 ;  /* 0x0000280201007387 */ /* 0x0003e80000100800 */
[----:B------:R1:W-:Y:S02]  /*4110*/  STL [R1+0x4c], R0 ;  /* 0x00004c0001007387 */ /* 0x0003e40000100800 */
.L_x_2265:
[----:B------:R-:W0:Y:S01]  /*4120*/  LDGDEPBAR ;  /* 0x00000000000079af */ /* 0x000e220000000000 */
[----:B-1----:R-:W-:Y:S01]  /*4130*/  IADD3 R0, R178, R179, RZ ;  /* 0x000000b3b2007210 */ /* 0x002fe20007ffe0ff */
[----:B------:R-:W-:Y:S02]  /*4140*/  USHF.L.U32 UR8, UR7, 0x7, URZ ;  /* 0x0000000707087899 */ /* 0x000fe4000800063f */
[----:B------:R-:W-:Y:S02]  /*4150*/  ULDC UR10, c[0x0][0x2e4] ;  /* 0x0000b900000a7ab9 */ /* 0x000fe40000000800 */
[----:B------:R-:W-:Y:S02]  /*4160*/  UISETP.GE.AND UP0, UPT, UR8, UR18, UPT ;  /* 0x000000120800728c */ /* 0x000fe4000bf06270 */
[----:B------:R-:W2:Y:S04]  /*4170*/  LDL R182, [R1+0x54] ;  /* 0x0000540001b67983 */ /* 0x000ea80000100800 */
[----:B------:R-:W3:Y:S01]  /*4180*/  LDL R2, [R1+0x58] ;  /* 0x0000580001027983 */ /* 0x000ee20000100800 */
        /* <DEDUP_REMOVED lines=54> */
[----:B------:R-:W2:Y:S07]  /*44f0*/  LDSM.16.M88.4 R144, [R0] ;  /* 0x000000000090783b */ /* 0x000eae0000000200 */
[----:B------:R-:W-:Y:S01]  /*4500*/  HMMA.16816.F32 R64, R136, R158, R64 ;  /* 0x0000009e8840723c */ /* 0x000fe20000001840 */
[----:B------:R-:W3:Y:S07]  /*4510*/  LDSM.16.M88.4 R136, [R0+0x2000] ;  /* 0x002000000088783b */ /* 0x000eee0000000200 */
[-C--:B-1----:R-:W-:Y:S08]  /*4520*/  HMMA.16816.F32 R4, R132, R140.reuse, R4 ;  /* 0x0000008c8404723c */ /* 0x082ff00000001804 */
[C---:B----4-:R-:W-:Y:S08]  /*4530*/  HMMA.16816.F32 R8, R148.reuse, R140, R8 ;  /* 0x0000008c9408723c */ /* 0x050ff00000001808 */
[-C--:B------:R-:W-:Y:S08]  /*4540*/  HMMA.16816.F32 R12, R148, R142.reuse, R12 ;  /* 0x0000008e940c723c */ /* 0x080ff0000000180c */
[C---:B------:R-:W-:Y:S08]  /*4550*/  HMMA.16816.F32 R16, R132.reuse, R142, R16 ;  /* 0x0000008e8410723c */ /* 0x040ff00000001810 */
        /* <DEDUP_REMOVED lines=13> */
[C---:B---3--:R-:W-:Y:S08]  /*4630*/  HMMA.16816.F32 R8, R136.reuse, R168, R8 ;  /* 0x000000a88808723c */ /* 0x048ff00000001808 */
        /* <DEDUP_REMOVED lines=14> */
[----:B------:R3:W4:Y:S01]  /*4720*/  MUFU.TANH R161, R8 ;  /* 0x0000000800a17308 */ /* 0x0007220000002400 */
        /* <DEDUP_REMOVED lines=8> */
[----:B---3--:R-:W-:Y:S09]  /*47b0*/  IADD3 R8, P0, R182, UR16, RZ ;  /* 0x00000010b6087c10 */ /* 0x008ff2000ff1e0ff */
[----:B------:R3:W2:Y:S10]  /*47c0*/  MUFU.TANH R154, R7 ;  /* 0x00000007009a7308 */ /* 0x0006b40000002400 */
[----:B------:R-:W2:Y:S01]  /*47d0*/  MUFU.TANH R159, R10 ;  /* 0x0000000a009f7308 */ /* 0x000ea20000002400 */
[----:B-1----:R-:W-:Y:S02]  /*47e0*/  IADD3.X R9, R2, UR15, RZ, P0, !PT ;  /* 0x0000000f02097c10 */ /* 0x002fe400087fe4ff */
[----:B------:R-:W-:Y:S03]  /*47f0*/  PLOP3.LUT P0, PT, PT, PT, UP0, 0x80, 0x0 ;  /* 0x000000000000781c */ /* 0x000fe60003f0f008 */
[----:B------:R1:W5:Y:S04]  /*4800*/  LDG.E R151, [R8.64] ;  /* 0x0000000408977981 */ /* 0x000368000c1e1900 */
[----:B------:R1:W1:Y:S01]  /*4810*/  MUFU.TANH R158, R11 ;  /* 0x0000000b009e7308 */ /* 0x0002620000002400 */
[----:B------:R1:W5:Y:S04]  /*4820*/  LDG.E R150, [R8.64+0x20] ;  /* 0x0000200408967981 */ /* 0x000368000c1e1900 */
[----:B---3--:R-:W3:Y:S05]  /*4830*/  LDSM.16.M88.4 R4, [R176+0xc800] ;  /* 0x00c80000b004783b */ /* 0x008eea0000000200 */
[----:B------:R1:W1:Y:S03]  /*4840*/  MUFU.TANH R169, R12 ;  /* 0x0000000c00a97308 */ /* 0x0002660000002400 */
[----:B------:R1:W5:Y:S04]  /*4850*/  LDG.E R149, [R8.64+0x100] ;  /* 0x0001000408957981 */ /* 0x000368000c1e1900 */
[----:B------:R1:W5:Y:S03]  /*4860*/  LDG.E R148, [R8.64+0x120] ;  /* 0x0001200408947981 */ /* 0x000366000c1e1900 */
[----:B------:R1:W1:Y:S10]  /*4870*/  MUFU.TANH R164, R13 ;  /* 0x0000000d00a47308 */ /* 0x0002740000002400 */
[----:B------:R2:W2:Y:S10]  /*4880*/  MUFU.TANH R163, R14 ;  /* 0x0000000e00a37308 */ /* 0x0004b40000002400 */
[----:B------:R2:W2:Y:S01]  /*4890*/  MUFU.TANH R162, R15 ;  /* 0x0000000f00a27308 */ /* 0x0004a20000002400 */
[----:B-1----:R-:W1:Y:S01]  /*48a0*/  LDSM.16.M88.4 R8, [R176+0xd000] ;  /* 0x00d00000b008783b */ /* 0x002e620000000200 */
[-C--:B---3--:R-:W-:Y:S08]  /*48b0*/  HMMA.16816.F32 R20, R144, R4.reuse, R20 ;  /* 0x000000049014723c */ /* 0x088ff00000001814 */
[----:B------:R3:W1:Y:S01]  /*48c0*/  MUFU.TANH R166, R16 ;  /* 0x0000001000a67308 */ /* 0x0006620000002400 */
[C---:B------:R-:W-:Y:S09]  /*48d0*/  HMMA.16816.F32 R24, R136.reuse, R4, R24 ;  /* 0x000000048818723c */ /* 0x040ff20000001818 */
[----:B------:R3:W1:Y:S01]  /*48e0*/  MUFU.TANH R165, R17 ;  /* 0x0000001100a57308 */ /* 0x0006620000002400 */
[-C--:B------:R-:W-:Y:S09]  /*48f0*/  HMMA.16816.F32 R28, R136, R6.reuse, R28 ;  /* 0x00000006881c723c */ /* 0x080ff2000000181c */
[----:B------:R3:W2:Y:S01]  /*4900*/  MUFU.TANH R168, R18 ;  /* 0x0000001200a87308 */ /* 0x0006a20000002400 */
[C---:B------:R-:W-:Y:S01]  /*4910*/  HMMA.16816.F32 R32, R144.reuse, R6, R32 ;  /* 0x000000069020723c */ /* 0x040fe20000001820 */
[----:B------:R-:W2:Y:S03]  /*4920*/  LDSM.16.M88.4 R4, [R176+0xd800] ;  /* 0x00d80000b004783b */ /* 0x000ea60000000200 */
[----:B------:R-:W-:Y:S02]  /*4930*/  FMUL.FTZ R20, R20, c[0x0][0x2ec] ;  /* 0x0000bb0014147a20 */ /* 0x000fe40000410000 */
[----:B------:R-:W-:Y:S02]  /*4940*/  FMUL.FTZ R21, R21, c[0x0][0x2ec] ;  /* 0x0000bb0015157a20 */ /* 0x000fe40000410000 */
[----:B------:R-:W-:Y:S01]  /*4950*/  FMUL.FTZ R22, R22, c[0x0][0x2ec] ;  /* 0x0000bb0016167a20 */ /* 0x000fe20000410000 */
[----:B------:R3:W2:Y:S03]  /*4960*/  MUFU.TANH R167, R19 ;  /* 0x0000001300a77308 */ /* 0x0006a60000002400 */
[----:B------:R-:W-:Y:S01]  /*4970*/  FMUL.FTZ R23, R23, c[0x0][0x2ec] ;  /* 0x0000bb0017177a20 */ /* 0x000fe20000410000 */
[-C--:B-1----:R-:W-:Y:S03]  /*4980*/  HMMA.16816.F32 R36, R144, R8.reuse, R36 ;  /* 0x000000089024723c */ /* 0x082fe60000001824 */
[----:B------:R-:W-:Y:S02]  /*4990*/  FMUL.FTZ R24, R24, c[0x0][0x2ec] ;  /* 0x0000bb0018187a20 */ /* 0x000fe40000410000 */
[----:B------:R-:W-:Y:S01]  /*49a0*/  FMUL.FTZ R25, R25, c[0x0][0x2ec] ;  /* 0x0000bb0019197a20 */ /* 0x000fe20000410000 */
[----:B------:R3:W1:Y:S01]  /*49b0*/  MUFU.TANH R186, R20 ;  /* 0x0000001400ba7308 */ /* 0x0006620000002400 */
[----:B------:R-:W-:Y:S01]  /*49c0*/  FMUL.FTZ R26, R26, c[0x0][0x2ec] ;  /* 0x0000bb001a1a7a20 */ /* 0x000fe20000410000 */
[C---:B------:R-:W-:Y:S04]  /*49d0*/  HMMA.16816.F32 R40, R136.reuse, R8, R40 ;  /* 0x000000088828723c */ /* 0x040fe80000001828 */
[----:B------:R-:W-:Y:S02]  /*49e0*/  FMUL.FTZ R27, R27, c[0x0][0x2ec] ;  /* 0x0000bb001b1b7a20 */ /* 0x000fe40000410000 */
[----:B------:R-:W-:Y:S02]  /*49f0*/  FMUL.FTZ R28, R28, c[0x0][0x2ec] ;  /* 0x0000bb001c1c7a20 */ /* 0x000fe40000410000 */
[----:B------:R3:W1:Y:S01]  /*4a00*/  MUFU.TANH R182, R21 ;  /* 0x0000001500b67308 */ /* 0x0006620000002400 */
[-C--:B------:R-:W-:Y:S03]  /*4a10*/  HMMA.16816.F32 R44, R136, R10.reuse, R44 ;  /* 0x0000000a882c723c */ /* 0x080fe6000000182c */
[----:B------:R-:W-:Y:S02]  /*4a20*/  FMUL.FTZ R29, R29, c[0x0][0x2ec] ;  /* 0x0000bb001d1d7a20 */ /* 0x000fe40000410000 */
[----:B------:R-:W-:Y:S02]  /*4a30*/  FMUL.FTZ R30, R30, c[0x0][0x2ec] ;  /* 0x0000bb001e1e7a20 */ /* 0x000fe40000410000 */
[----:B------:R-:W-:Y:S01]  /*4a40*/  FMUL.FTZ R31, R31, c[0x0][0x2ec] ;  /* 0x0000bb001f1f7a20 */ /* 0x000fe20000410000 */
[C---:B------:R-:W-:Y:S01]  /*4a50*/  HMMA.16816.F32 R48, R144.reuse, R10, R48 ;  /* 0x0000000a9030723c */ /* 0x040fe20000001830 */
[----:B------:R3:W1:Y:S03]  /*4a60*/  MUFU.TANH R171, R22 ;  /* 0x0000001600ab7308 */ /* 0x0006660000002400 */
[----:B------:R-:W-:Y:S02]  /*4a70*/  FMUL.FTZ R32, R32, c[0x0][0x2ec] ;  /* 0x0000bb0020207a20 */ /* 0x000fe40000410000 */
[----:B------:R-:W-:Y:S02]  /*4a80*/  FMUL.FTZ R33, R33, c[0x0][0x2ec] ;  /* 0x0000bb0021217a20 */ /* 0x000fe40000410000 */
[-C--:B--2---:R-:W-:Y:S03]  /*4a90*/  HMMA.16816.F32 R52, R144, R4.reuse, R52 ;  /* 0x000000049034723c */ /* 0x084fe60000001834 */
[----:B------:R3:W2:Y:S01]  /*4aa0*/  MUFU.TANH R170, R23 ;  /* 0x0000001700aa7308 */ /* 0x0006a20000002400 */
[----:B------:R-:W-:Y:S02]  /*4ab0*/  FMUL.FTZ R34, R34, c[0x0][0x2ec] ;  /* 0x0000bb0022227a20 */ /* 0x000fe40000410000 */
[----:B------:R-:W-:Y:S02]  /*4ac0*/  FMUL.FTZ R35, R35, c[0x0][0x2ec] ;  /* 0x0000bb0023237a20 */ /* 0x000fe40000410000 */
[C---:B------:R-:W-:Y:S04]  /*4ad0*/  HMMA.16816.F32 R56, R136.reuse, R4, R56 ;  /* 0x000000048838723c */ /* 0x040fe80000001838 */
[----:B------:R-:W-:Y:S01]  /*4ae0*/  FMUL.FTZ R36, R36, c[0x0][0x2ec] ;  /* 0x0000bb0024247a20 */ /* 0x000fe20000410000 */
[----:B------:R3:W1:Y:S01]  /*4af0*/  MUFU.TANH R187, R24 ;  /* 0x0000001800bb7308 */ /* 0x0006620000002400 */
[----:B------:R-:W-:Y:S01]  /*4b00*/  FMUL.FTZ R37, R37, c[0x0][0x2ec] ;  /* 0x0000bb0025257a20 */ /* 0x000fe20000410000 */
[----:B------:R-:W-:Y:S01]  /*4b10*/  MOV R4, R197 ;  /* 0x000000c500047202 */ /* 0x000fe20000000f00 */
[-C--:B------:R-:W-:Y:S04]  /*4b20*/  HMMA.16816.F32 R60, R136, R6.reuse, R60 ;  /* 0x00000006883c723c */ /* 0x080fe8000000183c */
[----:B------:R-:W-:Y:S01]  /*4b30*/  MOV R5, R195 ;  /* 0x000000c300057202 */ /* 0x000fe20000000f00 */
[----:B------:R-:W-:Y:S02]  /*4b40*/  FMUL.FTZ R38, R38, c[0x0][0x2ec] ;  /* 0x0000bb0026267a20 */ /* 0x000fe40000410000 */
[----:B------:R3:W1:Y:S01]  /*4b50*/  MUFU.TANH R185, R25 ;  /* 0x0000001900b97308 */ /* 0x0006620000002400 */
[----:B------:R-:W-:Y:S01]  /*4b60*/  HMMA.16816.F32 R64, R144, R6, R64 ;  /* 0x000000069040723c */ /* 0x000fe20000001840 */
[----:B------:R3:W-:Y:S03]  /*4b70*/  STL.64 [R1], R4 ;  /* 0x0000000401007387 */ /* 0x0007e60000100a00 */
        /* <DEDUP_REMOVED lines=73> */
[----:B------:R-:W-:Y:S01]  /*5010*/  USHF.L.U32 UR9, UR19, 0x7, URZ ;  /* 0x0000000713097899 */ /* 0x000fe2000800063f */
        /* <DEDUP_REMOVED lines=54> */
[----:B------:R-:W-:Y:S01]  /*5380*/  UIADD3 UR10, UR9, 0x80, URZ ;  /* 0x00000080090a7890 */ /* 0x000fe2000fffe03f */
[----:B------:R-:W-:Y:S01]  /*5390*/  MOV R15, R158 ;  /* 0x0000009e000f7202 */ /* 0x000fe20000000f00 */
[----:B------:R-:W-:Y:S01]  /*53a0*/  IMAD.MOV.U32 R38, RZ, RZ, R166 ;  /* 0x000000ffff267224 */ /* 0x000fe200078e00a6 */
[----:B------:R-:W-:Y:S01]  /*53b0*/  UIADD3 UR9, UR9, UR11, URZ ;  /* 0x0000000b09097290 */ /* 0x000fe2000fffe03f */
[----:B------:R-:W-:Y:S01]  /*53c0*/  MOV R22, R160 ;  /* 0x000000a000167202 */ /* 0x000fe20000000f00 */
[----:B------:R-:W-:Y:S01]  /*53d0*/  IMAD.MOV.U32 R18, RZ, RZ, R159 ;  /* 0x000000ffff127224 */ /* 0x000fe200078e009f */
[----:B------:R-:W-:Y:S01]  /*53e0*/  MOV R29, R154 ;  /* 0x0000009a001d7202 */ /* 0x000fe20000000f00 */
[----:B------:R-:W-:Y:S01]  /*53f0*/  UIADD3 UR9, UR12, UR9, -UR6 ;  /* 0x000000090c097290 */ /* 0x000fe2000fffe806 */
[----:B------:R-:W-:Y:S01]  /*5400*/  IMAD.U32 R0, RZ, RZ, UR10 ;  /* 0x0000000aff007e24 */ /* 0x000fe2000f8e00ff */
[----:B------:R-:W-:Y:S01]  /*5410*/  UIADD3 UR10, UR8, 0x80, URZ ;  /* 0x00000080080a7890 */ /* 0x000fe2000fffe03f */
[----:B------:R-:W-:Y:S01]  /*5420*/  MOV R33, R156 ;  /* 0x0000009c00217202 */ /* 0x000fe20000000f00 */
[----:B------:R-:W-:Y:S02]  /*5430*/  IMAD.MOV.U32 R21, RZ, RZ, R161 ;  /* 0x000000ffff157224 */ /* 0x000fe400078e00a1 */
[----:B------:R-:W-:Y:S01]  /*5440*/  UISETP.GE.AND UP0, UPT, UR10, UR9, UPT ;  /* 0x000000090a00728c */ /* 0x000fe2000bf06270 */
[----:B------:R-:W-:Y:S01]  /*5450*/  ISETP.LT.AND P0, PT, R0, UR6, PT ;  /* 0x0000000600007c0c */ /* 0x000fe2000bf01270 */
[----:B------:R-:W-:Y:S01]  /*5460*/  IMAD.MOV.U32 R28, RZ, RZ, R155 ;  /* 0x000000ffff1c7224 */ /* 0x000fe200078e009b */
[----:B------:R-:W-:Y:S01]  /*5470*/  UMOV UR10, UR12 ;  /* 0x0000000c000a7c82 */ /* 0x000fe20008000000 */
[----:B------:R-:W-:Y:S02]  /*5480*/  IMAD.MOV.U32 R32, RZ, RZ, R157 ;  /* 0x000000ffff207224 */ /* 0x000fe400078e009d */
[----:B------:R-:W-:Y:S11]  /*5490*/  PLOP3.LUT P2, PT, PT, PT, UP0, 0x80, 0x0 ;  /* 0x000000000000781c */ /* 0x000ff60003f4f008 */
[----:B------:R-:W-:Y:S02]  /*54a0*/  @!UPT UIADD3 URZ, URZ, URZ, URZ ;  /* 0x0000003f3f3ff290 */ /* 0x000fe4000fffe03f */
[----:B------:R-:W-:-:S05]  /*54b0*/  @!P2 BRA P0, `(.L_x_2262) ;  /* 0x00000eb00000a947 */ /* 0x000fca0000000000 */
.L_x_2261:
[----:B--2-4-:R-:W2:Y:S01]  /*54c0*/  LDL R0, [R1+0x50] ;  /* 0x0000500001007983 */ /* 0x014ea20000100800 */
[----:B------:R-:W-:Y:S02]  /*54d0*/  UIADD3 UR9, -UR10, UR6, -UR11 ;  /* 0x000000060a097290 */ /* 0x000fe4000fffe90b */
[----:B------:R-:W-:Y:S01]  /*54e0*/  UIADD3 UR12, UR6, 0x1, -UR11 ;  /* 0x00000001060c7890 */ /* 0x000fe2000fffe80b */
[----:B---3--:R-:W3:Y:S01]  /*54f0*/  LDL R4, [R1+0x68] ;  /* 0x0000680001047983 */ /* 0x008ee20000100800 */
[----:B--2---:R-:W-:Y:S01]  /*5500*/  IADD3 R21, R0, UR8, RZ ;  /* 0x0000000800157c10 */ /* 0x004fe2000fffe0ff */
[----:B------:R-:W-:Y:S01]  /*5510*/  IMAD.U32 R0, RZ, RZ, UR19 ;  /* 0x00000013ff007e24 */ /* 0x000fe2000f8e00ff */
[----:B------:R-:W-:Y:S02]  /*5520*/  UIADD3 UR8, UR12, UR42, URZ ;  /* 0x0000002a0c087290 */ /* 0x000fe4000fffe03f */
[C---:B------:R-:W-:Y:S01]  /*5530*/  IADD3 R2, R21.reuse, UR9, RZ ;  /* 0x0000000915027c10 */ /* 0x040fe2000fffe0ff */
[----:B---3--:R-:W-:Y:S01]  /*5540*/  IMAD R0, R0, 0x80, R4 ;  /* 0x0000008000007824 */ /* 0x008fe200078e0204 */
[C---:B------:R-:W-:Y:S01]  /*5550*/  IADD3 R4, R21.reuse, 0x8, RZ ;  /* 0x0000000815047810 */ /* 0x040fe20007ffe0ff */
[----:B------:R-:W-:Y:S01]  /*5560*/  UMOV UR12, UR10 ;  /* 0x0000000a000c7c82 */ /* 0x000fe20008000000 */
[----:B------:R-:W-:Y:S02]  /*5570*/  IMNMX R2, RZ, R2, !PT ;  /* 0x00000002ff027217 */ /* 0x000fe40007800200 */
[----:B------:R-:W-:Y:S02]  /*5580*/  IADD3 R5, R21, UR8, RZ ;  /* 0x0000000815057c10 */ /* 0x000fe4000fffe0ff */
[C---:B------:R-:W-:Y:S02]  /*5590*/  IADD3 R20, R0.reuse, 0x1, RZ ;  /* 0x0000000100147810 */ /* 0x040fe40007ffe0ff */
[C---:B------:R-:W-:Y:S02]  /*55a0*/  IADD3 R19, R0.reuse, 0x8, RZ ;  /* 0x0000000800137810 */ /* 0x040fe40007ffe0ff */
[C---:B------:R-:W-:Y:S02]  /*55b0*/  IADD3 R18, R0.reuse, 0x9, RZ ;  /* 0x0000000900127810 */ /* 0x040fe40007ffe0ff */
[----:B------:R-:W-:Y:S02]  /*55c0*/  IMNMX R5, R5, UR6, PT ;  /* 0x0000000605057c17 */ /* 0x000fe4000b800200 */
[-C--:B------:R-:W-:Y:S02]  /*55d0*/  ISETP.GE.AND P4, PT, R0, R2.reuse, PT ;  /* 0x000000020000720c */ /* 0x080fe40003f86270 */
[-C--:B------:R-:W-:Y:S02]  /*55e0*/  ISETP.GE.AND P3, PT, R20, R2.reuse, PT ;  /* 0x000000021400720c */ /* 0x080fe40003f66270 */
        /* <DEDUP_REMOVED lines=32> */
[----:B------:R-:W-:Y:S02]  /*57f0*/  IADD3 R22, R4, UR9, RZ ;  /* 0x0000000904167c10 */ /* 0x000fe4000fffe0ff */
[----:B-1----:R-:W-:Y:S02]  /*5800*/  FSEL R40, R186, -INF , !P6 ;  /* 0xff800000ba287808 */ /* 0x002fe40007000000 */
        /* <DEDUP_REMOVED lines=79> */
[----:B------:R-:W-:Y:S02]  /*5d00*/  IADD3 R21, R21, 0x48, RZ ;  /* 0x0000004815157810 */ /* 0x000fe40007ffe0ff */
        /* <DEDUP_REMOVED lines=8> */
[C---:B------:R-:W-:Y:S02]  /*5d90*/  IADD3 R4, R21.reuse, UR9, RZ ;  /* 0x0000000915047c10 */ /* 0x040fe4000fffe0ff */
        /* <DEDUP_REMOVED lines=93> */
.L_x_2262:
        /* <DEDUP_REMOVED lines=89> */
[--C-:B--2---:R-:W-:Y:S02]  /*6900*/  FFMA.FTZ R8, R15, c[0x0][0x23c], -R0.reuse ;  /* 0x00008f000f087a23 */ /* 0x104fe40000010800 */
[--C-:B------:R-:W-:Y:S07]  /*6910*/  FFMA.FTZ R15, R44, c[0x0][0x23c], -R5.reuse ;  /* 0x00008f002c0f7a23 */ /* 0x100fee0000010805 */
        /* <DEDUP_REMOVED lines=15> */
[----:B---3--:R-:W-:Y:S09]  /*6a10*/  F2FP.PACK_AB R7, R195, R197 ;  /* 0x000000c5c307723e */ /* 0x008ff200000000ff */
[----:B------:R-:W-:Y:S01]  /*6a20*/  MUFU.EX2 R101, R15 ;  /* 0x0000000f00657308 */ /* 0x000fe20000000800 */
[----:B--2---:R-:W-:Y:S09]  /*6a30*/  FFMA.FTZ R8, R16, c[0x0][0x23c], -R0 ;  /* 0x00008f0010087a23 */ /* 0x004ff20000010800 */
        /* <DEDUP_REMOVED lines=97> */
[-C--:B---3--:R-:W-:Y:S02]  /*7050*/  F2FP.PACK_AB R7, R252, R21.reuse ;  /* 0x00000015fc07723e */ /* 0x088fe400000000ff */
        /* <DEDUP_REMOVED lines=140> */
[----:B------:R-:W-:Y:S02]  /*7920*/  FMUL.FTZ R136, R232, R8 ;  /* 0x00000008e8887220 */ /* 0x000fe40000410000 */
[----:B------:R-:W-:Y:S02]  /*7930*/  FMUL.FTZ R138, R231, R9 ;  /* 0x00000009e78a7220 */ /* 0x000fe40000410000 */
[----:B------:R-:W-:Y:S01]  /*7940*/  FFMA.FTZ R9, -R157, R157, 1 ;  /* 0x3f8000009d097423 */ /* 0x000fe2000001019d */
[----:B------:R-:W-:Y:S01]  /*7950*/  MOV R157, R235 ;  /* 0x000000eb009d7202 */ /* 0x000fe20000000f00 */
[----:B------:R-:W-:Y:S02]  /*7960*/  FFMA.FTZ R8, -R156, R156, 1 ;  /* 0x3f8000009c087423 */ /* 0x000fe4000001019c */
[----:B------:R-:W-:Y:S02]  /*7970*/  FFMA.FTZ R2, -R155, R155, 1 ;  /* 0x3f8000009b027423 */ /* 0x000fe4000001019b */
[C---:B------:R-:W-:Y:S02]  /*7980*/  FADD.FTZ R10, -R148.reuse, R10 ;  /* 0x0000000a940a7221 */ /* 0x040fe40000010100 */
[----:B------:R-:W-:Y:S02]  /*7990*/  FADD.FTZ R11, -R148, R11 ;  /* 0x0000000b940b7221 */ /* 0x000fe40000010100 */
[----:B------:R-:W-:Y:S02]  /*79a0*/  FMUL.FTZ R9, R9, c[0x0][0x2ec] ;  /* 0x0000bb0009097a20 */ /* 0x000fe40000410000 */
[----:B------:R-:W-:Y:S02]  /*79b0*/  FMUL.FTZ R8, R8, c[0x0][0x2ec] ;  /* 0x0000bb0008087a20 */ /* 0x000fe40000410000 */
[----:B------:R-:W-:Y:S02]  /*79c0*/  FMUL.FTZ R2, R2, c[0x0][0x2ec] ;  /* 0x0000bb0002027a20 */ /* 0x000fe40000410000 */
[----:B------:R-:W-:Y:S02]  /*79d0*/  FMUL.FTZ R235, R137, R0 ;  /* 0x0000000089eb7220 */ /* 0x000fe40000410000 */
[----:B------:R-:W-:Y:S02]  /*79e0*/  FFMA.FTZ R0, -R161, R161, 1 ;  /* 0x3f800000a1007423 */ /* 0x000fe400000101a1 */
[----:B------:R-:W-:Y:S01]  /*79f0*/  FMUL.FTZ R10, R197, R10 ;  /* 0x0000000ac50a7220 */ /* 0x000fe20000410000 */
[----:B------:R-:W-:Y:S01]  /*7a00*/  MOV R197, R237 ;  /* 0x000000ed00c57202 */ /* 0x000fe20000000f00 */
        /* <DEDUP_REMOVED lines=10> */
[C---:B------:R-:W-:Y:S02]  /*7ab0*/  FADD.FTZ R14, -R148.reuse, R14 ;  /* 0x0000000e940e7221 */ /* 0x040fe40000010100 */
[----:B------:R-:W-:Y:S01]  /*7ac0*/  FADD.FTZ R15, -R148, R15 ;  /* 0x0000000f940f7221 */ /* 0x000fe20000010100 */
[C---:B------:R-:W-:Y:S01]  /*7ad0*/  HMMA.16816.F32 R24, R140.reuse, R4, R24 ;  /* 0x000000048c18723c */ /* 0x040fe20000001818 */
[----:B------:R-:W-:Y:S03]  /*7ae0*/  FMUL.FTZ R8, R8, c[0x0][0x2ec] ;  /* 0x0000bb0008087a20 */ /* 0x000fe60000410000 */
[----:B------:R-:W-:Y:S02]  /*7af0*/  FMUL.FTZ R2, R2, c[0x0][0x2ec] ;  /* 0x0000bb0002027a20 */ /* 0x000fe40000410000 */
[----:B------:R-:W-:Y:S02]  /*7b00*/  FMUL.FTZ R0, R0, c[0x0][0x2ec] ;  /* 0x0000bb0000007a20 */ /* 0x000fe40000410000 */
[----:B------:R-:W-:Y:S01]  /*7b10*/  FMUL.FTZ R14, R234, R14 ;  /* 0x0000000eea0e7220 */ /* 0x000fe20000410000 */
[-C--:B------:R-:W-:Y:S03]  /*7b20*/  HMMA.16816.F32 R28, R140, R6.reuse, R28 ;  /* 0x000000068c1c723c */ /* 0x080fe6000000181c */
[----:B------:R-:W-:Y:S02]  /*7b30*/  FMUL.FTZ R15, R233, R15 ;  /* 0x0000000fe90f7220 */ /* 0x000fe40000410000 */
[----:B------:R-:W-:Y:S02]  /*7b40*/  FMUL.FTZ R234, R136, R9 ;  /* 0x0000000988ea7220 */ /* 0x000fe40000410000 */
[----:B------:R-:W-:Y:S01]  /*7b50*/  FMUL.FTZ R233, R138, R8 ;  /* 0x000000088ae97220 */ /* 0x000fe20000410000 */
[C---:B------:R-:W-:Y:S01]  /*7b60*/  HMMA.16816.F32 R32, R132.reuse, R6, R32 ;  /* 0x000000068420723c */ /* 0x040fe20000001820 */
[----:B------:R-:W-:Y:S03]  /*7b70*/  FMUL.FTZ R232, R10, R2 ;  /* 0x000000020ae87220 */ /* 0x000fe60000410000 */
[----:B------:R-:W-:Y:S02]  /*7b80*/  FMUL.FTZ R231, R11, R0 ;  /* 0x000000000be77220 */ /* 0x000fe40000410000 */
[----:B------:R-:W-:Y:S01]  /*7b90*/  FFMA.FTZ R0, -R162, R162, 1 ;  /* 0x3f800000a2007423 */ /* 0x000fe200000101a2 */
[----:B------:R-:W1:Y:S01]  /*7ba0*/  LDSM.16.M88.4 R8, [R176+0x11000] ;  /* 0x01100000b008783b */ /* 0x000e620000000200 */
[----:B------:R-:W-:Y:S04]  /*7bb0*/  FADD.FTZ R13, -R149, R13 ;  /* 0x0000000d950d7221 */ /* 0x000fe80000010100 */
[----:B------:R-:W-:Y:S02]  /*7bc0*/  FFMA.FTZ R4, -R164, R164, 1 ;  /* 0x3f800000a4047423 */ /* 0x000fe400000101a4 */
[----:B------:R-:W-:Y:S02]  /*7bd0*/  FFMA.FTZ R2, -R163, R163, 1 ;  /* 0x3f800000a3027423 */ /* 0x000fe400000101a3 */
[----:B------:R-:W-:Y:S02]  /*7be0*/  FMUL.FTZ R0, R0, c[0x0][0x2ec] ;  /* 0x0000bb0000007a20 */ /* 0x000fe40000410000 */
[----:B------:R-:W-:Y:S02]  /*7bf0*/  FADD.FTZ R12, -R149, R12 ;  /* 0x0000000c950c7221 */ /* 0x000fe40000010100 */
[----:B------:R-:W-:Y:S02]  /*7c00*/  FMUL.FTZ R13, R248, R13 ;  /* 0x0000000df80d7220 */ /* 0x000fe40000410000 */
[----:B------:R-:W-:Y:S02]  /*7c10*/  FADD.FTZ R17, -R151, R17 ;  /* 0x0000001197117221 */ /* 0x000fe40000010100 */
[----:B------:R-:W-:Y:S02]  /*7c20*/  FADD.FTZ R18, -R150, R18 ;  /* 0x0000001296127221 */ /* 0x000fe40000010100 */
[----:B------:R-:W-:Y:S02]  /*7c30*/  FFMA.FTZ R5, -R169, R169, 1 ;  /* 0x3f800000a9057423 */ /* 0x000fe400000101a9 */
[----:B------:R-:W-:Y:S02]  /*7c40*/  FMUL.FTZ R4, R4, c[0x0][0x2ec] ;  /* 0x0000bb0004047a20 */ /* 0x000fe40000410000 */
[----:B------:R-:W-:Y:S02]  /*7c50*/  FMUL.FTZ R2, R2, c[0x0][0x2ec] ;  /* 0x0000bb0002027a20 */ /* 0x000fe40000410000 */
[----:B------:R-:W-:Y:S02]  /*7c60*/  FMUL.FTZ R169, R15, R0 ;  /* 0x000000000fa97220 */ /* 0x000fe40000410000 */
[----:B------:R-:W-:Y:S02]  /*7c70*/  FFMA.FTZ R0, -R165, R165, 1 ;  /* 0x3f800000a5007423 */ /* 0x000fe400000101a5 */
[----:B------:R-:W-:Y:S02]  /*7c80*/  FADD.FTZ R24, -R149, R24 ;  /* 0x0000001895187221 */ /* 0x000fe40000010100 */
[----:B------:R-:W-:Y:S02]  /*7c90*/  FMUL.FTZ R12, R249, R12 ;  /* 0x0000000cf90c7220 */ /* 0x000fe40000410000 */
[----:B------:R-:W-:Y:S02]  /*7ca0*/  FADD.FTZ R19, -R150, R19 ;  /* 0x0000001396137221 */ /* 0x000fe40000010100 */
[----:B------:R-:W-:Y:S02]  /*7cb0*/  FMUL.FTZ R17, R195, R17 ;  /* 0x00000011c3117220 */ /* 0x000fe40000410000 */
[----:B------:R-:W-:Y:S02]  /*7cc0*/  FMUL.FTZ R18, R197, R18 ;  /* 0x00000012c5127220 */ /* 0x000fe40000410000 */
[----:B------:R-:W-:Y:S01]  /*7cd0*/  FMUL.FTZ R5, R5, c[0x0][0x2ec] ;  /* 0x0000bb0005057a20 */ /* 0x000fe20000410000 */
[-C--:B-1----:R-:W-:Y:S01]  /*7ce0*/  HMMA.16816.F32 R36, R132, R8.reuse, R36 ;  /* 0x000000088424723c */ /* 0x082fe20000001824 */
[----:B------:R-:W-:Y:S02]  /*7cf0*/  FMUL.FTZ R197, R13, R4 ;  /* 0x000000040dc57220 */ /* 0x000fe40000410000 */
[----:B------:R-:W-:Y:S02]  /*7d00*/  FMUL.FTZ R195, R14, R2 ;  /* 0x000000020ec37220 */ /* 0x000fe40000410000 */
[----:B------:R-:W-:Y:S02]  /*7d10*/  FFMA.FTZ R2, -R166, R166, 1 ;  /* 0x3f800000a6027423 */ /* 0x000fe400000101a6 */
[----:B------:R-:W-:Y:S01]  /*7d20*/  FMUL.FTZ R4, R0, c[0x0][0x2ec] ;  /* 0x0000bb0000047a20 */ /* 0x000fe20000410000 */
[C---:B------:R-:W-:Y:S01]  /*7d30*/  HMMA.16816.F32 R40, R140.reuse, R8, R40 ;  /* 0x000000088c28723c */ /* 0x040fe20000001828 */
[----:B------:R-:W-:Y:S03]  /*7d40*/  FFMA.FTZ R0, -R167, R167, 1 ;  /* 0x3f800000a7007423 */ /* 0x000fe600000101a7 */
[----:B------:R-:W-:Y:S02]  /*7d50*/  FADD.FTZ R25, -R149, R25 ;  /* 0x0000001995197221 */ /* 0x000fe40000010100 */
[----:B------:R-:W-:Y:S02]  /*7d60*/  FMUL.FTZ R24, R110, R24 ;  /* 0x000000186e187220 */ /* 0x000fe40000410000 */
[----:B------:R-:W-:Y:S01]  /*7d70*/  FADD.FTZ R16, -R151, R16 ;  /* 0x0000001097107221 */ /* 0x000fe20000010100 */
[----:B------:R1:W5:Y:S01]  /*7d80*/  LDL.LU R110, [R1+0x14c] ;  /* 0x00014c00016e7983 */ /* 0x0003620000300800 */
[-C--:B------:R-:W-:Y:S02]  /*7d90*/  HMMA.16816.F32 R44, R140, R10.reuse, R44 ;  /* 0x0000000a8c2c723c */ /* 0x080fe4000000182c */
[----:B------:R-:W-:Y:S02]  /*7da0*/  FMUL.FTZ R19, R230, R19 ;  /* 0x00000013e6137220 */ /* 0x000fe40000410000 */
[----:B------:R-:W-:Y:S02]  /*7db0*/  FMUL.FTZ R230, R12, R5 ;  /* 0x000000050ce67220 */ /* 0x000fe40000410000 */
[----:B------:R-:W-:Y:S02]  /*7dc0*/  FMUL.FTZ R5, R2, c[0x0][0x2ec] ;  /* 0x0000bb0002057a20 */ /* 0x000fe40000410000 */
[----:B------:R-:W-:Y:S01]  /*7dd0*/  FFMA.FTZ R2, -R168, R168, 1 ;  /* 0x3f800000a8027423 */ /* 0x000fe200000101a8 */
[C---:B------:R-:W-:Y:S03]  /*7de0*/  HMMA.16816.F32 R48, R132.reuse, R10, R48 ;  /* 0x0000000a8430723c */ /* 0x040fe60000001830 */
[----:B------:R-:W-:Y:S02]  /*7df0*/  FMUL.FTZ R0, R0, c[0x0][0x2ec] ;  /* 0x0000bb0000007a20 */ /* 0x000fe40000410000 */
[----:B------:R-:W-:Y:S02]  /*7e00*/  FADD.FTZ R26, -R148, R26 ;  /* 0x0000001a941a7221 */ /* 0x000fe40000010100 */
[----:B------:R-:W-:Y:S02]  /*7e10*/  FMUL.FTZ R25, R109, R25 ;  /* 0x000000196d197220 */ /* 0x000fe40000410000 */
[----:B------:R-:W-:Y:S01]  /*7e20*/  FMUL.FTZ R16, R157, R16 ;  /* 0x000000109d107220 */ /* 0x000fe20000410000 */
[----:B------:R1:W5:Y:S02]  /*7e30*/  LDL.LU R109, [R1+0x148] ;  /* 0x00014800016d7983 */ /* 0x0003640000300800 */
[----:B------:R-:W-:Y:S02]  /*7e40*/  FADD.FTZ R23, -R150, R23 ;  /* 0x0000001796177221 */ /* 0x000fe40000010100 */
[----:B------:R-:W-:Y:S02]  /*7e50*/  FMUL.FTZ R2, R2, c[0x0][0x2ec] ;  /* 0x0000bb0002027a20 */ /* 0x000fe40000410000 */
[----:B------:R-:W-:Y:S02]  /*7e60*/  FMUL.FTZ R164, R19, R0 ;  /* 0x0000000013a47220 */ /* 0x000fe40000410000 */
[----:B------:R-:W-:Y:S02]  /*7e70*/  FFMA.FTZ R0, -R170, R170, 1 ;  /* 0x3f800000aa007423 */ /* 0x000fe400000101aa */
[----:B------:R-:W-:Y:S02]  /*7e80*/  FADD.FTZ R27, -R148, R27 ;  /* 0x0000001b941b7221 */ /* 0x000fe40000010100 */
[----:B------:R-:W-:Y:S02]  /*7e90*/  FMUL.FTZ R26, R108, R26 ;  /* 0x0000001a6c1a7220 */ /* 0x000fe40000410000 */
[----:B------:R-:W-:Y:S01]  /*7ea0*/  FADD.FTZ R20, -R151, R20 ;  /* 0x0000001497147221 */ /* 0x000fe20000010100 */
[----:B------:R1:W5:Y:S01]  /*7eb0*/  LDL.LU R108, [R1+0x144] ;  /* 0x00014400016c7983 */ /* 0x0003620000300800 */
[----:B------:R-:W-:Y:S02]  /*7ec0*/  FADD.FTZ R22, -R150, R22 ;  /* 0x0000001696167221 */ /* 0x000fe40000010100 */
[----:B------:R-:W-:Y:S02]  /*7ed0*/  FMUL.FTZ R23, R250, R23 ;  /* 0x00000017fa177220 */ /* 0x000fe40000410000 */
        /* <DEDUP_REMOVED lines=19> */
[----:B------:R-:W-:Y:S01]  /*8010*/  FMUL.FTZ R21, R252, R21 ;  /* 0x00000015fc157220 */ /* 0x000fe20000410000 */
[----:B------:R1:W5:Y:S01]  /*8020*/  LDL.LU R106, [R1+0x13c] ;  /* 0x00013c00016a7983 */ /* 0x0003620000300800 */
[----:B------:R-:W-:Y:S02]  /*8030*/  FMUL.FTZ R4, R4, c[0x0][0x2ec] ;  /* 0x0000bb0004047a20 */ /* 0x000fe40000410000 */
        /* <DEDUP_REMOVED lines=47> */
[----:B------:R-:W2:Y:S01]  /*8330*/  LDSM.16.M88.4 R4, [R176+0x11800] ;  /* 0x01180000b004783b */ /* 0x000ea20000000200 */
        /* <DEDUP_REMOVED lines=30> */
[-C--:B--2---:R-:W-:Y:S01]  /*8520*/  HMMA.16816.F32 R52, R132, R4.reuse, R52 ;  /* 0x000000048434723c */ /* 0x084fe20000001834 */
[----:B------:R-:W-:Y:S01]  /*8530*/  FMUL.FTZ R13, R90, R44 ;  /* 0x0000002c5a0d7220 */ /* 0x000fe20000410000 */
[----:B------:R1:W5:Y:S01]  /*8540*/  LDL.LU R91, [R1+0x100] ;  /* 0x00010000015b7983 */ /* 0x0003620000300800 */
[----:B------:R-:W-:Y:S02]  /*8550*/  FFMA.FTZ R0, -R193, R193, 1 ;  /* 0x3f800000c1007423 */ /* 0x000fe400000101c1 */
[----:B------:R-:W-:Y:S01]  /*8560*/  FADD.FTZ R46, -R148, R46 ;  /* 0x0000002e942e7221 */ /* 0x000fe20000010100 */
[----:B------:R1:W5:Y:S01]  /*8570*/  LDL.LU R90, [R1+0xfc] ;  /* 0x0000fc00015a7983 */ /* 0x0003620000300800 */
[----:B------:R-:W-:Y:S01]  /*8580*/  FMUL.FTZ R12, R89, R45 ;  /* 0x0000002d590c7220 */ /* 0x000fe20000410000 */
[C---:B------:R-:W-:Y:S01]  /*8590*/  HMMA.16816.F32 R56, R140.reuse, R4, R56 ;  /* 0x000000048c38723c */ /* 0x040fe20000001838 */
[----:B------:R-:W-:Y:S01]  /*85a0*/  FMUL.FTZ R0, R0, c[0x0][0x2ec] ;  /* 0x0000bb0000007a20 */ /* 0x000fe20000410000 */
[----:B------:R1:W5:Y:S02]  /*85b0*/  LDL.LU R89, [R1+0xf8] ;  /* 0x0000f80001597983 */ /* 0x0003640000300800 */
[----:B------:R-:W-:Y:S02]  /*85c0*/  FADD.FTZ R47, -R148, R47 ;  /* 0x0000002f942f7221 */ /* 0x000fe40000010100 */
[----:B------:R-:W-:Y:S02]  /*85d0*/  FMUL.FTZ R11, R88, R46 ;  /* 0x0000002e580b7220 */ /* 0x000fe40000410000 */
[----:B------:R-:W-:Y:S01]  /*85e0*/  FFMA.FTZ R2, -R194, R194, 1 ;  /* 0x3f800000c2027423 */ /* 0x000fe200000101c2 */
[----:B------:R1:W5:Y:S01]  /*85f0*/  LDL.LU R88, [R1+0xf4] ;  /* 0x0000f40001587983 */ /* 0x0003620000300800 */
[-C--:B------:R-:W-:Y:S02]  /*8600*/  HMMA.16816.F32 R60, R140, R6.reuse, R60 ;  /* 0x000000068c3c723c */ /* 0x080fe4000000183c */
[----:B------:R-:W-:Y:S02]  /*8610*/  FMUL.FTZ R15, R35, R0 ;  /* 0x00000000230f7220 */ /* 0x000fe40000410000 */
[----:B------:R-:W-:Y:S02]  /*8620*/  FFMA.FTZ R0, -R198, R198, 1 ;  /* 0x3f800000c6007423 */ /* 0x000fe400000101c6 */
[----:B------:R-:W-:Y:S02]  /*8630*/  FMUL.FTZ R10, R87, R47 ;  /* 0x0000002f570a7220 */ /* 0x000fe40000410000 */
[----:B------:R-:W-:Y:S01]  /*8640*/  FADD.FTZ R48, -R151, R48 ;  /* 0x0000003097307221 */ /* 0x000fe20000010100 */
[----:B------:R1:W5:Y:S01]  /*8650*/  LDL.LU R87, [R1+0xf0] ;  /* 0x0000f00001577983 */ /* 0x0003620000300800 */
[----:B------:R-:W-:Y:S02]  /*8660*/  HMMA.16816.F32 R64, R132, R6, R64 ;  /* 0x000000068440723c */ /* 0x000fe40000001840 */
[----:B------:R-:W-:Y:S02]  /*8670*/  FMUL.FTZ R2, R2, c[0x0][0x2ec] ;  /* 0x0000bb0002027a20 */ /* 0x000fe40000410000 */
[----:B------:R-:W-:Y:S02]  /*8680*/  FFMA.FTZ R9, -R201, R201, 1 ;  /* 0x3f800000c9097423 */ /* 0x000fe400000101c9 */
[----:B------:R-:W-:Y:S02]  /*8690*/  FMUL.FTZ R0, R0, c[0x0][0x2ec] ;  /* 0x0000bb0000007a20 */ /* 0x000fe40000410000 */
[----:B------:R-:W-:Y:S04]  /*86a0*/  FADD.FTZ R49, -R151, R49 ;  /* 0x0000003197317221 */ /* 0x000fe80000010100 */
        /* <DEDUP_REMOVED lines=11> */
[----:B------:R-:W-:Y:S02]  /*8760*/  FMUL.FTZ R2, R2, c[0x0][0x2ec] ;  /* 0x0000bb0002027a20 */ /* 0x000fe40000410000 */
[----:B------:R-:W-:Y:S02]  /*8770*/  FMUL.FTZ R154, R36, R9 ;  /* 0x00000009249a7220 */ /* 0x000fe40000410000 */
[----:B------:R-:W-:Y:S02]  /*8780*/  FMUL.FTZ R9, R0, c[0x0][0x2ec] ;  /* 0x0000bb0000097a20 */ /* 0x000fe40000410000 */
[----:B------:R-:W-:Y:S02]  /*8790*/  FFMA.FTZ R0, -R202, R202, 1 ;  /* 0x3f800000ca007423 */ /* 0x000fe400000101ca */
[----:B------:R-:W-:Y:S02]  /*87a0*/  FADD.FTZ R51, -R150, R51 ;  /* 0x0000003396337221 */ /* 0x000fe40000010100 */
[----:B------:R-:W-:Y:S02]  /*87b0*/  FMUL.FTZ R45, R84, R50 ;  /* 0x00000032542d7220 */ /* 0x000fe40000410000 */
[----:B------:R-:W-:Y:S01]  /*87c0*/  FMUL.FTZ R8, R8, c[0x0][0x2ec] ;  /* 0x0000bb0008087a20 */ /* 0x000fe20000410000 */
[----:B------:R1:W5:Y:S01]  /*87d0*/  LDL.LU R84, [R1+0xe4] ;  /* 0x0000e40001547983 */ /* 0x0003620000300800 */
[----:B------:R-:W-:Y:S02]  /*87e0*/  FMUL.FTZ R152, R38, R2 ;  /* 0x0000000226987220 */ /* 0x000fe40000410000 */
[----:B------:R-:W-:Y:S02]  /*87f0*/  FFMA.FTZ R2, -R203, R203, 1 ;  /* 0x3f800000cb027423 */ /* 0x000fe400000101cb */
[----:B------:R-:W-:Y:S02]  /*8800*/  FMUL.FTZ R0, R0, c[0x0][0x2ec] ;  /* 0x0000bb0000007a20 */ /* 0x000fe40000410000 */
[----:B------:R-:W-:Y:S02]  /*8810*/  FMUL.FTZ R44, R83, R51 ;  /* 0x00000033532c7220 */ /* 0x000fe40000410000 */
[----:B------:R-:W-:Y:S01]  /*8820*/  FADD.FTZ R52, -R151, R52 ;  /* 0x0000003497347221 */ /* 0x000fe20000010100 */
[----:B------:R1:W5:Y:S01]  /*8830*/  LDL.LU R83, [R1+0xe0] ;  /* 0x0000e00001537983 */ /* 0x0003620000300800 */
[----:B------:R-:W-:Y:S02]  /*8840*/  FMUL.FTZ R153, R37, R8 ;  /* 0x0000000825997220 */ /* 0x000fe40000410000 */
        /* <DEDUP_REMOVED lines=16> */
[----:B------:R-:W-:Y:S02]  /*8950*/  FMUL.FTZ R40, R79, R55 ;  /* 0x000000374f287220 */ /* 0x000fe40000410000 */
[C---:B------:R-:W-:Y:S01]  /*8960*/  FADD.FTZ R56, -R149.reuse, R56 ;  /* 0x0000003895387221 */ /* 0x040fe20000010100 */
[----:B------:R1:W5:Y:S01]  /*8970*/  LDL.LU R79, [R1+0xd0] ;  /* 0x0000d000014f7983 */ /* 0x0003620000300800 */
        /* <DEDUP_REMOVED lines=108> */
[----:B-1----:R-:W2:Y:S01]  /*9040*/  LDL.LU R9, [R1+0xc] ;  /* 0x00000c0001097983 */ /* 0x002ea20000300800 */
        /* <DEDUP_REMOVED lines=9> */
[----:B---3--:R-:W-:Y:S02]  /*90e0*/  IMAD.MOV.U32 R4, RZ, RZ, R8 ;  /* 0x000000ffff047224 */ /* 0x008fe400078e0008 */
[----:B--2---:R-:W-:Y:S03]  /*90f0*/  IMAD.MOV.U32 R5, RZ, RZ, R9 ;  /* 0x000000ffff057224 */ /* 0x004fe600078e0009 */
[C---:B------:R-:W-:Y:S02]  /*9100*/  LEA R8, P2, R2.reuse, R4, 0x1 ;  /* 0x0000000402087211 */ /* 0x040fe400078408ff */
[----:B------:R-:W-:Y:S02]  /*9110*/  MOV R4, 0x6 ;  /* 0x0000000600047802 */ /* 0x000fe40000000f00 */
[----:B------:R-:W-:Y:S01]  /*9120*/  LEA.HI.X.SX32 R9, R2, R5, 0x1, P2 ;  /* 0x0000000502097211 */ /* 0x000fe200010f0eff */
[----:B------:R1:W-:Y:S01]  /*9130*/  STL [R1+0x14], R8 ;  /* 0x0000140801007387 */ /* 0x0003e20000100800 */
[----:B------:R-:W-:Y:S02]  /*9140*/  SHF.L.U64.HI R2, R6, R4, c[0x0][0x194] ;  /* 0x0000650006027619 */ /* 0x000fe40000010204 */
[-C--:B------:R-:W-:Y:S01]  /*9150*/  IADD3 R6, P2, R8, R10.reuse, RZ ;  /* 0x0000000a08067210 */ /* 0x080fe20007f5e0ff */
[----:B------:R-:W-:Y:S01]  /*9160*/  @!PT LDS RZ, [RZ] ;  /* 0x00000000fffff984 */ /* 0x000fe20000000800 */
[----:B------:R-:W-:Y:S01]  /*9170*/  @!PT LDS RZ, [RZ] ;  /* 0x00000000fffff984 */ /* 0x000fe20000000800 */
[----:B------:R-:W-:Y:S01]  /*9180*/  @!PT LDS RZ, [RZ] ;  /* 0x00000000fffff984 */ /* 0x000fe20000000800 */
[----:B------:R1:W-:Y:S03]  /*9190*/  LDGSTS.E.BYPASS.LTC128B.128 [R239], [R8.64] ;  /* 0x0000000008ef7fae */ /* 0x0003e6000b901d44 */
[-C--:B------:R-:W-:Y:S01]  /*91a0*/  IADD3 R4, P3, R6, R10.reuse, RZ ;  /* 0x0000000a06047210 */ /* 0x080fe20007f7e0ff */
[----:B------:R1:W-:Y:S01]  /*91b0*/  STL [R1+0xc], R9 ;  /* 0x00000c0901007387 */ /* 0x0003e20000100800 */
[--C-:B------:R-:W-:Y:S02]  /*91c0*/  IMAD.X R7, R9, 0x1, R2.reuse, P2 ;  /* 0x0000000109077824 */ /* 0x100fe400010e0602 */
[----:B------:R-:W-:Y:S03]  /*91d0*/  IADD3 R10, P2, R4, R10, RZ ;  /* 0x0000000a040a7210 */ /* 0x000fe60007f5e0ff */
[----:B------:R1:W-:Y:S01]  /*91e0*/  LDGSTS.E.BYPASS.LTC128B.128 [R239+0x1000], [R6.64] ;  /* 0x0100000006ef7fae */ /* 0x0003e2000b901d44 */
[----:B------:R-:W-:Y:S05]  /*91f0*/  IADD3.X R5, R7, R2, RZ, P3, !PT ;  /* 0x0000000207057210 */ /* 0x000fea0001ffe4ff */
[----:B------:R1:W-:Y:S01]  /*9200*/  LDGSTS.E.BYPASS.LTC128B.128 [R239+0x2000], [R4.64] ;  /* 0x0200000004ef7fae */ /* 0x0003e2000b901d44 */
[----:B------:R-:W-:Y:S05]  /*9210*/  IMAD.X R11, R5, 0x1, R2, P2 ;  /* 0x00000001050b7824 */ /* 0x000fea00010e0602 */
[----:B------:R1:W-:Y:S04]  /*9220*/  LDGSTS.E.BYPASS.LTC128B.128 [R239+0x3000], [R10.64] ;  /* 0x030000000aef7fae */ /* 0x0003e8000b901d44 */
[----:B------:R-:W0:Y:S02]  /*9230*/  LDGDEPBAR ;  /* 0x00000000000079af */ /* 0x000e240000000000 */
.L_x_2263:
        /* <DEDUP_REMOVED lines=194> */
.L_x_2264:
        /* <DEDUP_REMOVED lines=12> */
[----:B------:R-:W5:Y:S04]  /*9f20*/  LDL R157, [R1+0x60] ;  /* 0x00006000019d7983 */ /* 0x000f680000100800 */
[----:B------:R-:W-:Y:S04]  /*9f30*/  LDSM.16.M88.4 R40, [R147+0x14000] ;  /* 0x014000009328783b */ /* 0x000fe80000000200 */
[----:B------:R-:W5:Y:S04]  /*9f40*/  LDL R156, [R1+0x64] ;  /* 0x00006400019c7983 */ /* 0x000f680000100800 */
[----:B------:R-:W1:Y:S04]  /*9f50*/  LDSM.16.MT88.4 R44, [R0+0xc800] ;  /* 0x00c80000002c783b */ /* 0x000e680000004200 */
[----:B------:R-:W5:Y:S04]  /*9f60*/  LDL.LU.64 R154, [R1] ;  /* 0x00000000019a7983 */ /* 0x000f680000300a00 */
        /* <DEDUP_REMOVED lines=10> */
[----:B------:R3:W2:Y:S02]  /*a010*/  LDL R153, [R1+0x20] ;  /* 0x0000200001997983 */ /* 0x0006a40000100800 */
[C---:B------:R-:W-:Y:S02]  /*a020*/  HMMA.16816.F32 R16, R32.reuse, R18, RZ ;  /* 0x000000122010723c */ /* 0x040fe400000018ff */
[----:B------:R-:W1:Y:S04]  /*a030*/  LDSM.16.M88.4 R64, [R146+0x16000] ;  /* 0x016000009240783b */ /* 0x000e680000000200 */
[----:B------:R-:W1:Y:S02]  /*a040*/  LDSM.16.MT88.4 R132, [R2+0xd000] ;  /* 0x00d000000284783b */ /* 0x000e640000004200 */
[-C--:B----4-:R-:W-:Y:S02]  /*a050*/  HMMA.16816.F32 R20, R32, R36.reuse, RZ ;  /* 0x000000242014723c */ /* 0x090fe400000018ff */
[----:B------:R-:W-:Y:S04]  /*a060*/  LDSM.16.M88.4 R136, [R144+0x16000] ;  /* 0x016000009088783b */ /* 0x000fe80000000200 */
[----:B------:R-:W-:Y:S02]  /*a070*/  LDSM.16.MT88.4 R140, [R2+0xd800] ;  /* 0x00d80000028c783b */ /* 0x000fe40000004200 */
        /* <DEDUP_REMOVED lines=45> */
[-C--:B------:R-:W-:Y:S04]  /*a350*/  HMMA.16816.F32 R20, R40, R60.reuse, R20 ;  /* 0x0000003c2814723c */ /* 0x080fe80000001814 */
[C---:B-----5:R-:W-:Y:S04]  /*a360*/  LEA R197, P2, R149.reuse, R154, 0x2 ;  /* 0x0000009a95c57211 */ /* 0x060fe800078410ff */
[C---:B------:R-:W-:Y:S04]  /*a370*/  HMMA.16816.F32 R24, R52.reuse, R60, R24 ;  /* 0x0000003c3418723c */ /* 0x040fe80000001818 */
[----:B------:R-:W-:Y:S01]  /*a380*/  LEA.HI.X.SX32 R195, R149, R155, 0x2, P2 ;  /* 0x0000009b95c37211 */ /* 0x000fe200010f16ff */
[----:B------:R-:W-:Y:S03]  /*a390*/  IMAD.MOV.U32 R149, RZ, RZ, c[0x0][0x22c] ;  /* 0x00008b00ff957624 */ /* 0x000fe600078e00ff */
[-C--:B------:R-:W-:Y:S01]  /*a3a0*/  HMMA.16816.F32 R28, R52, R62.reuse, R28 ;  /* 0x0000003e341c723c */ /* 0x080fe2000000181c */
[----:B------:R5:W-:Y:S03]  /*a3b0*/  LDSM.16.MT88.4 R52, [R0+0xf800] ;  /* 0x00f800000034783b */ /* 0x000be60000004200 */
[----:B------:R-:W-:Y:S04]  /*a3c0*/  IMAD R149, R149, c[0x0][0x1c0], RZ ;  /* 0x0000700095957a24 */ /* 0x000fe800078e02ff */
[----:B------:R-:W-:Y:S01]  /*a3d0*/  HMMA.16816.F32 R32, R40, R62, R32 ;  /* 0x0000003e2820723c */ /* 0x000fe20000001820 */
[----:B------:R-:W1:Y:S03]  /*a3e0*/  LDSM.16.M88.4 R40, [R144+0x18000] ;  /* 0x018000009028783b */ /* 0x000e660000000200 */
[----:B------:R-:W-:Y:S01]  /*a3f0*/  IMAD.SHL.U32 R149, R149, 0x8, RZ ;  /* 0x0000000895957824 */ /* 0x000fe200078e00ff */
[----:B------:R2:W-:Y:S03]  /*a400*/  LDSM.16.MT88.4 R60, [R2+0xf800] ;  /* 0x00f80000023c783b */ /* 0x0005e60000004200 */
[-C--:B----4-:R-:W-:Y:S08]  /*a410*/  HMMA.16816.F32 R4, R44, R56.reuse, R4 ;  /* 0x000000382c04723c */ /* 0x090ff00000001804 */
[C---:B------:R-:W-:Y:S01]  /*a420*/  HMMA.16816.F32 R8, R64.reuse, R56, R8 ;  /* 0x000000384008723c */ /* 0x040fe20000001808 */
[----:B-----5:R-:W-:Y:S04]  /*a430*/  IMAD.MOV.U32 R0, RZ, RZ, c[0x0][0x22c] ;  /* 0x00008b00ff007624 */ /* 0x020fe800078e00ff */
[----:B------:R-:W-:Y:S03]  /*a440*/  IMAD R0, R0, c[0x0][0x1c0], RZ ;  /* 0x0000700000007a24 */ /* 0x000fe600078e02ff */
[-C--:B------:R-:W-:Y:S04]  /*a450*/  HMMA.16816.F32 R12, R64, R58.reuse, R12 ;  /* 0x0000003a400c723c */ /* 0x080fe8000000180c */
[----:B------:R-:W-:Y:S02]  /*a460*/  IMAD R0, R0, 0x30, RZ ;  /* 0x0000003000007824 */ /* 0x000fe400078e02ff */
[----:B--2---:R-:W-:Y:S02]  /*a470*/  IMAD.MOV.U32 R2, RZ, RZ, c[0x0][0x22c] ;  /* 0x00008b00ff027624 */ /* 0x004fe400078e00ff */
        /* <DEDUP_REMOVED lines=9> */
[-C--:B-1----:R-:W-:Y:S05]  /*a510*/  HMMA.16816.F32 R4, R36, R48.reuse, R4 ;  /* 0x000000302404723c */ /* 0x082fea0000001804 */
        /* <DEDUP_REMOVED lines=11> */
[----:B------:R-:W-:Y:S04]  /*a5d0*/  @UP3 UIADD3 UR14, UP1, UR14, -0x200, URZ ;  /* 0xfffffe000e0e3890 */ /* 0x000fe8000ff3e03f */
[----:B------:R-:W-:Y:S01]  /*a5e0*/  @P0 IADD3.X R39, R156, UR13, RZ, P3, !PT ;  /* 0x0000000d9c270c10 */ /* 0x000fe20009ffe4ff */
[----:B------:R-:W-:Y:S01]  /*a5f0*/  IMAD.MOV.U32 R36, RZ, RZ, R197 ;  /* 0x000000ffff247224 */ /* 0x000fe200078e00c5 */
[----:B------:R-:W-:Y:S01]  /*a600*/  @UP3 UIADD3.X UR13, UR13, -0x1, URZ, UP1, !UPT ;  /* 0xffffffff0d0d3890 */ /* 0x000fe20008ffe43f */
[C---:B--2---:R-:W-:Y:S02]  /*a610*/  HMMA.16816.F32 R8, R56.reuse, R52, R8 ;  /* 0x000000343808723c */ /* 0x044fe40000001808 */
[----:B------:R-:W2:Y:S02]  /*a620*/  @P0 LDG.E R150, [R38.64+0x20] ;  /* 0x0000200426960981 */ /* 0x000ea4000c1e1900 */
[CC--:B------:R-:W-:Y:S01]  /*a630*/  LEA R50, P2, R149.reuse, R36.reuse, 0x2 ;  /* 0x0000002495327211 */ /* 0x0c0fe200078410ff */
[----:B------:R-:W-:Y:S01]  /*a640*/  IMAD.MOV.U32 R37, RZ, RZ, R195 ;  /* 0x000000ffff257224 */ /* 0x000fe200078e00c3 */
[----:B------:R-:W4:Y:S02]  /*a650*/  @P0 LDG.E R151, [R38.64+0x120] ;  /* 0x0001200426970981 */ /* 0x000f24000c1e1900 */
[-C--:B------:R-:W-:Y:S02]  /*a660*/  HMMA.16816.F32 R12, R56, R54.reuse, R12 ;  /* 0x00000036380c723c */ /* 0x080fe4000000180c */
[----:B------:R-:W5:Y:S02]  /*a670*/  @P0 LDG.E R152, [R38.64+0x100] ;  /* 0x0001000426980981 */ /* 0x000f64000c1e1900 */
[-C--:B------:R-:W-:Y:S02]  /*a680*/  LEA.HI.X.SX32 R51, R149, R37.reuse, 0x2, P2 ;  /* 0x0000002595337211 */ /* 0x080fe400010f16ff */
[----:B------:R-:W3:Y:S02]  /*a690*/  @P0 LDG.E R153, [R38.64] ;  /* 0x0000000426990981 */ /* 0x000ee4000c1e1900 */
        /* <DEDUP_REMOVED lines=11> */
[----:B----4-:R2:W-:Y:S04]  /*a750*/  @P0 STL [R1+0x1c], R151 ;  /* 0x00001c9701000387 */ /* 0x0105e80000100800 */
[----:B-----5:R4:W-:Y:S04]  /*a760*/  @P0 STL [R1+0x18], R152 ;  /* 0x0000189801000387 */ /* 0x0209e80000100800 */
[----:B---3--:R3:W-:Y:S04]  /*a770*/  @P0 STL [R1+0x20], R153 ;  /* 0x0000209901000387 */ /* 0x0087e80000100800 */
        /* <DEDUP_REMOVED lines=9> */
[----:B----4-:R-:W-:Y:S01]  /*a810*/  IMAD.MOV.U32 R152, RZ, RZ, c[0x0][0x22c] ;  /* 0x00008b00ff987624 */ /* 0x010fe200078e00ff */
[----:B------:R-:W4:Y:S01]  /*a820*/  LDL R54, [R1+0x34] ;  /* 0x0000340001367983 */ /* 0x000f220000100800 */
[----:B---3--:R-:W-:Y:S01]  /*a830*/  IMAD.MOV.U32 R153, RZ, RZ, c[0x0][0x22c] ;  /* 0x00008b00ff997624 */ /* 0x008fe200078e00ff */
[-C--:B------:R-:W-:Y:S01]  /*a840*/  LEA R44, P0, R150, R36.reuse, 0x2 ;  /* 0x00000024962c7211 */ /* 0x080fe200078010ff */
[----:B------:R-:W-:Y:S01]  /*a850*/  IMAD R152, R152, c[0x0][0x1c0], RZ ;  /* 0x0000700098987a24 */ /* 0x000fe200078e02ff */
[----:B------:R-:W4:Y:S01]  /*a860*/  LDL R53, [R1+0x30] ;  /* 0x0000300001357983 */ /* 0x000f220000100800 */
[----:B------:R-:W-:Y:S01]  /*a870*/  IMAD R153, R153, c[0x0][0x1c0], RZ ;  /* 0x0000700099997a24 */ /* 0x000fe200078e02ff */
[-C--:B------:R-:W-:Y:S01]  /*a880*/  LEA.HI.X.SX32 R45, R150, R37.reuse, 0x2, P0 ;  /* 0x00000025962d7211 */ /* 0x080fe200000f16ff */
[----:B------:R-:W-:Y:S01]  /*a890*/  IMAD.SHL.U32 R152, R152, 0x20, RZ ;  /* 0x0000002098987824 */ /* 0x000fe200078e00ff */
[----:B------:R-:W4:Y:S01]  /*a8a0*/  LDL R52, [R1+0x2c] ;  /* 0x00002c0001347983 */ /* 0x000f220000100800 */
        /* <DEDUP_REMOVED lines=63> */
[----:B------:R-:W3:Y:S01]  /*aca0*/  LDL R0, [R1+0x4c] ;  /* 0x00004c0001007983 */ /* 0x000ee20000100800 */
[-C--:B-1----:R-:W-:Y:S03]  /*acb0*/  LEA.HI.X.SX32 R17, R2, R37.reuse, 0x2, P2 ;  /* 0x0000002502117211 */ /* 0x082fe600010f16ff */
[----:B------:R-:W3:Y:S01]  /*acc0*/  LDL R2, [R1+0x28] ;  /* 0x0000280001027983 */ /* 0x000ee20000100800 */
        /* <DEDUP_REMOVED lines=34> */
[CC--:B----4-:R-:W-:Y:S02]  /*aef0*/  LEA R12, P5, R54.reuse, R36.reuse, 0x2 ;  /* 0x00000024360c7211 */ /* 0x0d0fe400078a10ff */
        /* <DEDUP_REMOVED lines=15> */
[CC--:B---3--:R-:W-:Y:S04]  /*aff0*/  LEA R4, P0, R0.reuse, R36.reuse, 0x2 ;  /* 0x0000002400047211 */ /* 0x0c8fe800078010ff */
        /* <DEDUP_REMOVED lines=237> */
.L_x_2266:
        /* <DEDUP_REMOVED lines=18> */
.L_x_2267:
        /* <DEDUP_REMOVED lines=47> */
.L_x_2269:
[----:B--234-:R-:W-:Y:S05]  /*c2e0*/  BSYNC B0 ;  /* 0x0000000000007941 */ /* 0x01cfea0003800000 */
.L_x_2268:
        /* <DEDUP_REMOVED lines=15> */
.L_x_2271:
[----:B------:R-:W-:Y:S05]  /*c3e0*/  BSYNC B0 ;  /* 0x0000000000007941 */ /* 0x000fea0003800000 */
.L_x_2270:
        /* <DEDUP_REMOVED lines=15> */
.L_x_2273:
[----:B------:R-:W-:Y:S05]  /*c4e0*/  BSYNC B0 ;  /* 0x0000000000007941 */ /* 0x000fea0003800000 */
.L_x_2272:
        /* <DEDUP_REMOVED lines=14> */
.L_x_2275:
[----:B------:R-:W-:Y:S05]  /*c5d0*/  BSYNC B0 ;  /* 0x0000000000007941 */ /* 0x000fea0003800000 */
.L_x_2274:
        /* <DEDUP_REMOVED lines=24> */
.L_x_2277:
[----:B------:R-:W-:Y:S05]  /*c760*/  BSYNC B0 ;  /* 0x0000000000007941 */ /* 0x000fea0003800000 */
.L_x_2276:
        /* <DEDUP_REMOVED lines=13> */
.L_x_2279:
[----:B------:R-:W-:Y:S05]  /*c840*/  BSYNC B0 ;  /* 0x0000000000007941 */ /* 0x000fea0003800000 */
.L_x_2278:
        /* <DEDUP_REMOVED lines=13> */
.L_x_2281:
[----:B------:R-:W-:Y:S05]  /*c920*/  BSYNC B0 ;  /* 0x0000000000007941 */ /* 0x000fea0003800000 */
.L_x_2280:
        /* <DEDUP_REMOVED lines=11> */
.L_x_2260:
[----:B------:R-:W-:Y:S05]  /*c9e0*/  BSYNC B1 ;  /* 0x0000000000017941 */ /* 0x000fea0003800000 */
.L_x_2238:
        /* <DEDUP_REMOVED lines=11> */
.L_x_2282:
[----:B------:R-:W-:Y:S05]  /*caa0*/  EXIT ;  /* 0x000000000000794d */ /* 0x000fea0003800000 */
.L_x_2284:
        /* <DEDUP_REMOVED lines=13> */
.L_x_2494:


//--------------------- .text._ZN5flash44flash_bwd_dq_dk_dv_loop_seqk_parallel_kernelI23Flash_bwd_kernel_traitsILi64ELi128ELi128ELi8ELi4ELi4ELi4ELb0ELb0EN7cutlass6half_tE19Flash_kernel_traitsILi64ELi128ELi128ELi8ES3_EELb1ELb0ELb1ELb1ELb0ELb0ELb0EEEvNS_16Flash_bwd_paramsE --------------------------
	.section	.text._ZN5flash44flash_bwd_dq_dk_dv_loop_seqk_parallel_kernelI23Flash_bwd_kernel_traitsILi64ELi128ELi128ELi8ELi4ELi4ELi4ELb0ELb0EN7cutlass6half_tE19Flash_kernel_traitsILi64ELi128ELi128ELi8ES3_EELb1ELb0ELb1ELb1ELb0ELb0ELb0EEEvNS_16Flash_bwd_paramsE,"ax",@progbits
	.sectioninfo	@"SHI_REGISTERS=255"
	.align	128
        .global         _ZN5flash44flash_bwd_dq_dk_dv_loop_seqk_parallel_kernelI23Flash_bwd_kernel_traitsILi64ELi128ELi128ELi8ELi4ELi4ELi4ELb0ELb0EN7cutlass6half_tE19Flash_kernel_traitsILi64ELi128ELi128ELi8ES3_EELb1ELb0ELb1ELb1ELb0ELb0ELb0EEEvNS_16Flash_bwd_paramsE
        .type           _ZN5flash44flash_bwd_dq_dk_dv_loop_seqk_parallel_kernelI23Flash_bwd_kernel_traitsILi64ELi128ELi128ELi8ELi4ELi4ELi4ELb0ELb0EN7cutlass6half_tE19Flash_kernel_traitsILi64ELi128ELi128ELi8ES3_EELb1ELb0ELb1ELb1ELb0ELb0ELb0EEEvNS_16Flash_bwd_paramsE,@function
        .size           _ZN5flash44flash_bwd_dq_dk_dv_loop_seqk_parallel_kernelI23Flash_bwd_kernel_traitsILi64ELi128ELi128ELi8ELi4ELi4ELi4ELb0ELb0EN7cutlass6half_tE19Flash_kernel_traitsILi64ELi128ELi128ELi8ES3_EELb1ELb0ELb1ELb1ELb0ELb0ELb0EEEvNS_16Flash_bwd_paramsE,(.L_x_2495 - _ZN5flash44flash_bwd_dq_dk_dv_loop_seqk_parallel_kernelI23Flash_bwd_kernel_traitsILi64ELi128ELi128ELi8ELi4ELi4ELi4ELb0ELb0EN7cutlass6half_tE19Flash_kernel_traitsILi64ELi128ELi128ELi8ES3_EELb1ELb0ELb1ELb1ELb0ELb0ELb0EEEvNS_16Flash_bwd_paramsE)
        .other          _ZN5flash44flash_bwd_dq_dk_dv_loop_seqk_parallel_kernelI23Flash_bwd_kernel_traitsILi64ELi128ELi128ELi8ELi4ELi4ELi4ELb0ELb0EN7cutlass6half_tE19Flash_kernel_traitsILi64ELi128ELi128ELi8ES3_EELb1ELb0ELb1ELb1ELb0ELb0ELb0EEEvNS_16Flash_bwd_paramsE,@"STO_CUDA_ENTRY STV_DEFAULT"
_ZN5flash44flash_bwd_dq_dk_dv_loop_seqk_parallel_kernelI23Flash_bwd_kernel_traitsILi64ELi128ELi128ELi8ELi4ELi4ELi4ELb0ELb0EN7cutlass6half_tE19Flash_kernel_traitsILi64ELi128ELi128ELi8ES3_EELb1ELb0ELb1ELb1ELb0ELb0ELb0EEEvNS_16Flash_bwd_paramsE:
.text._ZN5flash44flash_bwd_dq_dk_dv_loop_seqk_parallel_kernelI23Flash_bwd_kernel_traitsILi64ELi128ELi128ELi8ELi4ELi4ELi4ELb0ELb0EN7cutlass6half_tE19Flash_kernel_traitsILi64ELi128ELi128ELi8ES3_EELb1ELb0ELb1ELb1ELb0ELb0ELb0EEEvNS_16Flash_bwd_paramsE:
        /* <DEDUP_REMOVED lines=25> */
[----:B------:R-:W-:Y:S02]  /*0190*/  UISETP.NE.AND UP6, UPT, UR9, URZ, UPT ;  /* 0x0000003f0900728c */ /* 0x000fe4000bfc5270 */
[----:B------:R-:W-:Y:S01]  /*01a0*/  ULDC.U8 UR8, c[0x0][0x328] ;  /* 0x0000ca0000087ab9 */ /* 0x000fe20000000000 */
[----:B-1----:R-:W-:Y:S01]  /*01b0*/  SHF.R.S32.HI R5, RZ, 0x1f, R10 ;  /* 0x0000001fff057819 */ /* 0x002fe2000001140a */
[----:B--2---:R-:W-:-:S02]  /*01c0*/  ULOP3.LUT UR4, UR40, UR11, URZ, 0x3c, !UPT ;  /* 0x0000000b28047292 */ /* 0x004fc4000f8e3c3f */
[----:B------:R-:W-:Y:S01]  /*01d0*/  USHF.R.S32.HI UR9, URZ, 0x1f, UR40 ;  /* 0x0000001f3f097899 */ /* 0x000fe20008011428 */
[CC--:B------:R-:W-:Y:S01]  /*01e0*/  LEA.HI R0, R5.reuse, R10.reuse, RZ, 0x4 ;  /* 0x0000000a05007211 */ /* 0x0c0fe200078f20ff */
[----:B------:R-:W-:Y:S01]  /*01f0*/  UISETP.NE.AND UP5, UPT, UR8, URZ, UPT ;  /* 0x0000003f0800728c */ /* 0x000fe2000bfa5270 */
[CC--:B------:R-:W-:Y:S01]  /*0200*/  LEA.HI R250, R5.reuse, R10.reuse, RZ, 0x7 ;  /* 0x0000000a05fa7211 */ /* 0x0c0fe200078f38ff */
[----:B------:R-:W-:Y:S01]  /*0210*/  ULDC UR51, c[0x0][0x22c] ;  /* 0x00008b0000337ab9 */ /* 0x000fe20000000800 */
[CC--:B------:R-:W-:Y:S01]  /*0220*/  LEA.HI R2, R5.reuse, R10.reuse, RZ, 0x5 ;  /* 0x0000000a05027211 */ /* 0x0c0fe200078f28ff */
[----:B---3--:R-:W-:Y:S01]  /*0230*/  UIMAD UR5, UR39, UR7, UR40 ;  /* 0x00000007270572a4 */ /* 0x008fe2000f8e0228 */
[CC--:B------:R-:W-:Y:S01]  /*0240*/  LEA.HI R9, R5.reuse, R10.reuse, RZ, 0x3 ;  /* 0x0000000a05097211 */ /* 0x0c0fe200078f18ff */
[----:B------:R-:W-:Y:S01]  /*0250*/  UIMAD UR7, UR13, 0xc0, URZ ;  /* 0x000000c00d0778a4 */ /* 0x000fe2000f8e023f */
[CC--:B------:R-:W-:Y:S01]  /*0260*/  LEA.HI R13, R5.reuse, R10.reuse, RZ, 0x6 ;  /* 0x0000000a050d7211 */ /* 0x0c0fe200078f30ff */
[----:B------:R-:W-:Y:S01]  /*0270*/  ULDC UR42, c[0x0][0x1c0] ;  /* 0x00007000002a7ab9 */ /* 0x000fe20000000800 */
[----:B------:R-:W-:Y:S01]  /*0280*/  LEA.HI R5, R5, R10, RZ, 0x2 ;  /* 0x0000000a05057211 */ /* 0x000fe200078f10ff */
[----:B------:R-:W-:Y:S01]  /*0290*/  ULDC UR10, c[0x0][0x1c0] ;  /* 0x00007000000a7ab9 */ /* 0x000fe20000000800 */
[----:B------:R-:W-:Y:S01]  /*02a0*/  LOP3.LUT R3, R0, 0xfffffff0, RZ, 0xc0, !PT ;  /* 0xfffffff000037812 */ /* 0x000fe200078ec0ff */
[----:B------:R-:W-:Y:S01]  /*02b0*/  ULDC UR14, c[0x0][0x1c0] ;  /* 0x00007000000e7ab9 */ /* 0x000fe20000000800 */
[----:B------:R-:W-:Y:S01]  /*02c0*/  LOP3.LUT R4, R5, 0x7ffffffc, RZ, 0xc0, !PT ;  /* 0x7ffffffc05047812 */ /* 0x000fe200078ec0ff */
[----:B------:R-:W-:Y:S01]  /*02d0*/  ULDC UR16, c[0x0][0x224] ;  /* 0x0000890000107ab9 */ /* 0x000fe20000000800 */
[----:B------:R-:W-:Y:S01]  /*02e0*/  LOP3.LUT R6, R2, 0xffffffe0, RZ, 0xc0, !PT ;  /* 0xffffffe002067812 */ /* 0x000fe200078ec0ff */
[C---:B------:R-:W-:Y:S01]  /*02f0*/  IMAD.IADD R8, R10.reuse, 0x1, -R3 ;  /* 0x000000010a087824 */ /* 0x040fe200078e0a03 */
[----:B------:R-:W-:Y:S01]  /*0300*/  SHF.R.S32.HI R3, RZ, 0x4, R0 ;  /* 0x00000004ff037819 */ /* 0x000fe20000011400 */
[C---:B------:R-:W-:Y:S01]  /*0310*/  IMAD.IADD R14, R10.reuse, 0x1, -R4 ;  /* 0x000000010a0e7824 */ /* 0x040fe200078e0a04 */
[----:B------:R-:W-:Y:S01]  /*0320*/  SHF.R.S32.HI R4, RZ, 0x5, R2 ;  /* 0x00000005ff047819 */ /* 0x000fe20000011402 */
[----:B------:R-:W-:Y:S01]  /*0330*/  IMAD.IADD R6, R10, 0x1, -R6 ;  /* 0x000000010a067824 */ /* 0x000fe200078e0a06 */
[----:B------:R-:W-:Y:S01]  /*0340*/  LEA.HI R0, R0, R3, RZ, 0x1 ;  /* 0x0000000300007211 */ /* 0x000fe200078f08ff */
[----:B------:R-:W-:Y:S01]  /*0350*/  UIMAD.WIDE UR42, UR51, UR42, URZ ;  /* 0x0000002a332a72a5 */ /* 0x000fe2000f8e023f */
[----:B------:R-:W-:Y:S01]  /*0360*/  SHF.R.S32.HI R2, RZ, 0x1f, R2 ;  /* 0x0000001fff027819 */ /* 0x000fe20000011402 */
[----:B------:R-:W-:Y:S01]  /*0370*/  UIMAD UR52, UR40, UR51, URZ ;  /* 0x00000033283472a4 */ /* 0x000fe2000f8e023f */
[----:B------:R-:W-:Y:S01]  /*0380*/  LOP3.LUT R7, R9, 0xfffffff8, RZ, 0xc0, !PT ;  /* 0xfffffff809077812 */ /* 0x000fe200078ec0ff */
[----:B------:R-:W-:Y:S01]  /*0390*/  UIMAD UR51, UR51, UR10, URZ ;  /* 0x0000000a333372a4 */ /* 0x000fe2000f8e023f */
        /* <DEDUP_REMOVED lines=9> */
[----:B------:R-:W-:Y:S01]  /*0430*/  ULDC UR15, c[0x0][0x1c0] ;  /* 0x00007000000f7ab9 */ /* 0x000fe20000000800 */
[----:B------:R-:W-:Y:S01]  /*0440*/  SHF.R.S32.HI R0, RZ, 0x1f, R5 ;  /* 0x0000001fff007819 */ /* 0x000fe20000011405 */
[----:B------:R-:W-:Y:S01]  /*0450*/  IMAD.IADD R15, R4, 0x1, -R2 ;  /* 0x00000001040f7824 */ /* 0x000fe200078e0a02 */
[----:B------:R-:W-:Y:S01]  /*0460*/  SHF.R.S32.HI R2, RZ, 0x1f, R6 ;  /* 0x0000001fff027819 */ /* 0x000fe20000011406 */
[----:B------:R-:W-:Y:S01]  /*0470*/  UIMAD.WIDE.U32 UR48, UR39, UR16, URZ ;  /* 0x00000010273072a5 */ /* 0x000fe2000f8e003f */
[----:B------:R-:W-:Y:S01]  /*0480*/  LEA.HI R0, R0, R3, RZ, 0x3 ;  /* 0x0000000300007211 */ /* 0x000fe200078f18ff */
[----:B------:R-:W-:Y:S01]  /*0490*/  USHF.L.U32 UR50, UR51, 0x7, URZ ;  /* 0x0000000733327899 */ /* 0x000fe2000800063f */
        /* <DEDUP_REMOVED lines=22> */
[C---:B------:R-:W-:Y:S01]  /*0600*/  LOP3.LUT P3, RZ, R7.reuse, 0x4, RZ, 0xc0, !PT ;  /* 0x0000000407ff7812 */ /* 0x040fe2000786c0ff */
[----:B------:R-:W-:Y:S01]  /*0610*/  IMAD.IADD R12, R8, 0x1, -R0 ;  /* 0x00000001080c7824 */ /* 0x000fe200078e0a00 */
[----:B------:R-:W-:Y:S01]  /*0620*/  LOP3.LUT R4, R6, 0x1, RZ, 0xc0, !PT ;  /* 0x0000000106047812 */ /* 0x000fe200078ec0ff */
[----:B------:R-:W-:Y:S01]  /*0630*/  IMAD.SHL.U32 R0, R7, 0x40, RZ ;  /* 0x0000004007007824 */ /* 0x000fe200078e00ff */
[----:B------:R-:W-:Y:S01]  /*0640*/  LOP3.LUT R2, R3, 0xfffffe00, R2, 0xf8, !PT ;  /* 0xfffffe0003027812 */ /* 0x000fe200078ef802 */
[----:B------:R-:W-:Y:S01]  /*0650*/  IMAD.SHL.U32 R3, R10, 0x200, RZ ;  /* 0x000002000a037824 */ /* 0x000fe200078e00ff */
[----:B------:R-:W-:Y:S01]  /*0660*/  ISETP.NE.U32.AND P0, PT, R4, 0x1, PT ;  /* 0x000000010400780c */ /* 0x000fe20003f05070 */
[----:B------:R-:W-:Y:S01]  /*0670*/  IMAD.U32 R7, RZ, RZ, UR4 ;  /* 0x00000004ff077e24 */ /* 0x000fe2000f8e00ff */
[----:B------:R-:W-:Y:S01]  /*0680*/  LOP3.LUT R0, R0, 0x1c0, RZ, 0xc0, !PT ;  /* 0x000001c000007812 */ /* 0x000fe200078ec0ff */
[----:B------:R1:W-:Y:S01]  /*0690*/  STL [R1+0x4], R2 ;  /* 0x0000040201007387 */ /* 0x0003e20000100800 */
[----:B------:R-:W-:Y:S01]  /*06a0*/  UIMAD UR4, UR12, 0xc0, URZ ;  /* 0x000000c00c0478a4 */ /* 0x000fe2000f8e023f */
[----:B------:R-:W-:Y:S01]  /*06b0*/  R2P PR, R6, 0x6 ;  /* 0x0000000606007804 */ /* 0x000fe20000000000 */
[----:B------:R-:W-:Y:S01]  /*06c0*/  IMAD.SHL.U32 R8, R10, 0x10, RZ ;  /* 0x000000100a087824 */ /* 0x000fe200078e00ff */
[----:B------:R-:W-:Y:S01]  /*06d0*/  LOP3.LUT R159, R0, 0x8, R9, 0xf8, !PT ;  /* 0x00000008009f7812 */ /* 0x000fe200078ef809 */
[----:B------:R-:W-:Y:S01]  /*06e0*/  STL [R1+0x44], R7 ;  /* 0x0000440701007387 */ /* 0x000fe20000100800 */
[C---:B------:R-:W-:Y:S01]  /*06f0*/  SEL R161, R233.reuse, 0xffffffe0, !P4 ;  /* 0xffffffe0e9a17807 */ /* 0x040fe20006000000 */
[----:B------:R-:W-:Y:S01]  /*0700*/  UIMAD UR59, UR5, UR59, URZ ;  /* 0x0000003b053b72a4 */ /* 0x000fe2000f8e023f */
[----:B------:R-:W-:Y:S01]  /*0710*/  SEL R233, R233, 0xffffffe0, !P1 ;  /* 0xffffffe0e9e97807 */ /* 0x000fe20004800000 */
[----:B------:R-:W-:Y:S01]  /*0720*/  UIMAD UR56, UR43, UR48, URZ ;  /* 0x000000302b3872a4 */ /* 0x000fe2000f8e023f */
[----:B------:R-:W-:Y:S01]  /*0730*/  SEL R231, R231, 0x10, !P0 ;  /* 0x00000010e7e77807 */ /* 0x000fe20004000000 */
[----:B------:R-:W-:-:S02]  /*0740*/  USHF.R.S32.HI UR57, URZ, 0x1f, UR52 ;  /* 0x0000001f3f397899 */ /* 0x000fc40008011434 */
[----:B------:R-:W-:Y:S02]  /*0750*/  UIMAD.WIDE.U32 UR46, UR42, UR48, URZ ;  /* 0x000000302a2e72a5 */ /* 0x000fe4000f8e003f */
        /* <DEDUP_REMOVED lines=22> */
[----:B------:R-:W-:Y:S02]  /*08c0*/  IMAD.IADD R162, R159, 0x1, R161 ;  /* 0x000000019fa27824 */ /* 0x000fe400078e02a1 */
        /* <DEDUP_REMOVED lines=28> */
[----:B------:R-:W-:Y:S01]  /*0a90*/  LOP3.LUT R5, R2, 0x8, R5, 0xf8, !PT ;  /* 0x0000000802057812 */ /* 0x000fe200078ef805 */
[----:B------:R-:W-:Y:S01]  /*0aa0*/  ULDC.64 UR8, c[0x0][0x118] ;  /* 0x0000460000087ab9 */ /* 0x000fe20000000a00 */
[----:B------:R-:W-:-:S02]  /*0ab0*/  SHF.R.U32.HI R4, RZ, 0x3, R2 ;  /* 0x00000003ff047819 */ /* 0x000fc40000011602 */
        /* <DEDUP_REMOVED lines=48> */
.L_x_2363:
        /* <DEDUP_REMOVED lines=54> */
.L_x_2285:
        /* <DEDUP_REMOVED lines=30> */
[----:B------:R-:W-:Y:S02]  /*1300*/  ULDC UR10, c[0x0][0x2e4] ;  /* 0x0000b900000a7ab9 */ /* 0x000fe40000000800 */
[----:B------:R-:W-:Y:S02]  /*1310*/  @UP3 UIADD3 UR30, UR13, UR4, URZ ;  /* 0x000000040d1e3290 */ /* 0x000fe4000fffe03f */
[----:B------:R-:W-:-:S02]  /*1320*/  UIADD3 UR4, UR11, 0x7f, URZ ;  /* 0x0000007f0b047890 */ /* 0x000fc4000fffe03f */
[----:B-1----:R-:W-:Y:S02]  /*1330*/  UISETP.NE.AND UP0, UPT, UR38, -0x1, UPT ;  /* 0xffffffff2600788c */ /* 0x002fe4000bf05270 */
[----:B------:R-:W-:Y:S02]  /*1340*/  USHF.R.S32.HI UR7, URZ, 0x1f, UR4 ;  /* 0x0000001f3f077899 */ /* 0x000fe40008011404 */
[----:B------:R-:W-:Y:S02]  /*1350*/  USEL UR32, UR14, UR12, !UP3 ;  /* 0x0000000c0e207287 */ /* 0x000fe4000d800000 */
[----:B------:R-:W-:Y:S01]  /*1360*/  ULEA.HI UR16, UR7, UR4, URZ, 0x7 ;  /* 0x0000000407107291 */ /* 0x000fe2000f8f383f */
[----:B------:R-:W-:Y:S01]  /*1370*/  PLOP3.LUT P0, PT, PT, PT, UP0, 0x80, 0x0 ;  /* 0x000000000000781c */ /* 0x000fe20003f0f008 */
[----:B------:R-:W-:Y:S02]  /*1380*/  UIADD3 UR4, UR11, 0x80, UR20 ;  /* 0x000000800b047890 */ /* 0x000fe4000fffe014 */
[----:B------:R-:W-:-:S02]  /*1390*/  ULDC.64 UR14, c[0x0][0x198] ;  /* 0x00006600000e7ab9 */ /* 0x000fc40000000a00 */
[----:B------:R-:W-:-:S04]  /*13a0*/  UIADD3 UR4, UR4, UR10, -UR5 ;  /* 0x0000000a04047290 */ /* 0x000fc8000fffe805 */
[----:B------:R-:W-:-:S04]  /*13b0*/  UIADD3 UR4, UR4, 0x7f, URZ ;  /* 0x0000007f04047890 */ /* 0x000fc8000fffe03f */
[----:B------:R-:W-:-:S04]  /*13c0*/  USHF.R.S32.HI UR7, URZ, 0x1f, UR4 ;  /* 0x0000001f3f077899 */ /* 0x000fc80008011404 */
[----:B------:R-:W-:Y:S02]  /*13d0*/  ULEA.HI UR10, UR7, UR4, URZ, 0x7 ;  /* 0x00000004070a7291 */ /* 0x000fe4000f8f383f */
[----:B------:R-:W-:Y:S02]  /*13e0*/  @UP0 UIADD3 UR4, UR35, UR38, URZ ;  /* 0x0000002623040290 */ /* 0x000fe4000fffe03f */
[----:B------:R-:W-:Y:S02]  /*13f0*/  USHF.R.S32.HI UR7, URZ, 0x7, UR16 ;  /* 0x000000073f077899 */ /* 0x000fe40008011410 */
[----:B------:R-:W-:-:S04]  /*1400*/  @UP0 UIMAD.WIDE.U32 UR12, UR4, UR14, URZ ;  /* 0x0000000e040c02a5 */ /* 0x000fc8000f8e003f */
[----:B------:R-:W-:Y:S02]  /*1410*/  @UP0 UIMAD UR27, UR4, UR15, UR13 ;  /* 0x0000000f041b02a4 */ /* 0x000fe4000f8e020d */
        /* <DEDUP_REMOVED lines=19> */
.L_x_2287:
        /* <DEDUP_REMOVED lines=18> */
.L_x_2288:
        /* <DEDUP_REMOVED lines=41> */
[----:B------:R-:W-:Y:S02]  /*1900*/  UIMAD UR4, UR43, UR12, URZ ;  /* 0x0000000c2b0472a4 */ /* 0x000fe4000f8e023f */
[----:B------:R-:W-:Y:S02]  /*1910*/  UIMAD.WIDE.U32 UR12, UR42, UR12, URZ ;  /* 0x0000000c2a0c72a5 */ /* 0x000fe4000f8e003f */
[----:B------:R-:W-:Y:S02]  /*1920*/  UIMAD UR7, UR42, UR7, UR4 ;  /* 0x000000072a0772a4 */ /* 0x000fe4000f8e0204 */
[----:B------:R-:W-:Y:S02]  /*1930*/  @UP5 USEL UR4, UR61, UR18, !UP3 ;  /* 0x000000123d045287 */ /* 0x000fe4000d800000 */
        /* <DEDUP_REMOVED lines=28> */
.L_x_2289:
[----:B------:R-:W-:Y:S02]  /*1b00*/  UMOV UR10, UR59 ;  /* 0x0000003b000a7c82 */ /* 0x000fe40008000000 */
.L_x_2290:
        /* <DEDUP_REMOVED lines=13> */
[----:B------:R-:W-:Y:S02]  /*1be0*/  UMOV UR22, 0x4 ;  /* 0x0000000400167882 */ /* 0x000fe40000000000 */
[----:B------:R-:W-:-:S03]  /*1bf0*/  UIMAD UR16, UR40, UR13, UR4 ;  /* 0x0000000d281072a4 */ /* 0x000fc6000f8e0204 */
[----:B------:R-:W-:Y:S02]  /*1c00*/  ULDC.64 UR12, c[0x0][0x378] ;  /* 0x0000de00000c7ab9 */ /* 0x000fe40000000a00 */
[----:B------:R-:W-:Y:S01]  /*1c10*/  UIMAD UR4, UR9, UR12, URZ ;  /* 0x0000000c090472a4 */ /* 0x000fe2000f8e023f */
[----:B-1----:R-:W-:Y:S02]  /*1c20*/  SHF.R.S32.HI R20, RZ, 0x1f, R19 ;  /* 0x0000001fff147819 */ /* 0x002fe40000011413 */
[----:B------:R-:W-:Y:S02]  /*1c30*/  ULDC.64 UR8, c[0x0][0x3c8] ;  /* 0x0000f20000087ab9 */ /* 0x000fe40000000a00 */
[----:B------:R-:W-:Y:S01]  /*1c40*/  UIMAD UR14, UR40, UR13, UR4 ;  /* 0x0000000d280e72a4 */ /* 0x000fe2000f8e0204 */
[----:B------:R-:W-:Y:S02]  /*1c50*/  LEA.HI R0, R20, R19, RZ, 0x3 ;  /* 0x0000001314007211 */ /* 0x000fe400078f18ff */
[----:B------:R-:W-:-:S02]  /*1c60*/  ULDC.64 UR12, c[0x0][0x370] ;  /* 0x0000dc00000c7ab9 */ /* 0x000fc40000000a00 */
[----:B------:R-:W-:Y:S01]  /*1c70*/  SHF.R.S32.HI R0, RZ, 0x3, R0 ;  /* 0x00000003ff007819 */ /* 0x000fe20000011400 */
[----:B------:R-:W-:Y:S02]  /*1c80*/  UIMAD UR4, UR29, UR12, URZ ;  /* 0x0000000c1d0472a4 */ /* 0x000fe4000f8e023f */
[----:B------:R-:W-:Y:S01]  /*1c90*/  UIADD3 UR12, UR17, UR10, URZ ;  /* 0x0000000a110c7290 */ /* 0x000fe2000fffe03f */
[----:B------:R-:W-:Y:S01]  /*1ca0*/  SHF.R.S32.HI R18, RZ, 0x1f, R0 ;  /* 0x0000001fff127819 */ /* 0x000fe20000011400 */
[----:B------:R-:W-:Y:S01]  /*1cb0*/  UIMAD UR7, UR17, UR13, UR4 ;  /* 0x0000000d110772a4 */ /* 0x000fe2000f8e0204 */
[----:B------:R-:W-:Y:S01]  /*1cc0*/  IADD3 R2, P1, R0, UR17, RZ ;  /* 0x0000001100027c10 */ /* 0x000fe2000ff3e0ff */
[----:B------:R-:W-:Y:S02]  /*1cd0*/  UIADD3 UR4, -UR5, UR11, UR20 ;  /* 0x0000000b05047290 */ /* 0x000fe4000fffe114 */
[----:B------:R-:W-:Y:S01]  /*1ce0*/  UIMAD.WIDE UR12, UR12, UR22, UR8 ;  /* 0x000000160c0c72a5 */ /* 0x000fe2000f8e0208 */
[----:B------:R-:W-:Y:S01]  /*1cf0*/  IADD3.X R7, R18, UR29, RZ, P1, !PT ;  /* 0x0000001d12077c10 */ /* 0x000fe20008ffe4ff */
[----:B------:R-:W-:Y:S01]  /*1d00*/  IMAD.WIDE.U32 R4, R2, c[0x0][0x190], R238 ;  /* 0x0000640002047a25 */ /* 0x000fe200078e00ee */
[----:B------:R1:W2:Y:S01]  /*1d10*/  R2UR UR8, R8 ;  /* 0x00000000080873c2 */ /* 0x0002a200000e0000 */
[----:B------:R-:W-:-:S02]  /*1d20*/  UIADD3 UR10, UR17, UR15, URZ ;  /* 0x0000000f110a7290 */ /* 0x000fc4000fffe03f */
[----:B------:R-:W-:Y:S01]  /*1d30*/  IMAD R7, R7, c[0x0][0x190], RZ ;  /* 0x0000640007077a24 */ /* 0x000fe200078e02ff */
[----:B------:R-:W-:Y:S01]  /*1d40*/  IADD3 R6, P1, R4, UR32, RZ ;  /* 0x0000002004067c10 */ /* 0x000fe2000ff3e0ff */
[----:B------:R-:W-:Y:S02]  /*1d50*/  ULDC UR32, c[0x0][0x2e8] ;  /* 0x0000ba0000207ab9 */ /* 0x000fe40000000800 */
[----:B------:R-:W-:Y:S01]  /*1d60*/  IMAD R2, R2, c[0x0][0x194], R7 ;  /* 0x0000650002027a24 */ /* 0x000fe200078e0207 */
[----:B------:R-:W-:Y:S01]  /*1d70*/  UIADD3 UR4, UR4, -UR32, URZ ;  /* 0x8000002004047290 */ /* 0x000fe2000fffe03f */
[----:B------:R3:W4:Y:S01]  /*1d80*/  R2UR UR9, R10 ;  /* 0x000000000a0973c2 */ /* 0x00072200000e0000 */
[----:B------:R-:W-:Y:S02]  /*1d90*/  UMOV UR29, UR13 ;  /* 0x0000000d001d7c82 */ /* 0x000fe40008000000 */
[----:B------:R-:W-:Y:S01]  /*1da0*/  IADD3.X R7, R5, UR30, R2, P1, !PT ;  /* 0x0000001e05077c10 */ /* 0x000fe20008ffe402 */
[----:B------:R-:W-:Y:S01]  /*1db0*/  USHF.R.S32.HI UR32, URZ, 0x1f, UR4 ;  /* 0x0000001f3f207899 */ /* 0x000fe20008011404 */
[----:B------:R-:W-:Y:S01]  /*1dc0*/  IADD3 R4, P1, R238, UR25, RZ ;  /* 0x00000019ee047c10 */ /* 0x000fe2000ff3e0ff */
[----:B------:R-:W-:-:S02]  /*1dd0*/  UMOV UR30, UR12 ;  /* 0x0000000c001e7c82 */ /* 0x000fc40008000000 */
[----:B------:R-:W-:Y:S01]  /*1de0*/  ULEA.HI UR32, UR32, UR4, URZ, 0x7 ;  /* 0x0000000420207291 */ /* 0x000fe2000f8f383f */
[----:B------:R-:W-:Y:S01]  /*1df0*/  IADD3.X R5, R239, UR28, RZ, P1, !PT ;  /* 0x0000001cef057c10 */ /* 0x000fe20008ffe4ff */
[----:B------:R-:W-:Y:S02]  /*1e00*/  ULDC.64 UR12, c[0x0][0x200] ;  /* 0x00008000000c7ab9 */ /* 0x000fe40000000a00 */
[----:B------:R-:W-:Y:S01]  /*1e10*/  USHF.R.S32.HI UR32, URZ, 0x7, UR32 ;  /* 0x000000073f207899 */ /* 0x000fe20008011420 */
[----:B-1----:R-:W-:Y:S01]  /*1e20*/  LEA.HI R8, R20, R19, RZ, 0x5 ;  /* 0x0000001314087211 */ /* 0x002fe200078f28ff */
[----:B------:R-:W-:Y:S02]  /*1e30*/  IMAD.WIDE.U32 R4, R9, c[0x0][0x370], R4 ;  /* 0x0000dc0009047a25 */ /* 0x000fe400078e0004 */
[----:B------:R-:W-:Y:S01]  /*1e40*/  UISETP.LT.AND UP1, UPT, URZ, UR32, UPT ;  /* 0x000000203f00728c */ /* 0x000fe2000bf21270 */
[----:B------:R-:W-:Y:S01]  /*1e50*/  LOP3.LUT R2, R8, 0xffffffe0, RZ, 0xc0, !PT ;  /* 0xffffffe008027812 */ /* 0x000fe200078ec0ff */
[----:B------:R-:W-:Y:S01]  /*1e60*/  UIMAD.WIDE UR12, UR10, UR22, UR12 ;  /* 0x000000160a0c72a5 */ /* 0x000fe2000f8e020c */
[----:B------:R-:W-:Y:S01]  /*1e70*/  SHF.R.S32.HI R8, RZ, 0x5, R8 ;  /* 0x00000005ff087819 */ /* 0x000fe20000011408 */
[----:B------:R-:W-:Y:S01]  /*1e80*/  USEL UR32, URZ, UR32, !UP1 ;  /* 0x000000203f207287 */ /* 0x000fe2000c800000 */
[----:B------:R-:W-:Y:S01]  /*1e90*/  IADD3 R5, R5, UR7, RZ ;  /* 0x0000000705057c10 */ /* 0x000fe2000fffe0ff */
[----:B------:R-:W-:Y:S01]  /*1ea0*/  IMAD.IADD R14, R19, 0x1, -R2 ;  /* 0x00000001130e7824 */ /* 0x000fe200078e0a02 */
[----:B------:R-:W-:-:S02]  /*1eb0*/  UIADD3 UR7, UR31, -0x1, URZ ;  /* 0xffffffff1f077890 */ /* 0x000fc4000fffe03f */
[----:B------:R-:W-:Y:S01]  /*1ec0*/  UISETP.GT.AND UP1, UPT, UR31, UR32, UPT ;  /* 0x000000201f00728c */ /* 0x000fe2000bf24270 */
[----:B------:R-:W-:-:S05]  /*1ed0*/  IMAD R2, R8, UR51, R14 ;  /* 0x0000003308027c24 */ /* 0x000fca000f8e020e */
        /* <DEDUP_REMOVED lines=37> */
.L_x_2292:
        /* <DEDUP_REMOVED lines=11> */
[----:B------:R-:W-:-:S04]  /*21e0*/  UIMAD.WIDE.U32 UR10, UR35, UR10, URZ ;  /* 0x0000000a230a72a5 */ /* 0x000fc8000f8e003f */
[----:B------:R-:W-:Y:S02]  /*21f0*/  UIADD3 UR11, UR11, UR4, URZ ;  /* 0x000000040b0b7290 */ /* 0x000fe4000fffe03f */
[----:B------:R-:W-:Y:S02]  /*2200*/  UIMAD UR4, UR33, UR12, URZ ;  /* 0x0000000c210472a4 */ /* 0x000fe4000f8e023f */
[----:B------:R-:W-:Y:S02]  /*2210*/  UIMAD.WIDE.U32 UR10, UR39, UR12, UR10 ;  /* 0x0000000c270a72a5 */ /* 0x000fe4000f8e000a */
[----:B------:R-:W-:-:S04]  /*2220*/  UIMAD UR4, UR39, UR13, UR4 ;  /* 0x0000000d270472a4 */ /* 0x000fc8000f8e0204 */
[----:B------:R-:W-:Y:S02]  /*2230*/  UIADD3 UR13, UR11, UR4, URZ ;  /* 0x000000040b0d7290 */ /* 0x000fe4000fffe03f */
[----:B------:R-:W-:Y:S02]  /*2240*/  UMOV UR7, UR10 ;  /* 0x0000000a00077c82 */ /* 0x000fe40008000000 */
.L_x_2293:
        /* <DEDUP_REMOVED lines=29> */
.L_x_2295:
[----:B------:R-:W-:Y:S05]  /*2420*/  BSYNC B0 ;  /* 0x0000000000007941 */ /* 0x000fea0003800000 */
.L_x_2294:
        /* <DEDUP_REMOVED lines=15> */
.L_x_2297:
[----:B------:R-:W-:Y:S05]  /*2520*/  BSYNC B0 ;  /* 0x0000000000007941 */ /* 0x000fea0003800000 */
.L_x_2296:
        /* <DEDUP_REMOVED lines=15> */
.L_x_2299:
[----:B------:R-:W-:Y:S05]  /*2620*/  BSYNC B0 ;  /* 0x0000000000007941 */ /* 0x000fea0003800000 */
.L_x_2298:
        /* <DEDUP_REMOVED lines=14> */
.L_x_2301:
[----:B------:R-:W-:Y:S05]  /*2710*/  BSYNC B0 ;  /* 0x0000000000007941 */ /* 0x000fea0003800000 */
.L_x_2300:
        /* <DEDUP_REMOVED lines=25> */
.L_x_2303:
[----:B------:R-:W-:Y:S05]  /*28b0*/  BSYNC B0 ;  /* 0x0000000000007941 */ /* 0x000fea0003800000 */
.L_x_2302:
        /* <DEDUP_REMOVED lines=13> */
.L_x_2305:
[----:B------:R-:W-:Y:S05]  /*2990*/  BSYNC B0 ;  /* 0x0000000000007941 */ /* 0x000fea0003800000 */
.L_x_2304:
        /* <DEDUP_REMOVED lines=13> */
.L_x_2307:
[----:B------:R-:W-:Y:S05]  /*2a70*/  BSYNC B0 ;  /* 0x0000000000007941 */ /* 0x000fea0003800000 */
.L_x_2306:
        /* <DEDUP_REMOVED lines=12> */
.L_x_2291:
[----:B------:R-:W2:Y:S01]  /*2b40*/  LDL R7, [R1+0x4] ;  /* 0x0000040001077983 */ /* 0x000ea20000100800 */
        /* <DEDUP_REMOVED lines=21> */
.L_x_2310:
[----:B------:R-:W-:Y:S05]  /*2ca0*/  BSYNC B0 ;  /* 0x0000000000007941 */ /* 0x000fea0003800000 */
.L_x_2309:
        /* <DEDUP_REMOVED lines=16> */
.L_x_2312:
[----:B------:R-:W-:Y:S05]  /*2db0*/  BSYNC B0 ;  /* 0x0000000000007941 */ /* 0x000fea0003800000 */
.L_x_2311:
        /* <DEDUP_REMOVED lines=16> */
.L_x_2314:
[----:B------:R-:W-:Y:S05]  /*2ec0*/  BSYNC B0 ;  /* 0x0000000000007941 */ /* 0x000fea0003800000 */
.L_x_2313:
        /* <DEDUP_REMOVED lines=19> */
.L_x_2316:
[----:B------:R-:W-:Y:S05]  /*3000*/  BSYNC B0 ;  /* 0x0000000000007941 */ /* 0x000fea0003800000 */
.L_x_2315:
        /* <DEDUP_REMOVED lines=22> */
.L_x_2318:
[----:B------:R-:W-:Y:S05]  /*3170*/  BSYNC B0 ;  /* 0x0000000000007941 */ /* 0x000fea0003800000 */
.L_x_2317:
        /* <DEDUP_REMOVED lines=20> */
.L_x_2320:
[----:B------:R-:W-:Y:S05]  /*32c0*/  BSYNC B0 ;  /* 0x0000000000007941 */ /* 0x000fea0003800000 */
.L_x_2319:
        /* <DEDUP_REMOVED lines=20> */
.L_x_2322:
[----:B------:R-:W-:Y:S05]  /*3410*/  BSYNC B0 ;  /* 0x0000000000007941 */ /* 0x000fea0003800000 */
.L_x_2321:
        /* <DEDUP_REMOVED lines=23> */
.L_x_2324:
[----:B------:R-:W-:Y:S05]  /*3590*/  BSYNC B0 ;  /* 0x0000000000007941 */ /* 0x000fea0003800000 */
.L_x_2323:
        /* <DEDUP_REMOVED lines=51> */
.L_x_2326:
[----:B-1----:R-:W-:Y:S05]  /*38d0*/  BSYNC B0 ;  /* 0x0000000000007941 */ /* 0x002fea0003800000 */
.L_x_2325:
        /* <DEDUP_REMOVED lines=21> */
.L_x_2328:
[----:B------:R-:W-:Y:S05]  /*3a30*/  BSYNC B0 ;  /* 0x0000000000007941 */ /* 0x000fea0003800000 */
.L_x_2327:
        /* <DEDUP_REMOVED lines=21> */
.L_x_2330:
[----:B------:R-:W-:Y:S05]  /*3b90*/  BSYNC B0 ;  /* 0x0000000000007941 */ /* 0x000fea0003800000 */
.L_x_2329:
        /* <DEDUP_REMOVED lines=21> */
.L_x_2332:
[----:B------:R-:W-:Y:S05]  /*3cf0*/  BSYNC B0 ;  /* 0x0000000000007941 */ /* 0x000fea0003800000 */
.L_x_2331:
        /* <DEDUP_REMOVED lines=29> */
.L_x_2334:
[----:B------:R-:W-:Y:S05]  /*3ed0*/  BSYNC B0 ;  /* 0x0000000000007941 */ /* 0x000fea0003800000 */
.L_x_2333:
        /* <DEDUP_REMOVED lines=20> */
.L_x_2336:
[----:B------:R-:W-:Y:S05]  /*4020*/  BSYNC B0 ;  /* 0x0000000000007941 */ /* 0x000fea0003800000 */
.L_x_2335:
        /* <DEDUP_REMOVED lines=20> */
.L_x_2338:
[----:B------:R-:W-:Y:S05]  /*4170*/  BSYNC B0 ;  /* 0x0000000000007941 */ /* 0x000fea0003800000 */
.L_x_2337:
        /* <DEDUP_REMOVED lines=19> */
.L_x_2340:
[----:B------:R-:W-:Y:S05]  /*42b0*/  BSYNC B0 ;  /* 0x0000000000007941 */ /* 0x000fea0003800000 */
.L_x_2339:
[----:B------:R-:W-:Y:S01]  /*42c0*/  ULDC.64 UR16, c[0x0][0x318] ;  /* 0x0000c60000107ab9 */ /* 0x000fe20000000a00 */
[----:B------:R-:W1:Y:S01]  /*42d0*/  S2R R0, SR_TID.X ;  /* 0x0000000000007919 */ /* 0x000e620000002100 */
[----:B------:R-:W-:Y:S02]  /*42e0*/  UISETP.NE.U32.AND UP1, UPT, URZ, UR16, UPT ;  /* 0x000000103f00728c */ /* 0x000fe4000bf25070 */
[----:B------:R-:W-:Y:S02]  /*42f0*/  USHF.R.S32.HI UR10, URZ, 0x1f, UR40 ;  /* 0x0000001f3f0a7899 */ /* 0x000fe40008011428 */
[----:B------:R-:W-:Y:S01]  /*4300*/  ULDC.64 UR18, c[0x0][0x320] ;  /* 0x0000c80000127ab9 */ /* 0x000fe20000000a00 */
[----:B--2---:R-:W-:Y:S01]  /*4310*/  IMAD.MOV.U32 R8, RZ, RZ, c[0x0][0x308] ;  /* 0x0000c200ff087624 */ /* 0x004fe200078e00ff */
[----:B------:R-:W-:Y:S01]  /*4320*/  UISETP.NE.AND.EX UP1, UPT, URZ, UR17, UPT, UP1 ;  /* 0x000000113f00728c */ /* 0x000fe2000bf25310 */
[----:B------:R-:W-:Y:S01]  /*4330*/  IMAD.MOV.U32 R9, RZ, RZ, c[0x0][0x30c] ;  /* 0x0000c300ff097624 */ /* 0x000fe200078e00ff */
[----:B------:R-:W0:Y:S04]  /*4340*/  LDGDEPBAR ;  /* 0x00000000000079af */ /* 0x000e280000000000 */
[----:B------:R-:W-:-:S05]  /*4350*/  PLOP3.LUT P0, PT, PT, PT, UP1, 0x80, 0x0 ;  /* 0x000000000000781c */ /* 0x000fca0003f0f018 */
[----:B------:R-:W-:Y:S02]  /*4360*/  @UP1 UIMAD UR4, UR33, UR18, URZ ;  /* 0x00000012210412a4 */ /* 0x000fe4000f8e023f */
[----:B------:R-:W-:Y:S02]  /*4370*/  @UP1 UMOV UR14, UR40 ;  /* 0x00000028000e1c82 */ /* 0x000fe40008000000 */
[----:B------:R-:W-:Y:S02]  /*4380*/  @UP1 UMOV UR15, UR10 ;  /* 0x0000000a000f1c82 */ /* 0x000fe40008000000 */
[----:B------:R-:W-:Y:S01]  /*4390*/  @UP1 UIMAD.WIDE.U32 UR14, UR39, UR18, UR14 ;  /* 0x00000012270e12a5 */ /* 0x000fe2000f8e000e */
[----:B-1----:R-:W-:Y:S01]  /*43a0*/  IMAD.SHL.U32 R0, R0, 0x2, RZ ;  /* 0x0000000200007824 */ /* 0x002fe200078e00ff */
[----:B------:R-:W-:Y:S02]  /*43b0*/  @UP1 UIMAD UR19, UR39, UR19, UR4 ;  /* 0x00000013271312a4 */ /* 0x000fe4000f8e0204 */
[----:B------:R-:W-:-:S02]  /*43c0*/  @UP1 ULEA UR16, UP0, UR14, UR16, 0x2 ;  /* 0x000000100e101291 */ /* 0x000fc4000f80103f */
[----:B------:R-:W-:Y:S01]  /*43d0*/  @UP1 UIADD3 UR19, UR15, UR19, URZ ;  /* 0x000000130f131290 */ /* 0x000fe2000fffe03f */
[----:B------:R-:W-:-:S03]  /*43e0*/  LOP3.LUT R0, R0, 0x6, RZ, 0xc0, !PT ;  /* 0x0000000600007812 */ /* 0x000fc600078ec0ff */
[----:B------:R-:W-:Y:S01]  /*43f0*/  @UP1 ULEA.HI.X UR17, UR14, UR17, UR19, 0x2, UP0 ;  /* 0x000000110e111291 */ /* 0x000fe200080f1413 */
[----:B------:R-:W-:Y:S02]  /*4400*/  IMAD.U32 R4, RZ, RZ, UR16 ;  /* 0x00000010ff047e24 */ /* 0x000fe4000f8e00ff */
[----:B------:R-:W-:-:S03]  /*4410*/  IMAD R0, R250, 0x40, R0 ;  /* 0x00000040fa007824 */ /* 0x000fc600078e0200 */
[----:B------:R-:W-:Y:S02]  /*4420*/  IMAD.U32 R5, RZ, RZ, UR17 ;  /* 0x00000011ff057e24 */ /* 0x000fe4000f8e00ff */
[----:B------:R-:W-:-:S03]  /*4430*/  IADD3 R7, R243, -UR20, -R0 ;  /* 0x80000014f3077c10 */ /* 0x000fc6000fffe800 */
[----:B------:R-:W2:Y:S01]  /*4440*/  @P0 LDG.E R4, [R4.64] ;  /* 0x0000002404040981 */ /* 0x000ea2000c1e1900 */
[----:B------:R-:W2:Y:S01]  /*4450*/  @P0 MUFU.RCP R0, c[0x0][0x238] ;  /* 0x00008e0000000b08 */ /* 0x000ea20000001000 */
[----:B------:R-:W-:Y:S02]  /*4460*/  IMAD.U32 R6, RZ, RZ, UR5 ;  /* 0x00000005ff067e24 */ /* 0x000fe4000f8e00ff */
[----:B------:R-:W-:Y:S02]  /*4470*/  IMAD.MOV.U32 R165, RZ, RZ, 0x20 ;  /* 0x00000020ffa57424 */ /* 0x000fe400078e00ff */
[----:B------:R-:W-:Y:S02]  /*4480*/  IMAD.MOV.U32 R157, RZ, RZ, 0x40 ;  /* 0x00000040ff9d7424 */ /* 0x000fe400078e00ff */
[----:B------:R-:W-:Y:S01]  /*4490*/  IMAD.MOV.U32 R252, RZ, RZ, 0x40 ;  /* 0x00000040fffc7424 */ /* 0x000fe200078e00ff */
        /* <DEDUP_REMOVED lines=33> */
[----:B------:R-:W-:Y:S01]  /*46b0*/  UMOV UR4, URZ ;  /* 0x0000003f00047c82 */ /* 0x000fe20008000000 */
[----:B--2---:R-:W-:-:S04]  /*46c0*/  @P0 FMUL.FTZ R4, R4, R0 ;  /* 0x0000000004040220 */ /* 0x004fc80000410000 */
[----:B------:R1:W2:Y:S02]  /*46d0*/  @P0 R2UR UR10, R4 ;  /* 0x00000000040a03c2 */ /* 0x0002a400000e0000 */
[----:B-1-3--:R1:W3:Y:S01]  /*46e0*/  LDG.E.64 R4, [R8.64+0x8] ;  /* 0x0000082408047981 */ /* 0x00a2e2000c1e1b00 */
[----:B------:R-:W-:Y:S01]  /*46f0*/  LEA.HI R0, R20, R19, RZ, 0x4 ;  /* 0x0000001314007211 */ /* 0x000fe200078f20ff */
[----:B--2---:R-:W-:Y:S02]  /*4700*/  @UP1 UMOV UR4, UR10 ;  /* 0x0000000a00041c82 */ /* 0x004fe40008000000 */
[----:B-1----:R-:W2:Y:S01]  /*4710*/  LDG.E.64 R8, [R8.64] ;  /* 0x0000002408087981 */ /* 0x002ea2000c1e1b00 */
[----:B------:R-:W-:-:S05]  /*4720*/  LOP3.LUT R0, R0, 0xfffffff0, RZ, 0xc0, !PT ;  /* 0xfffffff000007812 */ /* 0x000fca00078ec0ff */
[----:B------:R-:W-:Y:S01]  /*4730*/  IMAD.IADD R0, R19, 0x1, -R0 ;  /* 0x0000000113007824 */ /* 0x000fe200078e0a00 */
[----:B------:R-:W-:-:S04]  /*4740*/  IADD3 R6, R6, -UR11, R7 ;  /* 0x8000000b06067c10 */ /* 0x000fc8000fffe007 */
[----:B----4-:R-:W-:-:S04]  /*4750*/  SHF.R.S32.HI R2, RZ, 0x1f, R0 ;  /* 0x0000001fff027819 */ /* 0x010fc80000011400 */
[----:B------:R-:W-:Y:S01]  /*4760*/  LEA.HI R2, R2, R0, RZ, 0x3 ;  /* 0x0000000002027211 */ /* 0x000fe200078f18ff */
[----:B------:R1:W-:Y:S03]  /*4770*/  STL [R1], R6 ;  /* 0x0000000601007387 */ /* 0x0003e60000100800 */
[----:B------:R-:W-:-:S05]  /*4780*/  LOP3.LUT R2, R2, 0xfffffff8, RZ, 0xc0, !PT ;  /* 0xfffffff802027812 */ /* 0x000fca00078ec0ff */
[----:B------:R-:W-:Y:S01]  /*4790*/  IMAD.IADD R0, R0, 0x1, -R2 ;  /* 0x0000000100007824 */ /* 0x000fe200078e0a02 */
[----:B------:R-:W-:-:S04]  /*47a0*/  SHF.R.S32.HI R2, RZ, 0x1f, R14 ;  /* 0x0000001fff027819 */ /* 0x000fc8000001140e */
[C---:B------:R-:W-:Y:S02]  /*47b0*/  LOP3.LUT P0, RZ, R0.reuse, 0x2, RZ, 0xc0, !PT ;  /* 0x0000000200ff7812 */ /* 0x040fe4000780c0ff */
[----:B------:R-:W-:Y:S02]  /*47c0*/  LOP3.LUT P4, RZ, R0, 0x4, RZ, 0xc0, !PT ;  /* 0x0000000400ff7812 */ /* 0x000fe4000788c0ff */
[----:B------:R-:W-:Y:S02]  /*47d0*/  IADD3 R0, R166, 0x2000, RZ ;  /* 0x00002000a6007810 */ /* 0x000fe40007ffe0ff */
[----:B------:R-:W-:Y:S02]  /*47e0*/  SEL R165, R165, 0xffffffe0, !P0 ;  /* 0xffffffe0a5a57807 */ /* 0x000fe40004000000 */
[----:B------:R-:W-:Y:S02]  /*47f0*/  SEL R0, R0, R166, !P1 ;  /* 0x000000a600007207 */ /* 0x000fe40004800000 */
[----:B------:R-:W-:Y:S01]  /*4800*/  SEL R157, R157, 0xffffffc0, !P4 ;  /* 0xffffffc09d9d7807 */ /* 0x000fe20006000000 */
[----:B------:R-:W-:Y:S01]  /*4810*/  IMAD.IADD R164, R158, 0x1, R165 ;  /* 0x000000019ea47824 */ /* 0x000fe200078e02a5 */
[----:B------:R-:W-:Y:S01]  /*4820*/  SEL R252, R252, 0xffffffc0, !P4 ;  /* 0xffffffc0fcfc7807 */ /* 0x000fe20006000000 */
[----:B------:R-:W-:Y:S01]  /*4830*/  IMAD.SHL.U32 R156, R0, 0x2, RZ ;  /* 0x00000002009c7824 */ /* 0x000fe200078e00ff */
[----:B------:R-:W-:Y:S01]  /*4840*/  ULDC UR27, c[0x0][0x2e4] ;  /* 0x0000b900001b7ab9 */ /* 0x000fe20000000800 */
[----:B---3--:R-:W-:-:S04]  /*4850*/  IADD3 R251, P3, P2, R4, UR45, R14 ;  /* 0x0000002d04fb7c10 */ /* 0x008fc8000fa7e00e */
[----:B------:R-:W-:Y:S02]  /*4860*/  IADD3.X R4, R5, UR53, R2, P3, P2 ;  /* 0x0000003505047c10 */ /* 0x000fe40009fe4402 */
[----:B------:R-:W-:Y:S01]  /*4870*/  IADD3 R2, R167, 0x2000, RZ ;  /* 0x00002000a7027810 */ /* 0x000fe20007ffe0ff */
[----:B--2---:R-:W2:Y:S08]  /*4880*/  R2UR UR17, R8 ;  /* 0x00000000081173c2 */ /* 0x004eb000000e0000 */
[----:B------:R-:W3:Y:S01]  /*4890*/  R2UR UR31, R9 ;  /* 0x00000000091f73c2 */ /* 0x000ee200000e0000 */
[----:B------:R-:W-:-:S05]  /*48a0*/  SEL R2, R2, R167, !P1 ;  /* 0x000000a702027207 */ /* 0x000fca0004800000 */
[----:B------:R-:W-:Y:S01]  /*48b0*/  IMAD.SHL.U32 R163, R2, 0x2, RZ ;  /* 0x0000000202a37824 */ /* 0x000fe200078e00ff */
[----:B--2---:R-:W-:Y:S01]  /*48c0*/  LOP3.LUT R249, R4, UR17, RZ, 0x3c, !PT ;  /* 0x0000001104f97c12 */ /* 0x004fe2000f8e3cff */
[----:B------:R-:W-:Y:S02]  /*48d0*/  UIADD3 UR26, UR17, -0x61c88647, URZ ;  /* 0x9e3779b9111a7890 */ /* 0x000fe4000fffe03f */
[----:B------:R-:W-:Y:S02]  /*48e0*/  UIADD3 UR25, UR17, 0x3c6ef372, URZ ;  /* 0x3c6ef37211197890 */ /* 0x000fe4000fffe03f */
[----:B------:R-:W-:Y:S02]  /*48f0*/  UIADD3 UR23, UR17, -0x255992d5, URZ ;  /* 0xdaa66d2b11177890 */ /* 0x000fe4000fffe03f */
[----:B------:R-:W-:Y:S02]  /*4900*/  UIADD3 UR21, UR17, 0x78dde6e4, URZ ;  /* 0x78dde6e411157890 */ /* 0x000fe4000fffe03f */
[----:B------:R-:W-:-:S02]  /*4910*/  UIADD3 UR19, UR17, 0x1715609d, URZ ;  /* 0x1715609d11137890 */ /* 0x000fc4000fffe03f */
[----:B------:R-:W-:Y:S02]  /*4920*/  UIADD3 UR17, UR17, -0x4ab325aa, URZ ;  /* 0xb54cda5611117890 */ /* 0x000fe4000fffe03f */
[----:B---3--:R-:W-:Y:S02]  /*4930*/  UIADD3 UR33, UR31, -0x4498517b, URZ ;  /* 0xbb67ae851f217890 */ /* 0x008fe4000fffe03f */
[----:B------:R-:W-:Y:S02]  /*4940*/  UIADD3 UR24, UR31, 0x76cf5d0a, URZ ;  /* 0x76cf5d0a1f187890 */ /* 0x000fe4000fffe03f */
[----:B------:R-:W-:Y:S02]  /*4950*/  UIADD3 UR22, UR31, 0x32370b8f, URZ ;  /* 0x32370b8f1f167890 */ /* 0x000fe4000fffe03f */
[----:B------:R-:W-:Y:S02]  /*4960*/  UIADD3 UR20, UR31, -0x126145ec, URZ ;  /* 0xed9eba141f147890 */ /* 0x000fe4000fffe03f */
[----:B------:R-:W-:-:S02]  /*4970*/  UIADD3 UR18, UR31, -0x56f99767, URZ ;  /* 0xa90668991f127890 */ /* 0x000fc4000fffe03f */
[----:B-1----:R-:W-:Y:S02]  /*4980*/  UIADD3 UR16, UR31, 0x646e171e, URZ ;  /* 0x646e171e1f107890 */ /* 0x002fe4000fffe03f */
.L_x_2345:
[----:B------:R-:W2:Y:S01]  /*4990*/  LDL R2, [R1] ;  /* 0x0000000001027983 */ /* 0x000ea20000100800 */
[----:B------:R-:W-:Y:S01]  /*49a0*/  IMAD.IADD R0, R163, 0x1, R165 ;  /* 0x00000001a3007824 */ /* 0x000fe200078e02a5 */
[----:B------:R-:W-:Y:S02]  /*49b0*/  USHF.L.U32 UR14, UR34, 0x7, URZ ;  /* 0x00000007220e7899 */ /* 0x000fe4000800063f */
[----:B------:R-:W0:Y:S02]  /*49c0*/  LDGDEPBAR ;  /* 0x00000000000079af */ /* 0x000e240000000000 */
[----:B------:R-:W-:Y:S04]  /*49d0*/  UIADD3 UR28, UR14, UR11, URZ ;  /* 0x0000000b0e1c7290 */ /* 0x000fe8000fffe03f */
[----:B------:R-:W-:Y:S04]  /*49e0*/  UIADD3 UR10, -UR5, 0x80, UR28 ;  /* 0x00000080050a7890 */ /* 0x000fe8000fffe11c */
[----:B------:R-:W-:Y:S02]  /*49f0*/  UIADD3 UR15, UR10, -UR44, URZ ;  /* 0x8000002c0a0f7290 */ /* 0x000fe4000fffe03f */
[----:B------:R-:W-:Y:S04]  /*4a00*/  USHF.L.U32 UR10, UR7, 0x7, URZ ;  /* 0x00000007070a7899 */ /* 0x000fe8000800063f */
[----:B------:R-:W-:Y:S03]  /*4a10*/  UISETP.GE.AND UP0, UPT, UR10, UR15, UPT ;  /* 0x0000000f0a00728c */ /* 0x000fe6000bf06270 */
[----:B------:R-:W-:Y:S01]  /*4a20*/  ULDC UR15, c[0x0][0x2e4] ;  /* 0x0000b900000f7ab9 */ /* 0x000fe20000000800 */
[----:B--2---:R-:W-:Y:S01]  /*4a30*/  IADD3 R2, R2, UR10, RZ ;  /* 0x0000000a02027c10 */ /* 0x004fe2000fffe0ff */
[----:B------:R-:W-:Y:S04]  /*4a40*/  DEPBAR.LE SB0, 0x0 ;  /* 0x000080000000791a */ /* 0x000fe80000000000 */
[----:B------:R-:W-:Y:S01]  /*4a50*/  BAR.SYNC.DEFER_BLOCKING 0x0 ;  /* 0x0000000000007b1d */ /* 0x000fe20000010000 */
[C---:B------:R-:W-:Y:S02]  /*4a60*/  IADD3 R168, R2.reuse, 0x8, RZ ;  /* 0x0000000802a87810 */ /* 0x040fe40007ffe0ff */
[----:B------:R-:W-:Y:S02]  /*4a70*/  IADD3 R170, R2, 0x7, RZ ;  /* 0x0000000702aa7810 */ /* 0x000fe40007ffe0ff */
[----:B------:R-:W-:Y:S02]  /*4a80*/  ISETP.GE.AND P1, PT, R168, RZ, PT ;  /* 0x000000ffa800720c */ /* 0x000fe40003f26270 */
[C---:B------:R-:W-:Y:S02]  /*4a90*/  IADD3 R169, R2.reuse, 0x47, RZ ;  /* 0x0000004702a97810 */ /* 0x040fe40007ffe0ff */
[C---:B------:R-:W-:Y:S02]  /*4aa0*/  IADD3 R175, R2.reuse, 0x40, RZ ;  /* 0x0000004002af7810 */ /* 0x040fe40007ffe0ff */
[C---:B------:R-:W-:Y:S02]  /*4ab0*/  IADD3 R176, R2.reuse, 0x2f, RZ ;  /* 0x0000002f02b07810 */ /* 0x040fe40007ffe0ff */
[----:B------:R-:W-:Y:S04]  /*4ac0*/  IADD3 R174, R2, 0x48, RZ ;  /* 0x0000004802ae7810 */ /* 0x000fe80007ffe0ff */
[----:B------:R-:W-:Y:S02]  /*4ad0*/  ISETP.GE.AND P2, PT, R174, RZ, PT ;  /* 0x000000ffae00720c */ /* 0x000fe40003f46270 */
[C---:B------:R-:W-:Y:S02]  /*4ae0*/  @!P1 IADD3 R168, -R2.reuse, -0x8, RZ ;  /* 0xfffffff802a89810 */ /* 0x040fe40007ffe1ff */
[----:B------:R-:W-:Y:S01]  /*4af0*/  ISETP.GE.AND P1, PT, R169, RZ, PT ;  /* 0x000000ffa900720c */ /* 0x000fe20003f26270 */
[----:B------:R-:W-:Y:S01]  /*4b00*/  LDSM.16.M88.4 R64, [R163] ;  /* 0x00000000a340783b */ /* 0x000fe20000000200 */
[----:B------:R-:W-:Y:S07]  /*4b10*/  I2F R195, R168 ;  /* 0x000000a800c37306 */ /* 0x000fee0000201400 */
[C---:B------:R-:W-:Y:S01]  /*4b20*/  @!P2 IADD3 R174, -R2.reuse, -0x48, RZ ;  /* 0xffffffb802aea810 */ /* 0x040fe20007ffe1ff */
[----:B------:R-:W1:Y:S03]  /*4b30*/  LDSM.16.M88.4 R16, [R159+0xc000] ;  /* 0x00c000009f10783b */ /* 0x000e660000000200 */
[C---:B------:R-:W-:Y:S01]  /*4b40*/  @!P1 IADD3 R169, -R2.reuse, -0x47, RZ ;  /* 0xffffffb902a99810 */ /* 0x040fe20007ffe1ff */
[----:B------:R2:W-:Y:S04]  /*4b50*/  I2F R196, R174 ;  /* 0x000000ae00c47306 */ /* 0x0005e80000201400 */
[----:B------:R-:W3:Y:S06]  /*4b60*/  LDSM.16.M88.4 R60, [R163+0x2000] ;  /* 0x00200000a33c783b */ /* 0x000eec0000000200 */
[----:B------:R-:W-:Y:S02]  /*4b70*/  I2F R197, R169 ;  /* 0x000000a900c57306 */ /* 0x000fe40000201400 */
[----:B------:R-:W4:Y:S08]  /*4b80*/  LDSM.16.M88.4 R32, [R159+0xc800] ;  /* 0x00c800009f20783b */ /* 0x000f300000000200 */
[----:B------:R-:W4:Y:S01]  /*4b90*/  LDSM.16.M88.4 R48, [R159+0xd000] ;  /* 0x00d000009f30783b */ /* 0x000f220000000200 */
[C---:B--2---:R-:W-:Y:S07]  /*4ba0*/  IADD3 R174, R2.reuse, 0x28, RZ ;  /* 0x0000002802ae7810 */ /* 0x044fee0007ffe0ff */
[----:B------:R-:W2:Y:S01]  /*4bb0*/  LDSM.16.M88.4 R132, [R159+0xd800] ;  /* 0x00d800009f84783b */ /* 0x000ea20000000200 */
[-C--:B-1----:R-:W-:Y:S07]  /*4bc0*/  HMMA.16816.F32 R4, R64, R16.reuse, RZ ;  /* 0x000000104004723c */ /* 0x082fee00000018ff */
[----:B------:R-:W-:Y:S01]  /*4bd0*/  LDSM.16.M88.4 R136, [R0] ;  /* 0x000000000088783b */ /* 0x000fe20000000200 */
[C---:B---3--:R-:W-:Y:S07]  /*4be0*/  HMMA.16816.F32 R8, R60.reuse, R16, RZ ;  /* 0x000000103c08723c */ /* 0x048fee00000018ff */
[----:B------:R-:W1:Y:S01]  /*4bf0*/  LDSM.16.M88.4 R140, [R162+0xc000] ;  /* 0x00c00000a28c783b */ /* 0x000e620000000200 */
[-C--:B------:R-:W-:Y:S07]  /*4c00*/  HMMA.16816.F32 R12, R60, R18.reuse, RZ ;  /* 0x000000123c0c723c */ /* 0x080fee00000018ff */
[----:B------:R-:W3:Y:S01]  /*4c10*/  LDSM.16.M88.4 R144, [R0+0x2000] ;  /* 0x002000000090783b */ /* 0x000ee20000000200 */
[C---:B------:R-:W-:Y:S07]  /*4c20*/  HMMA.16816.F32 R16, R64.reuse, R18, RZ ;  /* 0x000000124010723c */ /* 0x040fee00000018ff */
[----:B------:R-:W1:Y:S01]  /*4c30*/  LDSM.16.M88.4 R148, [R162+0xc800] ;  /* 0x00c80000a294783b */ /* 0x000e620000000200 */
[-C--:B----4-:R-:W-:Y:S07]  /*4c40*/  HMMA.16816.F32 R20, R64, R32.reuse, RZ ;  /* 0x000000204014723c */ /* 0x090fee00000018ff */
[----:B------:R-:W4:Y:S01]  /*4c50*/  LDSM.16.M88.4 R152, [R162+0xd000] ;  /* 0x00d00000a298783b */ /* 0x000f220000000200 */
        /* <DEDUP_REMOVED lines=11> */
[----:B------:R-:W2:Y:S07]  /*4d10*/  LDSM.16.M88.4 R132, [R162+0xd800] ;  /* 0x00d80000a284783b */ /* 0x000eae0000000200 */
[-C--:B-1----:R-:W-:Y:S08]  /*4d20*/  HMMA.16816.F32 R4, R136, R140.reuse, R4 ;  /* 0x0000008c8804723c */ /* 0x082ff00000001804 */
[C---:B---3--:R-:W-:Y:S07]  /*4d30*/  HMMA.16816.F32 R8, R144.reuse, R140, R8 ;  /* 0x0000008c9008723c */ /* 0x048fee0000001808 */
[----:B------:R-:W-:Y:S01]  /*4d40*/  IABS R140, R2 ;  /* 0x00000002008c7213 */ /* 0x000fe20000000000 */
[-C--:B------:R-:W-:Y:S03]  /*4d50*/  HMMA.16816.F32 R12, R144, R142.reuse, R12 ;  /* 0x0000008e900c723c */ /* 0x080fe6000000180c */
[----:B------:R1:W-:Y:S05]  /*4d60*/  I2F R198, R140 ;  /* 0x0000008c00c67306 */ /* 0x0003ea0000201400 */
[C---:B------:R-:W-:Y:S08]  /*4d70*/  HMMA.16816.F32 R16, R136.reuse, R142, R16 ;  /* 0x0000008e8810723c */ /* 0x040ff00000001810 */
[-C--:B------:R-:W-:Y:S08]  /*4d80*/  HMMA.16816.F32 R20, R136, R148.reuse, R20 ;  /* 0x000000948814723c */ /* 0x080ff00000001814 */
[C---:B------:R-:W-:Y:S08]  /*4d90*/  HMMA.16816.F32 R24, R144.reuse, R148, R24 ;  /* 0x000000949018723c */ /* 0x040ff00000001818 */
[-C--:B------:R-:W-:Y:S08]  /*4da0*/  HMMA.16816.F32 R28, R144, R150.reuse, R28 ;  /* 0x00000096901c723c */ /* 0x080ff0000000181c */
[C---:B------:R-:W-:Y:S01]  /*4db0*/  HMMA.16816.F32 R32, R136.reuse, R150, R32 ;  /* 0x000000968820723c */ /* 0x040fe20000001820 */
[----:B------:R-:W-:Y:S07]  /*4dc0*/  LDSM.16.M88.4 R148, [R160+0xc000] ;  /* 0x00c00000a094783b */ /* 0x000fee0000000200 */
[-C--:B----4-:R-:W-:Y:S08]  /*4dd0*/  HMMA.16816.F32 R36, R136, R152.reuse, R36 ;  /* 0x000000988824723c */ /* 0x090ff00000001824 */
[C---:B------:R-:W-:Y:S07]  /*4de0*/  HMMA.16816.F32 R40, R144.reuse, R152, R40 ;  /* 0x000000989028723c */ /* 0x040fee0000001828 */
[C---:B------:R-:W-:Y:S01]  /*4df0*/  IADD3 R153, R2.reuse, -0x1, RZ ;  /* 0xffffffff02997810 */ /* 0x040fe20007ffe0ff */
[-C--:B------:R-:W-:Y:S03]  /*4e00*/  HMMA.16816.F32 R44, R144, R154.reuse, R44 ;  /* 0x0000009a902c723c */ /* 0x080fe6000000182c */
[----:B------:R-:W-:Y:S01]  /*4e10*/  ISETP.GE.AND P0, PT, R153, RZ, PT ;  /* 0x000000ff9900720c */ /* 0x000fe20003f06270 */
[--C-:B------:R-:W-:Y:S04]  /*4e20*/  IMAD.IADD R152, R163, 0x1, R157.reuse ;  /* 0x00000001a3987824 */ /* 0x100fe800078e029d */
[C---:B------:R-:W-:Y:S01]  /*4e30*/  HMMA.16816.F32 R48, R136.reuse, R154, R48 ;  /* 0x0000009a8830723c */ /* 0x040fe20000001830 */
[----:B-1----:R-:W1:Y:S07]  /*4e40*/  LDSM.16.M88.4 R140, [R152] ;  /* 0x00000000988c783b */ /* 0x002e6e0000000200 */
[----:B------:R-:W-:Y:S01]  /*4e50*/  @!P0 IADD3 R153, -R2, 0x1, RZ ;  /* 0x0000000102998810 */ /* 0x000fe20007ffe1ff */
[-C--:B--2---:R-:W-:Y:S03]  /*4e60*/  HMMA.16816.F32 R52, R136, R132.reuse, R52 ;  /* 0x000000848834723c */ /* 0x084fe60000001834 */
[----:B------:R2:W3:Y:S01]  /*4e70*/  I2F R193, R153 ;  /* 0x0000009900c17306 */ /* 0x0004e20000201400 */
[----:B------:R-:W-:Y:S04]  /*4e80*/  ISETP.GE.AND P0, PT, R170, RZ, PT ;  /* 0x000000ffaa00720c */ /* 0x000fe80003f06270 */
[C---:B------:R-:W-:Y:S07]  /*4e90*/  HMMA.16816.F32 R56, R144.reuse, R132, R56 ;  /* 0x000000849038723c */ /* 0x040fee0000001838 */
[----:B------:R-:W-:Y:S01]  /*4ea0*/  IMAD.U32 R132, RZ, RZ, UR30 ;  /* 0x0000001eff847e24 */ /* 0x000fe2000f8e00ff */
[-C--:B------:R-:W-:Y:S01]  /*4eb0*/  HMMA.16816.F32 R60, R144, R134.reuse, R60 ;  /* 0x00000086903c723c */ /* 0x080fe2000000183c */
[----:B------:R-:W-:Y:S01]  /*4ec0*/  IMAD.U32 R133, RZ, RZ, UR29 ;  /* 0x0000001dff857e24 */ /* 0x000fe2000f8e00ff */
[----:B------:R-:W-:Y:S02]  /*4ed0*/  LDSM.16.M88.4 R144, [R160+0xc800] ;  /* 0x00c80000a090783b */ /* 0x000fe40000000200 */
[C---:B------:R-:W-:Y:S02]  /*4ee0*/  @!P0 IADD3 R170, -R2.reuse, -0x7, RZ ;  /* 0xfffffff902aa8810 */ /* 0x040fe40007ffe1ff */
[C---:B------:R-:W-:Y:S02]  /*4ef0*/  LEA R132, P0, R243.reuse, R132, 0x2 ;  /* 0x00000084f3847211 */ /* 0x040fe400078010ff */
[----:B------:R4:W3:Y:S01]  /*4f00*/  I2F R194, R170 ;  /* 0x000000aa00c27306 */ /* 0x0008e20000201400 */
[----:B------:R-:W-:Y:S01]  /*4f10*/  HMMA.16816.F32 R64, R136, R134, R64 ;  /* 0x000000868840723c */ /* 0x000fe20000001840 */
[----:B--2---:R-:W2:Y:S03]  /*4f20*/  LDSM.16.M88.4 R152, [R152+0x2000] ;  /* 0x002000009898783b */ /* 0x004ea60000000200 */
[----:B------:R-:W-:Y:S02]  /*4f30*/  LEA.HI.X.SX32 R133, R243, R133, 0x2, P0 ;  /* 0x00000085f3857211 */ /* 0x000fe400000f16ff */
[----:B------:R-:W-:Y:S02]  /*4f40*/  ISETP.GE.AND P0, PT, R175, RZ, PT ;  /* 0x000000ffaf00720c */ /* 0x000fe40003f06270 */
[-C--:B-1----:R-:W-:Y:S01]  /*4f50*/  HMMA.16816.F32 R4, R140, R148.reuse, R4 ;  /* 0x000000948c04723c */ /* 0x082fe20000001804 */
[----:B-----5:R1:W5:Y:S04]  /*4f60*/  LDG.E R171, [R132.64] ;  /* 0x0000002484ab7981 */ /* 0x020368000c1e1900 */
[C---:B------:R-:W-:Y:S01]  /*4f70*/  IADD3 R136, R2.reuse, 0x38, RZ ;  /* 0x0000003802887810 */ /* 0x040fe20007ffe0ff */
[----:B------:R1:W5:Y:S01]  /*4f80*/  LDG.E R169, [R132.64+0x100] ;  /* 0x0001002484a97981 */ /* 0x000362000c1e1900 */
[C---:B------:R-:W-:Y:S03]  /*4f90*/  IADD3 R137, R2.reuse, 0x37, RZ ;  /* 0x0000003702897810 */ /* 0x040fe60007ffe0ff */
[----:B------:R1:W5:Y:S02]  /*4fa0*/  LDG.E R168, [R132.64+0x120] ;  /* 0x0001202484a87981 */ /* 0x000364000c1e1900 */
[----:B------:R-:W-:Y:S02]  /*4fb0*/  @!P0 IADD3 R175, -R2, -0x40, RZ ;  /* 0xffffffc002af8810 */ /* 0x000fe40007ffe1ff */
[----:B------:R-:W-:Y:S01]  /*4fc0*/  ISETP.GE.AND P0, PT, R136, RZ, PT ;  /* 0x000000ff8800720c */ /* 0x000fe20003f06270 */
[----:B----4-:R1:W5:Y:S01]  /*4fd0*/  LDG.E R170, [R132.64+0x20] ;  /* 0x0000202484aa7981 */ /* 0x010362000c1e1900 */
[----:B------:R4:W1:Y:S11]  /*4fe0*/  I2F R191, R175 ;  /* 0x000000af00bf7306 */ /* 0x0008760000201400 */
[C---:B------:R-:W-:Y:S04]  /*4ff0*/  @!P0 IADD3 R136, -R2.reuse, -0x38, RZ ;  /* 0xffffffc802888810 */ /* 0x040fe80007ffe1ff */
[----:B------:R-:W-:Y:S01]  /*5000*/  I2F R192, R136 ;  /* 0x0000008800c07306 */ /* 0x000fe20000201400 */
[C---:B--2---:R-:W-:Y:S04]  /*5010*/  HMMA.16816.F32 R8, R152.reuse, R148, R8 ;  /* 0x000000949808723c */ /* 0x044fe80000001808 */
[----:B-1----:R-:W-:Y:S04]  /*5020*/  IADD3 R132, R2, 0x3f, RZ ;  /* 0x0000003f02847810 */ /* 0x002fe80007ffe0ff */
[-C--:B------:R-:W-:Y:S03]  /*5030*/  HMMA.16816.F32 R12, R152, R150.reuse, R12 ;  /* 0x00000096980c723c */ /* 0x080fe6000000180c */
[----:B------:R-:W-:Y:S02]  /*5040*/  ISETP.GE.AND P1, PT, R132, RZ, PT ;  /* 0x000000ff8400720c */ /* 0x000fe40003f26270 */
[C---:B------:R-:W-:Y:S02]  /*5050*/  IADD3 R148, R2.reuse, -0x8, RZ ;  /* 0xfffffff802947810 */ /* 0x040fe40007ffe0ff */
[----:B----4-:R-:W-:Y:S01]  /*5060*/  IADD3 R175, R2, 0x30, RZ ;  /* 0x0000003002af7810 */ /* 0x010fe20007ffe0ff */
[C---:B------:R-:W-:Y:S04]  /*5070*/  HMMA.16816.F32 R16, R140.reuse, R150, R16 ;  /* 0x000000968c10723c */ /* 0x040fe80000001810 */
[----:B------:R-:W-:Y:S04]  /*5080*/  ISETP.GE.AND P0, PT, R148, RZ, PT ;  /* 0x000000ff9400720c */ /* 0x000fe80003f06270 */
[C---:B------:R-:W-:Y:S01]  /*5090*/  @!P1 IADD3 R132, -R2.reuse, -0x3f, RZ ;  /* 0xffffffc102849810 */ /* 0x040fe20007ffe1ff */
[-C--:B------:R-:W-:Y:S03]  /*50a0*/  HMMA.16816.F32 R20, R140, R144.reuse, R20 ;  /* 0x000000908c14723c */ /* 0x080fe60000001814 */
[----:B------:R1:W2:Y:S01]  /*50b0*/  I2F R189, R132 ;  /* 0x0000008400bd7306 */ /* 0x0002a20000201400 */
[----:B------:R-:W-:Y:S04]  /*50c0*/  ISETP.GE.AND P1, PT, R137, RZ, PT ;  /* 0x000000ff8900720c */ /* 0x000fe80003f26270 */
[C---:B------:R-:W-:Y:S04]  /*50d0*/  HMMA.16816.F32 R24, R152.reuse, R144, R24 ;  /* 0x000000909818723c */ /* 0x040fe80000001818 */
[C---:B------:R-:W-:Y:S03]  /*50e0*/  @!P0 IADD3 R148, -R2.reuse, 0x8, RZ ;  /* 0x0000000802948810 */ /* 0x040fe60007ffe1ff */
[C---:B------:R-:W-:Y:S01]  /*50f0*/  IADD3 R145, R2.reuse, -0x9, RZ ;  /* 0xfffffff702917810 */ /* 0x040fe20007ffe0ff */
[----:B------:R4:W-:Y:S01]  /*5100*/  I2F R187, R148 ;  /* 0x0000009400bb7306 */ /* 0x0009e20000201400 */
[C---:B------:R-:W-:Y:S01]  /*5110*/  @!P1 IADD3 R137, -R2.reuse, -0x37, RZ ;  /* 0xffffffc902899810 */ /* 0x040fe20007ffe1ff */
[-C--:B------:R-:W-:Y:S03]  /*5120*/  HMMA.16816.F32 R28, R152, R146.reuse, R28 ;  /* 0x00000092981c723c */ /* 0x080fe6000000181c */
[----:B------:R-:W-:Y:S02]  /*5130*/  ISETP.GE.AND P1, PT, R145, RZ, PT ;  /* 0x000000ff9100720c */ /* 0x000fe40003f26270 */
[----:B------:R-:W-:Y:S03]  /*5140*/  IADD3 R144, R2, -0x10, RZ ;  /* 0xfffffff002907810 */ /* 0x000fe60007ffe0ff */
[----:B------:R2:W2:Y:S01]  /*5150*/  I2F R190, R137 ;  /* 0x0000008900be7306 */ /* 0x0004a20000201400 */
[----:B-1----:R-:W1:Y:S01]  /*5160*/  LDSM.16.M88.4 R132, [R160+0xd000] ;  /* 0x00d00000a084783b */ /* 0x002e620000000200 */
[C---:B------:R-:W-:Y:S04]  /*5170*/  HMMA.16816.F32 R32, R140.reuse, R146, R32 ;  /* 0x000000928c20723c */ /* 0x040fe80000001820 */
[----:B------:R-:W-:Y:S02]  /*5180*/  ISETP.GE.AND P0, PT, R144, RZ, PT ;  /* 0x000000ff9000720c */ /* 0x000fe40003f06270 */
[C---:B------:R-:W-:Y:S02]  /*5190*/  @!P1 IADD3 R145, -R2.reuse, 0x9, RZ ;  /* 0x0000000902919810 */ /* 0x040fe40007ffe1ff */
[----:B------:R-:W-:Y:S02]  /*51a0*/  IADD3 R146, R2, -0x11, RZ ;  /* 0xffffffef02927810 */ /* 0x000fe40007ffe0ff */
[----:B------:R-:W1:Y:S02]  /*51b0*/  I2F R185, R145 ;  /* 0x0000009100b97306 */ /* 0x000e640000201400 */
[----:B------:R-:W-:Y:S01]  /*51c0*/  ISETP.GE.AND P1, PT, R146, RZ, PT ;  /* 0x000000ff9200720c */ /* 0x000fe20003f26270 */
[----:B----4-:R-:W-:Y:S04]  /*51d0*/  LDSM.16.M88.4 R148, [R161+0xc000] ;  /* 0x00c00000a194783b */ /* 0x010fe80000000200 */
[C---:B------:R-:W-:Y:S02]  /*51e0*/  @!P0 IADD3 R144, -R2.reuse, 0x10, RZ ;  /* 0x0000001002908810 */ /* 0x040fe40007ffe1ff */
[----:B------:R-:W-:Y:S02]  /*51f0*/  ISETP.GE.AND P0, PT, R175, RZ, PT ;  /* 0x000000ffaf00720c */ /* 0x000fe40003f06270 */
[----:B------:R-:W4:Y:S01]  /*5200*/  I2F R188, R144 ;  /* 0x0000009000bc7306 */ /* 0x000f220000201400 */
[----:B--2---:R-:W2:Y:S03]  /*5210*/  LDSM.16.M88.4 R136, [R160+0xd800] ;  /* 0x00d80000a088783b */ /* 0x004ea60000000200 */
[----:B------:R-:W-:Y:S02]  /*5220*/  @!P1 IADD3 R146, -R2, 0x11, RZ ;  /* 0x0000001102929810 */ /* 0x000fe40007ffe1ff */
[----:B------:R-:W-:Y:S04]  /*5230*/  ISETP.GE.AND P1, PT, R176, RZ, PT ;  /* 0x000000ffb000720c */ /* 0x000fe80003f26270 */
[----:B------:R3:W2:Y:S01]  /*5240*/  I2F R186, R146 ;  /* 0x0000009200ba7306 */ /* 0x0006a20000201400 */
[----:B------:R-:W-:Y:S02]  /*5250*/  @!P0 IADD3 R175, -R2, -0x30, RZ ;  /* 0xffffffd002af8810 */ /* 0x000fe40007ffe1ff */
[----:B------:R-:W-:Y:S01]  /*5260*/  ISETP.GE.AND P0, PT, R174, RZ, PT ;  /* 0x000000ffae00720c */ /* 0x000fe20003f06270 */
[-C--:B-1----:R-:W-:Y:S06]  /*5270*/  HMMA.16816.F32 R36, R140, R132.reuse, R36 ;  /* 0x000000848c24723c */ /* 0x082fec0000001824 */
[----:B------:R1:W1:Y:S01]  /*5280*/  I2F R183, R175 ;  /* 0x000000af00b77306 */ /* 0x0002620000201400 */
[C---:B------:R-:W-:Y:S01]  /*5290*/  @!P1 IADD3 R176, -R2.reuse, -0x2f, RZ ;  /* 0xffffffd102b09810 */ /* 0x040fe20007ffe1ff */
[C---:B------:R-:W-:Y:S08]  /*52a0*/  HMMA.16816.F32 R40, R152.reuse, R132, R40 ;  /* 0x000000849828723c */ /* 0x040ff00000001828 */
[----:B------:R-:W4:Y:S01]  /*52b0*/  I2F R182, R176 ;  /* 0x000000b000b67306 */ /* 0x000f220000201400 */
[----:B------:R-:W-:Y:S03]  /*52c0*/  @!P0 IADD3 R174, -R2, -0x28, RZ ;  /* 0xffffffd802ae8810 */ /* 0x000fe60007ffe1ff */
[----:B------:R-:W-:Y:S01]  /*52d0*/  IMAD.IADD R132, R0, 0x1, R157 ;  /* 0x0000000100847824 */ /* 0x000fe200078e029d */
[-C--:B------:R-:W-:Y:S04]  /*52e0*/  HMMA.16816.F32 R44, R152, R134.reuse, R44 ;  /* 0x00000086982c723c */ /* 0x080fe8000000182c */
[----:B---3--:R-:W3:Y:S01]  /*52f0*/  LDSM.16.M88.4 R144, [R132] ;  /* 0x000000008490783b */ /* 0x008ee20000000200 */
[----:B------:R-:W-:Y:S01]  /*5300*/  IADD3 R0, R2, 0x27, RZ ;  /* 0x0000002702007810 */ /* 0x000fe20007ffe0ff */
[----:B------:R-:W3:Y:S02]  /*5310*/  I2F R184, R174 ;  /* 0x000000ae00b87306 */ /* 0x000ee40000201400 */
[C---:B------:R-:W-:Y:S04]  /*5320*/  HMMA.16816.F32 R48, R140.reuse, R134, R48 ;  /* 0x000000868c30723c */ /* 0x040fe80000001830 */
[----:B------:R-:W4:Y:S01]  /*5330*/  LDSM.16.M88.4 R132, [R132+0x2000] ;  /* 0x002000008484783b */ /* 0x000f220000000200 */
[----:B------:R-:W-:Y:S02]  /*5340*/  ISETP.GE.AND P1, PT, R0, RZ, PT ;  /* 0x000000ff0000720c */ /* 0x000fe40003f26270 */
[C---:B-1----:R-:W-:Y:S01]  /*5350*/  IADD3 R175, R2.reuse, -0x18, RZ ;  /* 0xffffffe802af7810 */ /* 0x042fe20007ffe0ff */
[-C--:B--2---:R-:W-:Y:S03]  /*5360*/  HMMA.16816.F32 R52, R140, R136.reuse, R52 ;  /* 0x000000888c34723c */ /* 0x084fe60000001834 */
[----:B------:R-:W-:Y:S05]  /*5370*/  ISETP.GE.AND P0, PT, R175, RZ, PT ;  /* 0x000000ffaf00720c */ /* 0x000fea0003f06270 */
[C---:B------:R-:W-:Y:S04]  /*5380*/  HMMA.16816.F32 R56, R152.reuse, R136, R56 ;  /* 0x000000889838723c */ /* 0x040fe80000001838 */
[C---:B------:R-:W-:Y:S04]  /*5390*/  @!P1 IADD3 R0, -R2.reuse, -0x27, RZ ;  /* 0xffffffd902009810 */ /* 0x040fe80007ffe1ff */
[----:B------:R1:W2:Y:S01]  /*53a0*/  I2F R181, R0 ;  /* 0x0000000000b57306 */ /* 0x0002a20000201400 */
[-C--:B------:R-:W-:Y:S03]  /*53b0*/  HMMA.16816.F32 R60, R152, R138.reuse, R60 ;  /* 0x0000008a983c723c */ /* 0x080fe6000000183c */
[C---:B------:R-:W-:Y:S04]  /*53c0*/  @!P0 IADD3 R175, -R2.reuse, 0x18, RZ ;  /* 0x0000001802af8810 */ /* 0x040fe80007ffe1ff */
[----:B------:R-:W-:Y:S01]  /*53d0*/  IADD3 R152, R2, -0x19, RZ ;  /* 0xffffffe702987810 */ /* 0x000fe20007ffe0ff */
[----:B------:R-:W-:Y:S01]  /*53e0*/  HMMA.16816.F32 R64, R140, R138, R64 ;  /* 0x0000008a8c40723c */ /* 0x000fe20000001840 */
[----:B------:R-:W1:Y:S01]  /*53f0*/  I2F R179, R175 ;  /* 0x000000af00b37306 */ /* 0x000e620000201400 */
[----:B------:R-:W2:Y:S02]  /*5400*/  LDSM.16.M88.4 R136, [R161+0xc800] ;  /* 0x00c80000a188783b */ /* 0x000ea40000000200 */
[----:B------:R-:W-:Y:S02]  /*5410*/  ISETP.GE.AND P1, PT, R152, RZ, PT ;  /* 0x000000ff9800720c */ /* 0x000fe40003f26270 */
[C---:B------:R-:W-:Y:S02]  /*5420*/  IADD3 R153, R2.reuse, -0x39, RZ ;  /* 0xffffffc702997810 */ /* 0x040fe40007ffe0ff */
[-C--:B---3--:R-:W-:Y:S05]  /*5430*/  HMMA.16816.F32 R4, R144, R148.reuse, R4 ;  /* 0x000000949004723c */ /* 0x088fea0000001804 */
[C---:B------:R-:W-:Y:S02]  /*5440*/  IADD3 R141, R2.reuse, -0x20, RZ ;  /* 0xffffffe0028d7810 */ /* 0x040fe40007ffe0ff */
[C---:B------:R-:W-:Y:S01]  /*5450*/  IADD3 R140, R2.reuse, -0x21, RZ ;  /* 0xffffffdf028c7810 */ /* 0x040fe20007ffe0ff */
[C---:B----4-:R-:W-:Y:S04]  /*5460*/  HMMA.16816.F32 R8, R132.reuse, R148, R8 ;  /* 0x000000948408723c */ /* 0x050fe80000001808 */
[----:B------:R-:W-:Y:S02]  /*5470*/  ISETP.GE.AND P0, PT, R141, RZ, PT ;  /* 0x000000ff8d00720c */ /* 0x000fe40003f06270 */
[----:B------:R-:W-:Y:S02]  /*5480*/  @!P1 IADD3 R152, -R2, 0x19, RZ ;  /* 0x0000001902989810 */ /* 0x000fe40007ffe1ff */
[-C--:B------:R-:W-:Y:S02]  /*5490*/  HMMA.16816.F32 R12, R132, R150.reuse, R12 ;  /* 0x00000096840c723c */ /* 0x080fe4000000180c */
[----:B------:R-:W3:Y:S01]  /*54a0*/  I2F R177, R152 ;  /* 0x0000009800b17306 */ /* 0x000ee20000201400 */
[----:B------:R-:W-:Y:S02]  /*54b0*/  ISETP.GE.AND P1, PT, R140, RZ, PT ;  /* 0x000000ff8c00720c */ /* 0x000fe40003f26270 */
[C---:B-1----:R-:W-:Y:S02]  /*54c0*/  IADD3 R0, R2.reuse, 0x20, RZ ;  /* 0x0000002002007810 */ /* 0x042fe40007ffe0ff */
[C---:B------:R-:W-:Y:S01]  /*54d0*/  IADD3 R149, R2.reuse, 0x1f, RZ ;  /* 0x0000001f02957810 */ /* 0x040fe20007ffe0ff */
[C---:B------:R-:W-:Y:S04]  /*54e0*/  HMMA.16816.F32 R16, R144.reuse, R150, R16 ;  /* 0x000000969010723c */ /* 0x040fe80000001810 */
[----:B------:R-:W-:Y:S01]  /*54f0*/  @!P0 IADD3 R141, -R2, 0x20, RZ ;  /* 0x00000020028d8810 */ /* 0x000fe20007ffe1ff */
[----:B------:R-:W-:Y:S01]  /*5500*/  FFMA.FTZ R5, R193, -UR4, R5 ;  /* 0x80000004c1057c23 */ /* 0x000fe20008010005 */
[----:B------:R-:W-:Y:S01]  /*5510*/  ISETP.GE.AND P0, PT, R0, RZ, PT ;  /* 0x000000ff0000720c */ /* 0x000fe20003f06270 */
[----:B------:R-:W-:Y:S01]  /*5520*/  FFMA.FTZ R6, R195, -UR4, R6 ;  /* 0x80000004c3067c23 */ /* 0x000fe20008010006 */
[----:B------:R-:W1:Y:S01]  /*5530*/  I2F R180, R141 ;  /* 0x0000008d00b47306 */ /* 0x000e620000201400 */
[C---:B------:R-:W-:Y:S01]  /*5540*/  @!P1 IADD3 R140, -R2.reuse, 0x21, RZ ;  /* 0x00000021028c9810 */ /* 0x040fe20007ffe1ff */
[-C--:B--2---:R-:W-:Y:S03]  /*5550*/  HMMA.16816.F32 R20, R144, R136.reuse, R20 ;  /* 0x000000889014723c */ /* 0x084fe60000001814 */
[----:B------:R-:W-:Y:S01]  /*5560*/  IADD3 R148, R2, 0x18, RZ ;  /* 0x0000001802947810 */ /* 0x000fe20007ffe0ff */
[----:B------:R-:W-:Y:S01]  /*5570*/  FFMA.FTZ R7, R194, -UR4, R7 ;  /* 0x80000004c2077c23 */ /* 0x000fe20008010007 */
[----:B------:R-:W-:Y:S01]  /*5580*/  ISETP.GE.AND P1, PT, R149, RZ, PT ;  /* 0x000000ff9500720c */ /* 0x000fe20003f26270 */
[----:B------:R-:W-:Y:S01]  /*5590*/  FFMA.FTZ R4, R198, -UR4, R4 ;  /* 0x80000004c6047c23 */ /* 0x000fe20008010004 */
[C---:B------:R-:W-:Y:S01]  /*55a0*/  IADD3 R150, R2.reuse, 0x10, RZ ;  /* 0x0000001002967810 */ /* 0x040fe20007ffe0ff */
[----:B------:R2:W4:Y:S01]  /*55b0*/  I2F R178, R140 ;  /* 0x0000008c00b27306 */ /* 0x0005220000201400 */
[----:B------:R-:W-:Y:S01]  /*55c0*/  @!P0 IADD3 R0, -R2, -0x20, RZ ;  /* 0xffffffe002008810 */ /* 0x000fe20007ffe1ff */
[C---:B------:R-:W-:Y:S04]  /*55d0*/  HMMA.16816.F32 R24, R132.reuse, R136, R24 ;  /* 0x000000888418723c */ /* 0x040fe80000001818 */
[----:B------:R-:W-:Y:S01]  /*55e0*/  ISETP.GE.AND P0, PT, R148, RZ, PT ;  /* 0x000000ff9400720c */ /* 0x000fe20003f06270 */
[----:B------:R-:W-:Y:S01]  /*55f0*/  FFMA.FTZ R11, R197, -UR4, R11 ;  /* 0x80000004c50b7c23 */ /* 0x000fe2000801000b */
[----:B------:R-:W-:Y:S01]  /*5600*/  IADD3 R151, R2, 0xf, RZ ;  /* 0x0000000f02977810 */ /* 0x000fe20007ffe0ff */
[----:B------:R-:W-:Y:S01]  /*5610*/  FFMA.FTZ R10, R196, -UR4, R10 ;  /* 0x80000004c40a7c23 */ /* 0x000fe2000801000a */
[----:B------:R1:W1:Y:S01]  /*5620*/  I2F R175, R0 ;  /* 0x0000000000af7306 */ /* 0x0002620000201400 */
[----:B------:R-:W-:Y:S01]  /*5630*/  FFMA.FTZ R8, R191, -UR4, R8 ;  /* 0x80000004bf087c23 */ /* 0x000fe20008010008 */
[-C--:B------:R-:W-:Y:S03]  /*5640*/  HMMA.16816.F32 R28, R132, R138.reuse, R28 ;  /* 0x0000008a841c723c */ /* 0x080fe6000000181c */
[----:B------:R-:W-:Y:S01]  /*5650*/  FFMA.FTZ R9, R189, -UR4, R9 ;  /* 0x80000004bd097c23 */ /* 0x000fe20008010009 */
[C---:B------:R-:W-:Y:S01]  /*5660*/  IADD3 R137, R2.reuse, 0x17, RZ ;  /* 0x0000001702897810 */ /* 0x040fe20007ffe0ff */
[----:B------:R-:W-:Y:S01]  /*5670*/  FFMA.FTZ R14, R191, -UR4, R14 ;  /* 0x80000004bf0e7c23 */ /* 0x000fe2000801000e */
[C---:B------:R-:W-:Y:S01]  /*5680*/  IADD3 R136, R2.reuse, -0x28, RZ ;  /* 0xffffffd802887810 */ /* 0x040fe20007ffe0ff */
[----:B------:R-:W-:Y:S01]  /*5690*/  FFMA.FTZ R15, R189, -UR4, R15 ;  /* 0x80000004bd0f7c23 */ /* 0x000fe2000801000f */
[----:B------:R-:W-:Y:S01]  /*56a0*/  @!P1 IADD3 R149, -R2, -0x1f, RZ ;  /* 0xffffffe102959810 */ /* 0x000fe20007ffe1ff */
[C---:B------:R-:W-:Y:S03]  /*56b0*/  HMMA.16816.F32 R32, R144.reuse, R138, R32 ;  /* 0x0000008a9020723c */ /* 0x040fe60000001820 */
[----:B------:R3:W3:Y:S01]  /*56c0*/  I2F R174, R149 ;  /* 0x0000009500ae7306 */ /* 0x0006e20000201400 */
[----:B------:R-:W-:Y:S01]  /*56d0*/  FFMA.FTZ R12, R192, -UR4, R12 ;  /* 0x80000004c00c7c23 */ /* 0x000fe2000801000c */
[----:B------:R-:W-:Y:S01]  /*56e0*/  ISETP.GE.AND P1, PT, R137, RZ, PT ;  /* 0x000000ff8900720c */ /* 0x000fe20003f26270 */
[----:B------:R-:W-:Y:S01]  /*56f0*/  FFMA.FTZ R13, R190, -UR4, R13 ;  /* 0x80000004be0d7c23 */ /* 0x000fe2000801000d */
[----:B------:R-:W-:Y:S01]  /*5700*/  @!P0 IADD3 R148, -R2, -0x18, RZ ;  /* 0xffffffe802948810 */ /* 0x000fe20007ffe1ff */
[----:B------:R-:W-:Y:S01]  /*5710*/  FFMA.FTZ R19, R193, -UR4, R19 ;  /* 0x80000004c1137c23 */ /* 0x000fe20008010013 */
[----:B------:R-:W-:Y:S01]  /*5720*/  ISETP.GE.AND P0, PT, R136, RZ, PT ;  /* 0x000000ff8800720c */ /* 0x000fe20003f06270 */
[----:B--2---:R-:W2:Y:S01]  /*5730*/  LDSM.16.M88.4 R140, [R161+0xd000] ;  /* 0x00d00000a18c783b */ /* 0x004ea20000000200 */
[----:B------:R-:W-:Y:S01]  /*5740*/  ISETP.GE.AND P2, PT, R153, RZ, PT ;  /* 0x000000ff9900720c */ /* 0x000fe20003f46270 */
[----:B------:R-:W-:Y:S01]  /*5750*/  FFMA.FTZ R18, R198, -UR4, R18 ;  /* 0x80000004c6127c23 */ /* 0x000fe20008010012 */
[----:B------:R4:W2:Y:S01]  /*5760*/  I2F R176, R148 ;  /* 0x0000009400b07306 */ /* 0x0008a20000201400 */
[----:B------:R-:W-:Y:S01]  /*5770*/  FFMA.FTZ R16, R187, -UR4, R16 ;  /* 0x80000004bb107c23 */ /* 0x000fe20008010010 */
[C---:B-1----:R-:W-:Y:S01]  /*5780*/  IADD3 R0, R2.reuse, -0x29, RZ ;  /* 0xffffffd702007810 */ /* 0x042fe20007ffe0ff */
[----:B------:R-:W-:Y:S01]  /*5790*/  FFMA.FTZ R17, R185, -UR4, R17 ;  /* 0x80000004b9117c23 */ /* 0x000fe20008010011 */
[C---:B------:R-:W-:Y:S01]  /*57a0*/  IADD3 R152, R2.reuse, -0x38, RZ ;  /* 0xffffffc802987810 */ /* 0x040fe20007ffe0ff */
[----:B------:R-:W-:Y:S01]  /*57b0*/  FFMA.FTZ R22, R187, -UR4, R22 ;  /* 0x80000004bb167c23 */ /* 0x000fe20008010016 */
[----:B------:R-:W-:Y:S01]  /*57c0*/  @!P1 IADD3 R137, -R2, -0x17, RZ ;  /* 0xffffffe902899810 */ /* 0x000fe20007ffe1ff */
[----:B------:R-:W-:Y:S01]  /*57d0*/  FFMA.FTZ R23, R185, -UR4, R23 ;  /* 0x80000004b9177c23 */ /* 0x000fe20008010017 */
[----:B------:R-:W-:Y:S01]  /*57e0*/  ISETP.GE.AND P6, PT, R0, RZ, PT ;  /* 0x000000ff0000720c */ /* 0x000fe20003fc6270 */
[----:B------:R-:W-:Y:S01]  /*57f0*/  FFMA.FTZ R20, R188, -UR4, R20 ;  /* 0x80000004bc147c23 */ /* 0x000fe20008010014 */
[----:B------:R-:W1:Y:S01]  /*5800*/  I2F R155, R137 ;  /* 0x00000089009b7306 */ /* 0x000e620000201400 */
[----:B------:R-:W-:Y:S01]  /*5810*/  FFMA.FTZ R21, R186, -UR4, R21 ;  /* 0x80000004ba157c23 */ /* 0x000fe20008010015 */
[----:B------:R-:W-:Y:S01]  /*5820*/  @!P0 IADD3 R136, -R2, 0x28, RZ ;  /* 0x0000002802888810 */ /* 0x000fe20007ffe1ff */
[----:B------:R-:W-:Y:S01]  /*5830*/  FFMA.FTZ R26, R192, -UR4, R26 ;  /* 0x80000004c01a7c23 */ /* 0x000fe2000801001a */
[----:B---3--:R-:W-:Y:S01]  /*5840*/  IADD3 R149, R2, -0x31, RZ ;  /* 0xffffffcf02957810 */ /* 0x008fe20007ffe0ff */
[----:B------:R-:W-:Y:S01]  /*5850*/  FFMA.FTZ R27, R190, -UR4, R27 ;  /* 0x80000004be1b7c23 */ /* 0x000fe2000801001b */
[----:B------:R-:W-:Y:S01]  /*5860*/  ISETP.GE.AND P1, PT, R150, RZ, PT ;  /* 0x000000ff9600720c */ /* 0x000fe20003f26270 */
[----:B------:R-:W-:Y:S01]  /*5870*/  FFMA.FTZ R24, R183, -UR4, R24 ;  /* 0x80000004b7187c23 */ /* 0x000fe20008010018 */
[----:B------:R-:W-:Y:S01]  /*5880*/  ISETP.GE.AND P4, PT, R149, RZ, PT ;  /* 0x000000ff9500720c */ /* 0x000fe20003f86270 */
[C---:B------:R-:W-:Y:S01]  /*5890*/  FFMA.FTZ R25, R182.reuse, -UR4, R25 ;  /* 0x80000004b6197c23 */ /* 0x040fe20008010019 */
[----:B------:R3:W1:Y:S01]  /*58a0*/  I2F R154, R136 ;  /* 0x00000088009a7306 */ /* 0x0006620000201400 */
[----:B------:R-:W-:Y:S01]  /*58b0*/  FFMA.FTZ R30, R183, -UR4, R30 ;  /* 0x80000004b71e7c23 */ /* 0x000fe2000801001e */
[----:B------:R-:W-:Y:S01]  /*58c0*/  ISETP.GE.AND P0, PT, R151, RZ, PT ;  /* 0x000000ff9700720c */ /* 0x000fe20003f06270 */
[----:B------:R-:W-:Y:S01]  /*58d0*/  FFMA.FTZ R31, R182, -UR4, R31 ;  /* 0x80000004b61f7c23 */ /* 0x000fe2000801001f */
[----:B----4-:R-:W-:Y:S01]  /*58e0*/  IADD3 R148, R2, -0x30, RZ ;  /* 0xffffffd002947810 */ /* 0x010fe20007ffe0ff */
[----:B------:R-:W-:Y:S01]  /*58f0*/  FFMA.FTZ R28, R184, -UR4, R28 ;  /* 0x80000004b81c7c23 */ /* 0x000fe2000801001c */
[----:B------:R-:W-:Y:S01]  /*5900*/  ISETP.GE.AND P3, PT, R152, RZ, PT ;  /* 0x000000ff9800720c */ /* 0x000fe20003f66270 */
[----:B------:R-:W-:Y:S01]  /*5910*/  FFMA.FTZ R29, R181, -UR4, R29 ;  /* 0x80000004b51d7c23 */ /* 0x000fe2000801001d */
[----:B------:R-:W-:Y:S01]  /*5920*/  ISETP.GE.AND P5, PT, R148, RZ, PT ;  /* 0x000000ff9400720c */ /* 0x000fe20003fa6270 */
[----:B------:R-:W-:Y:S01]  /*5930*/  FFMA.FTZ R34, R188, -UR4, R34 ;  /* 0x80000004bc227c23 */ /* 0x000fe20008010022 */
[----:B------:R-:W-:Y:S01]  /*5940*/  @!P6 IADD3 R0, -R2, 0x29, RZ ;  /* 0x000000290200e810 */ /* 0x000fe20007ffe1ff */
[----:B------:R-:W-:Y:S01]  /*5950*/  FFMA.FTZ R35, R186, -UR4, R35 ;  /* 0x80000004ba237c23 */ /* 0x000fe20008010023 */
[C---:B------:R-:W-:Y:S01]  /*5960*/  @!P4 IADD3 R149, -R2.reuse, 0x31, RZ ;  /* 0x000000310295c810 */ /* 0x040fe20007ffe1ff */
[----:B------:R-:W-:Y:S01]  /*5970*/  FFMA.FTZ R32, R179, -UR4, R32 ;  /* 0x80000004b3207c23 */ /* 0x000fe20008010020 */
[C---:B------:R-:W-:Y:S01]  /*5980*/  @!P1 IADD3 R150, -R2.reuse, -0x10, RZ ;  /* 0xfffffff002969810 */ /* 0x040fe20007ffe1ff */
[----:B------:R-:W-:Y:S01]  /*5990*/  FFMA.FTZ R33, R177, -UR4, R33 ;  /* 0x80000004b1217c23 */ /* 0x000fe20008010021 */
[----:B------:R-:W4:Y:S01]  /*59a0*/  I2F R0, R0 ;  /* 0x0000000000007306 */ /* 0x000f220000201400 */
[-C--:B--2---:R-:W-:Y:S03]  /*59b0*/  HMMA.16816.F32 R36, R144, R140.reuse, R36 ;  /* 0x0000008c9024723c */ /* 0x084fe60000001824 */
[C---:B------:R-:W-:Y:S02]  /*59c0*/  @!P0 IADD3 R151, -R2.reuse, -0xf, RZ ;  /* 0xfffffff102978810 */ /* 0x040fe40007ffe1ff */
[C---:B------:R-:W-:Y:S01]  /*59d0*/  @!P5 IADD3 R148, -R2.reuse, 0x30, RZ ;  /* 0x000000300294d810 */ /* 0x040fe20007ffe1ff */
[----:B---3--:R-:W2:Y:S02]  /*59e0*/  LDSM.16.M88.4 R136, [R161+0xd800] ;  /* 0x00d80000a188783b */ /* 0x008ea40000000200 */
[C---:B------:R-:W-:Y:S01]  /*59f0*/  HMMA.16816.F32 R40, R132.reuse, R140, R40 ;  /* 0x0000008c8428723c */ /* 0x040fe20000001828 */
[----:B------:R-:W-:Y:S01]  /*5a00*/  I2F R149, R149 ;  /* 0x0000009500957306 */ /* 0x000fe20000201400 */
[----:B------:R-:W-:Y:S02]  /*5a10*/  PLOP3.LUT P0, PT, PT, PT, UP0, 0x80, 0x0 ;  /* 0x000000000000781c */ /* 0x000fe40003f0f008 */
[C---:B------:R-:W-:Y:S02]  /*5a20*/  @!P3 IADD3 R152, -R2.reuse, 0x38, RZ ;  /* 0x000000380298b810 */ /* 0x040fe40007ffe1ff */
[----:B------:R-:W-:Y:S02]  /*5a30*/  @!P2 IADD3 R153, -R2, 0x39, RZ ;  /* 0x000000390299a810 */ /* 0x000fe40007ffe1ff */
[-C--:B------:R-:W-:Y:S03]  /*5a40*/  HMMA.16816.F32 R44, R132, R142.reuse, R44 ;  /* 0x0000008e842c723c */ /* 0x080fe6000000182c */
[----:B------:R-:W3:Y:S05]  /*5a50*/  I2F R148, R148 ;  /* 0x0000009400947306 */ /* 0x000eea0000201400 */
[----:B------:R-:W-:Y:S01]  /*5a60*/  FFMA.FTZ R38, R179, -UR4, R38 ;  /* 0x80000004b3267c23 */ /* 0x000fe20008010026 */
[C---:B------:R-:W-:Y:S04]  /*5a70*/  HMMA.16816.F32 R48, R144.reuse, R142, R48 ;  /* 0x0000008e9030723c */ /* 0x040fe80000001830 */
[----:B------:R-:W-:Y:S01]  /*5a80*/  FFMA.FTZ R39, R177, -UR4, R39 ;  /* 0x80000004b1277c23 */ /* 0x000fe20008010027 */
[----:B------:R-:W3:Y:S01]  /*5a90*/  I2F R150, R150 ;  /* 0x0000009600967306 */ /* 0x000ee20000201400 */
[----:B------:R-:W-:Y:S02]  /*5aa0*/  FFMA.FTZ R36, R180, -UR4, R36 ;  /* 0x80000004b4247c23 */ /* 0x000fe40008010024 */
[----:B------:R-:W-:Y:S04]  /*5ab0*/  FFMA.FTZ R37, R178, -UR4, R37 ;  /* 0x80000004b2257c23 */ /* 0x000fe80008010025 */
[----:B------:R-:W-:Y:S02]  /*5ac0*/  FFMA.FTZ R42, R184, -UR4, R42 ;  /* 0x80000004b82a7c23 */ /* 0x000fe4000801002a */
[----:B------:R-:W-:Y:S01]  /*5ad0*/  FFMA.FTZ R43, R181, -UR4, R43 ;  /* 0x80000004b52b7c23 */ /* 0x000fe2000801002b */
[----:B------:R-:W3:Y:S01]  /*5ae0*/  I2F R151, R151 ;  /* 0x0000009700977306 */ /* 0x000ee20000201400 */
[C---:B------:R-:W-:Y:S02]  /*5af0*/  FFMA.FTZ R40, R175.reuse, -UR4, R40 ;  /* 0x80000004af287c23 */ /* 0x040fe40008010028 */
[C---:B------:R-:W-:Y:S02]  /*5b00*/  FFMA.FTZ R41, R174.reuse, -UR4, R41 ;  /* 0x80000004ae297c23 */ /* 0x040fe40008010029 */
[----:B------:R-:W-:Y:S02]  /*5b10*/  FFMA.FTZ R46, R175, -UR4, R46 ;  /* 0x80000004af2e7c23 */ /* 0x000fe4000801002e */
[----:B------:R-:W-:Y:S01]  /*5b20*/  FFMA.FTZ R47, R174, -UR4, R47 ;  /* 0x80000004ae2f7c23 */ /* 0x000fe2000801002f */
[-C--:B--2---:R-:W-:Y:S02]  /*5b30*/  HMMA.16816.F32 R52, R144, R136.reuse, R52 ;  /* 0x000000889034723c */ /* 0x084fe40000001834 */
[----:B------:R-:W2:Y:S01]  /*5b40*/  I2F R152, R152 ;  /* 0x0000009800987306 */ /* 0x000ea20000201400 */
[----:B------:R-:W-:Y:S02]  /*5b50*/  FFMA.FTZ R44, R176, -UR4, R44 ;  /* 0x80000004b02c7c23 */ /* 0x000fe4000801002c */
[----:B-1----:R-:W-:Y:S02]  /*5b60*/  FFMA.FTZ R45, R155, -UR4, R45 ;  /* 0x800000049b2d7c23 */ /* 0x002fe4000801002d */
[----:B------:R-:W-:Y:S01]  /*5b70*/  FFMA.FTZ R50, R180, -UR4, R50 ;  /* 0x80000004b4327c23 */ /* 0x000fe20008010032 */
[C---:B------:R-:W-:Y:S04]  /*5b80*/  HMMA.16816.F32 R56, R132.reuse, R136, R56 ;  /* 0x000000888438723c */ /* 0x040fe80000001838 */
[----:B------:R-:W-:Y:S01]  /*5b90*/  FFMA.FTZ R51, R178, -UR4, R51 ;  /* 0x80000004b2337c23 */ /* 0x000fe20008010033 */
[----:B------:R-:W1:Y:S01]  /*5ba0*/  I2F R153, R153 ;  /* 0x0000009900997306 */ /* 0x000e620000201400 */
[----:B------:R-:W-:Y:S02]  /*5bb0*/  FFMA.FTZ R48, R154, -UR4, R48 ;  /* 0x800000049a307c23 */ /* 0x000fe40008010030 */
[----:B----4-:R-:W-:Y:S01]  /*5bc0*/  FFMA.FTZ R49, R0, -UR4, R49 ;  /* 0x8000000400317c23 */ /* 0x010fe20008010031 */
[-C--:B------:R-:W-:Y:S07]  /*5bd0*/  HMMA.16816.F32 R60, R132, R138.reuse, R60 ;  /* 0x0000008a843c723c */ /* 0x080fee000000183c */
[----:B------:R-:W-:Y:S01]  /*5be0*/  FFMA.FTZ R54, R154, -UR4, R54 ;  /* 0x800000049a367c23 */ /* 0x000fe20008010036 */
[----:B------:R-:W-:Y:S04]  /*5bf0*/  HMMA.16816.F32 R64, R144, R138, R64 ;  /* 0x0000008a9040723c */ /* 0x000fe80000001840 */
[----:B------:R-:W-:Y:S02]  /*5c00*/  FFMA.FTZ R55, R0, -UR4, R55 ;  /* 0x8000000400377c23 */ /* 0x000fe40008010037 */
[----:B---3--:R-:W-:Y:S02]  /*5c10*/  FFMA.FTZ R52, R148, -UR4, R52 ;  /* 0x8000000494347c23 */ /* 0x008fe40008010034 */
[----:B------:R-:W-:Y:S04]  /*5c20*/  FFMA.FTZ R53, R149, -UR4, R53 ;  /* 0x8000000495357c23 */ /* 0x000fe80008010035 */
[----:B------:R-:W-:Y:S02]  /*5c30*/  FFMA.FTZ R58, R176, -UR4, R58 ;  /* 0x80000004b03a7c23 */ /* 0x000fe4000801003a */
        /* <DEDUP_REMOVED lines=9> */
[----:B--2---:R-:W-:Y:S02]  /*5cd0*/  FFMA.FTZ R64, R152, -UR4, R64 ;  /* 0x8000000498407c23 */ /* 0x004fe40008010040 */
[----:B-1----:R-:W-:Y:S01]  /*5ce0*/  FFMA.FTZ R65, R153, -UR4, R65 ;  /* 0x8000000499417c23 */ /* 0x002fe20008010041 */
[----:B------:R-:W-:-:S05]  /*5cf0*/  @!P0 BRA `(.L_x_2341) ;  /* 0x000000a000008947 */ /* 0x000fca0003800000 */
[----:B------:R-:W-:Y:S02]  /*5d00*/  UIADD3 UR28, UR27, UR28, -UR5 ;  /* 0x0000001c1b1c7290 */ /* 0x000fe4000fffe805 */
[----:B------:R-:W-:Y:S04]  /*5d10*/  UIADD3 UR15, UR10, 0x80, URZ ;  /* 0x000000800a0f7890 */ /* 0x000fe8000fffe03f */
[----:B------:R-:W-:Y:S02]  /*5d20*/  UISETP.GE.AND UP0, UPT, UR15, UR28, UPT ;  /* 0x0000001c0f00728c */ /* 0x000fe4000bf06270 */
[----:B------:R-:W-:Y:S04]  /*5d30*/  UIADD3 UR15, UR14, 0x80, URZ ;  /* 0x000000800e0f7890 */ /* 0x000fe8000fffe03f */
[----:B------:R-:W-:Y:S02]  /*5d40*/  PLOP3.LUT P1, PT, PT, PT, UP0, 0x80, 0x0 ;  /* 0x000000000000781c */ /* 0x000fe40003f2f008 */
[----:B------:R-:W-:Y:S01]  /*5d50*/  IMAD.U32 R0, RZ, RZ, UR15 ;  /* 0x0000000fff007e24 */ /* 0x000fe2000f8e00ff */
[----:B------:R-:W-:Y:S04]  /*5d60*/  UMOV UR15, UR27 ;  /* 0x0000001b000f7c82 */ /* 0x000fe80008000000 */
[----:B------:R-:W-:Y:S11]  /*5d70*/  ISETP.LT.AND P0, PT, R0, UR5, PT ;  /* 0x0000000500007c0c */ /* 0x000ff6000bf01270 */
[----:B------:R-:W-:Y:S02]  /*5d80*/  @!UPT UIADD3 URZ, URZ, URZ, URZ ;  /* 0x0000003f3f3ff290 */ /* 0x000fe4000fffe03f */
[----:B------:R-:W-:-:S05]  /*5d90*/  @!P1 BRA P0, `(.L_x_2342) ;  /* 0x00000ec000009947 */ /* 0x000fca0000000000 */
.L_x_2341:
[----:B------:R-:W-:Y:S01]  /*5da0*/  IADD3 R0, R243, UR10, RZ ;  /* 0x0000000af3007c10 */ /* 0x000fe2000fffe0ff */
[----:B------:R-:W1:Y:S01]  /*5db0*/  S2R R140, SR_TID.X ;  /* 0x00000000008c7919 */ /* 0x000e620000002100 */
[----:B------:R-:W-:Y:S02]  /*5dc0*/  UIADD3 UR10, -UR15, UR5, -UR11 ;  /* 0x000000050f0a7290 */ /* 0x000fe4000fffe90b */
[C---:B------:R-:W-:Y:S01]  /*5dd0*/  IADD3 R133, R0.reuse, 0x8, RZ ;  /* 0x0000000800857810 */ /* 0x040fe20007ffe0ff */
[----:B------:R-:W-:Y:S01]  /*5de0*/  UMOV UR27, UR15 ;  /* 0x0000000f001b7c82 */ /* 0x000fe20008000000 */
[C---:B------:R-:W-:Y:S02]  /*5df0*/  IADD3 R132, R0.reuse, 0x40, RZ ;  /* 0x0000004000847810 */ /* 0x040fe40007ffe0ff */
[C---:B------:R-:W-:Y:S02]  /*5e00*/  IADD3 R2, R0.reuse, 0x48, RZ ;  /* 0x0000004800027810 */ /* 0x040fe40007ffe0ff */
[----:B------:R-:W-:Y:S02]  /*5e10*/  IADD3 R138, R0, UR10, RZ ;  /* 0x0000000a008a7c10 */ /* 0x000fe4000fffe0ff */
[C---:B------:R-:W-:Y:S02]  /*5e20*/  IADD3 R136, R133.reuse, UR10, RZ ;  /* 0x0000000a85887c10 */ /* 0x040fe4000fffe0ff */
[----:B------:R-:W-:Y:S02]  /*5e30*/  IADD3 R134, R132, UR10, RZ ;  /* 0x0000000a84867c10 */ /* 0x000fe4000fffe0ff */
[----:B------:R-:W-:Y:S01]  /*5e40*/  IADD3 R135, R2, UR10, RZ ;  /* 0x0000000a02877c10 */ /* 0x000fe2000fffe0ff */
[----:B------:R-:W-:Y:S01]  /*5e50*/  UIADD3 UR10, UR5, 0x1, -UR11 ;  /* 0x00000001050a7890 */ /* 0x000fe2000fffe80b */
[----:B------:R-:W-:Y:S02]  /*5e60*/  IMNMX R138, RZ, R138, !PT ;  /* 0x0000008aff8a7217 */ /* 0x000fe40007800200 */
[----:B------:R-:W-:Y:S01]  /*5e70*/  IMNMX R136, RZ, R136, !PT ;  /* 0x00000088ff887217 */ /* 0x000fe20007800200 */
[----:B------:R-:W-:Y:S01]  /*5e80*/  UIADD3 UR10, UR10, UR41, URZ ;  /* 0x000000290a0a7290 */ /* 0x000fe2000fffe03f */
[----:B------:R-:W-:Y:S05]  /*5e90*/  IMNMX R134, RZ, R134, !PT ;  /* 0x00000086ff867217 */ /* 0x000fea0007800200 */
[----:B------:R-:W-:Y:S01]  /*5ea0*/  IADD3 R137, R0, UR10, RZ ;  /* 0x0000000a00897c10 */ /* 0x000fe2000fffe0ff */
[----:B-1----:R-:W-:Y:S01]  /*5eb0*/  IMAD.SHL.U32 R0, R140, 0x2, RZ ;  /* 0x000000028c007824 */ /* 0x002fe200078e00ff */
[----:B------:R-:W-:Y:S02]  /*5ec0*/  IADD3 R139, R133, UR10, RZ ;  /* 0x0000000a858b7c10 */ /* 0x000fe4000fffe0ff */
[----:B------:R-:W-:Y:S02]  /*5ed0*/  IMNMX R137, R137, UR5, PT ;  /* 0x0000000589897c17 */ /* 0x000fe4000b800200 */
[----:B------:R-:W-:Y:S02]  /*5ee0*/  LOP3.LUT R0, R0, 0x6, RZ, 0xc0, !PT ;  /* 0x0000000600007812 */ /* 0x000fe400078ec0ff */
[----:B------:R-:W-:Y:S02]  /*5ef0*/  IADD3 R133, R132, UR10, RZ ;  /* 0x0000000a84857c10 */ /* 0x000fe4000fffe0ff */
[----:B------:R-:W-:Y:S01]  /*5f00*/  IADD3 R2, R2, UR10, RZ ;  /* 0x0000000a02027c10 */ /* 0x000fe2000fffe0ff */
[----:B------:R-:W-:Y:S01]  /*5f10*/  IMAD R0, R250, 0x40, R0 ;  /* 0x00000040fa007824 */ /* 0x000fe200078e0200 */
[----:B------:R-:W-:Y:S02]  /*5f20*/  IMNMX R132, RZ, R135, !PT ;  /* 0x00000087ff847217 */ /* 0x000fe40007800200 */
[----:B------:R-:W-:Y:S02]  /*5f30*/  IMNMX R135, R139, UR5, PT ;  /* 0x000000058b877c17 */ /* 0x000fe4000b800200 */
[----:B------:R-:W-:Y:S02]  /*5f40*/  IADD3 R0, R0, UR14, RZ ;  /* 0x0000000e00007c10 */ /* 0x000fe4000fffe0ff */
[----:B------:R-:W-:Y:S02]  /*5f50*/  IMNMX R133, R133, UR5, PT ;  /* 0x0000000585857c17 */ /* 0x000fe4000b800200 */
[C---:B------:R-:W-:Y:S02]  /*5f60*/  ISETP.GE.AND P0, PT, R0.reuse, R138, PT ;  /* 0x0000008a0000720c */ /* 0x040fe40003f06270 */
[C---:B------:R-:W-:Y:S02]  /*5f70*/  IADD3 R152, R0.reuse, 0x1, RZ ;  /* 0x0000000100987810 */ /* 0x040fe40007ffe0ff */
[C---:B------:R-:W-:Y:S02]  /*5f80*/  IADD3 R151, R0.reuse, 0x8, RZ ;  /* 0x0000000800977810 */ /* 0x040fe40007ffe0ff */
[C---:B------:R-:W-:Y:S02]  /*5f90*/  IADD3 R150, R0.reuse, 0x9, RZ ;  /* 0x0000000900967810 */ /* 0x040fe40007ffe0ff */
[C---:B------:R-:W-:Y:S02]  /*5fa0*/  IADD3 R149, R0.reuse, 0x10, RZ ;  /* 0x0000001000957810 */ /* 0x040fe40007ffe0ff */
[----:B------:R-:W-:Y:S02]  /*5fb0*/  ISETP.GE.OR P0, PT, R0, R137, !P0 ;  /* 0x000000890000720c */ /* 0x000fe40004706670 */
[----:B------:R-:W-:Y:S02]  /*5fc0*/  IMNMX R2, R2, UR5, PT ;  /* 0x0000000502027c17 */ /* 0x000fe4000b800200 */
        /* <DEDUP_REMOVED lines=201> */
.L_x_2342:
        /* <DEDUP_REMOVED lines=21> */
[----:B------:R-:W-:Y:S02]  /*6db0*/  IMAD.U32 R5, RZ, RZ, UR7 ;  /* 0x00000007ff057e24 */ /* 0x000fe4000f8e00ff */
[--C-:B------:R-:W-:Y:S02]  /*6dc0*/  FFMA.FTZ R32, R32, c[0x0][0x23c], -R132.reuse ;  /* 0x00008f0020207a23 */ /* 0x100fe40000010884 */
[--C-:B------:R-:W-:Y:S01]  /*6dd0*/  FFMA.FTZ R36, R36, c[0x0][0x23c], -R132.reuse ;  /* 0x00008f0024247a23 */ /* 0x100fe20000010884 */
[----:B------:R-:W-:Y:S01]  /*6de0*/  MUFU.EX2 R224, R64 ;  /* 0x0000004000e07308 */ /* 0x000fe20000000800 */
[--C-:B------:R-:W-:Y:S02]  /*6df0*/  FFMA.FTZ R176, R37, c[0x0][0x23c], -R132.reuse ;  /* 0x00008f0025b07a23 */ /* 0x100fe40000010884 */
[----:B------:R-:W-:Y:S01]  /*6e00*/  FFMA.FTZ R52, R52, c[0x0][0x23c], -R132 ;  /* 0x00008f0034347a23 */ /* 0x000fe20000010884 */
[----:B-1----:R-:W-:Y:S01]  /*6e10*/  FSEL R16, R0, RZ, P0 ;  /* 0x000000ff00107208 */ /* 0x002fe20000000000 */
[----:B------:R-:W-:Y:S01]  /*6e20*/  FMUL.FTZ R0, R245, 1.4426950216293334961 ;  /* 0x3fb8aa3bf5007820 */ /* 0x000fe20000410000 */
[----:B------:R-:W-:Y:S01]  /*6e30*/  FSETP.NEU.FTZ.AND P0, PT, R244, -INF , PT ;  /* 0xff800000f400780b */ /* 0x000fe20003f1d000 */
[----:B------:R-:W-:Y:S02]  /*6e40*/  IMAD.MOV.U32 R248, RZ, RZ, c[0x0][0x22c] ;  /* 0x00008b00fff87624 */ /* 0x000fe400078e00ff */
[--C-:B------:R-:W-:Y:S01]  /*6e50*/  FFMA.FTZ R51, R51, c[0x0][0x23c], -R16.reuse ;  /* 0x00008f0033337a23 */ /* 0x100fe20000010810 */
[----:B------:R-:W-:Y:S01]  /*6e60*/  FSEL R2, R2, RZ, P0 ;  /* 0x000000ff02027208 */ /* 0x000fe20000000000 */
[----:B------:R1:W-:Y:S01]  /*6e70*/  MUFU.EX2 R199, R4 ;  /* 0x0000000400c77308 */ /* 0x0003e20000000800 */
[----:B------:R-:W-:Y:S01]  /*6e80*/  FSETP.NEU.FTZ.AND P0, PT, R245, -INF , PT ;  /* 0xff800000f500780b */ /* 0x000fe20003f1d000 */
[----:B------:R-:W-:Y:S02]  /*6e90*/  FFMA.FTZ R19, R19, c[0x0][0x23c], -R16 ;  /* 0x00008f0013137a23 */ /* 0x000fe40000010810 */
[----:B------:R-:W-:Y:S01]  /*6ea0*/  FFMA.FTZ R12, R12, c[0x0][0x23c], -R2 ;  /* 0x00008f000c0c7a23 */ /* 0x000fe20000010802 */
[----:B------:R-:W-:Y:S01]  /*6eb0*/  FSEL R0, R0, RZ, P0 ;  /* 0x000000ff00007208 */ /* 0x000fe20000000000 */
[--C-:B------:R-:W-:Y:S02]  /*6ec0*/  FFMA.FTZ R7, R7, c[0x0][0x23c], -R16.reuse ;  /* 0x00008f0007077a23 */ /* 0x100fe40000010810 */
[----:B------:R-:W-:Y:S02]  /*6ed0*/  FFMA.FTZ R23, R23, c[0x0][0x23c], -R16 ;  /* 0x00008f0017177a23 */ /* 0x000fe40000010810 */
[----:B------:R3:W-:Y:S01]  /*6ee0*/  MUFU.EX2 R201, R12 ;  /* 0x0000000c00c97308 */ /* 0x0007e20000000800 */
[----:B------:R-:W-:Y:S02]  /*6ef0*/  FFMA.FTZ R15, R15, c[0x0][0x23c], -R0 ;  /* 0x00008f000f0f7a23 */ /* 0x000fe40000010800 */
[----:B------:R-:W-:Y:S02]  /*6f00*/  FFMA.FTZ R18, R18, c[0x0][0x23c], -R16 ;  /* 0x00008f0012127a23 */ /* 0x000fe40000010810 */
[----:B------:R-:W-:Y:S02]  /*6f10*/  FFMA.FTZ R150, R25, c[0x0][0x23c], -R2 ;  /* 0x00008f0019967a23 */ /* 0x000fe40000010802 */
[----:B------:R-:W-:Y:S02]  /*6f20*/  FFMA.FTZ R25, R14, c[0x0][0x23c], -R0 ;  /* 0x00008f000e197a23 */ /* 0x000fe40000010800 */
[----:B------:R-:W-:Y:S01]  /*6f30*/  FFMA.FTZ R28, R28, c[0x0][0x23c], -R2 ;  /* 0x00008f001c1c7a23 */ /* 0x000fe20000010802 */
[----:B------:R4:W2:Y:S01]  /*6f40*/  MUFU.EX2 R209, R19 ;  /* 0x0000001300d17308 */ /* 0x0008a20000000800 */
[----:B------:R-:W-:Y:S02]  /*6f50*/  FFMA.FTZ R30, R30, c[0x0][0x23c], -R0 ;  /* 0x00008f001e1e7a23 */ /* 0x000fe40000010800 */
[--C-:B------:R-:W-:Y:S02]  /*6f60*/  FFMA.FTZ R34, R34, c[0x0][0x23c], -R16.reuse ;  /* 0x00008f0022227a23 */ /* 0x100fe40000010810 */
[----:B-1----:R-:W-:Y:S02]  /*6f70*/  IMAD.U32 R4, RZ, RZ, UR34 ;  /* 0x00000022ff047e24 */ /* 0x002fe4000f8e00ff */
[----:B------:R-:W-:Y:S02]  /*6f80*/  FFMA.FTZ R35, R35, c[0x0][0x23c], -R16 ;  /* 0x00008f0023237a23 */ /* 0x000fe40000010810 */
[----:B------:R-:W-:Y:S01]  /*6f90*/  IMAD R4, R4, 0x2, R250 ;  /* 0x0000000204047824 */ /* 0x000fe200078e02fa */
[----:B------:R1:W-:Y:S01]  /*6fa0*/  MUFU.EX2 R205, R20 ;  /* 0x0000001400cd7308 */ /* 0x0003e20000000800 */
[----:B------:R-:W-:Y:S02]  /*6fb0*/  FFMA.FTZ R31, R31, c[0x0][0x23c], -R0 ;  /* 0x00008f001f1f7a23 */ /* 0x000fe40000010800 */
[----:B------:R-:W-:Y:S02]  /*6fc0*/  IMAD.SHL.U32 R4, R4, 0x2, RZ ;  /* 0x0000000204047824 */ /* 0x000fe400078e00ff */
[----:B---3--:R-:W-:Y:S02]  /*6fd0*/  FFMA.FTZ R12, R6, c[0x0][0x23c], -R16 ;  /* 0x00008f00060c7a23 */ /* 0x008fe40000010810 */
[----:B------:R-:W-:Y:S02]  /*6fe0*/  FFMA.FTZ R24, R24, c[0x0][0x23c], -R2 ;  /* 0x00008f0018187a23 */ /* 0x000fe40000010802 */
[----:B------:R-:W-:Y:S01]  /*6ff0*/  FFMA.FTZ R27, R27, c[0x0][0x23c], -R0 ;  /* 0x00008f001b1b7a23 */ /* 0x000fe20000010800 */
[----:B------:R3:W-:Y:S01]  /*7000*/  MUFU.EX2 R200, R7 ;  /* 0x0000000700c87308 */ /* 0x0007e20000000800 */
[--C-:B------:R-:W-:Y:S02]  /*7010*/  FFMA.FTZ R50, R50, c[0x0][0x23c], -R16.reuse ;  /* 0x00008f0032327a23 */ /* 0x100fe40000010810 */
[----:B------:R-:W-:Y:S02]  /*7020*/  FFMA.FTZ R67, R67, c[0x0][0x23c], -R16 ;  /* 0x00008f0043437a23 */ /* 0x000fe40000010810 */
[----:B----4-:R-:W-:Y:S02]  /*7030*/  FFMA.FTZ R19, R17, c[0x0][0x23c], -R132 ;  /* 0x00008f0011137a23 */ /* 0x010fe40000010884 */
[----:B------:R-:W-:Y:S02]  /*7040*/  FFMA.FTZ R60, R60, c[0x0][0x23c], -R2 ;  /* 0x00008f003c3c7a23 */ /* 0x000fe40000010802 */
[----:B------:R-:W-:Y:S01]  /*7050*/  FFMA.FTZ R63, R63, c[0x0][0x23c], -R0 ;  /* 0x00008f003f3f7a23 */ /* 0x000fe20000010800 */
[----:B------:R-:W-:Y:S01]  /*7060*/  MUFU.EX2 R202, R15 ;  /* 0x0000000f00ca7308 */ /* 0x000fe20000000800 */
[--C-:B------:R-:W-:Y:S02]  /*7070*/  FFMA.FTZ R17, R8, c[0x0][0x23c], -R2.reuse ;  /* 0x00008f0008117a23 */ /* 0x100fe40000010802 */
[----:B------:R-:W-:Y:S02]  /*7080*/  FFMA.FTZ R148, R13, c[0x0][0x23c], -R2 ;  /* 0x00008f000d947a23 */ /* 0x000fe40000010802 */
[----:B-1----:R-:W-:Y:S04]  /*7090*/  IMAD.WIDE.U32 R20, R251, -0x2daee0ad, RZ ;  /* 0xd2511f53fb147825 */ /* 0x002fe800078e00ff */
[----:B------:R-:W-:Y:S01]  /*70a0*/  FFMA.FTZ R147, R10, c[0x0][0x23c], -R0 ;  /* 0x00008f000a937a23 */ /* 0x000fe20000010800 */
[----:B------:R-:W-:Y:S01]  /*70b0*/  LOP3.LUT R8, R21, UR31, R4, 0x96, !PT ;  /* 0x0000001f15087c12 */ /* 0x000fe2000f8e9604 */
[----:B------:R1:W-:Y:S01]  /*70c0*/  MUFU.EX2 R204, R23 ;  /* 0x0000001700cc7308 */ /* 0x0003e20000000800 */
[----:B------:R-:W-:Y:S01]  /*70d0*/  LOP3.LUT R6, R20, UR33, RZ, 0x3c, !PT ;  /* 0x0000002114067c12 */ /* 0x000fe2000f8e3cff */
[--C-:B------:R-:W-:Y:S01]  /*70e0*/  FFMA.FTZ R145, R9, c[0x0][0x23c], -R2.reuse ;  /* 0x00008f0009917a23 */ /* 0x100fe20000010802 */
[----:B---3--:R-:W-:Y:S01]  /*70f0*/  IADD3 R7, R4, 0x1, RZ ;  /* 0x0000000104077810 */ /* 0x008fe20007ffe0ff */
[----:B------:R-:W-:Y:S02]  /*7100*/  FFMA.FTZ R184, R29, c[0x0][0x23c], -R2 ;  /* 0x00008f001db87a23 */ /* 0x000fe40000010802 */
[--C-:B------:R-:W-:Y:S01]  /*7110*/  FFMA.FTZ R38, R38, c[0x0][0x23c], -R16.reuse ;  /* 0x00008f0026267a23 */ /* 0x100fe20000010810 */
[----:B------:R-:W-:Y:S01]  /*7120*/  LOP3.LUT R7, R21, UR31, R7, 0x96, !PT ;  /* 0x0000001f15077c12 */ /* 0x000fe2000f8e9607 */
[----:B------:R-:W-:Y:S02]  /*7130*/  FFMA.FTZ R39, R39, c[0x0][0x23c], -R16 ;  /* 0x00008f0027277a23 */ /* 0x000fe40000010810 */
[----:B------:R-:W-:Y:S01]  /*7140*/  MUFU.EX2 R203, R18 ;  /* 0x0000001200cb7308 */ /* 0x000fe20000000800 */
[----:B------:R-:W-:Y:S02]  /*7150*/  FFMA.FTZ R44, R44, c[0x0][0x23c], -R2 ;  /* 0x00008f002c2c7a23 */ /* 0x000fe40000010802 */
[----:B------:R-:W-:Y:S02]  /*7160*/  FFMA.FTZ R47, R47, c[0x0][0x23c], -R0 ;  /* 0x00008f002f2f7a23 */ /* 0x000fe40000010800 */
[----:B------:R-:W-:Y:S02]  /*7170*/  FFMA.FTZ R40, R40, c[0x0][0x23c], -R2 ;  /* 0x00008f0028287a23 */ /* 0x000fe40000010802 */
[--C-:B------:R-:W-:Y:S02]  /*7180*/  FFMA.FTZ R43, R43, c[0x0][0x23c], -R0.reuse ;  /* 0x00008f002b2b7a23 */ /* 0x100fe40000010800 */
[----:B------:R-:W-:Y:S01]  /*7190*/  FFMA.FTZ R46, R46, c[0x0][0x23c], -R0 ;  /* 0x00008f002e2e7a23 */ /* 0x000fe20000010800 */
[----:B------:R-:W-:Y:S01]  /*71a0*/  MUFU.EX2 R185, R12 ;  /* 0x0000000c00b97308 */ /* 0x000fe20000000800 */
[----:B------:R-:W-:Y:S02]  /*71b0*/  FFMA.FTZ R55, R55, c[0x0][0x23c], -R16 ;  /* 0x00008f0037377a23 */ /* 0x000fe40000010810 */
[----:B------:R-:W-:Y:S02]  /*71c0*/  FFMA.FTZ R45, R45, c[0x0][0x23c], -R2 ;  /* 0x00008f002d2d7a23 */ /* 0x000fe40000010802 */
[--C-:B-1----:R-:W-:Y:S02]  /*71d0*/  FFMA.FTZ R23, R11, c[0x0][0x23c], -R0.reuse ;  /* 0x00008f000b177a23 */ /* 0x102fe40000010800 */
[----:B------:R-:W-:Y:S03]  /*71e0*/  IMAD.WIDE.U32 R10, R8, -0x326172a9, RZ ;  /* 0xcd9e8d57080a7825 */ /* 0x000fe600078e00ff */
[----:B------:R-:W-:Y:S01]  /*71f0*/  MUFU.EX2 R198, R19 ;  /* 0x0000001300c67308 */ /* 0x000fe20000000800 */
[----:B------:R-:W-:Y:S04]  /*7200*/  IMAD.WIDE.U32 R8, R7, -0x326172a9, RZ ;  /* 0xcd9e8d5707087825 */ /* 0x000fe800078e00ff */
[----:B------:R-:W-:Y:S02]  /*7210*/  FFMA.FTZ R42, R42, c[0x0][0x23c], -R0 ;  /* 0x00008f002a2a7a23 */ /* 0x000fe40000010800 */
[----:B------:R-:W-:Y:S02]  /*7220*/  FFMA.FTZ R54, R54, c[0x0][0x23c], -R16 ;  /* 0x00008f0036367a23 */ /* 0x000fe40000010810 */
[--C-:B------:R-:W-:Y:S01]  /*7230*/  FFMA.FTZ R41, R41, c[0x0][0x23c], -R2.reuse ;  /* 0x00008f0029297a23 */ /* 0x100fe20000010802 */
[----:B------:R-:W-:Y:S01]  /*7240*/  MUFU.EX2 R215, R28 ;  /* 0x0000001c00d77308 */ /* 0x000fe20000000800 */
[--C-:B------:R-:W-:Y:S02]  /*7250*/  FFMA.FTZ R56, R56, c[0x0][0x23c], -R2.reuse ;  /* 0x00008f0038387a23 */ /* 0x100fe40000010802 */
[--C-:B------:R-:W-:Y:S02]  /*7260*/  FFMA.FTZ R57, R57, c[0x0][0x23c], -R2.reuse ;  /* 0x00008f0039397a23 */ /* 0x100fe40000010802 */
[----:B------:R-:W-:Y:S02]  /*7270*/  FFMA.FTZ R2, R61, c[0x0][0x23c], -R2 ;  /* 0x00008f003d027a23 */ /* 0x000fe40000010802 */
[--C-:B------:R-:W-:Y:S02]  /*7280*/  FFMA.FTZ R59, R59, c[0x0][0x23c], -R0.reuse ;  /* 0x00008f003b3b7a23 */ /* 0x100fe40000010800 */
[----:B------:R-:W-:Y:S01]  /*7290*/  FFMA.FTZ R58, R58, c[0x0][0x23c], -R0 ;  /* 0x00008f003a3a7a23 */ /* 0x000fe20000010800 */
[----:B------:R-:W-:Y:S01]  /*72a0*/  MUFU.EX2 R210, R30 ;  /* 0x0000001e00d27308 */ /* 0x000fe20000000800 */
[----:B------:R-:W-:Y:S09]  /*72b0*/  IMAD R248, R248, c[0x0][0x1c0], RZ ;  /* 0x00007000f8f87a24 */ /* 0x000ff200078e02ff */
        /* <DEDUP_REMOVED lines=66> */
[C---:B------:R-:W-:Y:S02]  /*76e0*/  LOP3.LUT R7, R6.reuse, R19, RZ, 0x3c, !PT ;  /* 0x0000001306077212 */ /* 0x040fe400078e3cff */
        /* <DEDUP_REMOVED lines=30> */
[----:B-1----:R-:W-:Y:S01]  /*78d0*/  IMAD.WIDE.U32 R24, R24, -0x326172a9, RZ ;  /* 0xcd9e8d5718187825 */ /* 0x002fe200078e00ff */
        /* <DEDUP_REMOVED lines=40> */
[----:B----4-:R-:W-:Y:S01]  /*7b60*/  LOP3.LUT R34, R8, 0xffff, RZ, 0xc0, !PT ;  /* 0x0000ffff08227812 */ /* 0x010fe200078ec0ff */
[----:B------:R-:W-:Y:S01]  /*7b70*/  IMAD.WIDE.U32 R12, R13, -0x326172a9, RZ ;  /* 0xcd9e8d570d0c7825 */ /* 0x000fe200078e00ff */
[----:B------:R-:W-:Y:S02]  /*7b80*/  LOP3.LUT R14, R10, 0xff, RZ, 0xc0, !PT ;  /* 0x000000ff0a0e7812 */ /* 0x000fe400078ec0ff */
[----:B------:R-:W-:Y:S02]  /*7b90*/  SHF.R.U32.HI R8, RZ, 0x18, R4 ;  /* 0x00000018ff087819 */ /* 0x000fe40000011604 */
[----:B------:R-:W-:Y:S02]  /*7ba0*/  LOP3.LUT R23, R13, UR19, R20, 0x96, !PT ;  /* 0x000000130d177c12 */ /* 0x000fe4000f8e9614 */
[----:B------:R-:W-:Y:S02]  /*7bb0*/  LOP3.LUT R20, R9, UR17, R22, 0x96, !PT ;  /* 0x0000001109147c12 */ /* 0x000fe4000f8e9616 */
[C---:B------:R-:W-:Y:S02]  /*7bc0*/  LOP3.LUT R9, R4.reuse, 0xff, RZ, 0xc0, !PT ;  /* 0x000000ff04097812 */ /* 0x040fe400078ec0ff */
[----:B------:R-:W-:Y:S02]  /*7bd0*/  SHF.R.U32.HI R32, RZ, 0x10, R4 ;  /* 0x00000010ff207819 */ /* 0x000fe40000011604 */
[----:B------:R-:W-:Y:S02]  /*7be0*/  LOP3.LUT R36, R4, 0xffff, RZ, 0xc0, !PT ;  /* 0x0000ffff04247812 */ /* 0x000fe400078ec0ff */
        /* <DEDUP_REMOVED lines=411> */
[----:B------:R-:W-:Y:S01]  /*95a0*/  LEA R172, P0, R8, R172, 0x2 ;  /* 0x000000ac08ac7211 */ /* 0x000fe200078010ff */
        /* <DEDUP_REMOVED lines=341> */
.L_x_2343:
        /* <DEDUP_REMOVED lines=212> */
.L_x_2344:
        /* <DEDUP_REMOVED lines=520> */
.L_x_2346:
        /* <DEDUP_REMOVED lines=19> */
.L_x_2347:
        /* <DEDUP_REMOVED lines=45> */
.L_x_2349:
[----:B------:R-:W-:Y:S05]  /*dcc0*/  BSYNC B0 ;  /* 0x0000000000007941 */ /* 0x000fea0003800000 */
.L_x_2348:
        /* <DEDUP_REMOVED lines=15> */
.L_x_2351:
[----:B------:R-:W-:Y:S05]  /*ddc0*/  BSYNC B0 ;  /* 0x0000000000007941 */ /* 0x000fea0003800000 */
.L_x_2350:
        /* <DEDUP_REMOVED lines=15> */
.L_x_2353:
[----:B------:R-:W-:Y:S05]  /*dec0*/  BSYNC B0 ;  /* 0x0000000000007941 */ /* 0x000fea0003800000 */
.L_x_2352:
        /* <DEDUP_REMOVED lines=14> */
.L_x_2355:
[----:B------:R-:W-:Y:S05]  /*dfb0*/  BSYNC B0 ;  /* 0x0000000000007941 */ /* 0x000fea0003800000 */
.L_x_2354:
        /* <DEDUP_REMOVED lines=25> */
.L_x_2357:
[----:B------:R-:W-:Y:S05]  /*e150*/  BSYNC B0 ;  /* 0x0000000000007941 */ /* 0x000fea0003800000 */
.L_x_2356:
        /* <DEDUP_REMOVED lines=13> */
.L_x_2359:
[----:B------:R-:W-:Y:S05]  /*e230*/  BSYNC B0 ;  /* 0x0000000000007941 */ /* 0x000fea0003800000 */
.L_x_2358:
        /* <DEDUP_REMOVED lines=13> */
.L_x_2361:
[----:B------:R-:W-:Y:S05]  /*e310*/  BSYNC B0 ;  /* 0x0000000000007941 */ /* 0x000fea0003800000 */
.L_x_2360:
        /* <DEDUP_REMOVED lines=11> */
.L_x_2308:
[----:B------:R-:W-:Y:S05]  /*e3d0*/  BSYNC B1 ;  /* 0x0000000000017941 */ /* 0x000fea0003800000 */
.L_x_2286:
        /* <DEDUP_REMOVED lines=11> */
.L_x_2362:
[----:B------:R-:W-:Y:S05]  /*e490*/  EXIT ;  /* 0x000000000000794d */ /* 0x000fea0003800000 */
.L_x_2364:
        /* <DEDUP_REMOVED lines=14> */
.L_x_2495:


//--------------------- .text._ZN5flash44flash_bwd_dq_dk_dv_loop_seqk_parallel_kernelI23Flash_bwd_kernel_traitsILi64ELi128ELi128ELi8ELi4ELi4ELi4ELb0ELb0EN7cutlass6half_tE19Flash_kernel_traitsILi64ELi128ELi128ELi8ES3_EELb0ELb0ELb1ELb1ELb0ELb0ELb1EEEvNS_16Flash_bwd_paramsE --------------------------
	.section	.text._ZN5flash44flash_bwd_dq_dk_dv_loop_seqk_parallel_kernelI23Flash_bwd_kernel_traitsILi64ELi128ELi128ELi8ELi4ELi4ELi4ELb0ELb0EN7cutlass6half_tE19Flash_kernel_traitsILi64ELi128ELi128ELi8ES3_EELb0ELb0ELb1ELb1ELb0ELb0ELb1EEEvNS_16Flash_bwd_paramsE,"ax",@progbits
	.sectioninfo	@"SHI_REGISTERS=255"
	.align	128
        .global         _ZN5flash44flash_bwd_dq_dk_dv_loop_seqk_parallel_kernelI23Flash_bwd_kernel_traitsILi64ELi128ELi128ELi8ELi4ELi4ELi4ELb0ELb0EN7cutlass6half_tE19Flash_kernel_traitsILi64ELi128ELi128ELi8ES3_EELb0ELb0ELb1ELb1ELb0ELb0ELb1EEEvNS_16Flash_bwd_paramsE
        .type           _ZN5flash44flash_bwd_dq_dk_dv_loop_seqk_parallel_kernelI23Flash_bwd_kernel_traitsILi64ELi128ELi128ELi8ELi4ELi4ELi4ELb0ELb0EN7cutlass6half_tE19Flash_kernel_traitsILi64ELi128ELi128ELi8ES3_EELb0ELb0ELb1ELb1ELb0ELb0ELb1EEEvNS_16Flash_bwd_paramsE,@function
        .size           _ZN5flash44flash_bwd_dq_dk_dv_loop_seqk_parallel_kernelI23Flash_bwd_kernel_traitsILi64ELi128ELi128ELi8ELi4ELi4ELi4ELb0ELb0EN7cutlass6half_tE19Flash_kernel_traitsILi64ELi128ELi128ELi8ES3_EELb0ELb0ELb1ELb1ELb0ELb0ELb1EEEvNS_16Flash_bwd_paramsE,(.L_x_2496 - _ZN5flash44flash_bwd_dq_dk_dv_loop_seqk_parallel_kernelI23Flash_bwd_kernel_traitsILi64ELi128ELi128ELi8ELi4ELi4ELi4ELb0ELb0EN7cutlass6half_tE19Flash_kernel_traitsILi64ELi128ELi128ELi8ES3_EELb0ELb0ELb1ELb1ELb0ELb0ELb1EEEvNS_16Flash_bwd_paramsE)
        .other          _ZN5flash44flash_bwd_dq_dk_dv_loop_seqk_parallel_kernelI23Flash_bwd_kernel_traitsILi64ELi128ELi128ELi8ELi4ELi4ELi4ELb0ELb0EN7cutlass6half_tE19Flash_kernel_traitsILi64ELi128ELi128ELi8ES3_EELb0ELb0ELb1ELb1ELb0ELb0ELb1EEEvNS_16Flash_bwd_paramsE,@"STO_CUDA_ENTRY STV_DEFAULT"
_ZN5flash44flash_bwd_dq_dk_dv_loop_seqk_parallel_kernelI23Flash_bwd_kernel_traitsILi64ELi128ELi128ELi8ELi4ELi4ELi4ELb0ELb0EN7cutlass6half_tE19Flash_kernel_traitsILi64ELi128ELi128ELi8ES3_EELb0ELb0ELb1ELb1ELb0ELb0ELb1EEEvNS_16Flash_bwd_paramsE:
.text._ZN5flash44flash_bwd_dq_dk_dv_loop_seqk_parallel_kernelI23Flash_bwd_kernel_traitsILi64ELi128ELi128ELi8ELi4ELi4ELi4ELb0ELb0EN7cutlass6half_tE19Flash_kernel_traitsILi64ELi128ELi128ELi8ES3_EELb0ELb0ELb1ELb1ELb0ELb0ELb1EEEvNS_16Flash_bwd_paramsE:
        /* <DEDUP_REMOVED lines=32> */
[-C--:B------:R-:W-:Y:S01]  /*0200*/  LEA.HI R9, R6, R11.reuse, RZ, 0x3 ;  /* 0x0000000b06097211 */ /* 0x080fe200078f18ff */
[----:B------:R-:W-:Y:S01]  /*0210*/  ULDC UR52, c[0x0][0x22c] ;  /* 0x00008b0000347ab9 */ /* 0x000fe20000000800 */
[----:B------:R-:W-:Y:S01]  /*0220*/  LOP3.LUT R2, R0, 0xffffffe0, RZ, 0xc0, !PT ;  /* 0xffffffe000027812 */ /* 0x000fe200078ec0ff */
[----:B------:R-:W-:Y:S01]  /*0230*/  ULDC UR40, c[0x0][0x1c0] ;  /* 0x0000700000287ab9 */ /* 0x000fe20000000800 */
[--C-:B------:R-:W-:Y:S01]  /*0240*/  SHF.R.S32.HI R4, RZ, 0x5, R0.reuse ;  /* 0x00000005ff047819 */ /* 0x100fe20000011400 */
[----:B------:R-:W-:Y:S01]  /*0250*/  ULDC UR13, c[0x0][0x1c0] ;  /* 0x00007000000d7ab9 */ /* 0x000fe20000000800 */
[----:B------:R-:W-:Y:S01]  /*0260*/  SHF.R.S32.HI R0, RZ, 0x1f, R0 ;  /* 0x0000001fff007819 */ /* 0x000fe20000011400 */
[----:B------:R-:W-:Y:S01]  /*0270*/  IMAD.IADD R5, R11, 0x1, -R2 ;  /* 0x000000010b057824 */ /* 0x000fe200078e0a02 */
[CC--:B------:R-:W-:Y:S01]  /*0280*/  LEA.HI R3, R6.reuse, R11.reuse, RZ, 0x4 ;  /* 0x0000000b06037211 */ /* 0x0c0fe200078f20ff */
[----:B------:R-:W-:Y:S01]  /*0290*/  UIMAD.WIDE UR40, UR52, UR40, URZ ;  /* 0x00000028342872a5 */ /* 0x000fe2000f8e023f */
[CC--:B------:R-:W-:Y:S01]  /*02a0*/  LEA.HI R14, R6.reuse, R11.reuse, RZ, 0x7 ;  /* 0x0000000b060e7211 */ /* 0x0c0fe200078f38ff */
[----:B------:R-:W-:Y:S01]  /*02b0*/  UIMAD UR53, UR39, UR52, URZ ;  /* 0x00000034273572a4 */ /* 0x000fe2000f8e023f */
[CC--:B------:R-:W-:Y:S01]  /*02c0*/  LEA.HI R13, R6.reuse, R11.reuse, RZ, 0x6 ;  /* 0x0000000b060d7211 */ /* 0x0c0fe200078f30ff */
[----:B------:R-:W-:Y:S01]  /*02d0*/  UIMAD UR52, UR52, UR13, URZ ;  /* 0x0000000d343472a4 */ /* 0x000fe2000f8e023f */
[----:B------:R-:W-:Y:S01]  /*02e0*/  LEA.HI R6, R6, R11, RZ, 0x2 ;  /* 0x0000000b06067211 */ /* 0x000fe200078f10ff */
[----:B------:R-:W-:Y:S01]  /*02f0*/  ULDC UR16, c[0x0][0x1c0] ;  /* 0x0000700000107ab9 */ /* 0x000fe20000000800 */
[----:B------:R-:W-:Y:S01]  /*0300*/  LEA.HI R0, R0, R4, RZ, 0x2 ;  /* 0x0000000400007211 */ /* 0x000fe200078f10ff */
[----:B------:R-:W-:Y:S01]  /*0310*/  ULDC UR12, c[0x0][0x1c0] ;  /* 0x00007000000c7ab9 */ /* 0x000fe20000000800 */
[----:B------:R-:W-:Y:S01]  /*0320*/  LOP3.LUT R7, R9, 0xfffffff8, RZ, 0xc0, !PT ;  /* 0xfffffff809077812 */ /* 0x000fe200078ec0ff */
[----:B---3--:R-:W-:Y:S01]  /*0330*/  UIMAD.WIDE.U32 UR50, UR36, UR17, URZ ;  /* 0x00000011243272a5 */ /* 0x008fe2000f8e003f */
[----:B------:R-:W-:Y:S01]  /*0340*/  LOP3.LUT R8, R3, 0xfffffff0, RZ, 0xc0, !PT ;  /* 0xfffffff003087812 */ /* 0x000fe200078ec0ff */
[----:B------:R-:W-:Y:S01]  /*0350*/  USHF.L.U32 UR47, UR52, 0x7, URZ ;  /* 0x00000007342f7899 */ /* 0x000fe2000800063f */
[----:B------:R-:W-:Y:S01]  /*0360*/  LOP3.LUT R10, R6, 0x7ffffffc, RZ, 0xc0, !PT ;  /* 0x7ffffffc060a7812 */ /* 0x000fe200078ec0ff */
[C---:B------:R-:W-:Y:S01]  /*0370*/  IMAD.IADD R7, R11.reuse, 0x1, -R7 ;  /* 0x000000010b077824 */ /* 0x040fe200078e0a07 */
[----:B------:R-:W-:Y:S01]  /*0380*/  LOP3.LUT R0, R0, 0xfffffffc, RZ, 0xc0, !PT ;  /* 0xfffffffc00007812 */ /* 0x000fe200078ec0ff */
[C---:B------:R-:W-:Y:S01]  /*0390*/  IMAD.IADD R8, R11.reuse, 0x1, -R8 ;  /* 0x000000010b087824 */ /* 0x040fe200078e0a08 */
[----:B------:R-:W-:Y:S01]  /*03a0*/  SHF.R.S32.HI R2, RZ, 0x4, R3 ;  /* 0x00000004ff027819 */ /* 0x000fe20000011403 */
[----:B------:R-:W-:Y:S01]  /*03b0*/  IMAD.IADD R15, R11, 0x1, -R10 ;  /* 0x000000010b0f7824 */ /* 0x000fe200078e0a0a */
[----:B------:R-:W-:Y:S01]  /*03c0*/  LOP3.LUT P4, RZ, R7, 0x2, RZ, 0xc0, !PT ;  /* 0x0000000207ff7812 */ /* 0x000fe2000788c0ff */
[----:B------:R-:W-:Y:S01]  /*03d0*/  IMAD.IADD R11, R4, 0x1, -R0 ;  /* 0x00000001040b7824 */ /* 0x000fe200078e0a00 */
[----:B------:R-:W-:Y:S01]  /*03e0*/  LEA.HI R0, R3, R2, RZ, 0x1 ;  /* 0x0000000203007211 */ /* 0x000fe200078f08ff */
[----:B------:R-:W-:Y:S01]  /*03f0*/  IMAD.SHL.U32 R16, R7, 0x8, RZ ;  /* 0x0000000807107824 */ /* 0x000fe200078e00ff */
[----:B------:R-:W-:Y:S01]  /*0400*/  SHF.R.S32.HI R3, RZ, 0x1f, R5 ;  /* 0x0000001fff037819 */ /* 0x000fe20000011405 */
[----:B------:R-:W-:Y:S01]  /*0410*/  ULDC UR55, c[0x0][0x214] ;  /* 0x0000850000377ab9 */ /* 0x000fe20000000800 */
[----:B------:R-:W-:Y:S01]  /*0420*/  LOP3.LUT R0, R0, 0xfffffffe, RZ, 0xc0, !PT ;  /* 0xfffffffe00007812 */ /* 0x000fe200078ec0ff */
[----:B------:R-:W-:Y:S01]  /*0430*/  ULDC.U8 UR11, c[0x0][0x3d0] ;  /* 0x0000f400000b7ab9 */ /* 0x000fe20000000000 */
[----:B------:R-:W-:Y:S01]  /*0440*/  SHF.R.S32.HI R4, RZ, 0x2, R6 ;  /* 0x00000002ff047819 */ /* 0x000fe20000011406 */
[----:B------:R1:W-:Y:S01]  /*0450*/  STL [R1+0x40], R16 ;  /* 0x0000401001007387 */ /* 0x0003e20000100800 */
[----:B------:R-:W-:Y:S01]  /*0460*/  LEA.HI R5, R3, R5, RZ, 0x2 ;  /* 0x0000000503057211 */ /* 0x000fe200078f10ff */
[----:B------:R-:W-:Y:S01]  /*0470*/  IMAD.IADD R12, R2, 0x1, -R0 ;  /* 0x00000001020c7824 */ /* 0x000fe200078e0a00 */
[----:B------:R-:W-:Y:S01]  /*0480*/  SHF.R.S32.HI R2, RZ, 0x3, R9 ;  /* 0x00000003ff027819 */ /* 0x000fe20000011409 */
[----:B------:R-:W-:Y:S01]  /*0490*/  ULDC UR56, c[0x0][0x224] ;  /* 0x0000890000387ab9 */ /* 0x000fe20000000800 */
[----:B------:R-:W-:Y:S01]  /*04a0*/  SHF.R.S32.HI R0, RZ, 0x1f, R6 ;  /* 0x0000001fff007819 */ /* 0x000fe20000011406 */
[----:B------:R-:W-:Y:S01]  /*04b0*/  @UP5 UIMAD UR60, UR36, UR55, URZ ;  /* 0x00000037243c52a4 */ /* 0x000fe2000f8e023f */
[----:B------:R-:W-:Y:S01]  /*04c0*/  LOP3.LUT P3, RZ, R7, 0x4, RZ, 0xc0, !PT ;  /* 0x0000000407ff7812 */ /* 0x000fe2000786c0ff */
[----:B------:R-:W-:Y:S01]  /*04d0*/  IMAD.SHL.U32 R2, R2, 0x40, RZ ;  /* 0x0000004002027824 */ /* 0x000fe200078e00ff */
[----:B------:R-:W-:Y:S01]  /*04e0*/  LEA.HI R3, R0, R4, RZ, 0x3 ;  /* 0x0000000400037211 */ /* 0x000fe200078f18ff */
[----:B------:R-:W-:Y:S01]  /*04f0*/  ULDC UR46, c[0x0][0x2e8] ;  /* 0x0000ba00002e7ab9 */ /* 0x000fe20000000800 */
[----:B------:R-:W-:Y:S01]  /*0500*/  SHF.R.S32.HI R6, RZ, 0x7, R14 ;  /* 0x00000007ff067819 */ /* 0x000fe2000001140e */
[----:B------:R-:W-:Y:S01]  /*0510*/  ULDC UR45, c[0x0][0x2e8] ;  /* 0x0000ba00002d7ab9 */ /* 0x000fe20000000800 */
[----:B------:R-:W-:Y:S01]  /*0520*/  LOP3.LUT R0, R2, 0x1c0, RZ, 0xc0, !PT ;  /* 0x000001c002007812 */ /* 0x000fe200078ec0ff */
[----:B------:R-:W-:Y:S01]  /*0530*/  ULDC.64 UR6, c[0x0][0x118] ;  /* 0x0000460000067ab9 */ /* 0x000fe20000000a00 */
[----:B------:R-:W-:Y:S01]  /*0540*/  LOP3.LUT R2, R3, 0xfffffff8, RZ, 0xc0, !PT ;  /* 0xfffffff803027812 */ /* 0x000fe200078ec0ff */
[----:B------:R-:W-:Y:S01]  /*0550*/  UISETP.NE.AND UP6, UPT, UR11, URZ, UPT ;  /* 0x0000003f0b00728c */ /* 0x000fe2000bfc5270 */
[----:B------:R-:W-:Y:S01]  /*0560*/  SHF.R.U32.HI R3, RZ, 0x3, R0 ;  /* 0x00000003ff037819 */ /* 0x000fe20000011600 */
[----:B------:R-:W-:Y:S01]  /*0570*/  UIMAD.WIDE.U32 UR48, UR40, UR50, URZ ;  /* 0x00000032283072a5 */ /* 0x000fe2000f8e003f */
[----:B------:R-:W-:Y:S01]  /*0580*/  LOP3.LUT R0, R0, 0x38, R16, 0xf8, !PT ;  /* 0x0000003800007812 */ /* 0x000fe200078ef810 */
[----:B------:R-:W-:Y:S01]  /*0590*/  IMAD.IADD R4, R4, 0x1, -R2 ;  /* 0x0000000104047824 */ /* 0x000fe200078e0a02 */
[----:B------:R-:W-:Y:S01]  /*05a0*/  SEL R160, R229, 0xffffffe0, !P4 ;  /* 0xffffffe0e5a07807 */ /* 0x000fe20006000000 */
[----:B------:R-:W-:Y:S01]  /*05b0*/  IMAD.SHL.U32 R2, R13, 0x8, RZ ;  /* 0x000000080d027824 */ /* 0x000fe200078e00ff */
[----:B------:R-:W-:Y:S01]  /*05c0*/  LOP3.LUT R0, R0, R3, RZ, 0x3c, !PT ;  /* 0x0000000300007212 */ /* 0x000fe200078e3cff */
[----:B------:R-:W-:Y:S01]  /*05d0*/  UIMAD UR57, UR41, UR50, URZ ;  /* 0x00000032293972a4 */ /* 0x000fe2000f8e023f */
[----:B------:R-:W-:Y:S01]  /*05e0*/  SHF.R.S32.HI R3, RZ, 0x1f, R8 ;  /* 0x0000001fff037819 */ /* 0x000fe20000011408 */
[----:B------:R-:W-:Y:S01]  /*05f0*/  USHF.R.S32.HI UR59, URZ, 0x1f, UR53 ;  /* 0x0000001f3f3b7899 */ /* 0x000fe20008011435 */
[----:B------:R-:W-:Y:S01]  /*0600*/  LOP3.LUT R0, R0, 0xfffffe00, R2, 0xf8, !PT ;  /* 0xfffffe0000007812 */ /* 0x000fe200078ef802 */
[----:B------:R-:W-:Y:S01]  /*0610*/  USHF.R.S32.HI UR54, URZ, 0x1f, UR47 ;  /* 0x0000001f3f367899 */ /* 0x000fe2000801142f */
[----:B------:R-:W-:Y:S01]  /*0620*/  LEA.HI R10, R3, R8, RZ, 0x3 ;  /* 0x00000008030a7211 */ /* 0x000fe200078f18ff */
[----:B------:R-:W-:Y:S01]  /*0630*/  IMAD.U32 R3, RZ, RZ, UR5 ;  /* 0x00000005ff037e24 */ /* 0x000fe2000f8e00ff */
[----:B------:R-:W-:Y:S01]  /*0640*/  USHF.R.S32.HI UR5, URZ, 0x1f, UR17 ;  /* 0x0000001f3f057899 */ /* 0x000fe20008011411 */
[----:B------:R2:W-:Y:S01]  /*0650*/  STL [R1+0xa4], R0 ;  /* 0x0000a40001007387 */ /* 0x0005e20000100800 */
[----:B------:R-:W-:Y:S01]  /*0660*/  LOP3.LUT R2, R10, 0xfffffff8, RZ, 0xc0, !PT ;  /* 0xfffffff80a027812 */ /* 0x000fe200078ec0ff */
[----:B------:R-:W-:-:S02]  /*0670*/  UMOV UR44, 0xffffc000 ;  /* 0xffffc000002c7882 */ /* 0x000fc40000000000 */
[----:B------:R-:W-:Y:S02]  /*0680*/  UIMAD UR58, UR5, UR36, URZ ;  /* 0x00000024053a72a4 */ /* 0x000fe4000f8e023f */
[----:B-1----:R-:W-:Y:S01]  /*0690*/  IMAD.IADD R16, R8, 0x1, -R2 ;  /* 0x0000000108107824 */ /* 0x002fe200078e0a02 */
[----:B------:R-:W-:Y:S01]  /*06a0*/  @!UP5 UIMAD UR5, UR36, UR16, UR39 ;  /* 0x000000102405d2a4 */ /* 0x000fe2000f8e0227 */
[----:B------:R-:W-:-:S03]  /*06b0*/  IMAD.SHL.U32 R2, R11, 0x10, RZ ;  /* 0x000000100b027824 */ /* 0x000fc600078e00ff */
[----:B------:R-:W-:Y:S01]  /*06c0*/  STL [R1+0xac], R16 ;  /* 0x0000ac1001007387 */ /* 0x000fe20000100800 */
[----:B------:R-:W-:Y:S01]  /*06d0*/  @!UP5 UIMAD UR55, UR5, UR55, URZ ;  /* 0x000000370537d2a4 */ /* 0x000fe2000f8e023f */
[----:B------:R-:W-:Y:S01]  /*06e0*/  LEA.HI.SX32 R13, R5, R2, 0x1e ;  /* 0x00000002050d7211 */ /* 0x000fe200078ff2ff */
[----:B------:R-:W-:Y:S01]  /*06f0*/  IMAD.SHL.U32 R5, R12, 0x200, RZ ;  /* 0x000002000c057824 */ /* 0x000fe200078e00ff */
[----:B------:R1:W-:Y:S04]  /*0700*/  STL [R1+0xec], R3 ;  /* 0x0000ec0301007387 */ /* 0x0003e80000100800 */
[----:B------:R-:W-:Y:S01]  /*0710*/  STL [R1+0x6c], R13 ;  /* 0x00006c0d01007387 */ /* 0x000fe20000100800 */
[----:B--2---:R-:W-:Y:S02]  /*0720*/  IMAD.SHL.U32 R0, R7, 0x40, RZ ;  /* 0x0000004007007824 */ /* 0x004fe400078e00ff */
[----:B------:R-:W-:Y:S01]  /*0730*/  IMAD.U32 R7, RZ, RZ, UR4 ;  /* 0x00000004ff077e24 */ /* 0x000fe2000f8e00ff */
[----:B------:R-:W-:-:S02]  /*0740*/  USHF.L.U32 UR4, UR36, 0x7, URZ ;  /* 0x0000000724047899 */ /* 0x000fc4000800063f */
[----:B------:R-:W-:-:S04]  /*0750*/  LOP3.LUT R0, R0, 0x1c0, RZ, 0xc0, !PT ;  /* 0x000001c000007812 */ /* 0x000fc800078ec0ff */
[----:B------:R-:W-:Y:S01]  /*0760*/  LOP3.LUT R7, R0, 0x30, R2, 0xf8, !PT ;  /* 0x0000003000077812 */ /* 0x000fe200078ef802 */
[----:B------:R-:W-:Y:S01]  /*0770*/  IMAD R2, R6, 0x1000, R5 ;  /* 0x0000100006027824 */ /* 0x000fe200078e0205 */
[----:B------:R-:W-:Y:S02]  /*0780*/  LOP3.LUT R158, R0, 0x8, R9, 0xf8, !PT ;  /* 0x00000008009e7812 */ /* 0x000fe400078ef809 */
[----:B------:R-:W-:Y:S02]  /*0790*/  SHF.R.U32.HI R0, RZ, 0x3, R0 ;  /* 0x00000003ff007819 */ /* 0x000fe40000011600 */
[----:B-1----:R-:W-:Y:S02]  /*07a0*/  LOP3.LUT R3, R4, 0x1, RZ, 0xc0, !PT ;  /* 0x0000000104037812 */ /* 0x002fe400078ec0ff */
[----:B------:R-:W-:Y:S02]  /*07b0*/  LOP3.LUT R158, R158, R0, RZ, 0x3c, !PT ;  /* 0x000000009e9e7212 */ /* 0x000fe400078e3cff */
[----:B------:R-:W-:-:S02]  /*07c0*/  ISETP.NE.U32.AND P0, PT, R3, 0x1, PT ;  /* 0x000000010300780c */ /* 0x000fc40003f05070 */
[----:B------:R-:W-:Y:S01]  /*07d0*/  LOP3.LUT R3, R7, 0x8, R9, 0xf8, !PT ;  /* 0x0000000807037812 */ /* 0x000fe200078ef809 */
[----:B------:R-:W-:Y:S01]  /*07e0*/  IMAD.IADD R158, R2, 0x1, R158 ;  /* 0x00000001029e7824 */ /* 0x000fe200078e029e */
[C---:B------:R-:W-:Y:S01]  /*07f0*/  R2P PR, R4.reuse, 0x6 ;  /* 0x0000000604007804 */ /* 0x040fe20000000000 */
[----:B------:R-:W-:Y:S01]  /*0800*/  IMAD.U32 R2, RZ, RZ, UR4 ;  /* 0x00000004ff027e24 */ /* 0x000fe2000f8e00ff */
[----:B------:R-:W-:Y:S01]  /*0810*/  LOP3.LUT R5, R5, R3, R0, 0xf6, !PT ;  /* 0x0000000305057212 */ /* 0x000fe200078ef600 */
[----:B------:R-:W-:Y:S01]  /*0820*/  IMAD.SHL.U32 R0, R4, 0x40, RZ ;  /* 0x0000004004007824 */ /* 0x000fe200078e00ff */
[----:B------:R-:W-:Y:S01]  /*0830*/  SEL R227, R227, 0x10, !P0 ;  /* 0x00000010e3e37807 */ /* 0x000fe20004000000 */
[----:B------:R-:W-:Y:S01]  /*0840*/  IMAD.SHL.U32 R2, R6, 0x8, RZ ;  /* 0x0000000806027824 */ /* 0x000fe200078e00ff */
[----:B------:R-:W-:Y:S01]  /*0850*/  SEL R229, R229, 0xffffffe0, !P1 ;  /* 0xffffffe0e5e57807 */ /* 0x000fe20004800000 */
[----:B------:R-:W-:Y:S01]  /*0860*/  IMAD.SHL.U32 R4, R15, 0x2, RZ ;  /* 0x000000020f047824 */ /* 0x000fe200078e00ff */
[----:B------:R-:W-:Y:S01]  /*0870*/  LOP3.LUT R0, R0, 0x1c0, RZ, 0xc0, !PT ;  /* 0x000001c000007812 */ /* 0x000fe200078ec0ff */
[----:B------:R-:W-:Y:S01]  /*0880*/  IMAD.SHL.U32 R7, R12, 0x10, RZ ;  /* 0x000000100c077824 */ /* 0x000fe200078e00ff */
[----:B------:R-:W-:Y:S01]  /*0890*/  LOP3.LUT R2, R2, 0x8, RZ, 0xc0, !PT ;  /* 0x0000000802027812 */ /* 0x000fe200078ec0ff */
[----:B------:R-:W-:Y:S01]  /*08a0*/  IMAD R8, R6, 0x2000, R4 ;  /* 0x0000200006087824 */ /* 0x000fe200078e0204 */
[----:B------:R-:W-:Y:S01]  /*08b0*/  SHF.R.U32.HI R3, RZ, 0x3, R0 ;  /* 0x00000003ff037819 */ /* 0x000fe20000011600 */
[----:B------:R-:W-:Y:S01]  /*08c0*/  IMAD.SHL.U32 R158, R158, 0x2, RZ ;  /* 0x000000029e9e7824 */ /* 0x000fe200078e00ff */
[----:B------:R-:W-:Y:S01]  /*08d0*/  LOP3.LUT R9, R2, 0x10, R7, 0xf8, !PT ;  /* 0x0000001002097812 */ /* 0x000fe200078ef807 */
[----:B------:R-:W-:Y:S01]  /*08e0*/  IMAD.SHL.U32 R7, R12, 0x8, RZ ;  /* 0x000000080c077824 */ /* 0x000fe200078e00ff */
[-C--:B------:R-:W-:Y:S01]  /*08f0*/  LOP3.LUT R6, R3, R0.reuse, R2, 0x1e, !PT ;  /* 0x0000000003067212 */ /* 0x080fe200078e1e02 */
[----:B------:R-:W-:Y:S01]  /*0900*/  IMAD R2, R11, 0x400, R8 ;  /* 0x000004000b027824 */ /* 0x000fe200078e0208 */
[----:B------:R-:W-:Y:S01]  /*0910*/  LOP3.LUT R3, R3, R0, RZ, 0xfc, !PT ;  /* 0x0000000003037212 */ /* 0x000fe200078efcff */
[----:B------:R-:W-:Y:S01]  /*0920*/  IMAD R0, R11, 0x400, R4 ;  /* 0x000004000b007824 */ /* 0x000fe200078e0204 */
[----:B------:R-:W-:Y:S01]  /*0930*/  UIMAD UR4, UR36, UR12, UR39 ;  /* 0x0000000c240472a4 */ /* 0x000fe2000f8e0227 */
[----:B------:R-:W-:-:S02]  /*0940*/  IMAD.IADD R161, R158, 0x1, R160 ;  /* 0x000000019ea17824 */ /* 0x000fc400078e02a0 */
[----:B------:R-:W-:Y:S01]  /*0950*/  IMAD.IADD R225, R3, 0x1, R2 ;  /* 0x0000000103e17824 */ /* 0x000fe200078e0202 */
[----:B------:R-:W-:Y:S01]  /*0960*/  UIMAD UR56, UR4, UR56, URZ ;  /* 0x00000038043872a4 */ /* 0x000fe2000f8e023f */
[----:B------:R-:W-:Y:S01]  /*0970*/  IMAD.U32 R2, RZ, RZ, UR8 ;  /* 0x00000008ff027e24 */ /* 0x000fe2000f8e00ff */
[----:B------:R-:W-:Y:S01]  /*0980*/  USHF.R.S32.HI UR8, URZ, 0x1f, UR36 ;  /* 0x0000001f3f087899 */ /* 0x000fe20008011424 */
[----:B------:R-:W-:Y:S02]  /*0990*/  IMAD.U32 R3, RZ, RZ, UR9 ;  /* 0x00000009ff037e24 */ /* 0x000fe4000f8e00ff */
[----:B------:R-:W-:Y:S01]  /*09a0*/  IMAD.IADD R8, R0, 0x1, R6 ;  /* 0x0000000100087824 */ /* 0x000fe200078e0206 */
[----:B------:R1:W-:Y:S01]  /*09b0*/  STL [R1+0xe8], R2 ;  /* 0x0000e80201007387 */ /* 0x0003e20000100800 */
[----:B------:R-:W-:Y:S02]  /*09c0*/  IMAD.SHL.U32 R0, R10, 0x40, RZ ;  /* 0x000000400a007824 */ /* 0x000fe400078e00ff */
[----:B------:R-:W-:Y:S01]  /*09d0*/  IMAD.U32 R4, RZ, RZ, UR8 ;  /* 0x00000008ff047e24 */ /* 0x000fe2000f8e00ff */
[----:B------:R2:W-:Y:S01]  /*09e0*/  STL [R1+0xe4], R3 ;  /* 0x0000e40301007387 */ /* 0x0005e20000100800 */
[----:B------:R-:W-:Y:S01]  /*09f0*/  LEA R8, R8, 0xc000, 0x1 ;  /* 0x0000c00008087811 */ /* 0x000fe200078e08ff */
[----:B------:R-:W-:Y:S01]  /*0a00*/  USHF.R.S32.HI UR8, URZ, 0x1f, UR39 ;  /* 0x0000001f3f087899 */ /* 0x000fe20008011427 */
[----:B------:R-:W-:Y:S01]  /*0a10*/  LOP3.LUT R0, R0, 0xfffffe00, RZ, 0xc0, !PT ;  /* 0xfffffe0000007812 */ /* 0x000fe200078ec0ff */
[----:B------:R-:W-:Y:S01]  /*0a20*/  IMAD.SHL.U32 R225, R225, 0x2, RZ ;  /* 0x00000002e1e17824 */ /* 0x000fe200078e00ff */
[----:B------:R-:W-:-:S02]  /*0a30*/  IADD3 R14, R8, 0x420, RZ ;  /* 0x00000420080e7810 */ /* 0x000fc40007ffe0ff */
[C---:B------:R-:W-:Y:S01]  /*0a40*/  @P1 IADD3 R14, R8.reuse, 0x3e0, RZ ;  /* 0x000003e0080e1810 */ /* 0x040fe20007ffe0ff */
[----:B------:R-:W-:Y:S01]  /*0a50*/  IMAD.U32 R10, RZ, RZ, UR8 ;  /* 0x00000008ff0a7e24 */ /* 0x000fe2000f8e00ff */
[C---:B------:R-:W-:Y:S01]  /*0a60*/  IADD3 R10, R8.reuse, 0x2020, RZ ;  /* 0x00002020080a7810 */ /* 0x040fe20007ffe0ff */
[C---:B------:R-:W-:Y:S01]  /*0a70*/  IMAD.IADD R228, R225.reuse, 0x1, R227 ;  /* 0x00000001e1e47824 */ /* 0x040fe200078e02e3 */
[----:B------:R-:W-:Y:S01]  /*0a80*/  @P1 IADD3 R10, R8, 0x1fe0, RZ ;  /* 0x00001fe0080a1810 */ /* 0x000fe20007ffe0ff */
[--C-:B------:R-:W-:Y:S02]  /*0a90*/  IMAD.IADD R232, R225, 0x1, R229.reuse ;  /* 0x00000001e1e87824 */ /* 0x100fe400078e02e5 */
[----:B------:R-:W-:Y:S02]  /*0aa0*/  IMAD.IADD R231, R228, 0x1, R229 ;  /* 0x00000001e4e77824 */ /* 0x000fe400078e02e5 */
[----:B-1----:R-:W-:Y:S01]  /*0ab0*/  IMAD.SHL.U32 R2, R16, 0x40, RZ ;  /* 0x0000004010027824 */ /* 0x002fe200078e00ff */
[----:B--2---:R-:W-:-:S04]  /*0ac0*/  IADD3 R3, R13, -0x80, RZ ;  /* 0xffffff800d037810 */ /* 0x004fc80007ffe0ff */
[----:B------:R-:W-:Y:S02]  /*0ad0*/  LOP3.LUT R2, R2, 0x1c0, RZ, 0xc0, !PT ;  /* 0x000001c002027812 */ /* 0x000fe400078ec0ff */
[----:B------:R-:W-:Y:S02]  /*0ae0*/  SHF.R.S32.HI R4, RZ, 0x1f, R3 ;  /* 0x0000001fff047819 */ /* 0x000fe40000011403 */
[--C-:B------:R-:W-:Y:S02]  /*0af0*/  SHF.R.U32.HI R6, RZ, 0x3, R2.reuse ;  /* 0x00000003ff067819 */ /* 0x100fe40000011602 */
[----:B------:R-:W-:Y:S02]  /*0b00*/  LOP3.LUT R7, R2, 0x8, R7, 0xf8, !PT ;  /* 0x0000000802077812 */ /* 0x000fe400078ef807 */
[----:B------:R-:W-:Y:S02]  /*0b10*/  LOP3.LUT R2, R6, R9, R2, 0x1e, !PT ;  /* 0x0000000906027212 */ /* 0x000fe400078e1e02 */
[----:B------:R-:W-:Y:S01]  /*0b20*/  SHF.L.U64.HI R3, R3, 0x2, R4 ;  /* 0x0000000203037819 */ /* 0x000fe20000010204 */
[----:B------:R-:W-:Y:S01]  /*0b30*/  IMAD R4, R11, 0x400, R0 ;  /* 0x000004000b047824 */ /* 0x000fe200078e0200 */
[----:B------:R-:W-:Y:S01]  /*0b40*/  LOP3.LUT R165, R2, R0, RZ, 0xfc, !PT ;  /* 0x0000000002a57212 */ /* 0x000fe200078efcff */
[----:B------:R-:W-:Y:S01]  /*0b50*/  IMAD.MOV.U32 R2, RZ, RZ, 0x40 ;  /* 0x00000040ff027424 */ /* 0x000fe200078e00ff */
[C---:B------:R-:W-:Y:S01]  /*0b60*/  IADD3 R13, R8.reuse, 0x2420, RZ ;  /* 0x00002420080d7810 */ /* 0x040fe20007ffe0ff */
[----:B------:R1:W-:Y:S01]  /*0b70*/  STL [R1+0xa8], R3 ;  /* 0x0000a80301007387 */ /* 0x0003e20000100800 */
[----:B------:R-:W-:Y:S01]  /*0b80*/  IMAD.MOV.U32 R0, RZ, RZ, 0x440 ;  /* 0x00000440ff007424 */ /* 0x000fe200078e00ff */
[----:B------:R-:W-:-:S02]  /*0b90*/  @P1 IADD3 R13, R8, 0x23e0, RZ ;  /* 0x000023e0080d1810 */ /* 0x000fc40007ffe0ff */
[C---:B------:R-:W-:Y:S01]  /*0ba0*/  SEL R159, R2.reuse, 0xffffffc0, !P3 ;  /* 0xffffffc0029f7807 */ /* 0x040fe20005800000 */
[----:B------:R-:W-:Y:S01]  /*0bb0*/  STL [R1+0xb0], R8 ;  /* 0x0000b00801007387 */ /* 0x000fe20000100800 */
[----:B------:R-:W-:Y:S02]  /*0bc0*/  SEL R2, R2, 0xffffffc0, !P2 ;  /* 0xffffffc002027807 */ /* 0x000fe40005000000 */
[----:B------:R-:W-:Y:S01]  /*0bd0*/  SEL R0, R0, 0x3c0, !P2 ;  /* 0x000003c000007807 */ /* 0x000fe20005000000 */
[----:B------:R-:W-:Y:S02]  /*0be0*/  IMAD.IADD R159, R158, 0x1, R159 ;  /* 0x000000019e9f7824 */ /* 0x000fe400078e029f */
[C---:B------:R-:W-:Y:S02]  /*0bf0*/  IMAD.IADD R12, R2.reuse, 0x1, R8 ;  /* 0x00000001020c7824 */ /* 0x040fe400078e0208 */
[----:B------:R-:W-:Y:S02]  /*0c00*/  IMAD.IADD R226, R225, 0x1, R2 ;  /* 0x00000001e1e27824 */ /* 0x000fe400078e0202 */
[----:B------:R-:W-:Y:S01]  /*0c10*/  IMAD.IADD R2, R2, 0x1, R10 ;  /* 0x0000000102027824 */ /* 0x000fe200078e020a */
[----:B------:R-:W-:Y:S01]  /*0c20*/  STL [R1+0xc4], R12 ;  /* 0x0000c40c01007387 */ /* 0x000fe20000100800 */
[----:B------:R-:W-:-:S02]  /*0c30*/  IMAD.IADD R227, R227, 0x1, R226 ;  /* 0x00000001e3e37824 */ /* 0x000fc400078e02e2 */
[----:B------:R-:W-:Y:S02]  /*0c40*/  IMAD.IADD R230, R229, 0x1, R226 ;  /* 0x00000001e5e67824 */ /* 0x000fe400078e02e2 */
[----:B------:R-:W-:Y:S01]  /*0c50*/  IMAD.IADD R160, R160, 0x1, R159 ;  /* 0x00000001a0a07824 */ /* 0x000fe200078e029f */
[----:B-1----:R-:W-:Y:S02]  /*0c60*/  LOP3.LUT R3, R7, R6, RZ, 0x3c, !PT ;  /* 0x0000000607037212 */ /* 0x002fe400078e3cff */
[C---:B------:R-:W-:Y:S02]  /*0c70*/  IADD3 R6, R8.reuse, 0x2040, RZ ;  /* 0x0000204008067810 */ /* 0x040fe40007ffe0ff */
[----:B------:R-:W-:Y:S01]  /*0c80*/  @P2 IADD3 R6, R8, 0x1fc0, RZ ;  /* 0x00001fc008062810 */ /* 0x000fe20007ffe0ff */
[----:B------:R-:W-:Y:S02]  /*0c90*/  IMAD.IADD R164, R4, 0x1, R3 ;  /* 0x0000000104a47824 */ /* 0x000fe400078e0203 */
[----:B------:R-:W-:-:S02]  /*0ca0*/  IMAD.SHL.U32 R3, R5, 0x2, RZ ;  /* 0x0000000205037824 */ /* 0x000fc400078e00ff */
[----:B------:R-:W-:Y:S02]  /*0cb0*/  IMAD.IADD R5, R229, 0x1, R8 ;  /* 0x00000001e5057824 */ /* 0x000fe400078e0208 */
[----:B------:R-:W-:Y:S02]  /*0cc0*/  IMAD.IADD R4, R8, 0x1, R0 ;  /* 0x0000000108047824 */ /* 0x000fe400078e0200 */
[----:B------:R-:W-:Y:S01]  /*0cd0*/  IMAD.IADD R0, R0, 0x1, R10 ;  /* 0x0000000100007824 */ /* 0x000fe200078e020a */
[----:B------:R1:W-:Y:S04]  /*0ce0*/  STL [R1+0xe0], R5 ;  /* 0x0000e00501007387 */ /* 0x0003e80000100800 */
[----:B------:R2:W-:Y:S04]  /*0cf0*/  STL [R1+0xc0], R4 ;  /* 0x0000c00401007387 */ /* 0x0005e80000100800 */
[----:B------:R-:W-:Y:S04]  /*0d00*/  STL [R1+0xcc], R14 ;  /* 0x0000cc0e01007387 */ /* 0x000fe80000100800 */
[----:B------:R-:W-:Y:S04]  /*0d10*/  STL [R1+0xb4], R10 ;  /* 0x0000b40a01007387 */ /* 0x000fe80000100800 */
[----:B------:R-:W-:Y:S04]  /*0d20*/  STL [R1+0xc8], R13 ;  /* 0x0000c80d01007387 */ /* 0x000fe80000100800 */
[----:B------:R-:W-:Y:S01]  /*0d30*/  STL [R1+0xbc], R6 ;  /* 0x0000bc0601007387 */ /* 0x000fe20000100800 */
[----:B-1----:R-:W-:-:S02]  /*0d40*/  IADD3 R5, R8, 0x2440, RZ ;  /* 0x0000244008057810 */ /* 0x002fc40007ffe0ff */
        /* <DEDUP_REMOVED lines=9> */
.L_x_2443:
        /* <DEDUP_REMOVED lines=12> */
[----:B-123--:R-:W-:Y:S01]  /*0ea0*/  IMAD.U32 R4, RZ, RZ, UR13 ;  /* 0x0000000dff047e24 */ /* 0x00efe2000f8e00ff */
        /* <DEDUP_REMOVED lines=41> */
.L_x_2365:
        /* <DEDUP_REMOVED lines=67> */
.L_x_2367:
        /* <DEDUP_REMOVED lines=18> */
.L_x_2368:
        /* <DEDUP_REMOVED lines=73> */
.L_x_2369:
[----:B------:R-:W-:Y:S02]  /*1b20*/  UMOV UR13, UR56 ;  /* 0x00000038000d7c82 */ /* 0x000fe40008000000 */
.L_x_2370:
        /* <DEDUP_REMOVED lines=108> */
.L_x_2372:
        /* <DEDUP_REMOVED lines=18> */
.L_x_2373:
        /* <DEDUP_REMOVED lines=29> */
.L_x_2375:
[----:B------:R-:W-:Y:S05]  /*24e0*/  BSYNC B0 ;  /* 0x0000000000007941 */ /* 0x000fea0003800000 */
.L_x_2374:
        /* <DEDUP_REMOVED lines=15> */
.L_x_2377:
[----:B------:R-:W-:Y:S05]  /*25e0*/  BSYNC B0 ;  /* 0x0000000000007941 */ /* 0x000fea0003800000 */
.L_x_2376:
        /* <DEDUP_REMOVED lines=15> */
.L_x_2379:
[----:B------:R-:W-:Y:S05]  /*26e0*/  BSYNC B0 ;  /* 0x0000000000007941 */ /* 0x000fea0003800000 */
.L_x_2378:
        /* <DEDUP_REMOVED lines=14> */
.L_x_2381:
[----:B------:R-:W-:Y:S05]  /*27d0*/  BSYNC B0 ;  /* 0x0000000000007941 */ /* 0x000fea0003800000 */
.L_x_2380:
[----:B------:R-:W-:Y:S01]  /*27e0*/  ULDC.64 UR4, c[0x0][0x3a8] ;  /* 0x0000ea0000047ab9 */ /* 0x000fe20000000a00 */
[----:B-1----:R-:W-:Y:S01]  /*27f0*/  IMAD.U32 R4, RZ, RZ, UR22 ;  /* 0x00000016ff047e24 */ /* 0x002fe2000f8e00ff */
        /* <DEDUP_REMOVED lines=24> */
.L_x_2383:
[----:B------:R-:W-:Y:S05]  /*2980*/  BSYNC B0 ;  /* 0x0000000000007941 */ /* 0x000fea0003800000 */
.L_x_2382:
        /* <DEDUP_REMOVED lines=13> */
.L_x_2385:
[----:B------:R-:W-:Y:S05]  /*2a60*/  BSYNC B0 ;  /* 0x0000000000007941 */ /* 0x000fea0003800000 */
.L_x_2384:
        /* <DEDUP_REMOVED lines=13> */
.L_x_2387:
[----:B------:R-:W-:Y:S05]  /*2b40*/  BSYNC B0 ;  /* 0x0000000000007941 */ /* 0x000fea0003800000 */
.L_x_2386:
        /* <DEDUP_REMOVED lines=12> */
.L_x_2371:
        /* <DEDUP_REMOVED lines=22> */
.L_x_2390:
[----:B------:R-:W-:Y:S05]  /*2d70*/  BSYNC B0 ;  /* 0x0000000000007941 */ /* 0x000fea0003800000 */
.L_x_2389:
        /* <DEDUP_REMOVED lines=16> */
.L_x_2392:
[----:B------:R-:W-:Y:S05]  /*2e80*/  BSYNC B0 ;  /* 0x0000000000007941 */ /* 0x000fea0003800000 */
.L_x_2391:
        /* <DEDUP_REMOVED lines=16> */
.L_x_2394:
[----:B------:R-:W-:Y:S05]  /*2f90*/  BSYNC B0 ;  /* 0x0000000000007941 */ /* 0x000fea0003800000 */
.L_x_2393:
        /* <DEDUP_REMOVED lines=19> */
.L_x_2396:
[----:B------:R-:W-:Y:S05]  /*30d0*/  BSYNC B0 ;  /* 0x0000000000007941 */ /* 0x000fea0003800000 */
.L_x_2395:
        /* <DEDUP_REMOVED lines=22> */
.L_x_2398:
[----:B------:R-:W-:Y:S05]  /*3240*/  BSYNC B0 ;  /* 0x0000000000007941 */ /* 0x000fea0003800000 */
.L_x_2397:
        /* <DEDUP_REMOVED lines=20> */
.L_x_2400:
[----:B------:R-:W-:Y:S05]  /*3390*/  BSYNC B0 ;  /* 0x0000000000007941 */ /* 0x000fea0003800000 */
.L_x_2399:
        /* <DEDUP_REMOVED lines=20> */
.L_x_2402:
[----:B------:R-:W-:Y:S05]  /*34e0*/  BSYNC B0 ;  /* 0x0000000000007941 */ /* 0x000fea0003800000 */
.L_x_2401:
        /* <DEDUP_REMOVED lines=23> */
.L_x_2404:
[----:B------:R-:W-:Y:S05]  /*3660*/  BSYNC B0 ;  /* 0x0000000000007941 */ /* 0x000fea0003800000 */
.L_x_2403:
[----:B--2---:R-:W2:Y:S01]  /*3670*/  LDL R20, [R1+0x6c] ;  /* 0x00006c0001147983 */ /* 0x004ea20000100800 */
[----:B------:R-:W-:Y:S01]  /*3680*/  ULDC.64 UR12, c[0x0][0x198] ;  /* 0x00006600000c7ab9 */ /* 0x000fe20000000a00 */
[----:B-1----:R-:W-:Y:S01]  /*3690*/  IMAD.U32 R4, RZ, RZ, UR22 ;  /* 0x00000016ff047e24 */ /* 0x002fe2000f8e00ff */
[----:B------:R-:W-:Y:S01]  /*36a0*/  UIMAD UR9, UR19, UR12, URZ ;  /* 0x0000000c130972a4 */ /* 0x000fe2000f8e023f */
[----:B------:R-:W-:Y:S02]  /*36b0*/  IMAD.MOV.U32 R21, RZ, RZ, 0x7f800000 ;  /* 0x7f800000ff157424 */ /* 0x000fe400078e00ff */
[----:B------:R-:W-:Y:S01]  /*36c0*/  IMAD.WIDE.U32 R4, R4, c[0x0][0x198], R22 ;  /* 0x0000660004047a25 */ /* 0x000fe200078e0016 */
        /* <DEDUP_REMOVED lines=9> */
[----:B------:R-:W-:Y:S02]  /*3760*/  IADD3 R5, R20, 0x8, RZ ;  /* 0x0000000814057810 */ /* 0x000fe40007ffe0ff */
        /* <DEDUP_REMOVED lines=44> */
.L_x_2406:
[----:B------:R-:W-:Y:S05]  /*3a30*/  BSYNC B0 ;  /* 0x0000000000007941 */ /* 0x000fea0003800000 */
.L_x_2405:
        /* <DEDUP_REMOVED lines=21> */
.L_x_2408:
[----:B------:R-:W-:Y:S05]  /*3b90*/  BSYNC B0 ;  /* 0x0000000000007941 */ /* 0x000fea0003800000 */
.L_x_2407:
        /* <DEDUP_REMOVED lines=21> */
.L_x_2410:
[----:B------:R-:W-:Y:S05]  /*3cf0*/  BSYNC B0 ;  /* 0x0000000000007941 */ /* 0x000fea0003800000 */
.L_x_2409:
        /* <DEDUP_REMOVED lines=21> */
.L_x_2412:
[----:B------:R-:W-:Y:S05]  /*3e50*/  BSYNC B0 ;  /* 0x0000000000007941 */ /* 0x000fea0003800000 */
.L_x_2411:
[----:B------:R-:W-:Y:S01]  /*3e60*/  ULDC.64 UR12, c[0x0][0x1a0] ;  /* 0x00006800000c7ab9 */ /* 0x000fe20000000a00 */
[----:B-1----:R-:W-:Y:S01]  /*3e70*/  MOV R4, UR22 ;  /* 0x0000001600047c02 */ /* 0x002fe20008000f00 */
[----:B------:R-:W-:Y:S01]  /*3e80*/  UIMAD UR4, UR19, UR12, URZ ;  /* 0x0000000c130472a4 */ /* 0x000fe2000f8e023f */
[----:B------:R1:W-:Y:S01]  /*3e90*/  @P5 STS.128 [R2+0x10000], RZ ;  /* 0x010000ff02005388 */ /* 0x0003e20000000c00 */
[----:B------:R-:W-:Y:S02]  /*3ea0*/  BSSY B0, `(.L_x_2413) ;  /* 0x000001a000007945 */ /* 0x000fe40003800000 */
[----:B------:R-:W-:Y:S01]  /*3eb0*/  UIMAD UR4, UR22, UR13, UR4 ;  /* 0x0000000d160472a4 */ /* 0x000fe2000f8e0204 */
[----:B------:R-:W-:-:S05]  /*3ec0*/  IMAD.WIDE.U32 R4, R4, c[0x0][0x1a0], R22 ;  /* 0x0000680004047a25 */ /* 0x000fca00078e0016 */
[----:B------:R-:W-:Y:S02]  /*3ed0*/  IADD3 R4, P1, R4, UR21, RZ ;  /* 0x0000001504047c10 */ /* 0x000fe4000ff3e0ff */
[----:B------:R-:W-:-:S04]  /*3ee0*/  MOV R6, UR4 ;  /* 0x0000000400067c02 */ /* 0x000fc80008000f00 */
[----:B------:R-:W-:Y:S01]  /*3ef0*/  IADD3.X R5, R5, UR24, R6, P1, !PT ;  /* 0x0000001805057c10 */ /* 0x000fe20008ffe406 */
[----:B------:R-:W-:-:S04]  /*3f00*/  IMAD R6, R13, c[0x0][0x1b8], RZ ;  /* 0x00006e000d067a24 */ /* 0x000fc800078e02ff */
        /* <DEDUP_REMOVED lines=19> */
.L_x_2414:
[----:B-1----:R-:W-:Y:S05]  /*4040*/  BSYNC B0 ;  /* 0x0000000000007941 */ /* 0x002fea0003800000 */
.L_x_2413:
        /* <DEDUP_REMOVED lines=20> */
.L_x_2416:
[----:B------:R-:W-:Y:S05]  /*4190*/  BSYNC B0 ;  /* 0x0000000000007941 */ /* 0x000fea0003800000 */
.L_x_2415:
        /* <DEDUP_REMOVED lines=20> */
.L_x_2418:
[----:B------:R-:W-:Y:S05]  /*42e0*/  BSYNC B0 ;  /* 0x0000000000007941 */ /* 0x000fea0003800000 */
.L_x_2417:
        /* <DEDUP_REMOVED lines=19> */
.L_x_2420:
[----:B------:R-:W-:Y:S05]  /*4420*/  BSYNC B0 ;  /* 0x0000000000007941 */ /* 0x000fea0003800000 */
.L_x_2419:
[----:B------:R-:W-:Y:S02]  /*4430*/  ULDC.64 UR20, c[0x0][0x318] ;  /* 0x0000c60000147ab9 */ /* 0x000fe40000000a00 */
[----:B------:R-:W-:Y:S02]  /*4440*/  USHF.R.S32.HI UR9, URZ, 0x1f, UR39 ;  /* 0x0000001f3f097899 */ /* 0x000fe40008011427 */
[----:B------:R-:W-:Y:S01]  /*4450*/  ULDC.64 UR24, c[0x0][0x320] ;  /* 0x0000c80000187ab9 */ /* 0x000fe20000000a00 */
[----:B-1234-:R-:W-:Y:S01]  /*4460*/  IMAD.U32 R2, RZ, RZ, UR37 ;  /* 0x00000025ff027e24 */ /* 0x01efe2000f8e00ff */
        /* <DEDUP_REMOVED lines=12> */
[----:B------:R-:W-:-:S05]  /*4530*/  IMAD.U32 R4, RZ, RZ, UR20 ;  /* 0x00000014ff047e24 */ /* 0x000fca000f8e00ff */
[----:B------:R-:W-:-:S05]  /*4540*/  IMAD.U32 R5, RZ, RZ, UR21 ;  /* 0x00000015ff057e24 */ /* 0x000fca000f8e00ff */
[----:B------:R-:W2:Y:S01]  /*4550*/  @P1 LDG.E R4, [R4.64] ;  /* 0x0000001a04041981 */ /* 0x000ea2000c1e1900 */
[----:B------:R-:W2:Y:S01]  /*4560*/  @P1 MUFU.RCP R0, c[0x0][0x238] ;  /* 0x00008e0000001b08 */ /* 0x000ea20000001000 */
[----:B------:R-:W-:Y:S01]  /*4570*/  SHF.L.U64.HI R6, R20, 0x2, R14 ;  /* 0x0000000214067819 */ /* 0x000fe2000001020e */
[----:B------:R-:W-:Y:S01]  /*4580*/  CS2R R126, SRZ ;  /* 0x00000000007e7805 */ /* 0x000fe2000001ff00 */
[----:B------:R-:W-:Y:S01]  /*4590*/  STL [R1+0x48], R173 ;  /* 0x000048ad01007387 */ /* 0x000fe20000100800 */
        /* <DEDUP_REMOVED lines=33> */
[----:B------:R-:W-:Y:S01]  /*47b0*/  IMAD.SHL.U32 R163, R164, 0x2, RZ ;  /* 0x00000002a4a37824 */ /* 0x000fe200078e00ff */
[----:B------:R-:W-:-:S02]  /*47c0*/  UMOV UR4, URZ ;  /* 0x0000003f00047c82 */ /* 0x000fc40008000000 */
[----:B------:R-:W-:Y:S02]  /*47d0*/  UIADD3 UR19, UR22, 0x80, URZ ;  /* 0x0000008016137890 */ /* 0x000fe4000fffe03f */
[----:B------:R-:W-:Y:S01]  /*47e0*/  ULDC UR13, c[0x0][0x2e4] ;  /* 0x0000b900000d7ab9 */ /* 0x000fe20000000800 */
[----:B--2---:R-:W-:Y:S01]  /*47f0*/  @P1 FMUL.FTZ R4, R4, R0 ;  /* 0x0000000004041220 */ /* 0x004fe20000410000 */
[----:B------:R-:W-:-:S03]  /*4800*/  LEA.HI R0, R19, R18, RZ, 0x7 ;  /* 0x0000001213007211 */ /* 0x000fc600078f38ff */
[----:B------:R1:W2:Y:S01]  /*4810*/  @P1 R2UR UR9, R4 ;  /* 0x00000000040913c2 */ /* 0x0002a200000e0000 */
[----:B------:R-:W-:Y:S02]  /*4820*/  SHF.R.S32.HI R0, RZ, 0x7, R0 ;  /* 0x00000007ff007819 */ /* 0x000fe40000011400 */
[----:B-1----:R-:W-:Y:S01]  /*4830*/  SHF.L.U32 R4, R18, 0x1, RZ ;  /* 0x0000000112047819 */ /* 0x002fe200000006ff */
[----:B--2---:R-:W-:-:S03]  /*4840*/  @UP1 UMOV UR4, UR9 ;  /* 0x0000000900041c82 */ /* 0x004fc60008000000 */
[----:B------:R-:W-:-:S05]  /*4850*/  LOP3.LUT R4, R4, 0x6, RZ, 0xc0, !PT ;  /* 0x0000000604047812 */ /* 0x000fca00078ec0ff */
[----:B------:R-:W-:-:S05]  /*4860*/  IMAD R0, R0, 0x40, R4 ;  /* 0x0000004000007824 */ /* 0x000fca00078e0204 */
[----:B------:R-:W-:Y:S02]  /*4870*/  LEA R172, R2, R0, 0x7 ;  /* 0x0000000002ac7211 */ /* 0x000fe400078e38ff */
[----:B------:R-:W-:Y:S02]  /*4880*/  IADD3 R2, R164, 0x2000, RZ ;  /* 0x00002000a4027810 */ /* 0x000fe40007ffe0ff */
[----:B------:R-:W-:Y:S02]  /*4890*/  IADD3 R0, R165, 0x2000, RZ ;  /* 0x00002000a5007810 */ /* 0x000fe40007ffe0ff */
[----:B------:R-:W-:Y:S02]  /*48a0*/  SEL R2, R2, R164, !P0 ;  /* 0x000000a402027207 */ /* 0x000fe40004000000 */
[----:B------:R-:W-:-:S03]  /*48b0*/  SEL R0, R0, R165, !P0 ;  /* 0x000000a500007207 */ /* 0x000fc60004000000 */
[----:B------:R-:W-:Y:S01]  /*48c0*/  IMAD.SHL.U32 R162, R2, 0x2, RZ ;  /* 0x0000000202a27824 */ /* 0x000fe200078e00ff */
[----:B------:R-:W-:Y:S01]  /*48d0*/  MOV R2, c[0x0][0x22c] ;  /* 0x00008b0000027a02 */ /* 0x000fe20000000f00 */
[----:B------:R-:W-:-:S04]  /*48e0*/  IMAD.SHL.U32 R156, R0, 0x2, RZ ;  /* 0x00000002009c7824 */ /* 0x000fc800078e00ff */
[----:B------:R-:W-:-:S04]  /*48f0*/  IMAD R2, R2, c[0x0][0x1c0], RZ ;  /* 0x0000700002027a24 */ /* 0x000fc800078e02ff */
[C---:B------:R-:W-:Y:S02]  /*4900*/  IMAD.SHL.U32 R5, R2.reuse, 0x10, RZ ;  /* 0x0000001002057824 */ /* 0x040fe400078e00ff */
[----:B------:R-:W-:-:S03]  /*4910*/  IMAD.SHL.U32 R4, R2, 0x8, RZ ;  /* 0x0000000802047824 */ /* 0x000fc600078e00ff */
[----:B------:R-:W-:Y:S02]  /*4920*/  IADD3 R0, R5, 0x20, RZ ;  /* 0x0000002005007810 */ /* 0x000fe40007ffe0ff */
[----:B------:R-:W-:Y:S02]  /*4930*/  SHF.L.U32 R5, R20, 0x2, RZ ;  /* 0x0000000214057819 */ /* 0x000fe400000006ff */
[----:B------:R-:W-:-:S05]  /*4940*/  IADD3 R0, R4, R0, RZ ;  /* 0x0000000004007210 */ /* 0x000fca0007ffe0ff */
[----:B------:R-:W-:-:S04]  /*4950*/  IMAD.IADD R0, R4, 0x1, R0 ;  /* 0x0000000104007824 */ /* 0x000fc800078e0200 */
[----:B------:R-:W-:-:S05]  /*4960*/  IMAD.IADD R0, R4, 0x1, R0 ;  /* 0x0000000104007824 */ /* 0x000fca00078e0200 */
[----:B------:R-:W-:-:S05]  /*4970*/  IADD3 R0, R4, R0, RZ ;  /* 0x0000000004007210 */ /* 0x000fca0007ffe0ff */
[----:B------:R1:W-:Y:S02]  /*4980*/  STL [R1+0x90], R0 ;  /* 0x0000900001007387 */ /* 0x0003e40000100800 */
[----:B-1----:R-:W-:-:S04]  /*4990*/  IMAD.IADD R0, R4, 0x1, R0 ;  /* 0x0000000104007824 */ /* 0x002fc800078e0200 */
[----:B------:R-:W-:Y:S01]  /*49a0*/  IMAD.IADD R2, R4, 0x1, R0 ;  /* 0x0000000104027824 */ /* 0x000fe200078e0200 */
[----:B------:R1:W-:Y:S04]  /*49b0*/  STL [R1+0x8c], R0 ;  /* 0x00008c0001007387 */ /* 0x0003e80000100800 */
[----:B------:R-:W-:Y:S04]  /*49c0*/  STL [R1+0x9c], R6 ;  /* 0x00009c0601007387 */ /* 0x000fe80000100800 */
[----:B------:R2:W-:Y:S04]  /*49d0*/  STL [R1+0x88], R2 ;  /* 0x0000880201007387 */ /* 0x0005e80000100800 */
[----:B------:R3:W-:Y:S01]  /*49e0*/  STL [R1+0xa0], R5 ;  /* 0x0000a00501007387 */ /* 0x0007e20000100800 */
[----:B-1----:R-:W-:Y:S01]  /*49f0*/  IADD3 R0, R20, -0x80, RZ ;  /* 0xffffff8014007810 */ /* 0x002fe20007ffe0ff */
[----:B--2---:R-:W-:-:S05]  /*4a00*/  IMAD.IADD R2, R4, 0x1, R2 ;  /* 0x0000000104027824 */ /* 0x004fca00078e0202 */
        /* <DEDUP_REMOVED lines=15> */
.L_x_2425:
[----:B------:R-:W2:Y:S01]  /*4b00*/  LDL R52, [R1+0x6c] ;  /* 0x00006c0001347983 */ /* 0x000ea20000100800 */
[----:B------:R-:W-:Y:S03]  /*4b10*/  UIADD3 UR11, UR22, UR10, URZ ;  /* 0x0000000a160b7290 */ /* 0x000fe6000fffe03f */
[----:B-1----:R-:W3:Y:S01]  /*4b20*/  LDL R0, [R1+0xac] ;  /* 0x0000ac0001007983 */ /* 0x002ee20000100800 */
[----:B------:R-:W-:Y:S03]  /*4b30*/  UIADD3 UR9, -UR5, 0x80, UR11 ;  /* 0x0000008005097890 */ /* 0x000fe6000fffe10b */
[----:B------:R-:W0:Y:S01]  /*4b40*/  LDGDEPBAR ;  /* 0x00000000000079af */ /* 0x000e220000000000 */
[----:B------:R-:W-:Y:S02]  /*4b50*/  UIADD3 UR12, UR9, -UR46, URZ ;  /* 0x8000002e090c7290 */ /* 0x000fe4000fffe03f */
[----:B------:R-:W-:Y:S04]  /*4b60*/  USHF.L.U32 UR9, UR8, 0x7, URZ ;  /* 0x0000000708097899 */ /* 0x000fe8000800063f */
[----:B------:R-:W-:Y:S01]  /*4b70*/  UISETP.GE.AND UP0, UPT, UR9, UR12, UPT ;  /* 0x0000000c0900728c */ /* 0x000fe2000bf06270 */
[----:B------:R-:W4:Y:S01]  /*4b80*/  LDL R234, [R1+0xa0] ;  /* 0x0000a00001ea7983 */ /* 0x000f220000100800 */
[----:B------:R-:W-:Y:S01]  /*4b90*/  MOV R168, UR9 ;  /* 0x0000000900a87c02 */ /* 0x000fe20008000f00 */
[----:B------:R-:W-:Y:S02]  /*4ba0*/  ULDC UR12, c[0x0][0x2e4] ;  /* 0x0000b900000c7ab9 */ /* 0x000fe40000000800 */
        /* <DEDUP_REMOVED lines=8> */
[----:B------:R-:W2:Y:S08]  /*4c30*/  LDSM.16.M88.4 R132, [R158+0xd800] ;  /* 0x00d800009e84783b */ /* 0x000eb00000000200 */
[----:B------:R-:W-:Y:S01]  /*4c40*/  LDSM.16.M88.4 R140, [R161+0xc000] ;  /* 0x00c00000a18c783b */ /* 0x000fe20000000200 */
        /* <DEDUP_REMOVED lines=11> */
[C---:B------:R-:W-:Y:S04]  /*4d00*/  HMMA.16816.F32 R48, R64.reuse, R50, RZ ;  /* 0x000000324030723c */ /* 0x040fe800000018ff */
[----:B--2---:R-:W-:Y:S04]  /*4d10*/  IADD3 R56, R52, -UR10, -R172 ;  /* 0x8000000a34387c10 */ /* 0x004fe8000fffe8ac */
[-C--:B------:R-:W-:Y:S01]  /*4d20*/  HMMA.16816.F32 R52, R64, R132.reuse, RZ ;  /* 0x000000844034723c */ /* 0x080fe200000018ff */
[----:B------:R-:W-:Y:S02]  /*4d30*/  IADD3 R168, R168, UR5, R56 ;  /* 0x00000005a8a87c10 */ /* 0x000fe4000fffe038 */
[----:B---3--:R-:W-:Y:S02]  /*4d40*/  R2P PR, R0, 0x6 ;  /* 0x0000000600007804 */ /* 0x008fe40000000000 */
[----:B------:R-:W-:Y:S03]  /*4d50*/  IADD3 R151, R168, 0x40, RZ ;  /* 0x00000040a8977810 */ /* 0x000fe60007ffe0ff */
[C---:B------:R-:W-:Y:S04]  /*4d60*/  HMMA.16816.F32 R56, R60.reuse, R132, RZ ;  /* 0x000000843c38723c */ /* 0x040fe800000018ff */
[----:B------:R-:W-:Y:S02]  /*4d70*/  SEL R2, R167, 0xffffffe0, !P1 ;  /* 0xffffffe0a7027807 */ /* 0x000fe40004800000 */
[----:B------:R-:W-:Y:S02]  /*4d80*/  SEL R157, R166, 0xffffffc0, !P2 ;  /* 0xffffffc0a69d7807 */ /* 0x000fe40005000000 */
[C---:B------:R-:W-:Y:S01]  /*4d90*/  IADD3 R0, R162.reuse, R2, RZ ;  /* 0x00000002a2007210 */ /* 0x040fe20007ffe0ff */
[-C--:B------:R-:W-:Y:S03]  /*4da0*/  HMMA.16816.F32 R60, R60, R134.reuse, RZ ;  /* 0x000000863c3c723c */ /* 0x080fe600000018ff */
[----:B------:R-:W-:Y:S01]  /*4db0*/  IABS R132, R168 ;  /* 0x000000a800847213 */ /* 0x000fe20000000000 */
[----:B------:R-:W1:Y:S01]  /*4dc0*/  LDSM.16.M88.4 R136, [R0] ;  /* 0x000000000088783b */ /* 0x000e620000000200 */
[-C--:B------:R-:W-:Y:S02]  /*4dd0*/  IADD3 R152, R162, R157.reuse, RZ ;  /* 0x0000009da2987210 */ /* 0x080fe40007ffe0ff */
[----:B------:R2:W-:Y:S01]  /*4de0*/  I2F R197, R132 ;  /* 0x0000008400c57306 */ /* 0x0005e20000201400 */
[----:B------:R-:W-:Y:S04]  /*4df0*/  HMMA.16816.F32 R64, R64, R134, RZ ;  /* 0x000000864040723c */ /* 0x000fe800000018ff */
[----:B------:R-:W3:Y:S01]  /*4e00*/  LDSM.16.M88.4 R144, [R0+0x2000] ;  /* 0x002000000090783b */ /* 0x000ee20000000200 */
[C---:B------:R-:W-:Y:S02]  /*4e10*/  IADD3 R171, R168.reuse, 0x2f, RZ ;  /* 0x0000002fa8ab7810 */ /* 0x040fe40007ffe0ff */
[C---:B------:R-:W-:Y:S02]  /*4e20*/  IADD3 R150, R168.reuse, 0x8, RZ ;  /* 0x00000008a8967810 */ /* 0x040fe40007ffe0ff */
[----:B------:R-:W-:Y:S02]  /*4e30*/  IADD3 R170, R168, -0x11, RZ ;  /* 0xffffffefa8aa7810 */ /* 0x000fe40007ffe0ff */
[----:B------:R-:W-:Y:S02]  /*4e40*/  ISETP.GE.AND P1, PT, R150, RZ, PT ;  /* 0x000000ff9600720c */ /* 0x000fe40003f26270 */
[C---:B------:R-:W-:Y:S02]  /*4e50*/  IADD3 R169, R168.reuse, 0x30, RZ ;  /* 0x00000030a8a97810 */ /* 0x040fe40007ffe0ff */
[C---:B------:R-:W-:Y:S02]  /*4e60*/  IADD3 R148, R168.reuse, -0x1, RZ ;  /* 0xffffffffa8947810 */ /* 0x040fe40007ffe0ff */
[----:B------:R-:W-:Y:S02]  /*4e70*/  IADD3 R149, R168, 0x7, RZ ;  /* 0x00000007a8957810 */ /* 0x000fe40007ffe0ff */
[----:B------:R-:W-:Y:S01]  /*4e80*/  ISETP.GE.AND P0, PT, R148, RZ, PT ;  /* 0x000000ff9400720c */ /* 0x000fe20003f06270 */
[----:B--2---:R-:W2:Y:S04]  /*4e90*/  LDSM.16.M88.4 R132, [R161+0xc800] ;  /* 0x00c80000a184783b */ /* 0x004ea80000000200 */
[C---:B------:R-:W-:Y:S04]  /*4ea0*/  @!P1 IADD3 R150, -R168.reuse, -0x8, RZ ;  /* 0xfffffff8a8969810 */ /* 0x040fe80007ffe1ff */
[----:B------:R4:W-:Y:S04]  /*4eb0*/  I2F R199, R150 ;  /* 0x0000009600c77306 */ /* 0x0009e80000201400 */
[C---:B------:R-:W-:Y:S02]  /*4ec0*/  @!P0 IADD3 R148, -R168.reuse, 0x1, RZ ;  /* 0x00000001a8948810 */ /* 0x040fe40007ffe1ff */
[----:B------:R-:W-:Y:S01]  /*4ed0*/  ISETP.GE.AND P0, PT, R149, RZ, PT ;  /* 0x000000ff9500720c */ /* 0x000fe20003f06270 */
[-C--:B-1----:R-:W-:Y:S03]  /*4ee0*/  HMMA.16816.F32 R4, R136, R140.reuse, R4 ;  /* 0x0000008c8804723c */ /* 0x082fe60000001804 */
[----:B------:R1:W-:Y:S05]  /*4ef0*/  I2F R196, R148 ;  /* 0x0000009400c47306 */ /* 0x0003ea0000201400 */
[C---:B---3--:R-:W-:Y:S04]  /*4f00*/  HMMA.16816.F32 R8, R144.reuse, R140, R8 ;  /* 0x0000008c9008723c */ /* 0x048fe80000001808 */
[C---:B------:R-:W-:Y:S04]  /*4f10*/  @!P0 IADD3 R149, -R168.reuse, -0x7, RZ ;  /* 0xfffffff9a8958810 */ /* 0x040fe80007ffe1ff */
[----:B------:R3:W-:Y:S01]  /*4f20*/  I2F R198, R149 ;  /* 0x0000009500c67306 */ /* 0x0007e20000201400 */
[-C--:B------:R-:W-:Y:S03]  /*4f30*/  HMMA.16816.F32 R12, R144, R142.reuse, R12 ;  /* 0x0000008e900c723c */ /* 0x080fe6000000180c */
[----:B----4-:R-:W-:Y:S04]  /*4f40*/  IADD3 R150, R168, 0x47, RZ ;  /* 0x00000047a8967810 */ /* 0x010fe80007ffe0ff */
[----:B------:R-:W-:Y:S01]  /*4f50*/  ISETP.GE.AND P0, PT, R150, RZ, PT ;  /* 0x000000ff9600720c */ /* 0x000fe20003f06270 */
[C---:B------:R-:W-:Y:S01]  /*4f60*/  HMMA.16816.F32 R16, R136.reuse, R142, R16 ;  /* 0x0000008e8810723c */ /* 0x040fe20000001810 */
[----:B------:R-:W4:Y:S03]  /*4f70*/  LDSM.16.M88.4 R140, [R161+0xd000] ;  /* 0x00d00000a18c783b */ /* 0x000f260000000200 */
[----:B-1----:R-:W-:Y:S04]  /*4f80*/  IADD3 R148, R168, 0x48, RZ ;  /* 0x00000048a8947810 */ /* 0x002fe80007ffe0ff */
[-C--:B--2---:R-:W-:Y:S03]  /*4f90*/  HMMA.16816.F32 R20, R136, R132.reuse, R20 ;  /* 0x000000848814723c */ /* 0x084fe60000001814 */
[----:B------:R-:W-:Y:S02]  /*4fa0*/  ISETP.GE.AND P1, PT, R148, RZ, PT ;  /* 0x000000ff9400720c */ /* 0x000fe40003f26270 */
[C---:B------:R-:W-:Y:S02]  /*4fb0*/  @!P0 IADD3 R150, -R168.reuse, -0x47, RZ ;  /* 0xffffffb9a8968810 */ /* 0x040fe40007ffe1ff */
[C---:B---3--:R-:W-:Y:S01]  /*4fc0*/  IADD3 R149, R168.reuse, 0x3f, RZ ;  /* 0x0000003fa8957810 */ /* 0x048fe20007ffe0ff */
[C---:B------:R-:W-:Y:S01]  /*4fd0*/  HMMA.16816.F32 R24, R144.reuse, R132, R24 ;  /* 0x000000849018723c */ /* 0x040fe20000001818 */
[----:B------:R1:W-:Y:S03]  /*4fe0*/  I2F R223, R150 ;  /* 0x0000009600df7306 */ /* 0x0003e60000201400 */
[----:B------:R-:W-:Y:S04]  /*4ff0*/  ISETP.GE.AND P0, PT, R149, RZ, PT ;  /* 0x000000ff9500720c */ /* 0x000fe80003f06270 */
[-C--:B------:R-:W-:Y:S04]  /*5000*/  HMMA.16816.F32 R28, R144, R134.reuse, R28 ;  /* 0x00000086901c723c */ /* 0x080fe8000000181c */
[C---:B------:R-:W-:Y:S02]  /*5010*/  @!P1 IADD3 R148, -R168.reuse, -0x48, RZ ;  /* 0xffffffb8a8949810 */ /* 0x040fe40007ffe1ff */
[----:B------:R-:W-:Y:S02]  /*5020*/  ISETP.GE.AND P1, PT, R151, RZ, PT ;  /* 0x000000ff9700720c */ /* 0x000fe40003f26270 */
[----:B------:R2:W-:Y:S01]  /*5030*/  I2F R224, R148 ;  /* 0x0000009400e07306 */ /* 0x0005e20000201400 */
[C---:B------:R-:W-:Y:S01]  /*5040*/  HMMA.16816.F32 R32, R136.reuse, R134, R32 ;  /* 0x000000868820723c */ /* 0x040fe20000001820 */
[----:B------:R-:W3:Y:S03]  /*5050*/  LDSM.16.M88.4 R132, [R161+0xd800] ;  /* 0x00d80000a184783b */ /* 0x000ee60000000200 */
[C---:B------:R-:W-:Y:S04]  /*5060*/  @!P0 IADD3 R149, -R168.reuse, -0x3f, RZ ;  /* 0xffffffc1a8958810 */ /* 0x040fe80007ffe1ff */
[-C--:B----4-:R-:W-:Y:S01]  /*5070*/  HMMA.16816.F32 R36, R136, R140.reuse, R36 ;  /* 0x0000008c8824723c */ /* 0x090fe20000001824 */
[----:B------:R4:W-:Y:S03]  /*5080*/  I2F R189, R149 ;  /* 0x0000009500bd7306 */ /* 0x0009e60000201400 */
[C---:B------:R-:W-:Y:S02]  /*5090*/  @!P1 IADD3 R151, -R168.reuse, -0x40, RZ ;  /* 0xffffffc0a8979810 */ /* 0x040fe40007ffe1ff */
[----:B-1----:R-:W-:Y:S02]  /*50a0*/  IADD3 R150, R168, 0x37, RZ ;  /* 0x00000037a8967810 */ /* 0x002fe40007ffe0ff */
[C---:B------:R-:W-:Y:S03]  /*50b0*/  HMMA.16816.F32 R40, R144.reuse, R140, R40 ;  /* 0x0000008c9028723c */ /* 0x040fe60000001828 */
[----:B------:R-:W-:Y:S01]  /*50c0*/  I2F R191, R151 ;  /* 0x0000009700bf7306 */ /* 0x000fe20000201400 */
[----:B------:R-:W-:Y:S02]  /*50d0*/  ISETP.GE.AND P0, PT, R150, RZ, PT ;  /* 0x000000ff9600720c */ /* 0x000fe40003f06270 */
[----:B--2---:R-:W-:Y:S02]  /*50e0*/  IADD3 R148, R168, 0x38, RZ ;  /* 0x00000038a8947810 */ /* 0x004fe40007ffe0ff */
[-C--:B------:R-:W-:Y:S03]  /*50f0*/  HMMA.16816.F32 R44, R144, R142.reuse, R44 ;  /* 0x0000008e902c723c */ /* 0x080fe6000000182c */
[----:B------:R-:W-:Y:S05]  /*5100*/  ISETP.GE.AND P1, PT, R148, RZ, PT ;  /* 0x000000ff9400720c */ /* 0x000fea0003f26270 */
[C---:B------:R-:W-:Y:S01]  /*5110*/  HMMA.16816.F32 R48, R136.reuse, R142, R48 ;  /* 0x0000008e8830723c */ /* 0x040fe20000001830 */
[----:B------:R-:W-:Y:S03]  /*5120*/  LDSM.16.M88.4 R140, [R152] ;  /* 0x00000000988c783b */ /* 0x000fe60000000200 */
[C---:B----4-:R-:W-:Y:S02]  /*5130*/  IADD3 R149, R168.reuse, -0x8, RZ ;  /* 0xfffffff8a8957810 */ /* 0x050fe40007ffe0ff */
[C---:B------:R-:W-:Y:S02]  /*5140*/  @!P0 IADD3 R150, -R168.reuse, -0x37, RZ ;  /* 0xffffffc9a8968810 */ /* 0x040fe40007ffe1ff */
[C---:B------:R-:W-:Y:S01]  /*5150*/  @!P1 IADD3 R148, -R168.reuse, -0x38, RZ ;  /* 0xffffffc8a8949810 */ /* 0x040fe20007ffe1ff */
[----:B------:R-:W-:Y:S01]  /*5160*/  LDSM.16.M88.4 R152, [R152+0x2000] ;  /* 0x002000009898783b */ /* 0x000fe20000000200 */
[----:B------:R1:W-:Y:S01]  /*5170*/  I2F R194, R150 ;  /* 0x0000009600c27306 */ /* 0x0003e20000201400 */
[-C--:B---3--:R-:W-:Y:S03]  /*5180*/  HMMA.16816.F32 R52, R136, R132.reuse, R52 ;  /* 0x000000848834723c */ /* 0x088fe60000001834 */
[----:B------:R-:W-:Y:S05]  /*5190*/  ISETP.GE.AND P1, PT, R149, RZ, PT ;  /* 0x000000ff9500720c */ /* 0x000fea0003f26270 */
[C---:B------:R-:W-:Y:S01]  /*51a0*/  HMMA.16816.F32 R56, R144.reuse, R132, R56 ;  /* 0x000000849038723c */ /* 0x040fe20000001838 */
[----:B------:R2:W-:Y:S07]  /*51b0*/  I2F R195, R148 ;  /* 0x0000009400c37306 */ /* 0x0005ee0000201400 */
[C---:B------:R-:W-:Y:S01]  /*51c0*/  @!P1 IADD3 R149, -R168.reuse, 0x8, RZ ;  /* 0x00000008a8959810 */ /* 0x040fe20007ffe1ff */
[-C--:B------:R-:W-:Y:S03]  /*51d0*/  HMMA.16816.F32 R60, R144, R134.reuse, R60 ;  /* 0x00000086903c723c */ /* 0x080fe6000000183c */
[----:B------:R-:W-:Y:S01]  /*51e0*/  I2F R190, R149 ;  /* 0x0000009500be7306 */ /* 0x000fe20000201400 */
[----:B-1----:R-:W-:Y:S04]  /*51f0*/  IADD3 R150, R168, -0x10, RZ ;  /* 0xfffffff0a8967810 */ /* 0x002fe80007ffe0ff */
[----:B------:R-:W-:Y:S01]  /*5200*/  HMMA.16816.F32 R64, R136, R134, R64 ;  /* 0x000000868840723c */ /* 0x000fe20000001840 */
[----:B------:R-:W-:Y:S03]  /*5210*/  LDSM.16.M88.4 R132, [R159+0xc800] ;  /* 0x00c800009f84783b */ /* 0x000fe60000000200 */
[----:B------:R-:W-:Y:S02]  /*5220*/  ISETP.GE.AND P1, PT, R150, RZ, PT ;  /* 0x000000ff9600720c */ /* 0x000fe40003f26270 */
[C---:B------:R-:W-:Y:S02]  /*5230*/  IADD3 R146, R168.reuse, -0x20, RZ ;  /* 0xffffffe0a8927810 */ /* 0x040fe40007ffe0ff */
[----:B--2---:R-:W-:Y:S04]  /*5240*/  IADD3 R148, R168, -0x9, RZ ;  /* 0xfffffff7a8947810 */ /* 0x004fe80007ffe0ff */
[----:B------:R-:W-:Y:S02]  /*5250*/  ISETP.GE.AND P0, PT, R148, RZ, PT ;  /* 0x000000ff9400720c */ /* 0x000fe40003f06270 */
[C---:B------:R-:W-:Y:S02]  /*5260*/  IADD3 R136, R168.reuse, -0x18, RZ ;  /* 0xffffffe8a8887810 */ /* 0x040fe40007ffe0ff */
[C---:B------:R-:W-:Y:S02]  /*5270*/  IADD3 R144, R168.reuse, -0x19, RZ ;  /* 0xffffffe7a8907810 */ /* 0x040fe40007ffe0ff */
[C---:B------:R-:W-:Y:S02]  /*5280*/  @!P1 IADD3 R150, -R168.reuse, 0x10, RZ ;  /* 0x00000010a8969810 */ /* 0x040fe40007ffe1ff */
[----:B------:R-:W-:Y:S02]  /*5290*/  ISETP.GE.AND P1, PT, R169, RZ, PT ;  /* 0x000000ffa900720c */ /* 0x000fe40003f26270 */
[----:B------:R-:W-:Y:S01]  /*52a0*/  I2F R193, R150 ;  /* 0x0000009600c17306 */ /* 0x000fe20000201400 */
[C---:B------:R-:W-:Y:S02]  /*52b0*/  IADD3 R145, R168.reuse, 0x27, RZ ;  /* 0x00000027a8917810 */ /* 0x040fe40007ffe0ff */
[----:B------:R-:W-:Y:S02]  /*52c0*/  @!P0 IADD3 R148, -R168, 0x9, RZ ;  /* 0x00000009a8948810 */ /* 0x000fe40007ffe1ff */
[----:B------:R-:W-:Y:S05]  /*52d0*/  ISETP.GE.AND P0, PT, R170, RZ, PT ;  /* 0x000000ffaa00720c */ /* 0x000fea0003f06270 */
[----:B------:R1:W-:Y:S01]  /*52e0*/  I2F R188, R148 ;  /* 0x0000009400bc7306 */ /* 0x0003e20000201400 */
[C---:B------:R-:W-:Y:S07]  /*52f0*/  @!P1 IADD3 R169, -R168.reuse, -0x30, RZ ;  /* 0xffffffd0a8a99810 */ /* 0x040fee0007ffe1ff */
[C---:B------:R-:W-:Y:S02]  /*5300*/  @!P0 IADD3 R170, -R168.reuse, 0x11, RZ ;  /* 0x00000011a8aa8810 */ /* 0x040fe40007ffe1ff */
[----:B------:R2:W-:Y:S01]  /*5310*/  I2F R185, R169 ;  /* 0x000000a900b97306 */ /* 0x0005e20000201400 */
[----:B------:R-:W-:Y:S09]  /*5320*/  ISETP.GE.AND P0, PT, R171, RZ, PT ;  /* 0x000000ffab00720c */ /* 0x000ff20003f06270 */
[----:B------:R3:W-:Y:S01]  /*5330*/  I2F R192, R170 ;  /* 0x000000aa00c07306 */ /* 0x0007e20000201400 */
[----:B-1----:R-:W1:Y:S03]  /*5340*/  LDSM.16.M88.4 R148, [R159+0xc000] ;  /* 0x00c000009f94783b */ /* 0x002e660000000200 */
[C---:B------:R-:W-:Y:S02]  /*5350*/  @!P0 IADD3 R171, -R168.reuse, -0x2f, RZ ;  /* 0xffffffd1a8ab8810 */ /* 0x040fe40007ffe1ff */
[----:B------:R-:W-:Y:S04]  /*5360*/  ISETP.GE.AND P0, PT, R145, RZ, PT ;  /* 0x000000ff9100720c */ /* 0x000fe80003f06270 */
[----:B------:R-:W-:Y:S01]  /*5370*/  I2F R182, R171 ;  /* 0x000000ab00b67306 */ /* 0x000fe20000201400 */
[C---:B--2---:R-:W-:Y:S08]  /*5380*/  IADD3 R169, R168.reuse, 0x10, RZ ;  /* 0x00000010a8a97810 */ /* 0x044ff00007ffe0ff */
[----:B------:R-:W-:Y:S02]  /*5390*/  @!P0 IADD3 R145, -R168, -0x27, RZ ;  /* 0xffffffd9a8918810 */ /* 0x000fe40007ffe1ff */
[----:B------:R-:W-:Y:S02]  /*53a0*/  ISETP.GE.AND P0, PT, R144, RZ, PT ;  /* 0x000000ff9000720c */ /* 0x000fe40003f06270 */
[----:B------:R2:W-:Y:S01]  /*53b0*/  I2F R186, R145 ;  /* 0x0000009100ba7306 */ /* 0x0005e20000201400 */
[----:B---3--:R-:W-:Y:S04]  /*53c0*/  IADD3 R170, R168, 0x28, RZ ;  /* 0x00000028a8aa7810 */ /* 0x008fe80007ffe0ff */
[----:B------:R-:W-:Y:S06]  /*53d0*/  ISETP.GE.AND P1, PT, R170, RZ, PT ;  /* 0x000000ffaa00720c */ /* 0x000fec0003f26270 */
[C---:B------:R-:W-:Y:S04]  /*53e0*/  @!P0 IADD3 R144, -R168.reuse, 0x19, RZ ;  /* 0x00000019a8908810 */ /* 0x040fe80007ffe1ff */
[----:B------:R3:W-:Y:S03]  /*53f0*/  I2F R178, R144 ;  /* 0x0000009000b27306 */ /* 0x0007e60000201400 */
[----:B------:R-:W-:Y:S01]  /*5400*/  @!P1 IADD3 R170, -R168, -0x28, RZ ;  /* 0xffffffd8a8aa9810 */ /* 0x000fe20007ffe1ff */
[-C--:B-1----:R-:W-:Y:S06]  /*5410*/  HMMA.16816.F32 R4, R140, R148.reuse, R4 ;  /* 0x000000948c04723c */ /* 0x082fec0000001804 */
[----:B------:R-:W-:Y:S01]  /*5420*/  I2F R187, R170 ;  /* 0x000000aa00bb7306 */ /* 0x000fe20000201400 */
[----:B------:R-:W-:Y:S01]  /*5430*/  ISETP.GE.AND P1, PT, R136, RZ, PT ;  /* 0x000000ff8800720c */ /* 0x000fe20003f26270 */
[C---:B------:R-:W-:Y:S04]  /*5440*/  HMMA.16816.F32 R8, R152.reuse, R148, R8 ;  /* 0x000000949808723c */ /* 0x040fe80000001808 */
[----:B--2---:R-:W-:Y:S03]  /*5450*/  IADD3 R145, R168, -0x21, RZ ;  /* 0xffffffdfa8917810 */ /* 0x004fe60007ffe0ff */
[----:B------:R-:W-:Y:S01]  /*5460*/  IADD3 R148, R0, R157, RZ ;  /* 0x0000009d00947210 */ /* 0x000fe20007ffe0ff */
[-C--:B------:R-:W-:Y:S03]  /*5470*/  HMMA.16816.F32 R12, R152, R150.reuse, R12 ;  /* 0x00000096980c723c */ /* 0x080fe6000000180c */
[----:B------:R-:W-:Y:S02]  /*5480*/  ISETP.GE.AND P0, PT, R145, RZ, PT ;  /* 0x000000ff9100720c */ /* 0x000fe40003f06270 */
[C---:B------:R-:W-:Y:S02]  /*5490*/  @!P1 IADD3 R136, -R168.reuse, 0x18, RZ ;  /* 0x00000018a8889810 */ /* 0x040fe40007ffe1ff */
[----:B------:R-:W-:Y:S01]  /*54a0*/  IADD3 R149, R168, -0x29, RZ ;  /* 0xffffffd7a8957810 */ /* 0x000fe20007ffe0ff */
[C---:B------:R-:W-:Y:S01]  /*54b0*/  HMMA.16816.F32 R16, R140.reuse, R150, R16 ;  /* 0x000000968c10723c */ /* 0x040fe20000001810 */
[----:B------:R1:W-:Y:S03]  /*54c0*/  I2F R180, R136 ;  /* 0x0000008800b47306 */ /* 0x0003e60000201400 */
[----:B------:R-:W-:Y:S02]  /*54d0*/  ISETP.GE.AND P1, PT, R146, RZ, PT ;  /* 0x000000ff9200720c */ /* 0x000fe40003f26270 */
[C---:B---3--:R-:W-:Y:S02]  /*54e0*/  IADD3 R144, R168.reuse, 0x20, RZ ;  /* 0x00000020a8907810 */ /* 0x048fe40007ffe0ff */
[-C--:B------:R-:W-:Y:S04]  /*54f0*/  HMMA.16816.F32 R20, R140, R132.reuse, R20 ;  /* 0x000000848c14723c */ /* 0x080fe80000001814 */
[C---:B------:R-:W-:Y:S02]  /*5500*/  IADD3 R150, R168.reuse, -0x28, RZ ;  /* 0xffffffd8a8967810 */ /* 0x040fe40007ffe0ff */
[C---:B------:R-:W-:Y:S02]  /*5510*/  @!P0 IADD3 R145, -R168.reuse, 0x21, RZ ;  /* 0x00000021a8918810 */ /* 0x040fe40007ffe1ff */
[C---:B------:R-:W-:Y:S02]  /*5520*/  HMMA.16816.F32 R24, R152.reuse, R132, R24 ;  /* 0x000000849818723c */ /* 0x040fe40000001818 */
[----:B------:R2:W-:Y:S02]  /*5530*/  I2F R183, R145 ;  /* 0x0000009100b77306 */ /* 0x0005e40000201400 */
[----:B------:R-:W-:Y:S02]  /*5540*/  @!P1 IADD3 R146, -R168, 0x20, RZ ;  /* 0x00000020a8929810 */ /* 0x000fe40007ffe1ff */
[----:B------:R-:W-:Y:S02]  /*5550*/  ISETP.GE.AND P1, PT, R144, RZ, PT ;  /* 0x000000ff9000720c */ /* 0x000fe40003f26270 */
[-C--:B------:R-:W-:Y:S01]  /*5560*/  HMMA.16816.F32 R28, R152, R134.reuse, R28 ;  /* 0x00000086981c723c */ /* 0x080fe2000000181c */
[----:B-1----:R-:W1:Y:S03]  /*5570*/  LDSM.16.M88.4 R136, [R159+0xd000] ;  /* 0x00d000009f88783b */ /* 0x002e660000000200 */
[----:B------:R3:W-:Y:S01]  /*5580*/  I2F R184, R146 ;  /* 0x0000009200b87306 */ /* 0x0007e20000201400 */
[C---:B------:R-:W-:Y:S02]  /*5590*/  IADD3 R0, R168.reuse, -0x31, RZ ;  /* 0xffffffcfa8007810 */ /* 0x040fe40007ffe0ff */
[C---:B------:R-:W-:Y:S01]  /*55a0*/  IADD3 R170, R168.reuse, -0x30, RZ ;  /* 0xffffffd0a8aa7810 */ /* 0x040fe20007ffe0ff */
[C---:B------:R-:W-:Y:S01]  /*55b0*/  HMMA.16816.F32 R32, R140.reuse, R134, R32 ;  /* 0x000000868c20723c */ /* 0x040fe20000001820 */
[----:B------:R-:W4:Y:S03]  /*55c0*/  LDSM.16.M88.4 R132, [R159+0xd800] ;  /* 0x00d800009f84783b */ /* 0x000f260000000200 */
[C---:B------:R-:W-:Y:S04]  /*55d0*/  @!P1 IADD3 R144, -R168.reuse, -0x20, RZ ;  /* 0xffffffe0a8909810 */ /* 0x040fe80007ffe1ff */
[----:B------:R1:W-:Y:S01]  /*55e0*/  I2F R176, R144 ;  /* 0x0000009000b07306 */ /* 0x0003e20000201400 */
[C---:B--2---:R-:W-:Y:S04]  /*55f0*/  IADD3 R145, R168.reuse, 0x18, RZ ;  /* 0x00000018a8917810 */ /* 0x044fe80007ffe0ff */
[----:B------:R-:W-:Y:S02]  /*5600*/  ISETP.GE.AND P1, PT, R145, RZ, PT ;  /* 0x000000ff9100720c */ /* 0x000fe40003f26270 */
[----:B---3--:R-:W-:Y:S04]  /*5610*/  IADD3 R146, R168, 0x1f, RZ ;  /* 0x0000001fa8927810 */ /* 0x008fe80007ffe0ff */
[----:B------:R-:W-:Y:S07]  /*5620*/  ISETP.GE.AND P0, PT, R146, RZ, PT ;  /* 0x000000ff9200720c */ /* 0x000fee0003f06270 */
[----:B------:R-:W-:Y:S02]  /*5630*/  @!P1 IADD3 R145, -R168, -0x18, RZ ;  /* 0xffffffe8a8919810 */ /* 0x000fe40007ffe1ff */
[----:B------:R-:W-:Y:S02]  /*5640*/  ISETP.GE.AND P1, PT, R150, RZ, PT ;  /* 0x000000ff9600720c */ /* 0x000fe40003f26270 */
[----:B------:R-:W-:Y:S01]  /*5650*/  I2F R181, R145 ;  /* 0x0000009100b57306 */ /* 0x000fe20000201400 */
[-C--:B-1----:R-:W-:Y:S03]  /*5660*/  HMMA.16816.F32 R36, R140, R136.reuse, R36 ;  /* 0x000000888c24723c */ /* 0x082fe60000001824 */
[C---:B------:R-:W-:Y:S02]  /*5670*/  @!P0 IADD3 R146, -R168.reuse, -0x1f, RZ ;  /* 0xffffffe1a8928810 */ /* 0x040fe40007ffe1ff */
[C---:B------:R-:W-:Y:S03]  /*5680*/  IADD3 R144, R168.reuse, 0x17, RZ ;  /* 0x00000017a8907810 */ /* 0x040fe60007ffe0ff */
[C---:B------:R-:W-:Y:S01]  /*5690*/  HMMA.16816.F32 R40, R152.reuse, R136, R40 ;  /* 0x000000889828723c */ /* 0x040fe20000001828 */
[----:B------:R-:W-:Y:S03]  /*56a0*/  I2F R175, R146 ;  /* 0x0000009200af7306 */ /* 0x000fe60000201400 */
[----:B------:R-:W-:Y:S02]  /*56b0*/  @!P1 IADD3 R150, -R168, 0x28, RZ ;  /* 0x00000028a8969810 */ /* 0x000fe40007ffe1ff */
[----:B------:R-:W-:Y:S02]  /*56c0*/  ISETP.GE.AND P0, PT, R144, RZ, PT ;  /* 0x000000ff9000720c */ /* 0x000fe40003f06270 */
[-C--:B------:R-:W-:Y:S03]  /*56d0*/  HMMA.16816.F32 R44, R152, R138.reuse, R44 ;  /* 0x0000008a982c723c */ /* 0x080fe6000000182c */
[----:B------:R-:W-:Y:S01]  /*56e0*/  I2F R174, R150 ;  /* 0x0000009600ae7306 */ /* 0x000fe20000201400 */
[----:B------:R-:W-:Y:S04]  /*56f0*/  ISETP.GE.AND P1, PT, R170, RZ, PT ;  /* 0x000000ffaa00720c */ /* 0x000fe80003f26270 */
[C---:B------:R-:W-:Y:S01]  /*5700*/  HMMA.16816.F32 R48, R140.reuse, R138, R48 ;  /* 0x0000008a8c30723c */ /* 0x040fe20000001830 */
[----:B------:R-:W-:Y:S03]  /*5710*/  LDSM.16.M88.4 R136, [R148] ;  /* 0x000000009488783b */ /* 0x000fe60000000200 */
[C---:B------:R-:W-:Y:S02]  /*5720*/  @!P0 IADD3 R144, -R168.reuse, -0x17, RZ ;  /* 0xffffffe9a8908810 */ /* 0x040fe40007ffe1ff */
[----:B------:R-:W-:Y:S02]  /*5730*/  ISETP.GE.AND P0, PT, R149, RZ, PT ;  /* 0x000000ff9500720c */ /* 0x000fe40003f06270 */
[----:B------:R1:W-:Y:S01]  /*5740*/  I2F R179, R144 ;  /* 0x0000009000b37306 */ /* 0x0003e20000201400 */
[-C--:B----4-:R-:W-:Y:S03]  /*5750*/  HMMA.16816.F32 R52, R140, R132.reuse, R52 ;  /* 0x000000848c34723c */ /* 0x090fe60000001834 */
[C---:B------:R-:W-:Y:S02]  /*5760*/  @!P1 IADD3 R170, -R168.reuse, 0x30, RZ ;  /* 0x00000030a8aa9810 */ /* 0x040fe40007ffe1ff */
[----:B------:R-:W-:Y:S03]  /*5770*/  ISETP.GE.AND P1, PT, R169, RZ, PT ;  /* 0x000000ffa900720c */ /* 0x000fe60003f26270 */
[C---:B------:R-:W-:Y:S01]  /*5780*/  HMMA.16816.F32 R56, R152.reuse, R132, R56 ;  /* 0x000000849838723c */ /* 0x040fe20000001838 */
[----:B------:R-:W-:Y:S03]  /*5790*/  I2F R177, R170 ;  /* 0x000000aa00b17306 */ /* 0x000fe60000201400 */
[----:B------:R-:W-:Y:S02]  /*57a0*/  @!P0 IADD3 R149, -R168, 0x29, RZ ;  /* 0x00000029a8958810 */ /* 0x000fe40007ffe1ff */
[----:B------:R-:W-:Y:S02]  /*57b0*/  ISETP.GE.AND P0, PT, R0, RZ, PT ;  /* 0x000000ff0000720c */ /* 0x000fe40003f06270 */
[-C--:B------:R-:W-:Y:S03]  /*57c0*/  HMMA.16816.F32 R60, R152, R134.reuse, R60 ;  /* 0x00000086983c723c */ /* 0x080fe6000000183c */
[----:B------:R2:W-:Y:S01]  /*57d0*/  I2F R171, R149 ;  /* 0x0000009500ab7306 */ /* 0x0005e20000201400 */
[C---:B------:R-:W-:Y:S02]  /*57e0*/  IADD3 R133, R168.reuse, 0xf, RZ ;  /* 0x0000000fa8857810 */ /* 0x040fe40007ffe0ff */
[C---:B------:R-:W-:Y:S01]  /*57f0*/  @!P1 IADD3 R169, -R168.reuse, -0x10, RZ ;  /* 0xfffffff0a8a99810 */ /* 0x040fe20007ffe1ff */
[----:B-1----:R-:W1:Y:S01]  /*5800*/  LDSM.16.M88.4 R144, [R160+0xc000] ;  /* 0x00c00000a090783b */ /* 0x002e620000000200 */
[----:B------:R-:W-:Y:S04]  /*5810*/  HMMA.16816.F32 R64, R140, R134, R64 ;  /* 0x000000868c40723c */ /* 0x000fe80000001840 */
[C---:B------:R-:W-:Y:S01]  /*5820*/  @!P0 IADD3 R0, -R168.reuse, 0x31, RZ ;  /* 0x00000031a8008810 */ /* 0x040fe20007ffe1ff */
[----:B------:R-:W-:Y:S01]  /*5830*/  I2F R134, R169 ;  /* 0x000000a900867306 */ /* 0x000fe20000201400 */
[----:B------:R-:W-:Y:S02]  /*5840*/  ISETP.GE.AND P0, PT, R133, RZ, PT ;  /* 0x000000ff8500720c */ /* 0x000fe40003f06270 */
[----:B------:R-:W-:Y:S04]  /*5850*/  IADD3 R132, R168, -0x38, RZ ;  /* 0xffffffc8a8847810 */ /* 0x000fe80007ffe0ff */
[----:B------:R-:W-:Y:S03]  /*5860*/  ISETP.GE.AND P2, PT, R132, RZ, PT ;  /* 0x000000ff8400720c */ /* 0x000fe60003f46270 */
[----:B------:R3:W-:Y:S01]  /*5870*/  I2F R170, R0 ;  /* 0x0000000000aa7306 */ /* 0x0007e20000201400 */
[----:B--2---:R-:W2:Y:S03]  /*5880*/  LDSM.16.M88.4 R148, [R148+0x2000] ;  /* 0x002000009494783b */ /* 0x004ea60000000200 */
[C---:B------:R-:W-:Y:S06]  /*5890*/  @!P0 IADD3 R133, -R168.reuse, -0xf, RZ ;  /* 0xfffffff1a8858810 */ /* 0x040fec0007ffe1ff */
[C---:B------:R-:W-:Y:S01]  /*58a0*/  @!P2 IADD3 R132, -R168.reuse, 0x38, RZ ;  /* 0x00000038a884a810 */ /* 0x040fe20007ffe1ff */
[----:B------:R-:W-:Y:S10]  /*58b0*/  I2F R133, R133 ;  /* 0x0000008500857306 */ /* 0x000ff40000201400 */
[----:B------:R-:W-:Y:S01]  /*58c0*/  I2F R211, R132 ;  /* 0x0000008400d37306 */ /* 0x000fe20000201400 */
[-C--:B-1----:R-:W-:Y:S05]  /*58d0*/  HMMA.16816.F32 R4, R136, R144.reuse, R4 ;  /* 0x000000908804723c */ /* 0x082fea0000001804 */
[----:B---3--:R-:W-:Y:S04]  /*58e0*/  IADD3 R0, R168, -0x39, RZ ;  /* 0xffffffc7a8007810 */ /* 0x008fe80007ffe0ff */
[----:B------:R-:W-:Y:S01]  /*58f0*/  ISETP.GE.AND P1, PT, R0, RZ, PT ;  /* 0x000000ff0000720c */ /* 0x000fe20003f26270 */
[C---:B--2---:R-:W-:Y:S11]  /*5900*/  HMMA.16816.F32 R8, R148.reuse, R144, R8 ;  /* 0x000000909408723c */ /* 0x044ff60000001808 */
[----:B------:R-:W-:Y:S03]  /*5910*/  @!UPT UIADD3 URZ, URZ, URZ, URZ ;  /* 0x0000003f3f3ff290 */ /* 0x000fe6000fffe03f */
[----:B------:R-:W-:Y:S01]  /*5920*/  FMUL.FTZ R5, R5, c[0x0][0x2ec] ;  /* 0x0000bb0005057a20 */ /* 0x000fe20000410000 */
[----:B------:R-:W-:Y:S01]  /*5930*/  @!P1 IADD3 R0, -R168, 0x39, RZ ;  /* 0x00000039a8009810 */ /* 0x000fe20007ffe1ff */
[----:B------:R-:W-:Y:S02]  /*5940*/  FMUL.FTZ R6, R6, c[0x0][0x2ec] ;  /* 0x0000bb0006067a20 */ /* 0x000fe40000410000 */
[----:B------:R-:W-:Y:S01]  /*5950*/  MUFU.TANH R218, R5 ;  /* 0x0000000500da7308 */ /* 0x000fe20000002400 */
[----:B------:R-:W-:Y:S01]  /*5960*/  FMUL.FTZ R7, R7, c[0x0][0x2ec] ;  /* 0x0000bb0007077a20 */ /* 0x000fe20000410000 */
[-C--:B------:R-:W-:Y:S03]  /*5970*/  HMMA.16816.F32 R12, R148, R146.reuse, R12 ;  /* 0x00000092940c723c */ /* 0x080fe6000000180c */
[----:B------:R-:W-:Y:S05]  /*5980*/  FMUL.FTZ R4, R4, c[0x0][0x2ec] ;  /* 0x0000bb0004047a20 */ /* 0x000fea0000410000 */
[----:B------:R-:W-:Y:S01]  /*5990*/  MUFU.TANH R217, R6 ;  /* 0x0000000600d97308 */ /* 0x000fe20000002400 */
[C---:B------:R-:W-:Y:S04]  /*59a0*/  HMMA.16816.F32 R16, R136.reuse, R146, R16 ;  /* 0x000000928810723c */ /* 0x040fe80000001810 */
[----:B------:R-:W-:Y:S02]  /*59b0*/  FMUL.FTZ R10, R10, c[0x0][0x2ec] ;  /* 0x0000bb000a0a7a20 */ /* 0x000fe40000410000 */
[----:B------:R-:W-:Y:S03]  /*59c0*/  FMUL.FTZ R11, R11, c[0x0][0x2ec] ;  /* 0x0000bb000b0b7a20 */ /* 0x000fe60000410000 */
[----:B------:R-:W-:Y:S03]  /*59d0*/  MUFU.TANH R216, R7 ;  /* 0x0000000700d87308 */ /* 0x000fe60000002400 */
        /* <DEDUP_REMOVED lines=10> */
[----:B------:R-:W-:Y:S10]  /*5a80*/  MUFU.TANH R219, R10 ;  /* 0x0000000a00db7308 */ /* 0x000ff40000002400 */
[----:B------:R-:W2:Y:S01]  /*5a90*/  MUFU.TANH R213, R11 ;  /* 0x0000000b00d57308 */ /* 0x000ea20000002400 */
[----:B-1----:R-:W1:Y:S09]  /*5aa0*/  LDSM.16.M88.4 R4, [R160+0xc800] ;  /* 0x00c80000a004783b */ /* 0x002e720000000200 */
[----:B------:R-:W-:Y:S10]  /*5ab0*/  MUFU.TANH R214, R8 ;  /* 0x0000000800d67308 */ /* 0x000ff40000002400 */
[----:B------:R3:W-:Y:S10]  /*5ac0*/  MUFU.TANH R215, R9 ;  /* 0x0000000900d77308 */ /* 0x0007f40000002400 */
[----:B------:R4:W-:Y:S10]  /*5ad0*/  MUFU.TANH R209, R12 ;  /* 0x0000000c00d17308 */ /* 0x0009f40000002400 */
[----:B------:R2:W-:Y:S01]  /*5ae0*/  MUFU.TANH R208, R13 ;  /* 0x0000000d00d07308 */ /* 0x0005e20000002400 */
[----:B---3--:R-:W3:Y:S01]  /*5af0*/  LDSM.16.M88.4 R8, [R160+0xd000] ;  /* 0x00d00000a008783b */ /* 0x008ee20000000200 */
[-C--:B-1----:R-:W-:Y:S08]  /*5b00*/  HMMA.16816.F32 R20, R136, R4.reuse, R20 ;  /* 0x000000048814723c */ /* 0x082ff00000001814 */
[----:B------:R-:W-:Y:S01]  /*5b10*/  MUFU.TANH R207, R14 ;  /* 0x0000000e00cf7308 */ /* 0x000fe20000002400 */
[C---:B------:R-:W-:Y:S04]  /*5b20*/  HMMA.16816.F32 R24, R148.reuse, R4, R24 ;  /* 0x000000049418723c */ /* 0x040fe80000001818 */
[----:B----4-:R-:W-:Y:S05]  /*5b30*/  IADD3 R12, P0, R234, UR17, RZ ;  /* 0x00000011ea0c7c10 */ /* 0x010fea000ff1e0ff */
[----:B------:R-:W-:Y:S01]  /*5b40*/  I2F R212, R0 ;  /* 0x0000000000d47306 */ /* 0x000fe20000201400 */
[-C--:B------:R-:W-:Y:S03]  /*5b50*/  HMMA.16816.F32 R28, R148, R6.reuse, R28 ;  /* 0x00000006941c723c */ /* 0x080fe6000000181c */
[----:B--2---:R-:W-:Y:S02]  /*5b60*/  IADD3.X R13, R233, UR16, RZ, P0, !PT ;  /* 0x00000010e90d7c10 */ /* 0x004fe400087fe4ff */
[----:B------:R-:W-:Y:S03]  /*5b70*/  PLOP3.LUT P0, PT, PT, PT, UP0, 0x80, 0x0 ;  /* 0x000000000000781c */ /* 0x000fe60003f0f008 */
[C---:B------:R-:W-:Y:S01]  /*5b80*/  HMMA.16816.F32 R32, R136.reuse, R6, R32 ;  /* 0x000000068820723c */ /* 0x040fe20000001820 */
[----:B------:R-:W-:Y:S01]  /*5b90*/  MUFU.TANH R206, R15 ;  /* 0x0000000f00ce7308 */ /* 0x000fe20000002400 */
[----:B------:R-:W1:Y:S02]  /*5ba0*/  LDSM.16.M88.4 R4, [R160+0xd800] ;  /* 0x00d80000a004783b */ /* 0x000e640000000200 */
[----:B------:R-:W-:Y:S02]  /*5bb0*/  FMUL.FTZ R20, R20, c[0x0][0x2ec] ;  /* 0x0000bb0014147a20 */ /* 0x000fe40000410000 */
[----:B------:R-:W-:Y:S02]  /*5bc0*/  FMUL.FTZ R21, R21, c[0x0][0x2ec] ;  /* 0x0000bb0015157a20 */ /* 0x000fe40000410000 */
[----:B------:R-:W-:Y:S02]  /*5bd0*/  FMUL.FTZ R22, R22, c[0x0][0x2ec] ;  /* 0x0000bb0016167a20 */ /* 0x000fe40000410000 */
[----:B------:R2:W5:Y:S01]  /*5be0*/  LDG.E R155, [R12.64] ;  /* 0x0000001a0c9b7981 */ /* 0x000562000c1e1900 */
[----:B------:R-:W-:Y:S01]  /*5bf0*/  MUFU.TANH R205, R17 ;  /* 0x0000001100cd7308 */ /* 0x000fe20000002400 */
[----:B------:R-:W-:Y:S02]  /*5c00*/  FMUL.FTZ R27, R27, c[0x0][0x2ec] ;  /* 0x0000bb001b1b7a20 */ /* 0x000fe40000410000 */
[----:B------:R2:W5:Y:S01]  /*5c10*/  LDG.E R154, [R12.64+0x20] ;  /* 0x0000201a0c9a7981 */ /* 0x000562000c1e1900 */
[-C--:B---3--:R-:W-:Y:S03]  /*5c20*/  HMMA.16816.F32 R36, R136, R8.reuse, R36 ;  /* 0x000000088824723c */ /* 0x088fe60000001824 */
[----:B------:R2:W5:Y:S01]  /*5c30*/  LDG.E R153, [R12.64+0x100] ;  /* 0x0001001a0c997981 */ /* 0x000562000c1e1900 */
[----:B------:R-:W-:Y:S02]  /*5c40*/  FMUL.FTZ R31, R31, c[0x0][0x2ec] ;  /* 0x0000bb001f1f7a20 */ /* 0x000fe40000410000 */
[----:B------:R-:W-:Y:S01]  /*5c50*/  MUFU.TANH R200, R27 ;  /* 0x0000001b00c87308 */ /* 0x000fe20000002400 */
[----:B------:R2:W5:Y:S01]  /*5c60*/  LDG.E R152, [R12.64+0x120] ;  /* 0x0001201a0c987981 */ /* 0x000562000c1e1900 */
[C---:B------:R-:W-:Y:S04]  /*5c70*/  HMMA.16816.F32 R40, R148.reuse, R8, R40 ;  /* 0x000000089428723c */ /* 0x040fe80000001828 */
[----:B------:R-:W-:Y:S02]  /*5c80*/  FMUL.FTZ R32, R32, c[0x0][0x2ec] ;  /* 0x0000bb0020207a20 */ /* 0x000fe40000410000 */
[----:B------:R-:W-:Y:S02]  /*5c90*/  FMUL.FTZ R35, R35, c[0x0][0x2ec] ;  /* 0x0000bb0023237a20 */ /* 0x000fe40000410000 */
[----:B------:R-:W-:Y:S01]  /*5ca0*/  MUFU.TANH R132, R20 ;  /* 0x0000001400847308 */ /* 0x000fe20000002400 */
[-C--:B------:R-:W-:Y:S03]  /*5cb0*/  HMMA.16816.F32 R44, R148, R10.reuse, R44 ;  /* 0x0000000a942c723c */ /* 0x080fe6000000182c */
[----:B------:R-:W-:Y:S02]  /*5cc0*/  FMUL.FTZ R33, R33, c[0x0][0x2ec] ;  /* 0x0000bb0021217a20 */ /* 0x000fe40000410000 */
[----:B------:R-:W-:Y:S02]  /*5cd0*/  FMUL.FTZ R34, R34, c[0x0][0x2ec] ;  /* 0x0000bb0022227a20 */ /* 0x000fe40000410000 */
[----:B------:R-:W-:Y:S01]  /*5ce0*/  FMUL.FTZ R39, R39, c[0x0][0x2ec] ;  /* 0x0000bb0027277a20 */ /* 0x000fe20000410000 */
[C---:B------:R-:W-:Y:S01]  /*5cf0*/  HMMA.16816.F32 R48, R136.reuse, R10, R48 ;  /* 0x0000000a8830723c */ /* 0x040fe20000001830 */
[----:B------:R3:W-:Y:S03]  /*5d00*/  MUFU.TANH R142, R35 ;  /* 0x00000023008e7308 */ /* 0x0007e60000002400 */
[----:B------:R-:W-:Y:S02]  /*5d10*/  FMUL.FTZ R37, R37, c[0x0][0x2ec] ;  /* 0x0000bb0025257a20 */ /* 0x000fe40000410000 */
[----:B------:R-:W-:Y:S02]  /*5d20*/  FMUL.FTZ R29, R29, c[0x0][0x2ec] ;  /* 0x0000bb001d1d7a20 */ /* 0x000fe40000410000 */
[-C--:B-1----:R-:W-:Y:S03]  /*5d30*/  HMMA.16816.F32 R52, R136, R4.reuse, R52 ;  /* 0x000000048834723c */ /* 0x082fe60000001834 */
[----:B------:R1:W-:Y:S01]  /*5d40*/  MUFU.TANH R169, R29 ;  /* 0x0000001d00a97308 */ /* 0x0003e20000002400 */
[----:B------:R-:W-:Y:S02]  /*5d50*/  FMUL.FTZ R43, R43, c[0x0][0x2ec] ;  /* 0x0000bb002b2b7a20 */ /* 0x000fe40000410000 */
[----:B------:R-:W-:Y:S02]  /*5d60*/  FMUL.FTZ R42, R42, c[0x0][0x2ec] ;  /* 0x0000bb002a2a7a20 */ /* 0x000fe40000410000 */
[C---:B------:R-:W-:Y:S04]  /*5d70*/  HMMA.16816.F32 R56, R148.reuse, R4, R56 ;  /* 0x000000049438723c */ /* 0x040fe80000001838 */
[----:B------:R-:W-:Y:S01]  /*5d80*/  FMUL.FTZ R46, R46, c[0x0][0x2ec] ;  /* 0x0000bb002e2e7a20 */ /* 0x000fe20000410000 */
[----:B------:R-:W-:Y:S01]  /*5d90*/  MUFU.TANH R20, R43 ;  /* 0x0000002b00147308 */ /* 0x000fe20000002400 */
[----:B------:R-:W-:Y:S02]  /*5da0*/  FMUL.FTZ R47, R47, c[0x0][0x2ec] ;  /* 0x0000bb002f2f7a20 */ /* 0x000fe40000410000 */
[-C--:B------:R-:W-:Y:S04]  /*5db0*/  HMMA.16816.F32 R60, R148, R6.reuse, R60 ;  /* 0x00000006943c723c */ /* 0x080fe8000000183c */
[----:B---3--:R-:W-:Y:S02]  /*5dc0*/  FMUL.FTZ R35, R45, c[0x0][0x2ec] ;  /* 0x0000bb002d237a20 */ /* 0x008fe40000410000 */
[----:B------:R-:W-:Y:S01]  /*5dd0*/  FMUL.FTZ R50, R50, c[0x0][0x2ec] ;  /* 0x0000bb0032327a20 */ /* 0x000fe20000410000 */
[----:B------:R-:W3:Y:S01]  /*5de0*/  MUFU.TANH R210, R19 ;  /* 0x0000001300d27308 */ /* 0x000ee20000002400 */
[----:B------:R-:W-:Y:S01]  /*5df0*/  FMUL.FTZ R55, R55, c[0x0][0x2ec] ;  /* 0x0000bb0037377a20 */ /* 0x000fe20000410000 */
[----:B------:R-:W-:Y:S04]  /*5e00*/  HMMA.16816.F32 R64, R136, R6, R64 ;  /* 0x000000068840723c */ /* 0x000fe80000001840 */
        /* <DEDUP_REMOVED lines=21> */
[----:B-1----:R-:W-:Y:S02]  /*5f60*/  FFMA.FTZ R29, R223, -UR4, R213 ;  /* 0x80000004df1d7c23 */ /* 0x002fe400080100d5 */
[----:B---3--:R-:W-:Y:S02]  /*5f70*/  FFMA.FTZ R17, -R210, R210, 1 ;  /* 0x3f800000d2117423 */ /* 0x008fe400000101d2 */
[----:B------:R-:W-:Y:S02]  /*5f80*/  FMUL.FTZ R25, R25, c[0x0][0x2ec] ;  /* 0x0000bb0019197a20 */ /* 0x000fe40000410000 */
[----:B------:R-:W-:Y:S01]  /*5f90*/  FFMA.FTZ R0, -R218, R218, 1 ;  /* 0x3f800000da007423 */ /* 0x000fe200000101da */
[----:B------:R-:W-:Y:S01]  /*5fa0*/  MUFU.TANH R202, R24 ;  /* 0x0000001800ca7308 */ /* 0x000fe20000002400 */
[----:B------:R-:W-:Y:S02]  /*5fb0*/  FMUL.FTZ R23, R23, c[0x0][0x2ec] ;  /* 0x0000bb0017177a20 */ /* 0x000fe40000410000 */
[----:B------:R-:W-:Y:S02]  /*5fc0*/  FFMA.FTZ R4, -R216, R216, 1 ;  /* 0x3f800000d8047423 */ /* 0x000fe400000101d8 */
[----:B------:R-:W-:Y:S02]  /*5fd0*/  FFMA.FTZ R5, -R217, R217, 1 ;  /* 0x3f800000d9057423 */ /* 0x000fe400000101d9 */
[----:B------:R-:W-:Y:S02]  /*5fe0*/  FMUL.FTZ R30, R30, c[0x0][0x2ec] ;  /* 0x0000bb001e1e7a20 */ /* 0x000fe40000410000 */
[----:B--2---:R-:W-:Y:S01]  /*5ff0*/  FFMA.FTZ R12, R199, -UR4, R217 ;  /* 0x80000004c70c7c23 */ /* 0x004fe200080100d9 */
[----:B------:R-:W-:Y:S01]  /*6000*/  MUFU.TANH R203, R23 ;  /* 0x0000001700cb7308 */ /* 0x000fe20000002400 */
[----:B------:R-:W-:Y:S02]  /*6010*/  FMUL.FTZ R26, R26, c[0x0][0x2ec] ;  /* 0x0000bb001a1a7a20 */ /* 0x000fe40000410000 */
[----:B------:R-:W-:Y:S02]  /*6020*/  FFMA.FTZ R7, R196, -UR4, R218 ;  /* 0x80000004c4077c23 */ /* 0x000fe400080100da */
[----:B------:R-:W-:Y:S02]  /*6030*/  FMUL.FTZ R218, R17, c[0x0][0x2ec] ;  /* 0x0000bb0011da7a20 */ /* 0x000fe40000410000 */
[----:B------:R-:W-:Y:S02]  /*6040*/  FFMA.FTZ R17, -R200, R200, 1 ;  /* 0x3f800000c8117423 */ /* 0x000fe400000101c8 */
[----:B------:R-:W-:Y:S01]  /*6050*/  FFMA.FTZ R6, -R220, R220, 1 ;  /* 0x3f800000dc067423 */ /* 0x000fe200000101dc */
[----:B------:R-:W1:Y:S01]  /*6060*/  MUFU.TANH R201, R26 ;  /* 0x0000001a00c97308 */ /* 0x000e620000002400 */
[----:B------:R-:W-:Y:S02]  /*6070*/  FFMA.FTZ R11, R198, -UR4, R216 ;  /* 0x80000004c60b7c23 */ /* 0x000fe400080100d8 */
[----:B------:R-:W-:Y:S02]  /*6080*/  FFMA.FTZ R9, -R213, R213, 1 ;  /* 0x3f800000d5097423 */ /* 0x000fe400000101d5 */
[----:B------:R-:W-:Y:S02]  /*6090*/  FMUL.FTZ R213, R4, c[0x0][0x2ec] ;  /* 0x0000bb0004d57a20 */ /* 0x000fe40000410000 */
[----:B------:R-:W-:Y:S02]  /*60a0*/  FFMA.FTZ R4, -R208, R208, 1 ;  /* 0x3f800000d0047423 */ /* 0x000fe400000101d0 */
[----:B------:R-:W-:Y:S01]  /*60b0*/  FFMA.FTZ R13, -R214, R214, 1 ;  /* 0x3f800000d60d7423 */ /* 0x000fe200000101d6 */
[----:B------:R2:W-:Y:S01]  /*60c0*/  MUFU.TANH R24, R25 ;  /* 0x0000001900187308 */ /* 0x0005e20000002400 */
[----:B------:R-:W-:Y:S02]  /*60d0*/  FMUL.FTZ R216, R0, c[0x0][0x2ec] ;  /* 0x0000bb0000d87a20 */ /* 0x000fe40000410000 */
[----:B------:R-:W-:Y:S02]  /*60e0*/  FMUL.FTZ R151, R6, c[0x0][0x2ec] ;  /* 0x0000bb0006977a20 */ /* 0x000fe40000410000 */
[----:B------:R-:W-:Y:S02]  /*60f0*/  FFMA.FTZ R6, -R207, R207, 1 ;  /* 0x3f800000cf067423 */ /* 0x000fe400000101cf */
[----:B------:R-:W-:Y:S02]  /*6100*/  FMUL.FTZ R150, R67, c[0x0][0x2ec] ;  /* 0x0000bb0043967a20 */ /* 0x000fe40000410000 */
[----:B------:R-:W-:Y:S01]  /*6110*/  FFMA.FTZ R0, -R215, R215, 1 ;  /* 0x3f800000d7007423 */ /* 0x000fe200000101d7 */
[----:B------:R3:W-:Y:S01]  /*6120*/  MUFU.TANH R22, R36 ;  /* 0x0000002400167308 */ /* 0x0007e20000002400 */
[----:B------:R-:W-:Y:S02]  /*6130*/  FFMA.FTZ R15, R189, -UR4, R215 ;  /* 0x80000004bd0f7c23 */ /* 0x000fe400080100d7 */
[----:B------:R-:W-:Y:S02]  /*6140*/  FFMA.FTZ R43, R194, -UR4, R208 ;  /* 0x80000004c22b7c23 */ /* 0x000fe400080100d0 */
[----:B-1----:R-:W-:Y:S02]  /*6150*/  FFMA.FTZ R26, R195, -UR4, R201 ;  /* 0x80000004c31a7c23 */ /* 0x002fe400080100c9 */
[----:B------:R-:W-:Y:S02]  /*6160*/  FFMA.FTZ R16, R191, -UR4, R214 ;  /* 0x80000004bf107c23 */ /* 0x000fe400080100d6 */
[----:B------:R-:W-:Y:S01]  /*6170*/  FMUL.FTZ R214, R5, c[0x0][0x2ec] ;  /* 0x0000bb0005d67a20 */ /* 0x000fe20000410000 */
[----:B------:R-:W-:Y:S01]  /*6180*/  MUFU.TANH R140, R46 ;  /* 0x0000002e008c7308 */ /* 0x000fe20000002400 */
[----:B------:R-:W-:Y:S02]  /*6190*/  FFMA.FTZ R27, R189, -UR4, R206 ;  /* 0x80000004bd1b7c23 */ /* 0x000fe400080100ce */
[----:B------:R-:W-:Y:S02]  /*61a0*/  FFMA.FTZ R5, -R206, R206, 1 ;  /* 0x3f800000ce057423 */ /* 0x000fe400000101ce */
[----:B--2---:R-:W-:Y:S02]  /*61b0*/  FFMA.FTZ R25, R194, -UR4, R200 ;  /* 0x80000004c2197c23 */ /* 0x004fe400080100c8 */
[----:B------:R-:W-:Y:S02]  /*61c0*/  FMUL.FTZ R189, R0, c[0x0][0x2ec] ;  /* 0x0000bb0000bd7a20 */ /* 0x000fe40000410000 */
[----:B------:R-:W-:Y:S01]  /*61d0*/  FFMA.FTZ R0, -R209, R209, 1 ;  /* 0x3f800000d1007423 */ /* 0x000fe200000101d1 */
[----:B------:R-:W-:Y:S01]  /*61e0*/  MUFU.TANH R46, R55 ;  /* 0x00000037002e7308 */ /* 0x000fe20000002400 */
[----:B------:R-:W-:Y:S02]  /*61f0*/  FFMA.FTZ R10, -R219, R219, 1 ;  /* 0x3f800000db0a7423 */ /* 0x000fe400000101db */
[----:B------:R-:W-:Y:S02]  /*6200*/  FMUL.FTZ R208, R0, c[0x0][0x2ec] ;  /* 0x0000bb0000d07a20 */ /* 0x000fe40000410000 */
[----:B---3--:R-:W-:Y:S02]  /*6210*/  FMUL.FTZ R36, R44, c[0x0][0x2ec] ;  /* 0x0000bb002c247a20 */ /* 0x008fe40000410000 */
[----:B------:R-:W-:Y:S02]  /*6220*/  FFMA.FTZ R0, -R205, R205, 1 ;  /* 0x3f800000cd007423 */ /* 0x000fe400000101cd */
[----:B------:R-:W-:Y:S01]  /*6230*/  FFMA.FTZ R44, R195, -UR4, R209 ;  /* 0x80000004c32c7c23 */ /* 0x000fe200080100d1 */
[----:B------:R-:W1:Y:S01]  /*6240*/  MUFU.TANH R204, R21 ;  /* 0x0000001500cc7308 */ /* 0x000e620000002400 */
[----:B------:R-:W-:Y:S02]  /*6250*/  FFMA.FTZ R28, R191, -UR4, R207 ;  /* 0x80000004bf1c7c23 */ /* 0x000fe400080100cf */
[----:B------:R-:W-:Y:S02]  /*6260*/  FMUL.FTZ R209, R5, c[0x0][0x2ec] ;  /* 0x0000bb0005d17a20 */ /* 0x000fe40000410000 */
[----:B------:R-:W-:Y:S02]  /*6270*/  FFMA.FTZ R5, -R14, R14, 1 ;  /* 0x3f8000000e057423 */ /* 0x000fe4000001010e */
[----:B------:R-:W-:Y:S02]  /*6280*/  FMUL.FTZ R215, R0, c[0x0][0x2ec] ;  /* 0x0000bb0000d77a20 */ /* 0x000fe40000410000 */
[----:B------:R-:W-:Y:S01]  /*6290*/  FMUL.FTZ R217, R5, c[0x0][0x2ec] ;  /* 0x0000bb0005d97a20 */ /* 0x000fe20000410000 */
[----:B------:R-:W2:Y:S01]  /*62a0*/  MUFU.TANH R147, R31 ;  /* 0x0000001f00937308 */ /* 0x000ea20000002400 */
[----:B------:R-:W-:Y:S02]  /*62b0*/  FMUL.FTZ R207, R10, c[0x0][0x2ec] ;  /* 0x0000bb000acf7a20 */ /* 0x000fe40000410000 */
[----:B------:R-:W-:Y:S02]  /*62c0*/  FFMA.FTZ R5, -R202, R202, 1 ;  /* 0x3f800000ca057423 */ /* 0x000fe400000101ca */
[----:B------:R-:W-:Y:S02]  /*62d0*/  FFMA.FTZ R0, -R132, R132, 1 ;  /* 0x3f80000084007423 */ /* 0x000fe40000010184 */
[----:B------:R-:W-:Y:S02]  /*62e0*/  FMUL.FTZ R223, R5, c[0x0][0x2ec] ;  /* 0x0000bb0005df7a20 */ /* 0x000fe40000410000 */
[----:B------:R-:W-:Y:S01]  /*62f0*/  FMUL.FTZ R191, R13, c[0x0][0x2ec] ;  /* 0x0000bb000dbf7a20 */ /* 0x000fe20000410000 */
[----:B------:R3:W-:Y:S01]  /*6300*/  MUFU.TANH R31, R42 ;  /* 0x0000002a001f7308 */ /* 0x0007e20000002400 */
[----:B------:R-:W-:Y:S02]  /*6310*/  FFMA.FTZ R10, R197, -UR4, R19 ;  /* 0x80000004c50a7c23 */ /* 0x000fe40008010013 */
[----:B------:R-:W-:Y:S02]  /*6320*/  FFMA.FTZ R13, R188, -UR4, R205 ;  /* 0x80000004bc0d7c23 */ /* 0x000fe400080100cd */
[----:B------:R-:W-:Y:S02]  /*6330*/  FMUL.FTZ R205, R4, c[0x0][0x2ec] ;  /* 0x0000bb0004cd7a20 */ /* 0x000fe40000410000 */
[----:B-1----:R-:W-:Y:S02]  /*6340*/  FFMA.FTZ R4, -R204, R204, 1 ;  /* 0x3f800000cc047423 */ /* 0x002fe400000101cc */
[----:B------:R-:W-:Y:S01]  /*6350*/  FFMA.FTZ R67, R192, -UR4, R204 ;  /* 0x80000004c0437c23 */ /* 0x000fe200080100cc */
[----:B------:R1:W-:Y:S01]  /*6360*/  MUFU.TANH R145, R33 ;  /* 0x0000002100917308 */ /* 0x0003e20000002400 */
[----:B------:R-:W-:Y:S02]  /*6370*/  FFMA.FTZ R19, -R19, R19, 1 ;  /* 0x3f80000013137423 */ /* 0x000fe40000010113 */
[----:B------:R-:W-:Y:S02]  /*6380*/  FMUL.FTZ R200, R4, c[0x0][0x2ec] ;  /* 0x0000bb0004c87a20 */ /* 0x000fe40000410000 */
[----:B------:R-:W-:Y:S02]  /*6390*/  FFMA.FTZ R4, -R169, R169, 1 ;  /* 0x3f800000a9047423 */ /* 0x000fe400000101a9 */
[----:B------:R-:W-:Y:S02]  /*63a0*/  FMUL.FTZ R206, R9, c[0x0][0x2ec] ;  /* 0x0000bb0009ce7a20 */ /* 0x000fe40000410000 */
[----:B------:R-:W-:Y:S01]  /*63b0*/  FFMA.FTZ R9, R196, -UR4, R210 ;  /* 0x80000004c4097c23 */ /* 0x000fe200080100d2 */
[----:B------:R4:W-:Y:S01]  /*63c0*/  MUFU.TANH R144, R38 ;  /* 0x0000002600907308 */ /* 0x0009e20000002400 */
[----:B------:R-:W-:Y:S02]  /*63d0*/  FMUL.FTZ R210, R6, c[0x0][0x2ec] ;  /* 0x0000bb0006d27a20 */ /* 0x000fe40000410000 */
[----:B------:R-:W-:Y:S02]  /*63e0*/  FFMA.FTZ R6, -R203, R203, 1 ;  /* 0x3f800000cb067423 */ /* 0x000fe400000101cb */
[----:B---3--:R-:W-:Y:S02]  /*63f0*/  FFMA.FTZ R42, R185, -UR4, R202 ;  /* 0x80000004b92a7c23 */ /* 0x008fe400080100ca */
[----:B------:R-:W-:Y:S02]  /*6400*/  FMUL.FTZ R204, R6, c[0x0][0x2ec] ;  /* 0x0000bb0006cc7a20 */ /* 0x000fe40000410000 */
[----:B--2---:R-:W-:Y:S01]  /*6410*/  FFMA.FTZ R6, -R147, R147, 1 ;  /* 0x3f80000093067423 */ /* 0x004fe20000010193 */
[----:B------:R-:W2:Y:S01]  /*6420*/  MUFU.TANH R141, R39 ;  /* 0x00000027008d7308 */ /* 0x000ea20000002400 */
[----:B------:R-:W-:Y:S02]  /*6430*/  FFMA.FTZ R55, R188, -UR4, R203 ;  /* 0x80000004bc377c23 */ /* 0x000fe400080100cb */
[----:B------:R-:W-:Y:S02]  /*6440*/  FMUL.FTZ R234, R6, c[0x0][0x2ec] ;  /* 0x0000bb0006ea7a20 */ /* 0x000fe40000410000 */
[----:B-1----:R-:W-:Y:S02]  /*6450*/  FMUL.FTZ R33, R57, c[0x0][0x2ec] ;  /* 0x0000bb0039217a20 */ /* 0x002fe40000410000 */
[----:B------:R-:W-:Y:S02]  /*6460*/  FMUL.FTZ R57, R64, c[0x0][0x2ec] ;  /* 0x0000bb0040397a20 */ /* 0x000fe40000410000 */
[----:B------:R-:W-:Y:S01]  /*6470*/  FFMA.FTZ R64, R184, -UR4, R22 ;  /* 0x80000004b8407c23 */ /* 0x000fe20008010016 */
[----:B------:R-:W1:Y:S01]  /*6480*/  MUFU.TANH R21, R37 ;  /* 0x0000002500157308 */ /* 0x000e620000002400 */
[----:B------:R-:W-:Y:S02]  /*6490*/  FMUL.FTZ R203, R19, c[0x0][0x2ec] ;  /* 0x0000bb0013cb7a20 */ /* 0x000fe40000410000 */
[----:B------:R-:W-:Y:S02]  /*64a0*/  FFMA.FTZ R19, -R201, R201, 1 ;  /* 0x3f800000c9137423 */ /* 0x000fe400000101c9 */
[----:B----4-:R-:W-:Y:S02]  /*64b0*/  FMUL.FTZ R38, R40, c[0x0][0x2ec] ;  /* 0x0000bb0028267a20 */ /* 0x010fe40000410000 */
[----:B------:R-:W-:Y:S02]  /*64c0*/  FFMA.FTZ R40, R187, -UR4, R168 ;  /* 0x80000004bb287c23 */ /* 0x000fe400080100a8 */
[----:B------:R-:W-:Y:S01]  /*64d0*/  FMUL.FTZ R201, R0, c[0x0][0x2ec] ;  /* 0x0000bb0000c97a20 */ /* 0x000fe20000410000 */
[----:B------:R-:W3:Y:S01]  /*64e0*/  MUFU.TANH R35, R35 ;  /* 0x0000002300237308 */ /* 0x000ee20000002400 */
[----:B------:R-:W-:Y:S02]  /*64f0*/  FFMA.FTZ R0, -R24, R24, 1 ;  /* 0x3f80000018007423 */ /* 0x000fe40000010118 */
[----:B------:R-:W-:Y:S02]  /*6500*/  FMUL.FTZ R233, R19, c[0x0][0x2ec] ;  /* 0x0000bb0013e97a20 */ /* 0x000fe40000410000 */
[----:B--2---:R-:W-:Y:S02]  /*6510*/  FFMA.FTZ R6, -R141, R141, 1 ;  /* 0x3f8000008d067423 */ /* 0x004fe4000001018d */
[----:B------:R-:W-:Y:S02]  /*6520*/  FMUL.FTZ R202, R0, c[0x0][0x2ec] ;  /* 0x0000bb0000ca7a20 */ /* 0x000fe40000410000 */
[----:B------:R-:W-:Y:S01]  /*6530*/  FMUL.FTZ R243, R6, c[0x0][0x2ec] ;  /* 0x0000bb0006f37a20 */ /* 0x000fe20000410000 */
[----:B------:R-:W2:Y:S01]  /*6540*/  MUFU.TANH R139, R50 ;  /* 0x00000032008b7308 */ /* 0x000ea20000002400 */
[----:B------:R-:W-:Y:S02]  /*6550*/  FFMA.FTZ R0, -R168, R168, 1 ;  /* 0x3f800000a8007423 */ /* 0x000fe400000101a8 */
[----:B------:R-:W-:Y:S02]  /*6560*/  FMUL.FTZ R168, R4, c[0x0][0x2ec] ;  /* 0x0000bb0004a87a20 */ /* 0x000fe40000410000 */
[----:B-1----:R-:W-:Y:S02]  /*6570*/  FFMA.FTZ R4, -R21, R21, 1 ;  /* 0x3f80000015047423 */ /* 0x002fe40000010115 */
[----:B------:R-:W-:Y:S02]  /*6580*/  FMUL.FTZ R37, R41, c[0x0][0x2ec] ;  /* 0x0000bb0029257a20 */ /* 0x000fe40000410000 */
[----:B------:R-:W-:Y:S01]  /*6590*/  FMUL.FTZ R238, R4, c[0x0][0x2ec] ;  /* 0x0000bb0004ee7a20 */ /* 0x000fe20000410000 */
[----:B------:R1:W-:Y:S01]  /*65a0*/  MUFU.TANH R23, R30 ;  /* 0x0000001e00177308 */ /* 0x0003e20000002400 */
[----:B------:R-:W-:Y:S02]  /*65b0*/  FFMA.FTZ R39, R186, -UR4, R169 ;  /* 0x80000004ba277c23 */ /* 0x000fe400080100a9 */
[----:B------:R-:W-:Y:S02]  /*65c0*/  FMUL.FTZ R169, R0, c[0x0][0x2ec] ;  /* 0x0000bb0000a97a20 */ /* 0x000fe40000410000 */
[----:B---3--:R-:W-:Y:S02]  /*65d0*/  FFMA.FTZ R4, -R35, R35, 1 ;  /* 0x3f80000023047423 */ /* 0x008fe40000010123 */
[----:B------:R-:W-:Y:S02]  /*65e0*/  FFMA.FTZ R0, -R145, R145, 1 ;  /* 0x3f80000091007423 */ /* 0x000fe40000010191 */
[----:B------:R-:W-:Y:S01]  /*65f0*/  FMUL.FTZ R247, R4, c[0x0][0x2ec] ;  /* 0x0000bb0004f77a20 */ /* 0x000fe20000410000 */
[----:B------:R-:W3:Y:S01]  /*6600*/  MUFU.TANH R146, R32 ;  /* 0x0000002000927308 */ /* 0x000ee20000002400 */
[----:B------:R-:W-:Y:S02]  /*6610*/  FMUL.FTZ R235, R0, c[0x0][0x2ec] ;  /* 0x0000bb0000eb7a20 */ /* 0x000fe40000410000 */
[----:B------:R-:W-:Y:S02]  /*6620*/  FFMA.FTZ R0, -R22, R22, 1 ;  /* 0x3f80000016007423 */ /* 0x000fe40000010116 */
[----:B------:R-:W-:Y:S02]  /*6630*/  FFMA.FTZ R22, R187, -UR4, R31 ;  /* 0x80000004bb167c23 */ /* 0x000fe4000801001f */
[----:B------:R-:W-:Y:S02]  /*6640*/  FFMA.FTZ R31, -R31, R31, 1 ;  /* 0x3f8000001f1f7423 */ /* 0x000fe4000001011f */
[----:B------:R-:W-:Y:S01]  /*6650*/  FMUL.FTZ R241, R0, c[0x0][0x2ec] ;  /* 0x0000bb0000f17a20 */ /* 0x000fe20000410000 */
[----:B------:R-:W4:Y:S01]  /*6660*/  MUFU.TANH R38, R38 ;  /* 0x0000002600267308 */ /* 0x000f220000002400 */
[----:B------:R-:W-:Y:S02]  /*6670*/  FMUL.FTZ R246, R31, c[0x0][0x2ec] ;  /* 0x0000bb001ff67a20 */ /* 0x000fe40000410000 */
[----:B--2---:R-:W-:Y:S02]  /*6680*/  FFMA.FTZ R31, -R139, R139, 1 ;  /* 0x3f8000008b1f7423 */ /* 0x004fe4000001018b */
[----:B-1----:R-:W-:Y:S02]  /*6690*/  FFMA.FTZ R30, R224, -UR4, R219 ;  /* 0x80000004e01e7c23 */ /* 0x002fe400080100db */
[----:B------:R-:W-:Y:S02]  /*66a0*/  FMUL.FTZ R4, R31, c[0x0][0x2ec] ;  /* 0x0000bb001f047a20 */ /* 0x000fe40000410000 */
[----:B------:R-:W-:Y:S01]  /*66b0*/  FMUL.FTZ R224, R17, c[0x0][0x2ec] ;  /* 0x0000bb0011e07a20 */ /* 0x000fe20000410000 */
[----:B------:R-:W1:Y:S01]  /*66c0*/  MUFU.TANH R37, R37 ;  /* 0x0000002500257308 */ /* 0x000e620000002400 */
[----:B------:R-:W-:Y:S01]  /*66d0*/  FFMA.FTZ R17, -R142, R142, 1 ;  /* 0x3f8000008e117423 */ /* 0x000fe2000001018e */
[----:B------:R2:W-:Y:S01]  /*66e0*/  STL [R1+0x24], R4 ;  /* 0x0000240401007387 */ /* 0x0005e20000100800 */
[----:B------:R-:W-:Y:S02]  /*66f0*/  FMUL.FTZ R50, R63, c[0x0][0x2ec] ;  /* 0x0000bb003f327a20 */ /* 0x000fe40000410000 */
[----:B---3--:R-:W-:Y:S02]  /*6700*/  FFMA.FTZ R5, -R146, R146, 1 ;  /* 0x3f80000092057423 */ /* 0x008fe40000010192 */
[----:B------:R-:W-:Y:S02]  /*6710*/  FMUL.FTZ R239, R17, c[0x0][0x2ec] ;  /* 0x0000bb0011ef7a20 */ /* 0x000fe40000410000 */
[----:B------:R-:W-:Y:S01]  /*6720*/  FFMA.FTZ R17, -R20, R20, 1 ;  /* 0x3f80000014117423 */ /* 0x000fe20000010114 */
[----:B------:R-:W3:Y:S01]  /*6730*/  MUFU.TANH R135, R47 ;  /* 0x0000002f00877308 */ /* 0x000ee20000002400 */
[----:B------:R-:W-:Y:S02]  /*6740*/  FMUL.FTZ R237, R5, c[0x0][0x2ec] ;  /* 0x0000bb0005ed7a20 */ /* 0x000fe40000410000 */
[----:B------:R-:W-:Y:S02]  /*6750*/  FMUL.FTZ R249, R17, c[0x0][0x2ec] ;  /* 0x0000bb0011f97a20 */ /* 0x000fe40000410000 */
[----:B----4-:R-:W-:Y:S02]  /*6760*/  FFMA.FTZ R5, -R38, R38, 1 ;  /* 0x3f80000026057423 */ /* 0x010fe40000010126 */
[----:B------:R-:W-:Y:S02]  /*6770*/  FMUL.FTZ R149, R65, c[0x0][0x2ec] ;  /* 0x0000bb0041957a20 */ /* 0x000fe40000410000 */
[----:B------:R-:W-:Y:S01]  /*6780*/  FMUL.FTZ R245, R5, c[0x0][0x2ec] ;  /* 0x0000bb0005f57a20 */ /* 0x000fe20000410000 */
[----:B------:R-:W4:Y:S01]  /*6790*/  MUFU.TANH R47, R51 ;  /* 0x00000033002f7308 */ /* 0x000f220000002400 */
[----:B------:R-:W-:Y:S02]  /*67a0*/  FFMA.FTZ R63, R183, -UR4, R21 ;  /* 0x80000004b73f7c23 */ /* 0x000fe40008010015 */
[----:B------:R-:W-:Y:S02]  /*67b0*/  FFMA.FTZ R21, R186, -UR4, R20 ;  /* 0x80000004ba157c23 */ /* 0x000fe40008010014 */
[----:B-1----:R-:W-:Y:S02]  /*67c0*/  FFMA.FTZ R0, -R37, R37, 1 ;  /* 0x3f80000025007423 */ /* 0x002fe40000010125 */
[----:B------:R-:W-:Y:S02]  /*67d0*/  FFMA.FTZ R20, R176, -UR4, R140 ;  /* 0x80000004b0147c23 */ /* 0x000fe4000801008c */
[----:B------:R-:W-:Y:S01]  /*67e0*/  FMUL.FTZ R242, R0, c[0x0][0x2ec] ;  /* 0x0000bb0000f27a20 */ /* 0x000fe20000410000 */
[----:B------:R-:W1:Y:S01]  /*67f0*/  MUFU.TANH R36, R36 ;  /* 0x0000002400247308 */ /* 0x000e620000002400 */
[----:B------:R-:W-:Y:S01]  /*6800*/  FFMA.FTZ R8, R197, -UR4, R220 ;  /* 0x80000004c5087c23 */ /* 0x000fe200080100dc */
[----:B------:R-:W-:Y:S01]  /*6810*/  MOV R220, R222 ;  /* 0x000000de00dc7202 */ /* 0x000fe20000000f00 */
[----:B------:R-:W-:Y:S02]  /*6820*/  FFMA.FTZ R14, R190, -UR4, R14 ;  /* 0x80000004be0e7c23 */ /* 0x000fe4000801000e */
[----:B---3--:R-:W-:Y:S02]  /*6830*/  FFMA.FTZ R6, -R135, R135, 1 ;  /* 0x3f80000087067423 */ /* 0x008fe40000010187 */
[----:B------:R-:W-:Y:S02]  /*6840*/  FFMA.FTZ R132, R193, -UR4, R132 ;  /* 0x80000004c1847c23 */ /* 0x000fe40008010084 */
[----:B------:R-:W-:Y:S01]  /*6850*/  FMUL.FTZ R250, R6, c[0x0][0x2ec] ;  /* 0x0000bb0006fa7a20 */ /* 0x000fe20000410000 */
[----:B------:R-:W3:Y:S01]  /*6860*/  MUFU.TANH R62, R48 ;  /* 0x00000030003e7308 */ /* 0x000ee20000002400 */
[----:B------:R-:W-:Y:S02]  /*6870*/  FFMA.FTZ R6, -R46, R46, 1 ;  /* 0x3f8000002e067423 */ /* 0x000fe4000001012e */
[----:B------:R-:W-:Y:S02]  /*6880*/  FFMA.FTZ R41, R182, -UR4, R24 ;  /* 0x80000004b6297c23 */ /* 0x000fe40008010018 */
[----:B----4-:R-:W-:Y:S02]  /*6890*/  FFMA.FTZ R17, -R47, R47, 1 ;  /* 0x3f8000002f117423 */ /* 0x010fe4000001012f */
[----:B------:R-:W-:Y:S02]  /*68a0*/  FFMA.FTZ R51, R178, -UR4, R141 ;  /* 0x80000004b2337c23 */ /* 0x000fe4000801008d */
[----:B------:R-:W-:Y:S01]  /*68b0*/  FMUL.FTZ R17, R17, c[0x0][0x2ec] ;  /* 0x0000bb0011117a20 */ /* 0x000fe20000410000 */
[----:B------:R-:W4:Y:S01]  /*68c0*/  MUFU.TANH R61, R49 ;  /* 0x00000031003d7308 */ /* 0x000f220000002400 */
[----:B------:R-:W-:Y:S02]  /*68d0*/  FFMA.FTZ R24, R185, -UR4, R23 ;  /* 0x80000004b9187c23 */ /* 0x000fe40008010017 */
[----:B------:R-:W-:Y:S01]  /*68e0*/  FFMA.FTZ R66, R180, -UR4, R146 ;  /* 0x80000004b4427c23 */ /* 0x000fe20008010092 */
[----:B------:R-:W-:Y:S01]  /*68f0*/  STL [R1+0x20], R17 ;  /* 0x0000201101007387 */ /* 0x000fe20000100800 */
[----:B-1----:R-:W-:Y:S02]  /*6900*/  FFMA.FTZ R0, -R36, R36, 1 ;  /* 0x3f80000024007423 */ /* 0x002fe40000010124 */
[----:B------:R-:W-:Y:S02]  /*6910*/  FFMA.FTZ R65, R178, -UR4, R145 ;  /* 0x80000004b2417c23 */ /* 0x000fe40008010091 */
[----:B------:R-:W-:Y:S01]  /*6920*/  FMUL.FTZ R248, R0, c[0x0][0x2ec] ;  /* 0x0000bb0000f87a20 */ /* 0x000fe20000410000 */
[----:B------:R-:W1:Y:S01]  /*6930*/  MUFU.TANH R32, R54 ;  /* 0x0000003600207308 */ /* 0x000e620000002400 */
[----:B------:R-:W-:Y:S02]  /*6940*/  FFMA.FTZ R38, R176, -UR4, R38 ;  /* 0x80000004b0267c23 */ /* 0x000fe40008010026 */
[----:B------:R-:W-:Y:S02]  /*6950*/  FFMA.FTZ R37, R175, -UR4, R37 ;  /* 0x80000004af257c23 */ /* 0x000fe40008010025 */
[----:B---3--:R-:W-:Y:S02]  /*6960*/  FFMA.FTZ R5, -R62, R62, 1 ;  /* 0x3f8000003e057423 */ /* 0x008fe4000001013e */
[----:B------:R-:W-:Y:S02]  /*6970*/  FFMA.FTZ R36, R181, -UR4, R36 ;  /* 0x80000004b5247c23 */ /* 0x000fe40008010024 */
[----:B------:R-:W-:Y:S01]  /*6980*/  FMUL.FTZ R5, R5, c[0x0][0x2ec] ;  /* 0x0000bb0005057a20 */ /* 0x000fe20000410000 */
[----:B------:R-:W3:Y:S01]  /*6990*/  MUFU.TANH R60, R52 ;  /* 0x00000034003c7308 */ /* 0x000ee20000002400 */
[----:B------:R-:W-:Y:S02]  /*69a0*/  FFMA.FTZ R35, R179, -UR4, R35 ;  /* 0x80000004b3237c23 */ /* 0x000fe40008010023 */
[----:B------:R-:W-:Y:S01]  /*69b0*/  FFMA.FTZ R62, R174, -UR4, R62 ;  /* 0x80000004ae3e7c23 */ /* 0x000fe2000801003e */
[----:B------:R3:W-:Y:S01]  /*69c0*/  STL [R1+0x8], R5 ;  /* 0x0000080501007387 */ /* 0x0007e20000100800 */
[----:B----4-:R-:W-:Y:S02]  /*69d0*/  FFMA.FTZ R0, -R61, R61, 1 ;  /* 0x3f8000003d007423 */ /* 0x010fe4000001013d */
[----:B------:R-:W-:Y:S02]  /*69e0*/  FFMA.FTZ R49, R183, -UR4, R47 ;  /* 0x80000004b7317c23 */ /* 0x000fe4000801002f */
[----:B--2---:R-:W-:Y:S01]  /*69f0*/  FMUL.FTZ R4, R0, c[0x0][0x2ec] ;  /* 0x0000bb0000047a20 */ /* 0x004fe20000410000 */
[----:B------:R2:W4:Y:S01]  /*6a00*/  MUFU.TANH R143, R34 ;  /* 0x00000022008f7308 */ /* 0x0005220000002400 */
[C---:B------:R-:W-:Y:S02]  /*6a10*/  FFMA.FTZ R47, R171.reuse, -UR4, R46 ;  /* 0x80000004ab2f7c23 */ /* 0x040fe4000801002e */
[----:B------:R-:W-:Y:S01]  /*6a20*/  FFMA.FTZ R61, R171, -UR4, R61 ;  /* 0x80000004ab3d7c23 */ /* 0x000fe2000801003d */
[----:B------:R4:W-:Y:S01]  /*6a30*/  STL [R1+0x4], R4 ;  /* 0x0000040401007387 */ /* 0x0009e20000100800 */
[----:B-1----:R-:W-:Y:S02]  /*6a40*/  FFMA.FTZ R48, R174, -UR4, R32 ;  /* 0x80000004ae307c23 */ /* 0x002fe40008010020 */
[----:B------:R-:W-:Y:S03]  /*6a50*/  FFMA.FTZ R32, -R32, R32, 1 ;  /* 0x3f80000020207423 */ /* 0x000fe60000010120 */
[----:B------:R-:W1:Y:S01]  /*6a60*/  MUFU.TANH R59, R53 ;  /* 0x00000035003b7308 */ /* 0x000e620000002400 */
[----:B------:R-:W-:Y:S02]  /*6a70*/  FMUL.FTZ R31, R32, c[0x0][0x2ec] ;  /* 0x0000bb00201f7a20 */ /* 0x000fe40000410000 */
[----:B---3--:R-:W-:Y:S03]  /*6a80*/  FFMA.FTZ R0, -R60, R60, 1 ;  /* 0x3f8000003c007423 */ /* 0x008fe6000001013c */
[----:B------:R-:W-:Y:S01]  /*6a90*/  STL [R1+0x38], R31 ;  /* 0x0000381f01007387 */ /* 0x000fe20000100800 */
[----:B------:R-:W-:Y:S02]  /*6aa0*/  FFMA.FTZ R52, R180, -UR4, R144 ;  /* 0x80000004b4347c23 */ /* 0x000fe40008010090 */
[----:B------:R-:W-:Y:S01]  /*6ab0*/  FMUL.FTZ R5, R6, c[0x0][0x2ec] ;  /* 0x0000bb0006057a20 */ /* 0x000fe20000410000 */
[----:B------:R-:W3:Y:S01]  /*6ac0*/  MUFU.TANH R58, R58 ;  /* 0x0000003a003a7308 */ /* 0x000ee20000002400 */
[----:B------:R-:W-:Y:S02]  /*6ad0*/  FMUL.FTZ R0, R0, c[0x0][0x2ec] ;  /* 0x0000bb0000007a20 */ /* 0x000fe40000410000 */
[----:B------:R-:W-:Y:S01]  /*6ae0*/  FFMA.FTZ R60, R177, -UR4, R60 ;  /* 0x80000004b13c7c23 */ /* 0x000fe2000801003c */
[----:B------:R3:W-:Y:S01]  /*6af0*/  STL [R1+0x34], R5 ;  /* 0x0000340501007387 */ /* 0x0007e20000100800 */
[----:B--2---:R-:W-:Y:S02]  /*6b00*/  FMUL.FTZ R34, R56, c[0x0][0x2ec] ;  /* 0x0000bb0038227a20 */ /* 0x004fe40000410000 */
[----:B----4-:R-:W-:Y:S01]  /*6b10*/  FFMA.FTZ R19, -R143, R143, 1 ;  /* 0x3f8000008f137423 */ /* 0x010fe2000001018f */
[----:B------:R-:W-:Y:S01]  /*6b20*/  STL [R1+0x28], R0 ;  /* 0x0000280001007387 */ /* 0x000fe20000100800 */
[----:B------:R-:W-:Y:S01]  /*6b30*/  FFMA.FTZ R56, R190, -UR4, R18 ;  /* 0x80000004be387c23 */ /* 0x000fe20008010012 */
[----:B------:R-:W2:Y:S01]  /*6b40*/  MUFU.TANH R45, R45 ;  /* 0x0000002d002d7308 */ /* 0x000ea20000002400 */
[----:B------:R-:W-:Y:S02]  /*6b50*/  FMUL.FTZ R240, R19, c[0x0][0x2ec] ;  /* 0x0000bb0013f07a20 */ /* 0x000fe40000410000 */
[----:B------:R-:W-:Y:S02]  /*6b60*/  FFMA.FTZ R19, R175, -UR4, R135 ;  /* 0x80000004af137c23 */ /* 0x000fe40008010087 */
[----:B-1----:R-:W-:Y:S02]  /*6b70*/  FFMA.FTZ R4, -R59, R59, 1 ;  /* 0x3f8000003b047423 */ /* 0x002fe4000001013b */
[----:B------:R-:W-:Y:S02]  /*6b80*/  FFMA.FTZ R18, -R18, R18, 1 ;  /* 0x3f80000012127423 */ /* 0x000fe40000010112 */
[----:B------:R-:W-:Y:S01]  /*6b90*/  FMUL.FTZ R4, R4, c[0x0][0x2ec] ;  /* 0x0000bb0004047a20 */ /* 0x000fe20000410000 */
[----:B------:R-:W1:Y:S01]  /*6ba0*/  MUFU.TANH R34, R34 ;  /* 0x0000002200227308 */ /* 0x000e620000002400 */
[----:B------:R-:W-:Y:S02]  /*6bb0*/  FMUL.FTZ R219, R18, c[0x0][0x2ec] ;  /* 0x0000bb0012db7a20 */ /* 0x000fe40000410000 */
[----:B------:R-:W-:Y:S01]  /*6bc0*/  FFMA.FTZ R18, -R23, R23, 1 ;  /* 0x3f80000017127423 */ /* 0x000fe20000010117 */
[----:B------:R4:W-:Y:S01]  /*6bd0*/  STL [R1+0x1c], R4 ;  /* 0x00001c0401007387 */ /* 0x0009e20000100800 */
[----:B---3--:R-:W-:Y:S02]  /*6be0*/  FFMA.FTZ R46, -R58, R58, 1 ;  /* 0x3f8000003a2e7423 */ /* 0x008fe4000001013a */
[----:B------:R-:W-:Y:S02]  /*6bf0*/  FMUL.FTZ R236, R18, c[0x0][0x2ec] ;  /* 0x0000bb0012ec7a20 */ /* 0x000fe40000410000 */
[----:B------:R-:W-:Y:S01]  /*6c00*/  FMUL.FTZ R46, R46, c[0x0][0x2ec] ;  /* 0x0000bb002e2e7a20 */ /* 0x000fe20000410000 */
[----:B------:R-:W3:Y:S01]  /*6c10*/  MUFU.TANH R33, R33 ;  /* 0x0000002100217308 */ /* 0x000ee20000002400 */
[----:B------:R-:W-:Y:S02]  /*6c20*/  FFMA.FTZ R18, -R144, R144, 1 ;  /* 0x3f80000090127423 */ /* 0x000fe40000010190 */
[----:B------:R-:W-:Y:S01]  /*6c30*/  FFMA.FTZ R23, R182, -UR4, R147 ;  /* 0x80000004b6177c23 */ /* 0x000fe20008010093 */
[----:B------:R-:W-:Y:S01]  /*6c40*/  STL [R1+0x30], R46 ;  /* 0x0000302e01007387 */ /* 0x000fe20000100800 */
[----:B--2---:R-:W-:Y:S02]  /*6c50*/  FFMA.FTZ R17, R179, -UR4, R45 ;  /* 0x80000004b3117c23 */ /* 0x004fe4000801002d */
[----:B------:R-:W-:Y:S02]  /*6c60*/  FFMA.FTZ R45, -R45, R45, 1 ;  /* 0x3f8000002d2d7423 */ /* 0x000fe4000001012d */
[----:B------:R-:W-:Y:S01]  /*6c70*/  FMUL.FTZ R244, R18, c[0x0][0x2ec] ;  /* 0x0000bb0012f47a20 */ /* 0x000fe20000410000 */
[----:B------:R-:W2:Y:S01]  /*6c80*/  MUFU.TANH R137, R137 ;  /* 0x0000008900897308 */ /* 0x000ea20000002400 */
[----:B------:R-:W-:Y:S02]  /*6c90*/  FMUL.FTZ R6, R45, c[0x0][0x2ec] ;  /* 0x0000bb002d067a20 */ /* 0x000fe40000410000 */
[----:B------:R-:W-:Y:S02]  /*6ca0*/  FFMA.FTZ R18, -R140, R140, 1 ;  /* 0x3f8000008c127423 */ /* 0x000fe4000001018c */
[----:B-1----:R-:W-:Y:S01]  /*6cb0*/  FFMA.FTZ R5, -R34, R34, 1 ;  /* 0x3f80000022057423 */ /* 0x002fe20000010122 */
[----:B------:R1:W-:Y:S01]  /*6cc0*/  STL [R1+0x2c], R6 ;  /* 0x00002c0601007387 */ /* 0x0003e20000100800 */
[----:B------:R-:W-:Y:S02]  /*6cd0*/  FFMA.FTZ R34, R134, -UR4, R34 ;  /* 0x8000000486227c23 */ /* 0x000fe40008010022 */
[----:B----4-:R-:W-:Y:S01]  /*6ce0*/  FMUL.FTZ R4, R5, c[0x0][0x2ec] ;  /* 0x0000bb0005047a20 */ /* 0x010fe20000410000 */
[----:B------:R-:W1:Y:S01]  /*6cf0*/  MUFU.TANH R141, R57 ;  /* 0x00000039008d7308 */ /* 0x000e620000002400 */
[----:B------:R-:W-:Y:S02]  /*6d00*/  FFMA.FTZ R54, R193, -UR4, R143 ;  /* 0x80000004c1367c23 */ /* 0x000fe4000801008f */
[----:B------:R-:W-:Y:S01]  /*6d10*/  FFMA.FTZ R53, R192, -UR4, R142 ;  /* 0x80000004c0357c23 */ /* 0x000fe2000801008e */
[----:B------:R4:W-:Y:S01]  /*6d20*/  STL [R1+0x18], R4 ;  /* 0x0000180401007387 */ /* 0x0009e20000100800 */
[----:B---3--:R-:W-:Y:S02]  /*6d30*/  FFMA.FTZ R0, -R33, R33, 1 ;  /* 0x3f80000021007423 */ /* 0x008fe40000010121 */
[----:B------:R-:W-:Y:S02]  /*6d40*/  FFMA.FTZ R33, R133, -UR4, R33 ;  /* 0x8000000485217c23 */ /* 0x000fe40008010021 */
[----:B------:R-:W-:Y:S01]  /*6d50*/  FMUL.FTZ R0, R0, c[0x0][0x2ec] ;  /* 0x0000bb0000007a20 */ /* 0x000fe20000410000 */
[----:B------:R3:W3:Y:S01]  /*6d60*/  MUFU.TANH R135, R50 ;  /* 0x0000003200877308 */ /* 0x0006e20000002400 */
[----:B------:R-:W-:Y:S02]  /*6d70*/  FMUL.FTZ R251, R18, c[0x0][0x2ec] ;  /* 0x0000bb0012fb7a20 */ /* 0x000fe40000410000 */
[----:B------:R-:W-:Y:S01]  /*6d80*/  FFMA.FTZ R59, R170, -UR4, R59 ;  /* 0x80000004aa3b7c23 */ /* 0x000fe2000801003b */
[----:B------:R4:W-:Y:S01]  /*6d90*/  STL [R1+0x14], R0 ;  /* 0x0000140001007387 */ /* 0x0009e20000100800 */
[----:B--2---:R-:W-:Y:S02]  /*6da0*/  FFMA.FTZ R134, R134, -UR4, R137 ;  /* 0x8000000486867c23 */ /* 0x004fe40008010089 */
[----:B------:R-:W-:Y:S02]  /*6db0*/  FFMA.FTZ R137, -R137, R137, 1 ;  /* 0x3f80000089897423 */ /* 0x000fe40000010189 */
[----:B------:R-:W-:Y:S01]  /*6dc0*/  FFMA.FTZ R18, R181, -UR4, R58 ;  /* 0x80000004b5127c23 */ /* 0x000fe2000801003a */
[----:B------:R-:W2:Y:S01]  /*6dd0*/  MUFU.TANH R57, R148 ;  /* 0x0000009400397308 */ /* 0x000ea20000002400 */
[----:B------:R-:W-:Y:S02]  /*6de0*/  FMUL.FTZ R137, R137, c[0x0][0x2ec] ;  /* 0x0000bb0089897a20 */ /* 0x000fe40000410000 */
[----:B-1----:R-:W-:Y:S02]  /*6df0*/  FFMA.FTZ R6, -R141, R141, 1 ;  /* 0x3f8000008d067423 */ /* 0x002fe4000001018d */
[----:B------:R-:W-:Y:S01]  /*6e00*/  FFMA.FTZ R58, R211, -UR4, R141 ;  /* 0x80000004d33a7c23 */ /* 0x000fe2000801008d */
[----:B------:R1:W-:Y:S01]  /*6e10*/  STL [R1+0xc], R137 ;  /* 0x00000c8901007387 */ /* 0x0003e20000100800 */
[----:B------:R-:W-:Y:S03]  /*6e20*/  FMUL.FTZ R6, R6, c[0x0][0x2ec] ;  /* 0x0000bb0006067a20 */ /* 0x000fe60000410000 */
[----:B------:R-:W1:Y:S02]  /*6e30*/  MUFU.TANH R138, R138 ;  /* 0x0000008a008a7308 */ /* 0x000e640000002400 */
[----:B------:R4:W-:Y:S01]  /*6e40*/  STL [R1], R6 ;  /* 0x0000000601007387 */ /* 0x0009e20000100800 */
[----:B---3--:R-:W-:Y:S02]  /*6e50*/  FFMA.FTZ R50, R184, -UR4, R139 ;  /* 0x80000004b8327c23 */ /* 0x008fe4000801008b */
[----:B------:R-:W-:Y:S02]  /*6e60*/  FFMA.FTZ R133, R133, -UR4, R135 ;  /* 0x8000000485857c23 */ /* 0x000fe40008010087 */
[----:B------:R-:W-:Y:S03]  /*6e70*/  FFMA.FTZ R135, -R135, R135, 1 ;  /* 0x3f80000087877423 */ /* 0x000fe60000010187 */
[----:B------:R-:W3:Y:S01]  /*6e80*/  MUFU.TANH R136, R136 ;  /* 0x0000008800887308 */ /* 0x000ee20000002400 */
[----:B------:R-:W-:Y:S02]  /*6e90*/  FMUL.FTZ R211, R135, c[0x0][0x2ec] ;  /* 0x0000bb0087d37a20 */ /* 0x000fe40000410000 */
[----:B--2---:R-:W-:Y:S02]  /*6ea0*/  FFMA.FTZ R5, -R57, R57, 1 ;  /* 0x3f80000039057423 */ /* 0x004fe40000010139 */
[----:B------:R-:W-:Y:S02]  /*6eb0*/  FFMA.FTZ R46, R177, -UR4, R57 ;  /* 0x80000004b12e7c23 */ /* 0x000fe40008010039 */
[----:B------:R-:W-:Y:S03]  /*6ec0*/  FMUL.FTZ R5, R5, c[0x0][0x2ec] ;  /* 0x0000bb0005057a20 */ /* 0x000fe60000410000 */
[----:B------:R-:W4:Y:S02]  /*6ed0*/  MUFU.TANH R140, R149 ;  /* 0x00000095008c7308 */ /* 0x000f240000002400 */
[----:B------:R2:W-:Y:S01]  /*6ee0*/  STL [R1+0x10], R5 ;  /* 0x0000100501007387 */ /* 0x0005e20000100800 */
[----:B-1----:R-:W-:Y:S02]  /*6ef0*/  FFMA.FTZ R32, R199, -UR4, R138 ;  /* 0x80000004c7207c23 */ /* 0x002fe4000801008a */
[----:B------:R-:W-:Y:S04]  /*6f00*/  FFMA.FTZ R138, -R138, R138, 1 ;  /* 0x3f8000008a8a7423 */ /* 0x000fe8000001018a */
[----:B------:R-:W-:Y:S01]  /*6f10*/  FMUL.FTZ R252, R138, c[0x0][0x2ec] ;  /* 0x0000bb008afc7a20 */ /* 0x000fe20000410000 */
[----:B------:R-:W1:Y:S01]  /*6f20*/  MUFU.TANH R139, R150 ;  /* 0x00000096008b7308 */ /* 0x000e620000002400 */
[----:B---3--:R-:W-:Y:S02]  /*6f30*/  FFMA.FTZ R31, R198, -UR4, R136 ;  /* 0x80000004c61f7c23 */ /* 0x008fe40008010088 */
[----:B------:R-:W-:Y:S04]  /*6f40*/  FFMA.FTZ R136, -R136, R136, 1 ;  /* 0x3f80000088887423 */ /* 0x000fe80000010188 */
[----:B------:R-:W-:Y:S02]  /*6f50*/  FMUL.FTZ R198, R136, c[0x0][0x2ec] ;  /* 0x0000bb0088c67a20 */ /* 0x000fe40000410000 */
[----:B----4-:R-:W-:Y:S02]  /*6f60*/  FFMA.FTZ R4, -R140, R140, 1 ;  /* 0x3f8000008c047423 */ /* 0x010fe4000001018c */
[----:B------:R-:W-:Y:S02]  /*6f70*/  FFMA.FTZ R57, R212, -UR4, R140 ;  /* 0x80000004d4397c23 */ /* 0x000fe4000801008c */
[----:B------:R-:W-:Y:S02]  /*6f80*/  FMUL.FTZ R199, R4, c[0x0][0x2ec] ;  /* 0x0000bb0004c77a20 */ /* 0x000fe40000410000 */
[----:B-1----:R-:W-:Y:S02]  /*6f90*/  FFMA.FTZ R0, -R139, R139, 1 ;  /* 0x3f8000008b007423 */ /* 0x002fe4000001018b */
[----:B------:R-:W-:Y:S02]  /*6fa0*/  FFMA.FTZ R45, R170, -UR4, R139 ;  /* 0x80000004aa2d7c23 */ /* 0x000fe4000801008b */
[----:B------:R-:W-:Y:S01]  /*6fb0*/  FMUL.FTZ R212, R0, c[0x0][0x2ec] ;  /* 0x0000bb0000d47a20 */ /* 0x000fe20000410000 */
[----:B------:R-:W-:-:S05]  /*6fc0*/  @!P0 BRA `(.L_x_2421) ;  /* 0x0000009000008947 */ /* 0x000fca0003800000 */
[----:B--2---:R-:W-:Y:S01]  /*6fd0*/  UIADD3 UR12, UR13, UR11, -UR5 ;  /* 0x0000000b0d0c7290 */ /* 0x004fe2000fffe805 */
        /* <DEDUP_REMOVED lines=8> */
.L_x_2421:
[C---:B--2---:R-:W-:Y:S01]  /*7060*/  IADD3 R148, R172.reuse, 0x1, RZ ;  /* 0x00000001ac947810 */ /* 0x044fe20007ffe0ff */
[----:B------:R-:W2:Y:S01]  /*7070*/  LDL R0, [R1+0x6c] ;  /* 0x00006c0001007983 */ /* 0x000ea20000100800 */
[C---:B------:R-:W-:Y:S01]  /*7080*/  IADD3 R147, R172.reuse, 0x8, RZ ;  /* 0x00000008ac937810 */ /* 0x040fe20007ffe0ff */
[----:B------:R-:W-:Y:S01]  /*7090*/  UIADD3 UR11, -UR12, UR5, -UR10 ;  /* 0x000000050c0b7290 */ /* 0x000fe2000fffe90a */
[C---:B------:R-:W-:Y:S01]  /*70a0*/  IADD3 R146, R172.reuse, 0x9, RZ ;  /* 0x00000009ac927810 */ /* 0x040fe20007ffe0ff */
[----:B------:R-:W-:Y:S01]  /*70b0*/  UMOV UR13, UR12 ;  /* 0x0000000c000d7c82 */ /* 0x000fe20008000000 */
[C---:B------:R-:W-:Y:S02]  /*70c0*/  IADD3 R145, R172.reuse, 0x10, RZ ;  /* 0x00000010ac917810 */ /* 0x040fe40007ffe0ff */
        /* <DEDUP_REMOVED lines=10> */
[----:B------:R-:W-:Y:S02]  /*7170*/  IADD3 R6, R172, 0x39, RZ ;  /* 0x00000039ac067810 */ /* 0x000fe40007ffe0ff */
[----:B--2---:R-:W-:Y:S01]  /*7180*/  IADD3 R5, R0, UR9, RZ ;  /* 0x0000000900057c10 */ /* 0x004fe2000fffe0ff */
[----:B------:R-:W-:Y:S03]  /*7190*/  UIADD3 UR9, UR5, 0x1, -UR10 ;  /* 0x0000000105097890 */ /* 0x000fe6000fffe80a */
[C---:B------:R-:W-:Y:S01]  /*71a0*/  IADD3 R4, R5.reuse, UR11, RZ ;  /* 0x0000000b05047c10 */ /* 0x040fe2000fffe0ff */
[----:B------:R-:W-:Y:S03]  /*71b0*/  UIADD3 UR9, UR9, UR45, URZ ;  /* 0x0000002d09097290 */ /* 0x000fe6000fffe03f */
[----:B------:R-:W-:Y:S03]  /*71c0*/  IMNMX R4, RZ, R4, !PT ;  /* 0x00000004ff047217 */ /* 0x000fe60007800200 */
[----:B------:R-:W-:Y:S02]  /*71d0*/  IADD3 R0, R5, UR9, RZ ;  /* 0x0000000905007c10 */ /* 0x000fe4000fffe0ff */
[-C--:B------:R-:W-:Y:S02]  /*71e0*/  ISETP.GE.AND P6, PT, R172, R4.reuse, PT ;  /* 0x00000004ac00720c */ /* 0x080fe40003fc6270 */
[----:B------:R-:W-:Y:S02]  /*71f0*/  IMNMX R0, R0, UR5, PT ;  /* 0x0000000500007c17 */ /* 0x000fe4000b800200 */
[----:B------:R-:W-:Y:S02]  /*7200*/  ISETP.GE.AND P5, PT, R148, R4, PT ;  /* 0x000000049400720c */ /* 0x000fe40003fa6270 */
[-C--:B------:R-:W-:Y:S02]  /*7210*/  ISETP.GE.OR P6, PT, R172, R0.reuse, !P6 ;  /* 0x00000000ac00720c */ /* 0x080fe400077c6670 */
[----:B------:R-:W-:Y:S02]  /*7220*/  ISETP.GE.OR P5, PT, R148, R0, !P5 ;  /* 0x000000009400720c */ /* 0x000fe40006fa6670 */
[-C--:B------:R-:W-:Y:S02]  /*7230*/  ISETP.GE.AND P4, PT, R147, R4.reuse, PT ;  /* 0x000000049300720c */ /* 0x080fe40003f86270 */
        /* <DEDUP_REMOVED lines=36> */
[----:B------:R-:W-:Y:S02]  /*7480*/  IADD3 R0, R5, 0x8, RZ ;  /* 0x0000000805007810 */ /* 0x000fe40007ffe0ff */
[----:B------:R-:W-:Y:S02]  /*7490*/  FSEL R63, R63, -INF , !P4 ;  /* 0xff8000003f3f7808 */ /* 0x000fe40006000000 */
[C---:B------:R-:W-:Y:S02]  /*74a0*/  IADD3 R4, R0.reuse, UR11, RZ ;  /* 0x0000000b00047c10 */ /* 0x040fe4000fffe0ff */
[----:B------:R-:W-:Y:S02]  /*74b0*/  IADD3 R0, R0, UR9, RZ ;  /* 0x0000000900007c10 */ /* 0x000fe4000fffe0ff */
[----:B------:R-:W-:Y:S02]  /*74c0*/  IMNMX R4, RZ, R4, !PT ;  /* 0x00000004ff047217 */ /* 0x000fe40007800200 */
[----:B------:R-:W-:Y:S02]  /*74d0*/  IMNMX R0, R0, UR5, PT ;  /* 0x0000000500007c17 */ /* 0x000fe4000b800200 */
        /* <DEDUP_REMOVED lines=102> */
[----:B------:R-:W-:Y:S02]  /*7b40*/  IADD3 R0, R5, UR9, RZ ;  /* 0x0000000905007c10 */ /* 0x000fe4000fffe0ff */
[----:B------:R-:W-:Y:S02]  /*7b50*/  IMNMX R4, RZ, R4, !PT ;  /* 0x00000004ff047217 */ /* 0x000fe40007800200 */
[----:B------:R-:W-:Y:S02]  /*7b60*/  IMNMX R0, R0, UR5, PT ;  /* 0x0000000500007c17 */ /* 0x000fe4000b800200 */
[----:B------:R-:W-:Y:S02]  /*7b70*/  FSEL R37, R37, -INF , !P0 ;  /* 0xff80000025257808 */ /* 0x000fe40004000000 */
[-C--:B------:R-:W-:Y:S02]  /*7b80*/  ISETP.GE.AND P0, PT, R148, R4.reuse, PT ;  /* 0x000000049400720c */ /* 0x080fe40003f06270 */
[----:B------:R-:W-:Y:S02]  /*7b90*/  FSEL R36, R36, -INF , !P6 ;  /* 0xff80000024247808 */ /* 0x000fe40007000000 */
[C---:B------:R-:W-:Y:S02]  /*7ba0*/  ISETP.GE.AND P6, PT, R147.reuse, R4, PT ;  /* 0x000000049300720c */ /* 0x040fe40003fc6270 */
        /* <DEDUP_REMOVED lines=51> */
.L_x_2422:
[----:B------:R-:W2:Y:S01]  /*7ee0*/  LDL R5, [R1+0x64] ;  /* 0x0000640001057983 */ /* 0x000ea20000100800 */
[----:B------:R-:W-:Y:S03]  /*7ef0*/  UISETP.GT.AND UP0, UPT, UR8, UR18, UPT ;  /* 0x000000120800728c */ /* 0x000fe6000bf04270 */
[----:B------:R-:W3:Y:S04]  /*7f00*/  LDL R4, [R1+0x68] ;  /* 0x0000680001047983 */ /* 0x000ee80000100800 */
        /* <DEDUP_REMOVED lines=33> */
[----:B------:R1:W-:Y:S01]  /*8120*/  STL [R1+0xf0], R3 ;  /* 0x0000f00301007387 */ /* 0x0003e20000100800 */
[C---:B--2---:R-:W-:Y:S01]  /*8130*/  FMUL.FTZ R6, R5.reuse, 1.4426950216293334961 ;  /* 0x3fb8aa3b05067820 */ /* 0x044fe20000410000 */
[----:B------:R-:W-:Y:S01]  /*8140*/  FSETP.NEU.FTZ.AND P0, PT, R5, -INF , PT ;  /* 0xff8000000500780b */ /* 0x000fe20003f1d000 */
[----:B---3--:R-:W-:Y:S03]  /*8150*/  FMUL.FTZ R5, R4, 1.4426950216293334961 ;  /* 0x3fb8aa3b04057820 */ /* 0x008fe60000410000 */
[----:B------:R-:W-:Y:S02]  /*8160*/  FSEL R6, R6, RZ, P0 ;  /* 0x000000ff06067208 */ /* 0x000fe40000000000 */
[----:B------:R-:W-:Y:S01]  /*8170*/  FSETP.NEU.FTZ.AND P0, PT, R4, -INF , PT ;  /* 0xff8000000400780b */ /* 0x000fe20003f1d000 */
[----:B----4-:R-:W-:Y:S02]  /*8180*/  FMUL.FTZ R4, R0, 1.4426950216293334961 ;  /* 0x3fb8aa3b00047820 */ /* 0x010fe40000410000 */
[--C-:B------:R-:W-:Y:S01]  /*8190*/  FFMA.FTZ R8, R8, c[0x0][0x23c], -R6.reuse ;  /* 0x00008f0008087a23 */ /* 0x100fe20000010806 */
[----:B------:R-:W-:Y:S01]  /*81a0*/  FSEL R5, R5, RZ, P0 ;  /* 0x000000ff05057208 */ /* 0x000fe20000000000 */
[--C-:B------:R-:W-:Y:S01]  /*81b0*/  FFMA.FTZ R7, R7, c[0x0][0x23c], -R6.reuse ;  /* 0x00008f0007077a23 */ /* 0x100fe20000010806 */
[----:B------:R-:W-:Y:S01]  /*81c0*/  FSETP.NEU.FTZ.AND P0, PT, R0, -INF , PT ;  /* 0xff8000000000780b */ /* 0x000fe20003f1d000 */
[----:B------:R-:W-:Y:S01]  /*81d0*/  MUFU.EX2 R144, R8 ;  /* 0x0000000800907308 */ /* 0x000fe20000000800 */
[--C-:B------:R-:W-:Y:S02]  /*81e0*/  FFMA.FTZ R132, R132, c[0x0][0x23c], -R6.reuse ;  /* 0x00008f0084847a23 */ /* 0x100fe40000010806 */
[--C-:B------:R-:W-:Y:S01]  /*81f0*/  FFMA.FTZ R67, R67, c[0x0][0x23c], -R6.reuse ;  /* 0x00008f0043437a23 */ /* 0x100fe20000010806 */
[----:B------:R-:W-:Y:S01]  /*8200*/  FSEL R4, R4, RZ, P0 ;  /* 0x000000ff04047208 */ /* 0x000fe20000000000 */
[--C-:B------:R-:W-:Y:S01]  /*8210*/  FFMA.FTZ R66, R66, c[0x0][0x23c], -R6.reuse ;  /* 0x00008f0042427a23 */ /* 0x100fe20000010806 */
[----:B------:R-:W-:Y:S01]  /*8220*/  FSETP.NEU.FTZ.AND P0, PT, R135, -INF , PT ;  /* 0xff8000008700780b */ /* 0x000fe20003f1d000 */
        /* <DEDUP_REMOVED lines=16> */
[--C-:B------:R-:W-:Y:S01]  /*8330*/  FFMA.FTZ R51, R51, c[0x0][0x23c], -R5.reuse ;  /* 0x00008f0033337a23 */ /* 0x100fe20000010805 */
[----:B--2---:R-:W-:Y:S01]  /*8340*/  F2FP.PACK_AB R7, R146, R144 ;  /* 0x000000909207723e */ /* 0x004fe200000000ff */
[--C-:B------:R-:W-:Y:S02]  /*8350*/  FFMA.FTZ R50, R50, c[0x0][0x23c], -R5.reuse ;  /* 0x00008f0032327a23 */ /* 0x100fe40000010805 */
[--C-:B------:R-:W-:Y:S02]  /*8360*/  FFMA.FTZ R49, R49, c[0x0][0x23c], -R5.reuse ;  /* 0x00008f0031317a23 */ /* 0x100fe40000010805 */
[----:B------:R2:W-:Y:S01]  /*8370*/  STS [R225+0x1c000], R7 ;  /* 0x01c00007e1007388 */ /* 0x0005e20000000800 */
[----:B------:R-:W3:Y:S01]  /*8380*/  MUFU.EX2 R175, R11 ;  /* 0x0000000b00af7308 */ /* 0x000ee20000000800 */
[--C-:B------:R-:W-:Y:S02]  /*8390*/  FFMA.FTZ R48, R48, c[0x0][0x23c], -R5.reuse ;  /* 0x00008f0030307a23 */ /* 0x100fe40000010805 */
[----:B------:R-:W-:Y:S02]  /*83a0*/  FMUL.FTZ R0, R135, 1.4426950216293334961 ;  /* 0x3fb8aa3b87007820 */ /* 0x000fe40000410000 */
[--C-:B------:R-:W-:Y:S02]  /*83b0*/  FFMA.FTZ R16, R16, c[0x0][0x23c], -R4.reuse ;  /* 0x00008f0010107a23 */ /* 0x100fe40000010804 */
[--C-:B------:R-:W-:Y:S01]  /*83c0*/  FFMA.FTZ R35, R35, c[0x0][0x23c], -R4.reuse ;  /* 0x00008f0023237a23 */ /* 0x100fe20000010804 */
[----:B------:R-:W-:Y:S01]  /*83d0*/  FSEL R0, R0, RZ, P0 ;  /* 0x000000ff00007208 */ /* 0x000fe20000000000 */
[--C-:B------:R-:W-:Y:S01]  /*83e0*/  FFMA.FTZ R34, R34, c[0x0][0x23c], -R4.reuse ;  /* 0x00008f0022227a23 */ /* 0x100fe20000010804 */
[----:B-1----:R3:W-:Y:S01]  /*83f0*/  MUFU.EX2 R3, R6 ;  /* 0x0000000600037308 */ /* 0x0027e20000000800 */
[--C-:B------:R-:W-:Y:S01]  /*8400*/  FFMA.FTZ R9, R9, c[0x0][0x23c], -R5.reuse ;  /* 0x00008f0009097a23 */ /* 0x100fe20000010805 */
[----:B------:R-:W-:Y:S01]  /*8410*/  PLOP3.LUT P0, PT, PT, PT, UP0, 0x80, 0x0 ;  /* 0x000000000000781c */ /* 0x000fe20003f0f008 */
        /* <DEDUP_REMOVED lines=9> */
[----:B------:R-:W-:Y:S01]  /*84b0*/  FFMA.FTZ R5, R45, c[0x0][0x23c], -R5 ;  /* 0x00008f002d057a23 */ /* 0x000fe20000010805 */
[----:B------:R-:W1:Y:S01]  /*84c0*/  MUFU.EX2 R187, R13 ;  /* 0x0000000d00bb7308 */ /* 0x000e620000000800 */
[--C-:B------:R-:W-:Y:S02]  /*84d0*/  FFMA.FTZ R33, R33, c[0x0][0x23c], -R4.reuse ;  /* 0x00008f0021217a23 */ /* 0x100fe40000010804 */
[----:B------:R-:W-:Y:S01]  /*84e0*/  FFMA.FTZ R32, R32, c[0x0][0x23c], -R4 ;  /* 0x00008f0020207a23 */ /* 0x000fe20000010804 */
[----:B---3--:R-:W-:Y:S01]  /*84f0*/  F2FP.PACK_AB R6, R175, R145 ;  /* 0x00000091af06723e */ /* 0x008fe200000000ff */
[--C-:B------:R-:W-:Y:S02]  /*8500*/  FFMA.FTZ R19, R19, c[0x0][0x23c], -R0.reuse ;  /* 0x00008f0013137a23 */ /* 0x100fe40000010800 */
[--C-:B------:R-:W-:Y:S02]  /*8510*/  FFMA.FTZ R18, R18, c[0x0][0x23c], -R0.reuse ;  /* 0x00008f0012127a23 */ /* 0x100fe40000010800 */
[----:B------:R-:W-:Y:S01]  /*8520*/  STS [R225+0x1c400], R6 ;  /* 0x01c40006e1007388 */ /* 0x000fe20000000800 */
[----:B------:R1:W-:Y:S01]  /*8530*/  MUFU.EX2 R166, R5 ;  /* 0x0000000500a67308 */ /* 0x0003e20000000800 */
        /* <DEDUP_REMOVED lines=9> */
[----:B------:R-:W-:Y:S02]  /*85d0*/  FFMA.FTZ R36, R36, c[0x0][0x23c], -R4 ;  /* 0x00008f0024247a23 */ /* 0x000fe40000010804 */
[----:B------:R-:W-:Y:S01]  /*85e0*/  FFMA.FTZ R26, R26, c[0x0][0x23c], -R0 ;  /* 0x00008f001a1a7a23 */ /* 0x000fe20000010800 */
[----:B------:R-:W2:Y:S01]  /*85f0*/  MUFU.EX2 R185, R9 ;  /* 0x0000000900b97308 */ /* 0x000ea20000000800 */
[----:B------:R-:W-:Y:S02]  /*8600*/  FFMA.FTZ R15, R15, c[0x0][0x23c], -R4 ;  /* 0x00008f000f0f7a23 */ /* 0x000fe40000010804 */
[--C-:B------:R-:W-:Y:S01]  /*8610*/  FFMA.FTZ R25, R25, c[0x0][0x23c], -R0.reuse ;  /* 0x00008f0019197a23 */ /* 0x100fe20000010800 */
[----:B-1----:R-:W-:Y:S01]  /*8620*/  F2FP.PACK_AB R5, R187, R188 ;  /* 0x000000bcbb05723e */ /* 0x002fe200000000ff */
[--C-:B------:R-:W-:Y:S02]  /*8630*/  FFMA.FTZ R24, R24, c[0x0][0x23c], -R0.reuse ;  /* 0x00008f0018187a23 */ /* 0x100fe40000010800 */
[--C-:B------:R-:W-:Y:S02]  /*8640*/  FFMA.FTZ R23, R23, c[0x0][0x23c], -R0.reuse ;  /* 0x00008f0017177a23 */ /* 0x100fe40000010800 */
[----:B------:R1:W-:Y:S01]  /*8650*/  STS [R228+0x1c000], R5 ;  /* 0x01c00005e4007388 */ /* 0x0003e20000000800 */
[----:B------:R-:W-:Y:S01]  /*8660*/  MUFU.EX2 R174, R16 ;  /* 0x0000001000ae7308 */ /* 0x000fe20000000800 */
[--C-:B------:R-:W-:Y:S02]  /*8670*/  FFMA.FTZ R22, R22, c[0x0][0x23c], -R0.reuse ;  /* 0x00008f0016167a23 */ /* 0x100fe40000010800 */
[--C-:B------:R-:W-:Y:S02]  /*8680*/  FFMA.FTZ R21, R21, c[0x0][0x23c], -R0.reuse ;  /* 0x00008f0015157a23 */ /* 0x100fe40000010800 */
[--C-:B------:R-:W-:Y:S02]  /*8690*/  FFMA.FTZ R20, R20, c[0x0][0x23c], -R0.reuse ;  /* 0x00008f0014147a23 */ /* 0x100fe40000010800 */
[----:B------:R-:W-:Y:S02]  /*86a0*/  FFMA.FTZ R0, R133, c[0x0][0x23c], -R0 ;  /* 0x00008f0085007a23 */ /* 0x000fe40000010800 */
[--C-:B------:R-:W-:Y:S01]  /*86b0*/  FFMA.FTZ R44, R44, c[0x0][0x23c], -R4.reuse ;  /* 0x00008f002c2c7a23 */ /* 0x100fe20000010804 */
[----:B------:R-:W3:Y:S01]  /*86c0*/  MUFU.EX2 R171, R15 ;  /* 0x0000000f00ab7308 */ /* 0x000ee20000000800 */
[--C-:B------:R-:W-:Y:S02]  /*86d0*/  FFMA.FTZ R43, R43, c[0x0][0x23c], -R4.reuse ;  /* 0x00008f002b2b7a23 */ /* 0x100fe40000010804 */
[--C-:B------:R-:W-:Y:S01]  /*86e0*/  FFMA.FTZ R42, R42, c[0x0][0x23c], -R4.reuse ;  /* 0x00008f002a2a7a23 */ /* 0x100fe20000010804 */
[----:B--2---:R-:W-:Y:S01]  /*86f0*/  F2FP.PACK_AB R7, R185, R186 ;  /* 0x000000bab907723e */ /* 0x004fe200000000ff */
[--C-:B------:R-:W-:Y:S02]  /*8700*/  FFMA.FTZ R41, R41, c[0x0][0x23c], -R4.reuse ;  /* 0x00008f0029297a23 */ /* 0x100fe40000010804 */
[--C-:B------:R-:W-:Y:S02]  /*8710*/  FFMA.FTZ R40, R40, c[0x0][0x23c], -R4.reuse ;  /* 0x00008f0028287a23 */ /* 0x100fe40000010804 */
[----:B------:R-:W-:Y:S01]  /*8720*/  STS [R228+0x1c400], R7 ;  /* 0x01c40007e4007388 */ /* 0x000fe20000000800 */
[----:B------:R-:W-:Y:S01]  /*8730*/  MUFU.EX2 R170, R30 ;  /* 0x0000001e00aa7308 */ /* 0x000fe20000000800 */
[--C-:B------:R-:W-:Y:S02]  /*8740*/  FFMA.FTZ R39, R39, c[0x0][0x23c], -R4.reuse ;  /* 0x00008f0027277a23 */ /* 0x100fe40000010804 */
[----:B------:R-:W-:Y:S07]  /*8750*/  FFMA.FTZ R4, R31, c[0x0][0x23c], -R4 ;  /* 0x00008f001f047a23 */ /* 0x000fee0000010804 */
[----:B------:R-:W2:Y:S01]  /*8760*/  MUFU.EX2 R150, R29 ;  /* 0x0000001d00967308 */ /* 0x000ea20000000800 */
[----:B---3--:R-:W-:Y:S05]  /*8770*/  F2FP.PACK_AB R9, R171, R174 ;  /* 0x000000aeab09723e */ /* 0x008fea00000000ff */
[----:B------:R-:W-:Y:S04]  /*8780*/  STS [R225+0x1e000], R9 ;  /* 0x01e00009e1007388 */ /* 0x000fe80000000800 */
[----:B------:R-:W-:Y:S10]  /*8790*/  MUFU.EX2 R177, R28 ;  /* 0x0000001c00b17308 */ /* 0x000ff40000000800 */
[----:B------:R-:W1:Y:S01]  /*87a0*/  MUFU.EX2 R176, R27 ;  /* 0x0000001b00b07308 */ /* 0x000e620000000800 */
[----:B--2---:R-:W-:Y:S05]  /*87b0*/  F2FP.PACK_AB R8, R150, R170 ;  /* 0x000000aa9608723e */ /* 0x004fea00000000ff */
[----:B------:R2:W-:Y:S04]  /*87c0*/  STS [R225+0x1e400], R8 ;  /* 0x01e40008e1007388 */ /* 0x0005e80000000800 */
[----:B------:R-:W-:Y:S10]  /*87d0*/  MUFU.EX2 R179, R44 ;  /* 0x0000002c00b37308 */ /* 0x000ff40000000800 */
[----:B------:R-:W3:Y:S01]  /*87e0*/  MUFU.EX2 R178, R43 ;  /* 0x0000002b00b27308 */ /* 0x000ee20000000800 */
[----:B-1----:R-:W-:Y:S05]  /*87f0*/  F2FP.PACK_AB R5, R176, R177 ;  /* 0x000000b1b005723e */ /* 0x002fea00000000ff */
[----:B------:R1:W-:Y:S04]  /*8800*/  STS [R228+0x1e400], R5 ;  /* 0x01e40005e4007388 */ /* 0x0003e80000000800 */
[----:B------:R-:W2:Y:S10]  /*8810*/  MUFU.EX2 R183, R67 ;  /* 0x0000004300b77308 */ /* 0x000eb40000000800 */
[----:B------:R-:W-:Y:S01]  /*8820*/  MUFU.EX2 R182, R56 ;  /* 0x0000003800b67308 */ /* 0x000fe20000000800 */
[----:B---3--:R-:W-:Y:S05]  /*8830*/  F2FP.PACK_AB R6, R178, R179 ;  /* 0x000000b3b206723e */ /* 0x008fea00000000ff */
[----:B------:R3:W-:Y:S04]  /*8840*/  STS [R228+0x1e000], R6 ;  /* 0x01e00006e4007388 */ /* 0x0007e80000000800 */
[----:B------:R-:W4:Y:S01]  /*8850*/  MUFU.EX2 R181, R55 ;  /* 0x0000003700b57308 */ /* 0x000f220000000800 */
[----:B--2---:R-:W-:Y:S05]  /*8860*/  F2FP.PACK_AB R8, R183, R184 ;  /* 0x000000b8b708723e */ /* 0x004fea00000000ff */
[----:B------:R2:W-:Y:S04]  /*8870*/  STS [R232+0x1c000], R8 ;  /* 0x01c00008e8007388 */ /* 0x0005e80000000800 */
[----:B------:R-:W-:Y:S10]  /*8880*/  MUFU.EX2 R196, R66 ;  /* 0x0000004200c47308 */ /* 0x000ff40000000800 */
[----:B------:R-:W1:Y:S01]  /*8890*/  MUFU.EX2 R197, R65 ;  /* 0x0000004100c57308 */ /* 0x000e620000000800 */
[----:B----4-:R-:W-:Y:S05]  /*88a0*/  F2FP.PACK_AB R7, R181, R182 ;  /* 0x000000b6b507723e */ /* 0x010fea00000000ff */
[----:B------:R4:W-:Y:S04]  /*88b0*/  STS [R232+0x1c400], R7 ;  /* 0x01c40007e8007388 */ /* 0x0009e80000000800 */
[----:B------:R-:W-:Y:S10]  /*88c0*/  MUFU.EX2 R98, R54 ;  /* 0x0000003600627308 */ /* 0x000ff40000000800 */
[----:B------:R-:W2:Y:S01]  /*88d0*/  MUFU.EX2 R97, R53 ;  /* 0x0000003500617308 */ /* 0x000ea20000000800 */
[----:B-1----:R-:W-:Y:S05]  /*88e0*/  F2FP.PACK_AB R5, R197, R196 ;  /* 0x000000c4c505723e */ /* 0x002fea00000000ff */
[----:B------:R-:W-:Y:S04]  /*88f0*/  STS [R231+0x1c000], R5 ;  /* 0x01c00005e7007388 */ /* 0x000fe80000000800 */
[----:B------:R2:W-:Y:S10]  /*8900*/  MUFU.EX2 R71, R4 ;  /* 0x0000000400477308 */ /* 0x0005f40000000800 */
        /* <DEDUP_REMOVED lines=9> */
[----:B------:R-:W-:Y:S01]  /*89a0*/  MUFU.EX2 R193, R40 ;  /* 0x0000002800c17308 */ /* 0x000fe20000000800 */
[----:B-1----:R-:W-:Y:S05]  /*89b0*/  F2FP.PACK_AB R8, R180, R222 ;  /* 0x000000deb408723e */ /* 0x002fea00000000ff */
[----:B------:R-:W-:Y:S04]  /*89c0*/  STS [R232+0x1e400], R8 ;  /* 0x01e40008e8007388 */ /* 0x000fe80000000800 */
[----:B------:R-:W4:Y:S10]  /*89d0*/  MUFU.EX2 R194, R39 ;  /* 0x0000002700c27308 */ /* 0x000f340000000800 */
[----:B------:R-:W2:Y:S10]  /*89e0*/  MUFU.EX2 R195, R23 ;  /* 0x0000001700c37308 */ /* 0x000eb40000000800 */
[----:B------:R-:W-:Y:S01]  /*89f0*/  MUFU.EX2 R96, R64 ;  /* 0x0000004000607308 */ /* 0x000fe20000000800 */
[----:B----4-:R-:W-:Y:S05]  /*8a00*/  F2FP.PACK_AB R7, R194, R193 ;  /* 0x000000c1c207723e */ /* 0x010fea00000000ff */
[----:B------:R-:W-:Y:S04]  /*8a10*/  STS [R231+0x1e000], R7 ;  /* 0x01e00007e7007388 */ /* 0x000fe80000000800 */
[----:B------:R-:W1:Y:S01]  /*8a20*/  MUFU.EX2 R95, R63 ;  /* 0x0000003f005f7308 */ /* 0x000e620000000800 */
[----:B--2---:R-:W-:Y:S05]  /*8a30*/  F2FP.PACK_AB R6, R195, R147 ;  /* 0x00000093c306723e */ /* 0x004fea00000000ff */
[----:B------:R-:W-:Y:S04]  /*8a40*/  STS [R231+0x1e400], R6 ;  /* 0x01e40006e7007388 */ /* 0x000fe80000000800 */
[----:B------:R-:W-:Y:S10]  /*8a50*/  MUFU.EX2 R94, R52 ;  /* 0x00000034005e7308 */ /* 0x000ff40000000800 */
[----:B------:R-:W2:Y:S01]  /*8a60*/  MUFU.EX2 R93, R51 ;  /* 0x00000033005d7308 */ /* 0x000ea20000000800 */
[----:B-1----:R-:W-:Y:S05]  /*8a70*/  F2FP.PACK_AB R5, R95, R96 ;  /* 0x000000605f05723e */ /* 0x002fea00000000ff */
[----:B------:R1:W-:Y:S04]  /*8a80*/  STS [R226+0x1c000], R5 ;  /* 0x01c00005e2007388 */ /* 0x0003e80000000800 */
[----:B------:R-:W-:Y:S10]  /*8a90*/  MUFU.EX2 R84, R62 ;  /* 0x0000003e00547308 */ /* 0x000ff40000000800 */
[----:B------:R-:W1:Y:S01]  /*8aa0*/  MUFU.EX2 R83, R61 ;  /* 0x0000003d00537308 */ /* 0x000e620000000800 */
[----:B--2---:R-:W-:Y:S05]  /*8ab0*/  F2FP.PACK_AB R4, R93, R94 ;  /* 0x0000005e5d04723e */ /* 0x004fea00000000ff */
[----:B------:R2:W-:Y:S04]  /*8ac0*/  STS [R226+0x1c400], R4 ;  /* 0x01c40004e2007388 */ /* 0x0005e80000000800 */
[----:B------:R-:W-:Y:S10]  /*8ad0*/  MUFU.EX2 R82, R50 ;  /* 0x0000003200527308 */ /* 0x000ff40000000800 */
[----:B------:R-:W2:Y:S01]  /*8ae0*/  MUFU.EX2 R81, R49 ;  /* 0x0000003100517308 */ /* 0x000ea20000000800 */
[----:B-1----:R-:W-:Y:S05]  /*8af0*/  F2FP.PACK_AB R5, R83, R84 ;  /* 0x000000545305723e */ /* 0x002fea00000000ff */
        /* <DEDUP_REMOVED lines=10> */
[----:B------:R-:W3:Y:S01]  /*8ba0*/  MUFU.EX2 R87, R35 ;  /* 0x0000002300577308 */ /* 0x000ee20000000800 */
[----:B--2---:R-:W-:Y:S05]  /*8bb0*/  F2FP.PACK_AB R6, R89, R90 ;  /* 0x0000005a5906723e */ /* 0x004fea00000000ff */
[----:B------:R2:W-:Y:S04]  /*8bc0*/  STS [R226+0x1e400], R6 ;  /* 0x01e40006e2007388 */ /* 0x0005e80000000800 */
[----:B------:R3:W-:Y:S10]  /*8bd0*/  MUFU.EX2 R69, R0 ;  /* 0x0000000000457308 */ /* 0x0007f40000000800 */
[----:B------:R-:W-:Y:S10]  /*8be0*/  MUFU.EX2 R86, R20 ;  /* 0x0000001400567308 */ /* 0x000ff40000000800 */
[----:B------:R-:W1:Y:S01]  /*8bf0*/  MUFU.EX2 R85, R19 ;  /* 0x0000001300557308 */ /* 0x000e620000000800 */
[----:B---3--:R-:W-:Y:S05]  /*8c00*/  F2FP.PACK_AB R0, R87, R88 ;  /* 0x000000585700723e */ /* 0x008fea00000000ff */
[----:B------:R3:W-:Y:S04]  /*8c10*/  STS [R227+0x1e000], R0 ;  /* 0x01e00000e3007388 */ /* 0x0007e80000000800 */
[----:B------:R-:W-:Y:S10]  /*8c20*/  MUFU.EX2 R80, R60 ;  /* 0x0000003c00507308 */ /* 0x000ff40000000800 */
[----:B------:R-:W2:Y:S01]  /*8c30*/  MUFU.EX2 R79, R59 ;  /* 0x0000003b004f7308 */ /* 0x000ea20000000800 */
[----:B-1----:R-:W-:Y:S05]  /*8c40*/  F2FP.PACK_AB R7, R85, R86 ;  /* 0x000000565507723e */ /* 0x002fea00000000ff */
[----:B------:R1:W-:Y:S04]  /*8c50*/  STS [R227+0x1e400], R7 ;  /* 0x01e40007e3007388 */ /* 0x0003e80000000800 */
[----:B------:R-:W-:Y:S10]  /*8c60*/  MUFU.EX2 R78, R48 ;  /* 0x00000030004e7308 */ /* 0x000ff40000000800 */
[----:B------:R-:W4:Y:S01]  /*8c70*/  MUFU.EX2 R77, R47 ;  /* 0x0000002f004d7308 */ /* 0x000f220000000800 */
[----:B--2---:R-:W-:Y:S05]  /*8c80*/  F2FP.PACK_AB R6, R79, R80 ;  /* 0x000000504f06723e */ /* 0x004fea00000000ff */
[----:B------:R-:W-:Y:S04]  /*8c90*/  STS [R230+0x1c000], R6 ;  /* 0x01c00006e6007388 */ /* 0x000fe80000000800 */
[----:B------:R-:W2:Y:S10]  /*8ca0*/  MUFU.EX2 R68, R58 ;  /* 0x0000003a00447308 */ /* 0x000eb40000000800 */
[----:B------:R-:W3:Y:S01]  /*8cb0*/  MUFU.EX2 R167, R46 ;  /* 0x0000002e00a77308 */ /* 0x000ee20000000800 */
[----:B----4-:R-:W-:Y:S05]  /*8cc0*/  F2FP.PACK_AB R5, R77, R78 ;  /* 0x0000004e4d05723e */ /* 0x010fea00000000ff */
[----:B------:R-:W-:Y:S04]  /*8cd0*/  STS [R230+0x1c400], R5 ;  /* 0x01c40005e6007388 */ /* 0x000fe80000000800 */
[----:B------:R-:W-:Y:S01]  /*8ce0*/  MUFU.EX2 R76, R34 ;  /* 0x00000022004c7308 */ /* 0x000fe20000000800 */
[----:B--2---:R-:W-:Y:S05]  /*8cf0*/  F2FP.PACK_AB R4, R3, R68 ;  /* 0x000000440304723e */ /* 0x004fea00000000ff */
[----:B------:R-:W-:Y:S04]  /*8d00*/  STS [R229+0x1c000], R4 ;  /* 0x01c00004e5007388 */ /* 0x000fe80000000800 */
[----:B------:R-:W1:Y:S01]  /*8d10*/  MUFU.EX2 R75, R33 ;  /* 0x00000021004b7308 */ /* 0x000e620000000800 */
[----:B---3--:R-:W-:Y:S05]  /*8d20*/  F2FP.PACK_AB R0, R166, R167 ;  /* 0x000000a7a600723e */ /* 0x008fea00000000ff */
[----:B------:R2:W-:Y:S04]  /*8d30*/  STS [R229+0x1c400], R0 ;  /* 0x01c40000e5007388 */ /* 0x0005e80000000800 */
[----:B------:R-:W-:Y:S10]  /*8d40*/  MUFU.EX2 R74, R18 ;  /* 0x00000012004a7308 */ /* 0x000ff40000000800 */
[----:B------:R-:W3:Y:S01]  /*8d50*/  MUFU.EX2 R73, R17 ;  /* 0x0000001100497308 */ /* 0x000ee20000000800 */
[----:B-1----:R-:W-:Y:S05]  /*8d60*/  F2FP.PACK_AB R7, R75, R76 ;  /* 0x0000004c4b07723e */ /* 0x002fea00000000ff */
[----:B------:R-:W-:Y:S04]  /*8d70*/  STS [R230+0x1e000], R7 ;  /* 0x01e00007e6007388 */ /* 0x000fe80000000800 */
[----:B------:R-:W1:Y:S01]  /*8d80*/  MUFU.EX2 R72, R32 ;  /* 0x0000002000487308 */ /* 0x000e620000000800 */
[----:B--2---:R-:W-:Y:S04]  /*8d90*/  SHF.L.U32 R0, R164, 0x1, RZ ;  /* 0x00000001a4007819 */ /* 0x004fe800000006ff */
[CC--:B------:R-:W-:Y:S05]  /*8da0*/  IADD3 R149, R2.reuse, R0.reuse, RZ ;  /* 0x0000000002957210 */ /* 0x0c0fea0007ffe0ff */
[----:B------:R-:W2:Y:S01]  /*8db0*/  MUFU.EX2 R70, R134 ;  /* 0x0000008600467308 */ /* 0x000ea20000000800 */
[----:B------:R-:W-:Y:S02]  /*8dc0*/  IADD3 R148, R157, R0, RZ ;  /* 0x000000009d947210 */ /* 0x000fe40007ffe0ff */
[----:B---3--:R-:W-:Y:S05]  /*8dd0*/  F2FP.PACK_AB R6, R73, R74 ;  /* 0x0000004a4906723e */ /* 0x008fea00000000ff */
[----:B------:R-:W-:Y:S01]  /*8de0*/  STS [R230+0x1e400], R6 ;  /* 0x01e40006e6007388 */ /* 0x000fe20000000800 */
[----:B-1----:R-:W-:Y:S05]  /*8df0*/  F2FP.PACK_AB R5, R71, R72 ;  /* 0x000000484705723e */ /* 0x002fea00000000ff */
[----:B------:R-:W-:Y:S01]  /*8e00*/  STS [R229+0x1e000], R5 ;  /* 0x01e00005e5007388 */ /* 0x000fe20000000800 */
[----:B--2---:R-:W-:Y:S05]  /*8e10*/  F2FP.PACK_AB R4, R69, R70 ;  /* 0x000000464504723e */ /* 0x004fea00000000ff */
[----:B------:R-:W-:Y:S04]  /*8e20*/  STS [R229+0x1e400], R4 ;  /* 0x01e40004e5007388 */ /* 0x000fe80000000800 */
[----:B------:R-:W-:Y:S08]  /*8e30*/  LDSM.16.M88.4 R64, [R0+0x8000] ;  /* 0x008000000040783b */ /* 0x000ff00000000200 */
[----:B------:R-:W1:Y:S08]  /*8e40*/  LDSM.16.M88.4 R16, [R158+0x10000] ;  /* 0x010000009e10783b */ /* 0x000e700000000200 */
[----:B------:R2:W3:Y:S08]  /*8e50*/  LDSM.16.M88.4 R60, [R0+0xa000] ;  /* 0x00a00000003c783b */ /* 0x0004f00000000200 */
[----:B------:R-:W4:Y:S08]  /*8e60*/  LDSM.16.M88.4 R32, [R158+0x10800] ;  /* 0x010800009e20783b */ /* 0x000f300000000200 */
[----:B------:R-:W4:Y:S01]  /*8e70*/  LDSM.16.M88.4 R48, [R158+0x11000] ;  /* 0x011000009e30783b */ /* 0x000f220000000200 */
[----:B--2---:R-:W-:Y:S07]  /*8e80*/  MOV R0, R197 ;  /* 0x000000c500007202 */ /* 0x004fee0000000f00 */
[----:B------:R-:W2:Y:S01]  /*8e90*/  LDSM.16.M88.4 R132, [R158+0x11800] ;  /* 0x011800009e84783b */ /* 0x000ea20000000200 */
[-C--:B-1----:R-:W-:Y:S07]  /*8ea0*/  HMMA.16816.F32 R4, R64, R16.reuse, RZ ;  /* 0x000000104004723c */ /* 0x082fee00000018ff */
[----:B------:R-:W-:Y:S01]  /*8eb0*/  LDSM.16.M88.4 R136, [R149+0x8000] ;  /* 0x008000009588783b */ /* 0x000fe20000000200 */
[C---:B---3--:R-:W-:Y:S07]  /*8ec0*/  HMMA.16816.F32 R8, R60.reuse, R16, RZ ;  /* 0x000000103c08723c */ /* 0x048fee00000018ff */
[----:B------:R-:W1:Y:S01]  /*8ed0*/  LDSM.16.M88.4 R140, [R161+0x10000] ;  /* 0x01000000a18c783b */ /* 0x000e620000000200 */
        /* <DEDUP_REMOVED lines=53> */
[C---:B------:R-:W-:Y:S07]  /*9230*/  HMMA.16816.F32 R56, R140.reuse, R136, R56 ;  /* 0x000000888c38723c */ /* 0x040fee0000001838 */
[----:B------:R-:W-:Y:S01]  /*9240*/  IADD3 R136, R2, R148, RZ ;  /* 0x0000009402887210 */ /* 0x000fe20007ffe0ff */
[-C--:B------:R-:W-:Y:S01]  /*9250*/  HMMA.16816.F32 R60, R140, R138.reuse, R60 ;  /* 0x0000008a8c3c723c */ /* 0x080fe2000000183c */
[----:B------:R-:W-:Y:S03]  /*9260*/  LDSM.16.M88.4 R140, [R160+0x10000] ;  /* 0x01000000a08c783b */ /* 0x000fe60000000200 */
[----:B------:R-:W-:Y:S04]  /*9270*/  MOV R2, R196 ;  /* 0x000000c400027202 */ /* 0x000fe80000000f00 */
[----:B------:R-:W-:Y:S01]  /*9280*/  HMMA.16816.F32 R64, R132, R138, R64 ;  /* 0x0000008a8440723c */ /* 0x000fe20000001840 */
[----:B------:R-:W1:Y:S08]  /*9290*/  LDSM.16.M88.4 R132, [R136+0x8000] ;  /* 0x008000008884783b */ /* 0x000e700000000200 */
[----:B------:R-:W2:Y:S01]  /*92a0*/  LDSM.16.M88.4 R136, [R136+0xa000] ;  /* 0x00a000008888783b */ /* 0x000ea20000000200 */
[-C--:B-1----:R-:W-:Y:S08]  /*92b0*/  HMMA.16816.F32 R4, R132, R140.reuse, R4 ;  /* 0x0000008c8404723c */ /* 0x082ff00000001804 */
[C---:B--2---:R-:W-:Y:S07]  /*92c0*/  HMMA.16816.F32 R8, R136.reuse, R140, R8 ;  /* 0x0000008c8808723c */ /* 0x044fee0000001808 */
[----:B------:R-:W-:Y:S01]  /*92d0*/  MOV R140, R147 ;  /* 0x00000093008c7202 */ /* 0x000fe20000000f00 */
[-C--:B------:R-:W-:Y:S01]  /*92e0*/  HMMA.16816.F32 R12, R136, R142.reuse, R12 ;  /* 0x0000008e880c723c */ /* 0x080fe2000000180c */
[----:B------:R-:W-:Y:S07]  /*92f0*/  MOV R141, R195 ;  /* 0x000000c3008d7202 */ /* 0x000fee0000000f00 */
[C---:B-----5:R-:W-:Y:S01]  /*9300*/  FADD.FTZ R4, -R155.reuse, R4 ;  /* 0x000000049b047221 */ /* 0x060fe20000010100 */
[C---:B------:R-:W-:Y:S03]  /*9310*/  HMMA.16816.F32 R16, R132.reuse, R142, R16 ;  /* 0x0000008e8410723c */ /* 0x040fe60000001810 */
[----:B------:R-:W-:Y:S02]  /*9320*/  FADD.FTZ R5, -R155, R5 ;  /* 0x000000059b057221 */ /* 0x000fe40000010100 */
[----:B------:R-:W-:Y:S02]  /*9330*/  FADD.FTZ R6, -R154, R6 ;  /* 0x000000069a067221 */ /* 0x000fe40000010100 */
[----:B------:R-:W-:Y:S01]  /*9340*/  FMUL.FTZ R4, R144, R4 ;  /* 0x0000000490047220 */ /* 0x000fe20000410000 */
[----:B------:R-:W-:Y:S01]  /*9350*/  MOV R143, R193 ;  /* 0x000000c1008f7202 */ /* 0x000fe20000000f00 */
[----:B------:R-:W-:Y:S03]  /*9360*/  FMUL.FTZ R5, R146, R5 ;  /* 0x0000000592057220 */ /* 0x000fe60000410000 */
[----:B------:R-:W-:Y:S01]  /*9370*/  FMUL.FTZ R6, R145, R6 ;  /* 0x0000000691067220 */ /* 0x000fe20000410000 */
[----:B------:R-:W-:Y:S01]  /*9380*/  MOV R142, R192 ;  /* 0x000000c0008e7202 */ /* 0x000fe20000000f00 */
[----:B------:R-:W-:Y:S01]  /*9390*/  FADD.FTZ R7, -R154, R7 ;  /* 0x000000079a077221 */ /* 0x000fe20000010100 */
[----:B------:R-:W1:Y:S01]  /*93a0*/  LDSM.16.M88.4 R144, [R160+0x10800] ;  /* 0x01080000a090783b */ /* 0x000e620000000200 */
[----:B------:R-:W-:Y:S02]  /*93b0*/  FADD.FTZ R14, -R152, R14 ;  /* 0x0000000e980e7221 */ /* 0x000fe40000010100 */
[----:B------:R-:W-:Y:S01]  /*93c0*/  FMUL.FTZ R7, R175, R7 ;  /* 0x00000007af077220 */ /* 0x000fe20000410000 */
[----:B------:R-:W-:Y:S01]  /*93d0*/  MOV R175, R194 ;  /* 0x000000c200af7202 */ /* 0x000fe20000000f00 */
[----:B------:R-:W-:Y:S02]  /*93e0*/  FMUL.FTZ R14, R177, R14 ;  /* 0x0000000eb10e7220 */ /* 0x000fe40000410000 */
[----:B------:R-:W-:Y:S02]  /*93f0*/  FMUL.FTZ R197, R151, R4 ;  /* 0x0000000497c57220 */ /* 0x000fe40000410000 */
[----:B------:R-:W-:Y:S02]  /*9400*/  FADD.FTZ R17, -R155, R17 ;  /* 0x000000119b117221 */ /* 0x000fe40000010100 */
[----:B------:R-:W-:Y:S02]  /*9410*/  FMUL.FTZ R196, R216, R5 ;  /* 0x00000005d8c47220 */ /* 0x000fe40000410000 */
[----:B------:R-:W-:Y:S02]  /*9420*/  FADD.FTZ R13, -R153, R13 ;  /* 0x0000000d990d7221 */ /* 0x000fe40000010100 */
[----:B------:R-:W-:Y:S02]  /*9430*/  FMUL.FTZ R195, R214, R6 ;  /* 0x00000006d6c37220 */ /* 0x000fe40000410000 */
[----:B------:R-:W-:Y:S02]  /*9440*/  FMUL.FTZ R17, R187, R17 ;  /* 0x00000011bb117220 */ /* 0x000fe40000410000 */
[----:B------:R-:W-:Y:S02]  /*9450*/  FMUL.FTZ R194, R213, R7 ;  /* 0x00000007d5c27220 */ /* 0x000fe40000410000 */
[----:B------:R-:W-:Y:S01]  /*9460*/  FMUL.FTZ R187, R210, R14 ;  /* 0x0000000ed2bb7220 */ /* 0x000fe20000410000 */
[----:B------:R-:W2:Y:S01]  /*9470*/  LDSM.16.M88.4 R4, [R160+0x11000] ;  /* 0x01100000a004783b */ /* 0x000ea20000000200 */
[----:B------:R-:W-:Y:S02]  /*9480*/  FADD.FTZ R8, -R153, R8 ;  /* 0x0000000899087221 */ /* 0x000fe40000010100 */
[----:B------:R-:W-:Y:S02]  /*9490*/  FMUL.FTZ R13, R178, R13 ;  /* 0x0000000db20d7220 */ /* 0x000fe40000410000 */
[----:B------:R-:W-:Y:S02]  /*94a0*/  FADD.FTZ R10, -R152, R10 ;  /* 0x0000000a980a7221 */ /* 0x000fe40000010100 */
[----:B------:R-:W-:Y:S02]  /*94b0*/  FADD.FTZ R16, -R155, R16 ;  /* 0x000000109b107221 */ /* 0x000fe40000010100 */
[----:B------:R-:W-:Y:S01]  /*94c0*/  FMUL.FTZ R8, R174, R8 ;  /* 0x00000008ae087220 */ /* 0x000fe20000410000 */
[----:B------:R-:W-:Y:S01]  /*94d0*/  MOV R174, R190 ;  /* 0x000000be00ae7202 */ /* 0x000fe20000000f00 */
[----:B------:R-:W-:Y:S02]  /*94e0*/  FMUL.FTZ R16, R188, R16 ;  /* 0x00000010bc107220 */ /* 0x000fe40000410000 */
[----:B------:R-:W-:Y:S02]  /*94f0*/  FMUL.FTZ R10, R170, R10 ;  /* 0x0000000aaa0a7220 */ /* 0x000fe40000410000 */
[----:B------:R-:W-:Y:S02]  /*9500*/  FMUL.FTZ R188, R205, R13 ;  /* 0x0000000dcdbc7220 */ /* 0x000fe40000410000 */
[----:B------:R-:W-:Y:S01]  /*9510*/  FMUL.FTZ R193, R191, R8 ;  /* 0x00000008bfc17220 */ /* 0x000fe20000410000 */
[-C--:B-1----:R-:W-:Y:S01]  /*9520*/  HMMA.16816.F32 R20, R132, R144.reuse, R20 ;  /* 0x000000908414723c */ /* 0x082fe20000001814 */
[----:B------:R-:W-:Y:S02]  /*9530*/  FADD.FTZ R12, -R153, R12 ;  /* 0x0000000c990c7221 */ /* 0x000fe40000010100 */
[----:B------:R-:W-:Y:S02]  /*9540*/  FMUL.FTZ R191, R207, R10 ;  /* 0x0000000acfbf7220 */ /* 0x000fe40000410000 */
[----:B------:R-:W-:Y:S02]  /*9550*/  FMUL.FTZ R12, R179, R12 ;  /* 0x0000000cb30c7220 */ /* 0x000fe40000410000 */
[----:B------:R-:W-:Y:S01]  /*9560*/  FADD.FTZ R9, -R153, R9 ;  /* 0x0000000999097221 */ /* 0x000fe20000010100 */
[C---:B------:R-:W-:Y:S01]  /*9570*/  HMMA.16816.F32 R24, R136.reuse, R144, R24 ;  /* 0x000000908818723c */ /* 0x040fe20000001818 */
[----:B------:R-:W-:Y:S03]  /*9580*/  FADD.FTZ R11, -R152, R11 ;  /* 0x0000000b980b7221 */ /* 0x000fe60000010100 */
[----:B------:R-:W-:Y:S02]  /*9590*/  FMUL.FTZ R9, R171, R9 ;  /* 0x00000009ab097220 */ /* 0x000fe40000410000 */
[----:B------:R-:W-:Y:S02]  /*95a0*/  FMUL.FTZ R11, R150, R11 ;  /* 0x0000000b960b7220 */ /* 0x000fe40000410000 */
[----:B------:R-:W-:Y:S01]  /*95b0*/  FMUL.FTZ R192, R189, R9 ;  /* 0x00000009bdc07220 */ /* 0x000fe20000410000 */
[-C--:B------:R-:W-:Y:S03]  /*95c0*/  HMMA.16816.F32 R28, R136, R146.reuse, R28 ;  /* 0x00000092881c723c */ /* 0x080fe6000000181c */
[----:B------:R-:W-:Y:S02]  /*95d0*/  FMUL.FTZ R189, R208, R12 ;  /* 0x0000000cd0bd7220 */ /* 0x000fe40000410000 */
[----:B------:R-:W-:Y:S02]  /*95e0*/  FMUL.FTZ R190, R206, R11 ;  /* 0x0000000bcebe7220 */ /* 0x000fe40000410000 */
[----:B------:R-:W-:Y:S01]  /*95f0*/  FADD.FTZ R15, -R152, R15 ;  /* 0x0000000f980f7221 */ /* 0x000fe20000010100 */
[C---:B------:R-:W-:Y:S01]  /*9600*/  HMMA.16816.F32 R32, R132.reuse, R146, R32 ;  /* 0x000000928420723c */ /* 0x040fe20000001820 */
[C---:B------:R-:W-:Y:S01]  /*9610*/  FADD.FTZ R18, -R154.reuse, R18 ;  /* 0x000000129a127221 */ /* 0x040fe20000010100 */
[----:B------:R-:W1:Y:S02]  /*9620*/  LDSM.16.M88.4 R8, [R160+0x11800] ;  /* 0x01180000a008783b */ /* 0x000e640000000200 */
[----:B------:R-:W-:Y:S02]  /*9630*/  FADD.FTZ R19, -R154, R19 ;  /* 0x000000139a137221 */ /* 0x000fe40000010100 */
[----:B------:R-:W-:Y:S02]  /*9640*/  FADD.FTZ R20, -R155, R20 ;  /* 0x000000149b147221 */ /* 0x000fe40000010100 */
[C---:B------:R-:W-:Y:S01]  /*9650*/  FADD.FTZ R25, -R153.reuse, R25 ;  /* 0x0000001999197221 */ /* 0x040fe20000010100 */
[-C--:B--2---:R-:W-:Y:S03]  /*9660*/  HMMA.16816.F32 R36, R132, R4.reuse, R36 ;  /* 0x000000048424723c */ /* 0x084fe60000001824 */
[----:B------:R-:W-:Y:S02]  /*9670*/  FMUL.FTZ R25, R142, R25 ;  /* 0x000000198e197220 */ /* 0x000fe40000410000 */
[C---:B------:R-:W-:Y:S02]  /*9680*/  FADD.FTZ R24, -R153.reuse, R24 ;  /* 0x0000001899187221 */ /* 0x040fe40000010100 */
[----:B------:R-:W-:Y:S01]  /*9690*/  FADD.FTZ R30, -R152, R30 ;  /* 0x0000001e981e7221 */ /* 0x000fe20000010100 */
[C---:B------:R-:W-:Y:S01]  /*96a0*/  HMMA.16816.F32 R40, R136.reuse, R4, R40 ;  /* 0x000000048828723c */ /* 0x040fe20000001828 */
[----:B------:R-:W-:Y:S03]  /*96b0*/  FADD.FTZ R28, -R153, R28 ;  /* 0x0000001c991c7221 */ /* 0x000fe60000010100 */
[----:B------:R-:W-:Y:S02]  /*96c0*/  FMUL.FTZ R30, R140, R30 ;  /* 0x0000001e8c1e7220 */ /* 0x000fe40000410000 */
[----:B------:R-:W-:Y:S02]  /*96d0*/  FMUL.FTZ R28, R143, R28 ;  /* 0x0000001c8f1c7220 */ /* 0x000fe40000410000 */
[----:B------:R-:W-:Y:S01]  /*96e0*/  FADD.FTZ R32, -R155, R32 ;  /* 0x000000209b207221 */ /* 0x000fe20000010100 */
[-C--:B------:R-:W-:Y:S03]  /*96f0*/  HMMA.16816.F32 R44, R136, R6.reuse, R44 ;  /* 0x00000006882c723c */ /* 0x080fe6000000182c */
[----:B------:R-:W-:Y:S02]  /*9700*/  FMUL.FTZ R32, R2, R32 ;  /* 0x0000002002207220 */ /* 0x000fe40000410000 */
[C---:B------:R-:W-:Y:S02]  /*9710*/  FADD.FTZ R34, -R154.reuse, R34 ;  /* 0x000000229a227221 */ /* 0x040fe40000010100 */
[----:B------:R-:W-:Y:S01]  /*9720*/  FADD.FTZ R35, -R154, R35 ;  /* 0x000000239a237221 */ /* 0x000fe20000010100 */
[C---:B------:R-:W-:Y:S01]  /*9730*/  HMMA.16816.F32 R48, R132.reuse, R6, R48 ;  /* 0x000000068430723c */ /* 0x040fe20000001830 */
[----:B------:R-:W-:Y:S02]  /*9740*/  FMUL.FTZ R34, R98, R34 ;  /* 0x0000002262227220 */ /* 0x000fe40000410000 */
[----:B------:R2:W5:Y:S01]  /*9750*/  LDL.LU R98, [R1+0x16c] ;  /* 0x00016c0001627983 */ /* 0x0005620000300800 */
[----:B------:R-:W-:Y:S02]  /*9760*/  FMUL.FTZ R35, R97, R35 ;  /* 0x0000002361237220 */ /* 0x000fe40000410000 */
[----:B------:R-:W-:Y:S01]  /*9770*/  FADD.FTZ R36, -R155, R36 ;  /* 0x000000249b247221 */ /* 0x000fe20000010100 */
[----:B------:R2:W5:Y:S01]  /*9780*/  LDL.LU R97, [R1+0x168] ;  /* 0x0001680001617983 */ /* 0x0005620000300800 */
[----:B------:R-:W-:Y:S01]  /*9790*/  FADD.FTZ R43, -R152, R43 ;  /* 0x0000002b982b7221 */ /* 0x000fe20000010100 */
[-C--:B-1----:R-:W-:Y:S03]  /*97a0*/  HMMA.16816.F32 R52, R132, R8.reuse, R52 ;  /* 0x000000088434723c */ /* 0x082fe60000001834 */
[----:B------:R-:W-:Y:S02]  /*97b0*/  FMUL.FTZ R43, R89, R43 ;  /* 0x0000002b592b7220 */ /* 0x000fe40000410000 */
[----:B------:R-:W-:Y:S02]  /*97c0*/  FADD.FTZ R37, -R155, R37 ;  /* 0x000000259b257221 */ /* 0x000fe40000010100 */
[C---:B------:R-:W-:Y:S01]  /*97d0*/  FADD.FTZ R44, -R153.reuse, R44 ;  /* 0x0000002c992c7221 */ /* 0x040fe20000010100 */
[C---:B------:R-:W-:Y:S01]  /*97e0*/  HMMA.16816.F32 R56, R136.reuse, R8, R56 ;  /* 0x000000088838723c */ /* 0x040fe20000001838 */
[----:B------:R-:W-:Y:S03]  /*97f0*/  FADD.FTZ R45, -R153, R45 ;  /* 0x0000002d992d7221 */ /* 0x000fe60000010100 */
[----:B------:R-:W-:Y:S02]  /*9800*/  FMUL.FTZ R5, R88, R44 ;  /* 0x0000002c58057220 */ /* 0x000fe40000410000 */
[----:B------:R-:W-:Y:S02]  /*9810*/  FADD.FTZ R46, -R152, R46 ;  /* 0x0000002e982e7221 */ /* 0x000fe40000010100 */
[----:B------:R-:W-:Y:S01]  /*9820*/  FMUL.FTZ R4, R87, R45 ;  /* 0x0000002d57047220 */ /* 0x000fe20000410000 */
[-C--:B------:R-:W-:Y:S03]  /*9830*/  HMMA.16816.F32 R60, R136, R10.reuse, R60 ;  /* 0x0000000a883c723c */ /* 0x080fe6000000183c */
[----:B------:R-:W-:Y:S02]  /*9840*/  FMUL.FTZ R2, R86, R46 ;  /* 0x0000002e56027220 */ /* 0x000fe40000410000 */
[C---:B------:R-:W-:Y:S02]  /*9850*/  FADD.FTZ R48, -R155.reuse, R48 ;  /* 0x000000309b307221 */ /* 0x040fe40000010100 */
[----:B------:R-:W-:Y:S01]  /*9860*/  FADD.FTZ R49, -R155, R49 ;  /* 0x000000319b317221 */ /* 0x000fe20000010100 */
[----:B------:R-:W-:Y:S01]  /*9870*/  HMMA.16816.F32 R64, R132, R10, R64 ;  /* 0x0000000a8440723c */ /* 0x000fe20000001840 */
[----:B------:R-:W-:Y:S03]  /*9880*/  FMUL.FTZ R44, R84, R48 ;  /* 0x00000030542c7220 */ /* 0x000fe60000410000 */
[----:B------:R-:W-:Y:S02]  /*9890*/  FMUL.FTZ R140, R249, R43 ;  /* 0x0000002bf98c7220 */ /* 0x000fe40000410000 */
[C---:B------:R-:W-:Y:S02]  /*98a0*/  FADD.FTZ R50, -R154.reuse, R50 ;  /* 0x000000329a327221 */ /* 0x040fe40000010100 */
[----:B------:R-:W-:Y:S04]  /*98b0*/  FMUL.FTZ R43, R83, R49 ;  /* 0x00000031532b7220 */ /* 0x000fe80000410000 */
[----:B------:R-:W-:Y:S02]  /*98c0*/  FADD.FTZ R51, -R154, R51 ;  /* 0x000000339a337221 */ /* 0x000fe40000010100 */
[----:B------:R-:W-:Y:S02]  /*98d0*/  FMUL.FTZ R46, R82, R50 ;  /* 0x00000032522e7220 */ /* 0x000fe40000410000 */
[----:B------:R-:W-:Y:S02]  /*98e0*/  FMUL.FTZ R45, R81, R51 ;  /* 0x00000033512d7220 */ /* 0x000fe40000410000 */
        /* <DEDUP_REMOVED lines=9> */
[C---:B------:R-:W-:Y:S02]  /*9980*/  FADD.FTZ R40, -R153.reuse, R40 ;  /* 0x0000002899287221 */ /* 0x040fe40000010100 */
        /* <DEDUP_REMOVED lines=8> */
[----:B------:R-:W-:Y:S02]  /*9a10*/  FADD.FTZ R33, -R155, R33 ;  /* 0x000000219b217221 */ /* 0x000fe40000010100 */
[----:B------:R-:W-:Y:S01]  /*9a20*/  FADD.FTZ R47, -R152, R47 ;  /* 0x0000002f982f7221 */ /* 0x000fe20000010100 */
[----:B------:R2:W5:Y:S01]  /*9a30*/  LDL.LU R90, [R1+0x14c] ;  /* 0x00014c00015a7983 */ /* 0x0005620000300800 */
[----:B------:R-:W-:Y:S02]  /*9a40*/  FMUL.FTZ R33, R0, R33 ;  /* 0x0000002100217220 */ /* 0x000fe40000410000 */
[----:B------:R-:W-:Y:S01]  /*9a50*/  FMUL.FTZ R0, R85, R47 ;  /* 0x0000002f55007220 */ /* 0x000fe20000410000 */
[----:B------:R2:W5:Y:S01]  /*9a60*/  LDL.LU R89, [R1+0x148] ;  /* 0x0001480001597983 */ /* 0x0005620000300800 */
[----:B------:R-:W-:Y:S02]  /*9a70*/  FADD.FTZ R52, -R155, R52 ;  /* 0x000000349b347221 */ /* 0x000fe40000010100 */
[----:B------:R-:W-:Y:S01]  /*9a80*/  FMUL.FTZ R143, R245, R40 ;  /* 0x00000028f58f7220 */ /* 0x000fe20000410000 */
[----:B------:R2:W5:Y:S01]  /*9a90*/  LDL.LU R88, [R1+0x144] ;  /* 0x0001440001587983 */ /* 0x0005620000300800 */
[----:B------:R-:W-:Y:S02]  /*9aa0*/  FMUL.FTZ R40, R80, R52 ;  /* 0x0000003450287220 */ /* 0x000fe40000410000 */
[----:B------:R-:W-:Y:S01]  /*9ab0*/  FADD.FTZ R53, -R155, R53 ;  /* 0x000000359b357221 */ /* 0x000fe20000010100 */
        /* <DEDUP_REMOVED lines=8> */
[----:B------:R-:W-:Y:S01]  /*9b40*/  FMUL.FTZ R141, R246, R42 ;  /* 0x0000002af68d7220 */ /* 0x000fe20000410000 */
[----:B------:R-:W3:Y:S01]  /*9b50*/  LDL.LU R207, [R1+0x8] ;  /* 0x0000080001cf7983 */ /* 0x000ee20000300800 */
[----:B------:R-:W-:Y:S02]  /*9b60*/  FADD.FTZ R55, -R154, R55 ;  /* 0x000000379a377221 */ /* 0x000fe40000010100 */
[----:B------:R-:W-:Y:S01]  /*9b70*/  FMUL.FTZ R42, R78, R54 ;  /* 0x000000364e2a7220 */ /* 0x000fe20000410000 */
[----:B------:R-:W4:Y:S01]  /*9b80*/  LDL.LU R213, [R1+0x4] ;  /* 0x0000040001d57983 */ /* 0x000f220000300800 */
[----:B------:R-:W-:Y:S02]  /*9b90*/  FMUL.FTZ R142, R242, R41 ;  /* 0x00000029f28e7220 */ /* 0x000fe40000410000 */
[----:B------:R-:W-:Y:S01]  /*9ba0*/  FMUL.FTZ R41, R77, R55 ;  /* 0x000000374d297220 */ /* 0x000fe20000410000 */
[----:B------:R-:W2:Y:S01]  /*9bb0*/  LDL.LU R214, [R1+0x24] ;  /* 0x0000240001d67983 */ /* 0x000ea20000300800 */
[----:B------:R-:W-:Y:S02]  /*9bc0*/  FADD.FTZ R56, -R153, R56 ;  /* 0x0000003899387221 */ /* 0x000fe40000010100 */
[----:B------:R-:W-:Y:S01]  /*9bd0*/  FMUL.FTZ R147, R241, R36 ;  /* 0x00000024f1937220 */ /* 0x000fe20000410000 */
[----:B------:R-:W2:Y:S01]  /*9be0*/  LDL.LU R216, [R1+0x20] ;  /* 0x0000200001d87983 */ /* 0x000ea20000300800 */
[----:B------:R-:W-:Y:S02]  /*9bf0*/  FMUL.FTZ R36, R76, R56 ;  /* 0x000000384c247220 */ /* 0x000fe40000410000 */
        /* <DEDUP_REMOVED lines=16> */
[----:B------:R-:W2:Y:S01]  /*9d00*/  LDL.LU R210, [R1+0x28] ;  /* 0x0000280001d27983 */ /* 0x000ea20000300800 */
[----:B------:R-:W-:Y:S02]  /*9d10*/  FADD.FTZ R61, -R153, R61 ;  /* 0x0000003d993d7221 */ /* 0x000fe40000010100 */
[----:B------:R-:W-:Y:S01]  /*9d20*/  FMUL.FTZ R34, R72, R60 ;  /* 0x0000003c48227220 */ /* 0x000fe20000410000 */
[----:B------:R-:W2:Y:S01]  /*9d30*/  LDL.LU R14, [R1+0x1c] ;  /* 0x00001c00010e7983 */ /* 0x000ea20000300800 */
[C---:B------:R-:W-:Y:S02]  /*9d40*/  FADD.FTZ R62, -R152.reuse, R62 ;  /* 0x0000003e983e7221 */ /* 0x040fe40000010100 */
[----:B------:R-:W-:Y:S01]  /*9d50*/  FMUL.FTZ R61, R71, R61 ;  /* 0x0000003d473d7220 */ /* 0x000fe20000410000 */
[----:B------:R-:W2:Y:S01]  /*9d60*/  LDL.LU R205, [R1+0x38] ;  /* 0x0000380001cd7983 */ /* 0x000ea20000300800 */
[----:B------:R-:W-:Y:S02]  /*9d70*/  FADD.FTZ R63, -R152, R63 ;  /* 0x0000003f983f7221 */ /* 0x000fe40000010100 */
[----:B------:R-:W-:Y:S01]  /*9d80*/  FMUL.FTZ R62, R70, R62 ;  /* 0x0000003e463e7220 */ /* 0x000fe20000410000 */
[----:B------:R-:W2:Y:S01]  /*9d90*/  LDL.LU R13, [R1+0x34] ;  /* 0x00003400010d7983 */ /* 0x000ea20000300800 */
[----:B------:R-:W-:Y:S02]  /*9da0*/  FADD.FTZ R64, -R155, R64 ;  /* 0x000000409b407221 */ /* 0x000fe40000010100 */
[----:B------:R-:W-:Y:S01]  /*9db0*/  FMUL.FTZ R63, R69, R63 ;  /* 0x0000003f453f7220 */ /* 0x000fe20000410000 */
[----:B------:R1:W5:Y:S01]  /*9dc0*/  LDL.LU R79, [R1+0x120] ;  /* 0x00012000014f7983 */ /* 0x0003620000300800 */
[----:B------:R-:W-:Y:S02]  /*9dd0*/  FMUL.FTZ R171, R236, R30 ;  /* 0x0000001eecab7220 */ /* 0x000fe40000410000 */
[----:B------:R-:W-:Y:S01]  /*9de0*/  FMUL.FTZ R30, R68, R64 ;  /* 0x00000040441e7220 */ /* 0x000fe20000410000 */
[----:B------:R1:W5:Y:S01]  /*9df0*/  LDL.LU R78, [R1+0x11c] ;  /* 0x00011c00014e7983 */ /* 0x0003620000300800 */
[----:B------:R-:W-:Y:S02]  /*9e00*/  FADD.FTZ R29, -R153, R29 ;  /* 0x0000001d991d7221 */ /* 0x000fe40000010100 */
[C---:B------:R-:W-:Y:S01]  /*9e10*/  FADD.FTZ R26, -R152.reuse, R26 ;  /* 0x0000001a981a7221 */ /* 0x040fe20000010100 */
[----:B------:R1:W5:Y:S01]  /*9e20*/  LDL.LU R77, [R1+0x118] ;  /* 0x00011800014d7983 */ /* 0x0003620000300800 */
[----:B------:R-:W-:Y:S02]  /*9e30*/  FADD.FTZ R27, -R152, R27 ;  /* 0x0000001b981b7221 */ /* 0x000fe40000010100 */
[----:B------:R-:W-:Y:S01]  /*9e40*/  FMUL.FTZ R29, R175, R29 ;  /* 0x0000001daf1d7220 */ /* 0x000fe20000410000 */
[----:B------:R-:W2:Y:S01]  /*9e50*/  LDL.LU R208, [R1+0x18] ;  /* 0x0000180001d07983 */ /* 0x000ea20000300800 */
[----:B------:R-:W-:Y:S02]  /*9e60*/  FADD.FTZ R65, -R155, R65 ;  /* 0x000000419b417221 */ /* 0x000fe40000010100 */
[----:B------:R-:W-:Y:S01]  /*9e70*/  FMUL.FTZ R24, R174, R24 ;  /* 0x00000018ae187220 */ /* 0x000fe20000410000 */
[----:B------:R-:W2:Y:S01]  /*9e80*/  LDL.LU R12, [R1+0x14] ;  /* 0x00001400010c7983 */ /* 0x000ea20000300800 */
[----:B------:R-:W-:Y:S02]  /*9e90*/  FMUL.FTZ R174, R168, R29 ;  /* 0x0000001da8ae7220 */ /* 0x000fe40000410000 */
[----:B------:R-:W-:Y:S01]  /*9ea0*/  FMUL.FTZ R29, R3, R65 ;  /* 0x00000041031d7220 */ /* 0x000fe20000410000 */
[----:B------:R-:W2:Y:S01]  /*9eb0*/  LDL.LU R206, [R1+0x30] ;  /* 0x0000300001ce7983 */ /* 0x000ea20000300800 */
[----:B------:R-:W-:Y:S02]  /*9ec0*/  FADD.FTZ R21, -R155, R21 ;  /* 0x000000159b157221 */ /* 0x000fe40000010100 */
        /* <DEDUP_REMOVED lines=17> */
[----:B------:R-:W-:Y:S01]  /*9fe0*/  MOV R167, 0x20 ;  /* 0x0000002000a77802 */ /* 0x000fe20000000f00 */
[----:B------:R-:W-:Y:S01]  /*9ff0*/  FMUL.FTZ R31, R166, R67 ;  /* 0x00000043a61f7220 */ /* 0x000fe20000410000 */
[----:B------:R-:W-:Y:S01]  /*a000*/  MOV R166, 0x40 ;  /* 0x0000004000a67802 */ /* 0x000fe20000000f00 */
        /* <DEDUP_REMOVED lines=23> */
[----:B---3--:R-:W-:Y:S02]  /*a180*/  FMUL.FTZ R44, R207, R44 ;  /* 0x0000002ccf2c7220 */ /* 0x008fe40000410000 */
[----:B------:R-:W3:Y:S01]  /*a190*/  LDL.LU R207, [R1+0x2c] ;  /* 0x00002c0001cf7983 */ /* 0x000ee20000300800 */
[----:B----4-:R-:W-:Y:S03]  /*a1a0*/  FMUL.FTZ R43, R213, R43 ;  /* 0x0000002bd52b7220 */ /* 0x010fe60000410000 */
[----:B------:R1:W5:Y:S01]  /*a1b0*/  LDL.LU R76, [R1+0x114] ;  /* 0x00011400014c7983 */ /* 0x0003620000300800 */
[----:B--2---:R-:W-:Y:S03]  /*a1c0*/  FMUL.FTZ R46, R214, R46 ;  /* 0x0000002ed62e7220 */ /* 0x004fe60000410000 */
[----:B------:R-:W2:Y:S01]  /*a1d0*/  LDL.LU R213, [R1+0xc] ;  /* 0x00000c0001d57983 */ /* 0x000ea20000300800 */
[----:B------:R-:W-:Y:S03]  /*a1e0*/  FMUL.FTZ R45, R216, R45 ;  /* 0x0000002dd82d7220 */ /* 0x000fe60000410000 */
[----:B------:R1:W5:Y:S04]  /*a1f0*/  LDL.LU R75, [R1+0x110] ;  /* 0x00011000014b7983 */ /* 0x0003680000300800 */
[----:B------:R-:W4:Y:S04]  /*a200*/  LDL.LU R214, [R1] ;  /* 0x0000000001d67983 */ /* 0x000f280000300800 */
[----:B------:R1:W5:Y:S04]  /*a210*/  LDL.LU R74, [R1+0x10c] ;  /* 0x00010c00014a7983 */ /* 0x0003680000300800 */
[----:B------:R-:W4:Y:S04]  /*a220*/  LDL.LU R216, [R1+0x10] ;  /* 0x0000100001d87983 */ /* 0x000f280000300800 */
[----:B------:R1:W5:Y:S04]  /*a230*/  LDL.LU R73, [R1+0x108] ;  /* 0x0001080001497983 */ /* 0x0003680000300800 */
[----:B------:R1:W5:Y:S01]  /*a240*/  LDL.LU R72, [R1+0x104] ;  /* 0x0001040001487983 */ /* 0x0003620000300800 */
[----:B------:R-:W-:Y:S03]  /*a250*/  FMUL.FTZ R40, R210, R40 ;  /* 0x00000028d2287220 */ /* 0x000fe60000410000 */
[----:B------:R1:W5:Y:S01]  /*a260*/  LDL.LU R71, [R1+0x100] ;  /* 0x0001000001477983 */ /* 0x0003620000300800 */
[----:B------:R-:W-:Y:S03]  /*a270*/  FMUL.FTZ R39, R14, R39 ;  /* 0x000000270e277220 */ /* 0x000fe60000410000 */
[----:B------:R1:W5:Y:S01]  /*a280*/  LDL.LU R70, [R1+0xfc] ;  /* 0x0000fc0001467983 */ /* 0x0003620000300800 */
[----:B------:R-:W-:Y:S03]  /*a290*/  FMUL.FTZ R42, R205, R42 ;  /* 0x0000002acd2a7220 */ /* 0x000fe60000410000 */
[----:B------:R1:W5:Y:S01]  /*a2a0*/  LDL.LU R69, [R1+0xf8] ;  /* 0x0000f80001457983 */ /* 0x0003620000300800 */
[----:B------:R-:W-:Y:S03]  /*a2b0*/  FMUL.FTZ R41, R13, R41 ;  /* 0x000000290d297220 */ /* 0x000fe60000410000 */
[----:B------:R1:W5:Y:S04]  /*a2c0*/  LDL.LU R68, [R1+0xf4] ;  /* 0x0000f40001447983 */ /* 0x0003680000300800 */
[----:B------:R1:W5:Y:S06]  /*a2d0*/  LDL.64 R152, [R1+0x40] ;  /* 0x0000400001987983 */ /* 0x00036c0000100a00 */
[----:B------:R1:W5:Y:S01]  /*a2e0*/  LDL.LU R3, [R1+0xf0] ;  /* 0x0000f00001037983 */ /* 0x0003620000300800 */
[----:B------:R-:W-:Y:S02]  /*a2f0*/  FMUL.FTZ R36, R208, R36 ;  /* 0x00000024d0247220 */ /* 0x000fe40000410000 */
[----:B------:R-:W-:Y:S02]  /*a300*/  FMUL.FTZ R35, R12, R35 ;  /* 0x000000230c237220 */ /* 0x000fe40000410000 */
[----:B------:R-:W-:Y:S02]  /*a310*/  FMUL.FTZ R38, R206, R38 ;  /* 0x00000026ce267220 */ /* 0x000fe40000410000 */
[----:B---3--:R-:W-:Y:S02]  /*a320*/  FMUL.FTZ R37, R207, R37 ;  /* 0x00000025cf257220 */ /* 0x008fe40000410000 */
[----:B--2---:R-:W-:Y:S02]  /*a330*/  FMUL.FTZ R62, R213, R62 ;  /* 0x0000003ed53e7220 */ /* 0x004fe40000410000 */
[----:B----4-:R-:W-:Y:S02]  /*a340*/  FMUL.FTZ R30, R214, R30 ;  /* 0x0000001ed61e7220 */ /* 0x010fe40000410000 */
[----:B------:R-:W-:Y:S01]  /*a350*/  FMUL.FTZ R32, R216, R32 ;  /* 0x00000020d8207220 */ /* 0x000fe20000410000 */
[----:B------:R-:W-:-:S05]  /*a360*/  @!P0 BRA `(.L_x_2423) ;  /* 0x0000046000008947 */ /* 0x000fca0003800000 */
[----:B-1----:R-:W2:Y:S01]  /*a370*/  LDL.LU R0, [R1+0x48] ;  /* 0x0000480001007983 */ /* 0x002ea20000300800 */
[----:B-----5:R-:W-:Y:S01]  /*a380*/  ISETP.GE.AND P1, PT, R152, c[0x0][0x220], PT ;  /* 0x0000880098007a0c */ /* 0x020fe20003f26270 */
[----:B------:R-:W-:Y:S01]  /*a390*/  IMAD.MOV.U32 R11, RZ, RZ, c[0x0][0x190] ;  /* 0x00006400ff0b7624 */ /* 0x000fe200078e00ff */
[----:B------:R-:W-:Y:S01]  /*a3a0*/  ULOP3.LUT UR9, UR8, 0x1, URZ, 0xc0, !UPT ;  /* 0x0000000108097892 */ /* 0x000fe2000f8ec03f */
[----:B------:R-:W3:Y:S02]  /*a3b0*/  LDL.LU R22, [R1+0x54] ;  /* 0x0000540001167983 */ /* 0x000ee40000300800 */
[C---:B------:R-:W-:Y:S01]  /*a3c0*/  IMAD.U32 R4, R11.reuse, -0x80, RZ ;  /* 0xffffff800b047824 */ /* 0x040fe200078e00ff */
[----:B------:R-:W-:Y:S01]  /*a3d0*/  UISETP.NE.U32.AND UP1, UPT, UR9, 0x1, UPT ;  /* 0x000000010900788c */ /* 0x000fe2000bf25070 */
[----:B------:R-:W4:Y:S03]  /*a3e0*/  LDL.LU R21, [R1+0x4c] ;  /* 0x00004c0001157983 */ /* 0x000f260000300800 */
[----:B------:R-:W-:Y:S01]  /*a3f0*/  USEL UR9, UR44, 0x4000, !UP1 ;  /* 0x000040002c097887 */ /* 0x000fe2000c800000 */
[----:B------:R-:W-:Y:S02]  /*a400*/  SHF.R.S32.HI R5, RZ, 0x1f, R4 ;  /* 0x0000001fff057819 */ /* 0x000fe40000011404 */
[----:B------:R-:W-:Y:S01]  /*a410*/  @!P1 LEA R2, P2, R11, R4, 0x6 ;  /* 0x000000040b029211 */ /* 0x000fe200078430ff */
[----:B------:R-:W-:Y:S02]  /*a420*/  @!P1 IMAD.MOV.U32 R8, RZ, RZ, c[0x0][0x194] ;  /* 0x00006500ff089624 */ /* 0x000fe400078e00ff */
[----:B------:R-:W-:Y:S01]  /*a430*/  IADD3 R173, R173, UR9, RZ ;  /* 0x00000009adad7c10 */ /* 0x000fe2000fffe0ff */
[----:B------:R-:W-:Y:S01]  /*a440*/  @!P1 IMAD.MOV.U32 R9, RZ, RZ, c[0x0][0x194] ;  /* 0x00006500ff099624 */ /* 0x000fe200078e00ff */
[----:B------:R-:W-:Y:S01]  /*a450*/  IADD3 R162, R162, UR9, RZ ;  /* 0x00000009a2a27c10 */ /* 0x000fe2000fffe0ff */
[----:B------:R-:W-:Y:S02]  /*a460*/  @!P1 IMAD.MOV.U32 R18, RZ, RZ, c[0x0][0x194] ;  /* 0x00006500ff129624 */ /* 0x000fe400078e00ff */
[----:B------:R1:W-:Y:S01]  /*a470*/  @P1 STS [R173], RZ ;  /* 0x000000ffad001388 */ /* 0x0003e20000000800 */
[C---:B------:R-:W-:Y:S03]  /*a480*/  @!P1 LEA.HI.X R9, R11.reuse, R5, R9, 0x6, P2 ;  /* 0x000000050b099211 */ /* 0x040fe600010f3409 */
[----:B------:R1:W-:Y:S04]  /*a490*/  @P1 STS [R173+0x4], RZ ;  /* 0x000004ffad001388 */ /* 0x0003e80000000800 */
[----:B------:R1:W-:Y:S04]  /*a4a0*/  @P1 STS [R173+0x8], RZ ;  /* 0x000008ffad001388 */ /* 0x0003e80000000800 */
[----:B------:R1:W-:Y:S01]  /*a4b0*/  @P1 STS [R173+0xc], RZ ;  /* 0x00000cffad001388 */ /* 0x0003e20000000800 */
[C---:B--2---:R-:W-:Y:S02]  /*a4c0*/  IADD3 R14, R0.reuse, UR9, RZ ;  /* 0x00000009000e7c10 */ /* 0x044fe4000fffe0ff */
[----:B------:R-:W-:Y:S02]  /*a4d0*/  @!P1 IADD3 R17, R0, UR9, RZ ;  /* 0x0000000900119c10 */ /* 0x000fe4000fffe0ff */
[-C--:B---3--:R-:W-:Y:S01]  /*a4e0*/  LEA R6, P4, R4, R22.reuse, 0x1 ;  /* 0x0000001604067211 */ /* 0x088fe200078808ff */
[----:B------:R1:W-:Y:S01]  /*a4f0*/  STL [R1+0x48], R14 ;  /* 0x0000480e01007387 */ /* 0x0003e20000100800 */
[C---:B------:R-:W-:Y:S02]  /*a500*/  @!P1 IADD3 R16, R0.reuse, UR9, RZ ;  /* 0x0000000900109c10 */ /* 0x040fe4000fffe0ff */
[----:B------:R-:W-:Y:S02]  /*a510*/  @!P1 IADD3 R15, R0, UR9, RZ ;  /* 0x00000009000f9c10 */ /* 0x000fe4000fffe0ff */
[--C-:B----4-:R-:W-:Y:S02]  /*a520*/  LEA.HI.X R7, R4, R21, R5.reuse, 0x1, P4 ;  /* 0x0000001504077211 */ /* 0x110fe400020f0c05 */
[----:B------:R-:W-:Y:S02]  /*a530*/  @!P1 LEA R10, P2, R2, R22, 0x1 ;  /* 0x00000016020a9211 */ /* 0x000fe400078408ff */
[C---:B------:R-:W-:Y:S01]  /*a540*/  @!P1 LEA R0, P3, R11.reuse, R4, 0x5 ;  /* 0x000000040b009211 */ /* 0x040fe200078628ff */
[----:B------:R-:W-:Y:S01]  /*a550*/  @!PT LDS RZ, [RZ] ;  /* 0x00000000fffff984 */ /* 0x000fe20000000800 */
[----:B------:R-:W-:Y:S01]  /*a560*/  @!PT LDS RZ, [RZ] ;  /* 0x00000000fffff984 */ /* 0x000fe20000000800 */
[----:B------:R-:W-:Y:S01]  /*a570*/  @!PT LDS RZ, [RZ] ;  /* 0x00000000fffff984 */ /* 0x000fe20000000800 */
[----:B------:R1:W-:Y:S03]  /*a580*/  @!P1 LDGSTS.E.BYPASS.LTC128B.128 [R14], [R6.64] ;  /* 0x00000000060e9fae */ /* 0x0003e6000b901d46 */
        /* <DEDUP_REMOVED lines=8> */
[C---:B------:R-:W-:Y:S01]  /*a610*/  @!P1 LEA R8, P2, R4.reuse, R22, 0x1 ;  /* 0x0000001604089211 */ /* 0x040fe200078408ff */
[----:B------:R1:W-:Y:S02]  /*a620*/  @P1 STS [R173+0x1008], RZ ;  /* 0x001008ffad001388 */ /* 0x0003e40000000800 */
[----:B------:R-:W-:Y:S02]  /*a630*/  @!P1 IMAD.IADD R0, R5, 0x1, R0 ;  /* 0x0000000105009824 */ /* 0x000fe400078e0200 */
[----:B------:R1:W-:Y:S03]  /*a640*/  @P1 STS [R173+0x100c], RZ ;  /* 0x00100cffad001388 */ /* 0x0003e60000000800 */
[----:B------:R-:W-:Y:S01]  /*a650*/  @!P1 LEA.HI.X R9, R4, R21, R0, 0x1, P2 ;  /* 0x0000001504099211 */ /* 0x000fe200010f0c00 */
        /* <DEDUP_REMOVED lines=20> */
[----:B------:R1:W-:Y:S04]  /*a7a0*/  STL [R1+0x54], R6 ;  /* 0x0000540601007387 */ /* 0x0003e80000100800 */
[----:B------:R-:W0:Y:S04]  /*a7b0*/  LDGDEPBAR ;  /* 0x00000000000079af */ /* 0x000e280000000000 */
[----:B------:R1:W-:Y:S02]  /*a7c0*/  STL [R1+0x4c], R7 ;  /* 0x00004c0701007387 */ /* 0x0003e40000100800 */
.L_x_2423:
        /* <DEDUP_REMOVED lines=214> */
.L_x_2424:
        /* <DEDUP_REMOVED lines=183> */
[C---:B------:R-:W-:Y:S01]  /*c0a0*/  IMAD.IADD R60, R146.reuse, 0x1, R60 ;  /* 0x00000001923c7824 */ /* 0x040fe200078e023c */
[CC--:B------:R-:W-:Y:S01]  /*c0b0*/  LEA R50, P6, R63.reuse, R36.reuse, 0x2 ;  /* 0x000000243f327211 */ /* 0x0c0fe200078c10ff */
[C---:B------:R-:W-:Y:S02]  /*c0c0*/  IMAD.IADD R61, R146.reuse, 0x1, R61 ;  /* 0x00000001923d7824 */ /* 0x040fe400078e023d */
[----:B------:R-:W-:Y:S01]  /*c0d0*/  IMAD.IADD R60, R146, 0x1, R60 ;  /* 0x00000001923c7824 */ /* 0x000fe200078e023c */
[-C--:B------:R-:W-:Y:S02]  /*c0e0*/  LEA.HI.X.SX32 R51, R63, R37.reuse, 0x2, P6 ;  /* 0x000000253f337211 */ /* 0x080fe400030f16ff */
[-C--:B-1----:R-:W-:Y:S01]  /*c0f0*/  LEA R6, P0, R0, R36.reuse, 0x2 ;  /* 0x0000002400067211 */ /* 0x082fe200078010ff */
        /* <DEDUP_REMOVED lines=95> */
[----:B------:R-:W-:Y:S02]  /*c6f0*/  PLOP3.LUT P0, PT, PT, PT, UP3, 0x80, 0x0 ;  /* 0x000000000000781c */ /* 0x000fe40003f0f038 */
[----:B------:R-:W-:Y:S01]  /*c700*/  LEA.HI.X.SX32 R7, R2, R37, 0x2, P1 ;  /* 0x0000002502077211 */ /* 0x000fe200008f16ff */
[----:B------:R-:W-:Y:S01]  /*c710*/  LDSM.16.MT88.4 R16, [R0] ;  /* 0x000000000010783b */ /* 0x000fe20000004200 */
[----:B------:R-:W-:Y:S01]  /*c720*/  PLOP3.LUT P1, PT, PT, PT, UP1, 0x80, 0x0 ;  /* 0x000000000000781c */ /* 0x000fe20003f2f018 */
[----:B------:R-:W-:Y:S02]  /*c730*/  @UP0 UIADD3 UR17, UP1, UR17, -0x200, URZ ;  /* 0xfffffe0011110890 */ /* 0x000fe4000ff3e03f */
[----:B------:R-:W-:Y:S02]  /*c740*/  RED.E.ADD.F32.FTZ.RN.STRONG.GPU [R6.64], R30 ;  /* 0x0000001e0600798e */ /* 0x000fe4000c10e786 */
[----:B------:R-:W-:Y:S02]  /*c750*/  @UP0 UIADD3.X UR16, UR16, -0x1, URZ, UP1, !UPT ;  /* 0xffffffff10100890 */ /* 0x000fe40008ffe43f */
[----:B------:R-:W-:Y:S04]  /*c760*/  RED.E.ADD.F32.FTZ.RN.STRONG.GPU [R4.64], R31 ;  /* 0x0000001f0400798e */ /* 0x000fe8000c10e786 */
[----:B------:R-:W1:Y:S04]  /*c770*/  LDSM.16.MT88.4 R4, [R3+0x14000] ;  /* 0x014000000304783b */ /* 0x000e680000004200 */
        /* <DEDUP_REMOVED lines=72> */
[----:B------:R4:W5:Y:S03]  /*cc00*/  LDSM.16.MT88.4 R32, [R0+0x3800] ;  /* 0x003800000020783b */ /* 0x0009660000004200 */
        /* <DEDUP_REMOVED lines=15> */
[-C--:B-----5:R-:W-:Y:S08]  /*cd00*/  HMMA.16816.F32 R116, R20, R32.reuse, R116 ;  /* 0x000000201474723c */ /* 0x0a0ff00000001874 */
        /* <DEDUP_REMOVED lines=135> */
.L_x_2426:
        /* <DEDUP_REMOVED lines=19> */
.L_x_2427:
[----:B------:R-:W-:Y:S01]  /*d6b0*/  BAR.SYNC.DEFER_BLOCKING 0x0 ;  /* 0x0000000000007b1d */ /* 0x000fe20000010000 */
[--C-:B-1----:R-:W-:Y:S01]  /*d6c0*/  SHF.R.S32.HI R7, RZ, 0x1f, R152.reuse ;  /* 0x0000001fff077819 */ /* 0x102fe20000011498 */
[----:B------:R-:W-:Y:S01]  /*d6d0*/  USHF.R.S32.HI UR10, URZ, 0x1f, UR22 ;  /* 0x0000001f3f0a7899 */ /* 0x000fe20008011416 */
[----:B------:R-:W-:Y:S01]  /*d6e0*/  IMAD.U32 R0, RZ, RZ, UR22 ;  /* 0x00000016ff007e24 */ /* 0x000fe2000f8e00ff */
[----:B------:R-:W-:Y:S01]  /*d6f0*/  UIMAD UR5, UR37, -0x80, UR5 ;  /* 0xffffff80250578a4 */ /* 0x000fe2000f8e0205 */
[----:B------:R-:W-:Y:S01]  /*d700*/  IMAD.MOV.U32 R6, RZ, RZ, R152 ;  /* 0x000000ffff067224 */ /* 0x000fe200078e0098 */
[----:B------:R-:W1:Y:S01]  /*d710*/  S2R R8, SR_TID.X ;  /* 0x0000000000087919 */ /* 0x000e620000002100 */
[----:B------:R-:W-:Y:S01]  /*d720*/  ULDC.64 UR8, c[0x0][0x3a0] ;  /* 0x0000e80000087ab9 */ /* 0x000fe20000000a00 */
[----:B------:R-:W-:Y:S01]  /*d730*/  ISETP.GE.AND P1, PT, R152, c[0x0][0x220], PT ;  /* 0x0000880098007a0c */ /* 0x000fe20003f26270 */
[----:B------:R-:W-:Y:S01]  /*d740*/  UIMAD UR4, UR10, UR8, URZ ;  /* 0x000000080a0472a4 */ /* 0x000fe2000f8e023f */
[----:B------:R-:W-:Y:S01]  /*d750*/  IMAD.WIDE.U32 R4, R0, c[0x0][0x3a0], R6 ;  /* 0x0000e80000047a25 */ /* 0x000fe200078e0006 */
[----:B------:R-:W-:Y:S01]  /*d760*/  USHF.R.S32.HI UR13, URZ, 0x1f, UR39 ;  /* 0x0000001f3f0d7899 */ /* 0x000fe20008011427 */
[----:B------:R-:W-:Y:S01]  /*d770*/  BSSY B0, `(.L_x_2428) ;  /* 0x0000022000007945 */ /* 0x000fe20003800000 */
[----:B------:R-:W-:-:S02]  /*d780*/  UIMAD UR4, UR22, UR9, UR4 ;  /* 0x00000009160472a4 */ /* 0x000fc4000f8e0204 */
[----:B------:R-:W-:Y:S01]  /*d790*/  IADD3 R4, P0, R4, UR14, RZ ;  /* 0x0000000e04047c10 */ /* 0x000fe2000ff1e0ff */
[----:B------:R-:W-:-:S03]  /*d7a0*/  ULDC.64 UR8, c[0x0][0x3b8] ;  /* 0x0000ee0000087ab9 */ /* 0x000fc60000000a00 */
[----:B------:R-:W-:Y:S01]  /*d7b0*/  IMAD.U32 R2, RZ, RZ, UR4 ;  /* 0x00000004ff027e24 */ /* 0x000fe2000f8e00ff */
[----:B------:R-:W-:Y:S01]  /*d7c0*/  UIMAD UR4, UR13, UR8, URZ ;  /* 0x000000080d0472a4 */ /* 0x000fe2000f8e023f */
[----:B------:R2:W3:Y:S03]  /*d7d0*/  LDS.128 R20, [R145+0xd000] ;  /* 0x00d0000091147984 */ /* 0x0004e60000000c00 */
[----:B------:R-:W-:Y:S01]  /*d7e0*/  IADD3.X R5, R5, UR15, R2, P0, !PT ;  /* 0x0000000f05057c10 */ /* 0x000fe200087fe402 */
[----:B------:R-:W-:Y:S01]  /*d7f0*/  IMAD.U32 R2, RZ, RZ, UR39 ;  /* 0x00000027ff027e24 */ /* 0x000fe2000f8e00ff */
[----:B------:R-:W-:Y:S01]  /*d800*/  UIMAD UR4, UR39, UR9, UR4 ;  /* 0x00000009270472a4 */ /* 0x000fe2000f8e0204 */
[----:B------:R2:W4:Y:S01]  /*d810*/  LDS.128 R24, [R145+0xe000] ;  /* 0x00e0000091187984 */ /* 0x0005220000000c00 */
[----:B-1----:R-:W-:Y:S01]  /*d820*/  SHF.R.S32.HI R0, RZ, 0x1f, R8 ;  /* 0x0000001fff007819 */ /* 0x002fe20000011408 */
[----:B------:R-:W-:-:S02]  /*d830*/  IMAD.WIDE.U32 R4, R2, c[0x0][0x3b8], R4 ;  /* 0x0000ee0002047a25 */ /* 0x000fc400078e0004 */
[----:B------:R2:W1:Y:S01]  /*d840*/  LDS.128 R28, [R145+0xf000] ;  /* 0x00f00000911c7984 */ /* 0x0004620000000c00 */
[----:B------:R-:W-:-:S03]  /*d850*/  LEA.HI R0, R0, R8, RZ, 0x3 ;  /* 0x0000000800007211 */ /* 0x000fc600078f18ff */
        /* <DEDUP_REMOVED lines=9> */
[----:B------:R-:W5:Y:S01]  /*d8f0*/  LDS.128 R12, [R145+0xc000] ;  /* 0x00c00000910c7984 */ /* 0x000f620000000c00 */
        /* <DEDUP_REMOVED lines=8> */
[----:B-----5:R2:W-:Y:S04]  /*d980*/  STG.E.128 [R10.64], R12 ;  /* 0x0000000c0a007986 */ /* 0x0205e8000c101d06 */
.L_x_2429:
[----:B------:R-:W-:Y:S05]  /*d990*/  BSYNC B0 ;  /* 0x0000000000007941 */ /* 0x000fea0003800000 */
.L_x_2428:
        /* <DEDUP_REMOVED lines=15> */
.L_x_2431:
[----:B------:R-:W-:Y:S05]  /*da90*/  BSYNC B0 ;  /* 0x0000000000007941 */ /* 0x000fea0003800000 */
.L_x_2430:
        /* <DEDUP_REMOVED lines=15> */
.L_x_2433:
[----:B------:R-:W-:Y:S05]  /*db90*/  BSYNC B0 ;  /* 0x0000000000007941 */ /* 0x000fea0003800000 */
.L_x_2432:
        /* <DEDUP_REMOVED lines=14> */
.L_x_2435:
[----:B------:R-:W-:Y:S05]  /*dc80*/  BSYNC B0 ;  /* 0x0000000000007941 */ /* 0x000fea0003800000 */
.L_x_2434:
[----:B------:R-:W-:Y:S01]  /*dc90*/  ULDC.64 UR4, c[0x0][0x3a8] ;  /* 0x0000ea0000047ab9 */ /* 0x000fe20000000a00 */
[----:B------:R-:W-:Y:S01]  /*dca0*/  IMAD.U32 R2, RZ, RZ, UR22 ;  /* 0x00000016ff027e24 */ /* 0x000fe2000f8e00ff */
[----:B------:R-:W-:Y:S01]  /*dcb0*/  UIMAD UR4, UR10, UR4, URZ ;  /* 0x000000040a0472a4 */ /* 0x000fe2000f8e023f */
[----:B------:R-:W-:Y:S01]  /*dcc0*/  BSSY B0, `(.L_x_2436) ;  /* 0x0000017000007945 */ /* 0x000fe20003800000 */
[----:B------:R-:W-:Y:S01]  /*dcd0*/  USHF.R.S32.HI UR8, URZ, 0x1f, UR39 ;  /* 0x0000001f3f087899 */ /* 0x000fe20008011427 */
[----:B------:R-:W-:Y:S01]  /*dce0*/  IMAD.WIDE.U32 R6, R2, c[0x0][0x3a8], R6 ;  /* 0x0000ea0002067a25 */ /* 0x000fe200078e0006 */
[----:B------:R-:W-:-:S04]  /*dcf0*/  UIMAD UR4, UR22, UR5, UR4 ;  /* 0x00000005160472a4 */ /* 0x000fc8000f8e0204 */
[----:B-1----:R-:W-:Y:S02]  /*dd00*/  IADD3 R4, P0, R6, UR11, RZ ;  /* 0x0000000b06047c10 */ /* 0x002fe4000ff1e0ff */
[----:B------:R-:W-:Y:S01]  /*dd10*/  MOV R2, UR4 ;  /* 0x0000000400027c02 */ /* 0x000fe20008000f00 */
[----:B------:R-:W-:Y:S02]  /*dd20*/  ULDC.64 UR4, c[0x0][0x3c0] ;  /* 0x0000f00000047ab9 */ /* 0x000fe40000000a00 */
[----:B------:R-:W-:Y:S01]  /*dd30*/  UIMAD UR4, UR8, UR4, URZ ;  /* 0x00000004080472a4 */ /* 0x000fe2000f8e023f */
[----:B------:R-:W-:Y:S01]  /*dd40*/  IADD3.X R5, R7, UR12, R2, P0, !PT ;  /* 0x0000000c07057c10 */ /* 0x000fe200087fe402 */
[----:B------:R-:W-:Y:S02]  /*dd50*/  IMAD.U32 R2, RZ, RZ, UR39 ;  /* 0x00000027ff027e24 */ /* 0x000fe4000f8e00ff */
[----:B------:R-:W-:Y:S02]  /*dd60*/  UIMAD UR4, UR39, UR5, UR4 ;  /* 0x00000005270472a4 */ /* 0x000fe4000f8e0204 */
        /* <DEDUP_REMOVED lines=12> */
.L_x_2437:
[----:B------:R-:W-:Y:S05]  /*de30*/  BSYNC B0 ;  /* 0x0000000000007941 */ /* 0x000fea0003800000 */
.L_x_2436:
        /* <DEDUP_REMOVED lines=13> */
.L_x_2439:
[----:B------:R-:W-:Y:S05]  /*df10*/  BSYNC B0 ;  /* 0x0000000000007941 */ /* 0x000fea0003800000 */
.L_x_2438:
        /* <DEDUP_REMOVED lines=13> */
.L_x_2441:
[----:B------:R-:W-:Y:S05]  /*dff0*/  BSYNC B0 ;  /* 0x0000000000007941 */ /* 0x000fea0003800000 */
.L_x_2440:
        /* <DEDUP_REMOVED lines=11> */
.L_x_2388:
[----:B------:R-:W-:Y:S05]  /*e0b0*/  BSYNC B1 ;  /* 0x0000000000017941 */ /* 0x000fea0003800000 */
.L_x_2366:
        /* <DEDUP_REMOVED lines=11> */
.L_x_2442:
[----:B------:R-:W-:Y:S05]  /*e170*/  EXIT ;  /* 0x000000000000794d */ /* 0x000fea0003800000 */
.L_x_2444:
        /* <DEDUP_REMOVED lines=16> */
.L_x_2496:


//--------------------- .text._ZN5flash25flash_bwd_dot_do_o_kernelILb0E23Flash_bwd_kernel_traitsILi64ELi128ELi128ELi8ELi4ELi4ELi4ELb0ELb0EN7cutlass6half_tE19Flash_kernel_traitsILi64ELi128ELi128ELi8ES3_EEEEvNS_16Flash_bwd_paramsE --------------------------
	.section	.text._ZN5flash25flash_bwd_dot_do_o_kernelILb0E23Flash_bwd_kernel_traitsILi64ELi128ELi128ELi8ELi4ELi4ELi4ELb0ELb0EN7cutlass6half_tE19Flash_kernel_traitsILi64ELi128ELi128ELi8ES3_EEEEvNS_16Flash_bwd_paramsE,"ax",@progbits
	.sectioninfo	@"SHI_REGISTERS=32"
	.align	128
        .global         _ZN5flash25flash_bwd_dot_do_o_kernelILb0E23Flash_bwd_kernel_traitsILi64ELi128ELi128ELi8ELi4ELi4ELi4ELb0ELb0EN7cutlass6half_tE19Flash_kernel_traitsILi64ELi128ELi128ELi8ES3_EEEEvNS_16Flash_bwd_paramsE
        .type           _ZN5flash25flash_bwd_dot_do_o_kernelILb0E23Flash_bwd_kernel_traitsILi64ELi128ELi128ELi8ELi4ELi4ELi4ELb0ELb0EN7cutlass6half_tE19Flash_kernel_traitsILi64ELi128ELi128ELi8ES3_EEEEvNS_16Flash_bwd_paramsE,@function
        .size           _ZN5flash25flash_bwd_dot_do_o_kernelILb0E23Flash_bwd_kernel_traitsILi64ELi128ELi128ELi8ELi4ELi4ELi4ELb0ELb0EN7cutlass6half_tE19Flash_kernel_traitsILi64ELi128ELi128ELi8ES3_EEEEvNS_16Flash_bwd_paramsE,(.L_x_2497 - _ZN5flash25flash_bwd_dot_do_o_kernelILb0E23Flash_bwd_kernel_traitsILi64ELi128ELi128ELi8ELi4ELi4ELi4ELb0ELb0EN7cutlass6half_tE19Flash_kernel_traitsILi64ELi128ELi128ELi8ES3_EEEEvNS_16Flash_bwd_paramsE)
        .other          _ZN5flash25flash_bwd_dot_do_o_kernelILb0E23Flash_bwd_kernel_traitsILi64ELi128ELi128ELi8ELi4ELi4ELi4ELb0ELb0EN7cutlass6half_tE19Flash_kernel_traitsILi64ELi128ELi128ELi8ES3_EEEEvNS_16Flash_bwd_paramsE,@"STO_CUDA_ENTRY STV_DEFAULT"
_ZN5flash25flash_bwd_dot_do_o_kernelILb0E23Flash_bwd_kernel_traitsILi64ELi128ELi128ELi8ELi4ELi4ELi4ELb0ELb0EN7cutlass6half_tE19Flash_kernel_traitsILi64ELi128ELi128ELi8ES3_EEEEvNS_16Flash_bwd_paramsE:
.text._ZN5flash25flash_bwd_dot_do_o_kernelILb0E23Flash_bwd_kernel_traitsILi64ELi128ELi128ELi8ELi4ELi4ELi4ELb0ELb0EN7cutlass6half_tE19Flash_kernel_traitsILi64ELi128ELi128ELi8ES3_EEEEvNS_16Flash_bwd_paramsE:
        /* <DEDUP_REMOVED lines=11> */
[----:B--2---:R-:W-:Y:S02]  /*00b0*/  @P0 IADD3 R8, R3, -R0, RZ ;  /* 0x8000000003080210 */ /* 0x004fe40007ffe0ff */
[----:B0-----:R-:W-:-:S02]  /*00c0*/  SHF.L.U32 R3, R2, 0x7, RZ ;  /* 0x0000000702037819 */ /* 0x001fc400000006ff */
        /* <DEDUP_REMOVED lines=8> */
[--C-:B------:R-:W-:Y:S01]  /*0150*/  @!P1 SHF.R.S32.HI R9, RZ, 0x1f, R7.reuse ;  /* 0x0000001fff099819 */ /* 0x100fe20000011407 */
[----:B------:R-:W-:Y:S01]  /*0160*/  @P1 IMAD.WIDE.U32 R12, R0, c[0x0][0x1e8], RZ ;  /* 0x00007a00000c1a25 */ /* 0x000fe200078e00ff */
[----:B------:R-:W-:-:S03]  /*0170*/  @!P1 SHF.R.S32.HI R16, RZ, 0x1f, R7 ;  /* 0x0000001fff109819 */ /* 0x000fc60000011407 */
[----:B------:R-:W-:Y:S01]  /*0180*/  @P1 IMAD.WIDE.U32 R10, R0, c[0x0][0x370], RZ ;  /* 0x0000dc00000a1a25 */ /* 0x000fe200078e00ff */
[----:B------:R-:W-:-:S03]  /*0190*/  @P1 MOV R6, R12 ;  /* 0x0000000c00061202 */ /* 0x000fc60000000f00 */
[----:B------:R-:W-:Y:S02]  /*01a0*/  @!P1 IMAD R14, R9, c[0x0][0x368], RZ ;  /* 0x0000da00090e9a24 */ /* 0x000fe400078e02ff */
[----:B------:R-:W-:Y:S02]  /*01b0*/  @!P1 IMAD R16, R16, c[0x0][0x1e0], RZ ;  /* 0x0000780010109a24 */ /* 0x000fe400078e02ff */
[C---:B------:R-:W-:Y:S02]  /*01c0*/  @P1 IMAD R4, R0.reuse, c[0x0][0x374], R11 ;  /* 0x0000dd0000041a24 */ /* 0x040fe400078e020b */
[----:B------:R-:W-:Y:S02]  /*01d0*/  @P1 IMAD R5, R0, c[0x0][0x1ec], R13 ;  /* 0x00007b0000051a24 */ /* 0x000fe400078e020d */
[C---:B------:R-:W-:Y:S02]  /*01e0*/  @!P1 IMAD R9, R7.reuse, c[0x0][0x36c], R14 ;  /* 0x0000db0007099a24 */ /* 0x040fe400078e020e */
[----:B------:R-:W-:-:S04]  /*01f0*/  @!P1 IMAD.WIDE.U32 R12, R7, c[0x0][0x368], RZ ;  /* 0x0000da00070c9a25 */ /* 0x000fc800078e00ff */
[----:B------:R-:W-:Y:S01]  /*0200*/  @!P1 IMAD.WIDE.U32 R14, R7, c[0x0][0x1e0], RZ ;  /* 0x00007800070e9a25 */ /* 0x000fe200078e00ff */
[----:B------:R-:W-:Y:S02]  /*0210*/  @!P1 MOV R10, R12 ;  /* 0x0000000c000a9202 */ /* 0x000fe40000000f00 */
        /* <DEDUP_REMOVED lines=12> */
.L_x_2445:
[----:B01----:R-:W-:-:S04]  /*02e0*/  IMAD R0, R7, c[0x0][0x1c0], R20 ;  /* 0x0000700007007a24 */ /* 0x003fc800078e0214 */
[----:B------:R-:W-:Y:S02]  /*02f0*/  IMAD R0, R0, c[0x0][0x224], RZ ;  /* 0x0000890000007a24 */ /* 0x000fe400078e02ff */
.L_x_2446:
[----:B------:R-:W-:Y:S02]  /*0300*/  SHF.R.S32.HI R7, RZ, 0x1f, R2 ;  /* 0x0000001fff077819 */ /* 0x000fe40000011402 */
[----:B------:R-:W-:Y:S02]  /*0310*/  SHF.R.S32.HI R11, RZ, 0x1f, R3 ;  /* 0x0000001fff0b7819 */ /* 0x000fe40000011403 */
[----:B------:R-:W-:Y:S02]  /*0320*/  LEA.HI R7, R7, R2, RZ, 0x3 ;  /* 0x0000000207077211 */ /* 0x000fe400078f18ff */
[----:B------:R-:W-:Y:S01]  /*0330*/  IADD3 R8, -R3, R8, RZ ;  /* 0x0000000803087210 */ /* 0x000fe20007ffe1ff */
[----:B------:R-:W-:Y:S01]  /*0340*/  IMAD R16, R11, c[0x0][0x370], RZ ;  /* 0x0000dc000b107a24 */ /* 0x000fe200078e02ff */
[----:B------:R-:W-:Y:S01]  /*0350*/  LOP3.LUT R9, R7, 0x1ffffff8, RZ, 0xc0, !PT ;  /* 0x1ffffff807097812 */ /* 0x000fe200078ec0ff */
[----:B------:R-:W-:Y:S01]  /*0360*/  IMAD R18, R11, c[0x0][0x1e8], RZ ;  /* 0x00007a000b127a24 */ /* 0x000fe200078e02ff */
[----:B------:R-:W-:Y:S01]  /*0370*/  SHF.R.S32.HI R27, RZ, 0x3, R7 ;  /* 0x00000003ff1b7819 */ /* 0x000fe20000011407 */
[----:B------:R-:W-:Y:S01]  /*0380*/  IMAD R7, R3, c[0x0][0x374], R16 ;  /* 0x0000dd0003077a24 */ /* 0x000fe200078e0210 */
[----:B------:R-:W-:Y:S01]  /*0390*/  IADD3 R9, -R9, R2, RZ ;  /* 0x0000000209097210 */ /* 0x000fe20007ffe1ff */
[----:B------:R-:W-:Y:S01]  /*03a0*/  IMAD R18, R3, c[0x0][0x1ec], R18 ;  /* 0x00007b0003127a24 */ /* 0x000fe200078e0212 */
[----:B------:R-:W-:Y:S01]  /*03b0*/  SHF.R.S32.HI R26, RZ, 0x1f, R27 ;  /* 0x0000001fff1a7819 */ /* 0x000fe2000001141b */
[----:B------:R-:W-:Y:S01]  /*03c0*/  CS2R R16, SRZ ;  /* 0x0000000000107805 */ /* 0x000fe2000001ff00 */
[----:B------:R-:W-:-:S02]  /*03d0*/  SHF.L.U32 R12, R9, 0x3, RZ ;  /* 0x00000003090c7819 */ /* 0x000fc400000006ff */
[----:B------:R-:W-:Y:S02]  /*03e0*/  SHF.R.S32.HI R9, RZ, 0x1f, R20 ;  /* 0x0000001fff097819 */ /* 0x000fe40000011414 */
[--C-:B------:R-:W-:Y:S02]  /*03f0*/  SHF.R.S32.HI R13, RZ, 0x1f, R12.reuse ;  /* 0x0000001fff0d7819 */ /* 0x100fe4000001140c */
[----:B------:R-:W-:Y:S01]  /*0400*/  ISETP.GE.AND P0, PT, R12, c[0x0][0x220], PT ;  /* 0x000088000c007a0c */ /* 0x000fe20003f06270 */
[----:B------:R-:W-:Y:S02]  /*0410*/  IMAD R11, R9, c[0x0][0x378], RZ ;  /* 0x0000de00090b7a24 */ /* 0x000fe400078e02ff */
[----:B------:R-:W-:Y:S01]  /*0420*/  IMAD.WIDE.U32 R14, R3, c[0x0][0x370], R12 ;  /* 0x0000dc00030e7a25 */ /* 0x000fe200078e000c */
[----:B------:R-:W-:-:S03]  /*0430*/  ISETP.LT.AND P1, PT, R27, R8, !P0 ;  /* 0x000000081b00720c */ /* 0x000fc60004721270 */
[----:B------:R-:W-:Y:S01]  /*0440*/  IMAD.WIDE.U32 R12, R3, c[0x0][0x1e8], R12 ;  /* 0x00007a00030c7a25 */ /* 0x000fe200078e000c */
[----:B------:R-:W-:-:S03]  /*0450*/  IADD3 R22, P2, R10, R14, RZ ;  /* 0x0000000e0a167210 */ /* 0x000fc60007f5e0ff */
[----:B------:R-:W-:Y:S01]  /*0460*/  IMAD R9, R9, c[0x0][0x1f0], RZ ;  /* 0x00007c0009097a24 */ /* 0x000fe200078e02ff */
[----:B------:R-:W-:Y:S01]  /*0470*/  IADD3 R6, P3, R6, R12, RZ ;  /* 0x0000000c06067210 */ /* 0x000fe20007f7e0ff */
[----:B------:R-:W-:Y:S01]  /*0480*/  IMAD R11, R20, c[0x0][0x37c], R11 ;  /* 0x0000df00140b7a24 */ /* 0x000fe200078e020b */
[----:B------:R-:W-:Y:S01]  /*0490*/  IADD3.X R23, R4, R15, R7, P2, !PT ;  /* 0x0000000f04177210 */ /* 0x000fe200017fe407 */
[----:B------:R-:W-:Y:S01]  /*04a0*/  IMAD R9, R20, c[0x0][0x1f4], R9 ;  /* 0x00007d0014097a24 */ /* 0x000fe200078e0209 */
[----:B------:R-:W-:Y:S01]  /*04b0*/  IADD3.X R7, R5, R13, R18, P3, !PT ;  /* 0x0000000d05077210 */ /* 0x000fe20001ffe412 */
[----:B------:R-:W-:Y:S01]  /*04c0*/  @P1 IMAD R4, R26, c[0x0][0x370], RZ ;  /* 0x0000dc001a041a24 */ /* 0x000fe200078e02ff */
[----:B------:R-:W-:Y:S01]  /*04d0*/  CS2R R14, SRZ ;  /* 0x00000000000e7805 */ /* 0x000fe2000001ff00 */
[----:B------:R-:W-:Y:S01]  /*04e0*/  IMAD.WIDE.U32 R22, R20, c[0x0][0x378], R22 ;  /* 0x0000de0014167a25 */ /* 0x000fe200078e0016 */
[----:B------:R-:W-:-:S03]  /*04f0*/  CS2R R18, SRZ ;  /* 0x0000000000127805 */ /* 0x000fc6000001ff00 */
[----:B------:R-:W-:Y:S01]  /*0500*/  IMAD.WIDE.U32 R20, R20, c[0x0][0x1f0], R6 ;  /* 0x00007c0014147a25 */ /* 0x000fe200078e0006 */
[----:B------:R-:W-:-:S03]  /*0510*/  IADD3 R23, R23, R11, RZ ;  /* 0x0000000b17177210 */ /* 0x000fc60007ffe0ff */
[----:B------:R-:W-:Y:S01]  /*0520*/  @P1 IMAD R6, R26, c[0x0][0x1e8], RZ ;  /* 0x00007a001a061a24 */ /* 0x000fe200078e02ff */
[----:B------:R-:W-:Y:S01]  /*0530*/  IADD3 R21, R21, R9, RZ ;  /* 0x0000000915157210 */ /* 0x000fe20007ffe0ff */
[C---:B------:R-:W-:Y:S02]  /*0540*/  @P1 IMAD R7, R27.reuse, c[0x0][0x374], R4 ;  /* 0x0000dd001b071a24 */ /* 0x040fe400078e0204 */
[----:B------:R-:W-:-:S04]  /*0550*/  @P1 IMAD.WIDE.U32 R12, R27, c[0x0][0x370], R22 ;  /* 0x0000dc001b0c1a25 */ /* 0x000fc800078e0016 */
[----:B------:R-:W-:Y:S01]  /*0560*/  @P1 IMAD R9, R27, c[0x0][0x1ec], R6 ;  /* 0x00007b001b091a24 */ /* 0x000fe200078e0206 */
[----:B------:R-:W-:Y:S01]  /*0570*/  @P1 IADD3 R7, R13, R7, RZ ;  /* 0x000000070d071210 */ /* 0x000fe20007ffe0ff */
[----:B------:R-:W-:Y:S01]  /*0580*/  @P1 IMAD.WIDE.U32 R4, R27, c[0x0][0x1e8], R20 ;  /* 0x00007a001b041a25 */ /* 0x000fe200078e0014 */
[----:B------:R-:W-:-:S04]  /*0590*/  @P1 LEA R10, P2, R12, c[0x0][0x330], 0x1 ;  /* 0x0000cc000c0a1a11 */ /* 0x000fc800078408ff */
[----:B------:R-:W-:Y:S02]  /*05a0*/  @P1 IADD3 R5, R5, R9, RZ ;  /* 0x0000000905051210 */ /* 0x000fe40007ffe0ff */
[----:B------:R-:W-:Y:S02]  /*05b0*/  @P1 LEA R6, P3, R4, c[0x0][0x1d0], 0x1 ;  /* 0x0000740004061a11 */ /* 0x000fe400078608ff */
[----:B------:R-:W-:Y:S02]  /*05c0*/  @P1 LEA.HI.X R11, R12, c[0x0][0x334], R7, 0x1, P2 ;  /* 0x0000cd000c0b1a11 */ /* 0x000fe400010f0c07 */
[----:B------:R-:W-:Y:S01]  /*05d0*/  CS2R R12, SRZ ;  /* 0x00000000000c7805 */ /* 0x000fe2000001ff00 */
[----:B------:R-:W-:-:S05]  /*05e0*/  @P1 LEA.HI.X R7, R4, c[0x0][0x1d4], R5, 0x1, P3 ;  /* 0x0000750004071a11 */ /* 0x000fca00018f0c05 */
[----:B------:R0:W2:Y:S04]  /*05f0*/  @P1 LDG.E.128 R12, [R10.64] ;  /* 0x000000040a0c1981 */ /* 0x0000a8000c1e1d00 */
[----:B------:R1:W3:Y:S01]  /*0600*/  @P1 LDG.E.128 R16, [R6.64] ;  /* 0x0000000406101981 */ /* 0x0002e2000c1e1d00 */
[C---:B------:R-:W-:Y:S02]  /*0610*/  IADD3 R5, R27.reuse, 0x20, RZ ;  /* 0x000000201b057810 */ /* 0x040fe40007ffe0ff */
[----:B------:R-:W-:Y:S02]  /*0620*/  IADD3 R25, R27, 0x40, RZ ;  /* 0x000000401b197810 */ /* 0x000fe40007ffe0ff */
[----:B------:R-:W-:Y:S02]  /*0630*/  ISETP.LT.AND P2, PT, R5, R8, !P0 ;  /* 0x000000080500720c */ /* 0x000fe40004741270 */
[----:B-1----:R-:W-:-:S11]  /*0640*/  IADD3 R7, R27, 0x60, RZ ;  /* 0x000000601b077810 */ /* 0x002fd60007ffe0ff */
[----:B------:R-:W-:Y:S02]  /*0650*/  @P2 IADD3 R29, P1, R27, 0x20, RZ ;  /* 0x000000201b1d2810 */ /* 0x000fe40007f3e0ff */
[----:B------:R-:W-:Y:S02]  /*0660*/  @P2 MOV R5, R23 ;  /* 0x0000001700052202 */ /* 0x000fe40000000f00 */
[----:B------:R-:W-:Y:S02]  /*0670*/  @P2 IADD3.X R4, RZ, R26, RZ, P1, !PT ;  /* 0x0000001aff042210 */ /* 0x000fe40000ffe4ff */
[-C--:B------:R-:W-:Y:S02]  /*0680*/  ISETP.LT.AND P1, PT, R25, R8.reuse, !P0 ;  /* 0x000000081900720c */ /* 0x080fe40004721270 */
[----:B------:R-:W-:Y:S01]  /*0690*/  ISETP.LT.AND P0, PT, R7, R8, !P0 ;  /* 0x000000080700720c */ /* 0x000fe20004701270 */
[----:B------:R-:W-:-:S04]  /*06a0*/  @P2 IMAD R4, R4, c[0x0][0x370], RZ ;  /* 0x0000dc0004042a24 */ /* 0x000fc800078e02ff */
[----:B------:R-:W-:Y:S01]  /*06b0*/  @P2 IMAD R9, R29, c[0x0][0x374], R4 ;  /* 0x0000dd001d092a24 */ /* 0x000fe200078e0204 */
[----:B------:R-:W-:-:S05]  /*06c0*/  @P2 MOV R4, R22 ;  /* 0x0000001600042202 */ /* 0x000fca0000000f00 */
[----:B------:R-:W-:-:S05]  /*06d0*/  @P2 IMAD.WIDE.U32 R4, R29, c[0x0][0x370], R4 ;  /* 0x0000dc001d042a25 */ /* 0x000fca00078e0004 */
[----:B------:R-:W-:Y:S02]  /*06e0*/  @P2 IADD3 R9, R5, R9, RZ ;  /* 0x0000000905092210 */ /* 0x000fe40007ffe0ff */
[----:B------:R-:W-:-:S04]  /*06f0*/  @P2 LEA R24, P3, R4, c[0x0][0x330], 0x1 ;  /* 0x0000cc0004182a11 */ /* 0x000fc800078608ff */
[----:B------:R-:W-:Y:S02]  /*0700*/  @P2 LEA.HI.X R25, R4, c[0x0][0x334], R9, 0x1, P3 ;  /* 0x0000cd0004192a11 */ /* 0x000fe400018f0c09 */
[----:B------:R-:W-:-:S04]  /*0710*/  @P2 IADD3 R7, P3, R27, 0x20, RZ ;  /* 0x000000201b072810 */ /* 0x000fc80007f7e0ff */
[----:B------:R-:W-:-:S05]  /*0720*/  @P2 IADD3.X R4, RZ, R26, RZ, P3, !PT ;  /* 0x0000001aff042210 */ /* 0x000fca0001ffe4ff */
[----:B------:R-:W-:-:S04]  /*0730*/  @P2 IMAD R4, R4, c[0x0][0x1e8], RZ ;  /* 0x00007a0004042a24 */ /* 0x000fc800078e02ff */
[----:B------:R-:W-:Y:S01]  /*0740*/  @P2 IMAD R9, R7, c[0x0][0x1ec], R4 ;  /* 0x00007b0007092a24 */ /* 0x000fe200078e0204 */
[----:B------:R-:W-:Y:S01]  /*0750*/  @P2 MOV R4, R20 ;  /* 0x0000001400042202 */ /* 0x000fe20000000f00 */
[----:B0-----:R-:W-:Y:S01]  /*0760*/  CS2R R10, SRZ ;  /* 0x00000000000a7805 */ /* 0x001fe2000001ff00 */
[----:B--2---:R-:W-:Y:S02]  /*0770*/  HADD2.F32 R5, -RZ, R12.H1_H1 ;  /* 0x3000000cff057230 */ /* 0x004fe40000004100 */
[----:B---3--:R-:W-:-:S05]  /*0780*/  HADD2.F32 R6, -RZ, R16.H1_H1 ;  /* 0x30000010ff067230 */ /* 0x008fca0000004100 */
[----:B------:R-:W-:Y:S01]  /*0790*/  FMUL.FTZ R8, R5, R6 ;  /* 0x0000000605087220 */ /* 0x000fe20000410000 */
[----:B------:R-:W-:Y:S02]  /*07a0*/  HADD2.F32 R6, -RZ, R12.H0_H0 ;  /* 0x2000000cff067230 */ /* 0x000fe40000004100 */
[----:B------:R-:W-:Y:S02]  /*07b0*/  HADD2.F32 R5, -RZ, R16.H0_H0 ;  /* 0x20000010ff057230 */ /* 0x000fe40000004100 */
[----:B------:R-:W-:-:S03]  /*07c0*/  HADD2.F32 R16, -RZ, R14.H0_H0 ;  /* 0x2000000eff107230 */ /* 0x000fc60000004100 */
[----:B------:R-:W-:Y:S01]  /*07d0*/  FFMA.FTZ R6, R6, R5, R8 ;  /* 0x0000000506067223 */ /* 0x000fe20000010008 */
[----:B------:R-:W-:Y:S01]  /*07e0*/  @P2 MOV R5, R21 ;  /* 0x0000001500052202 */ /* 0x000fe20000000f00 */
[--C-:B------:R-:W-:Y:S02]  /*07f0*/  HADD2.F32 R8, -RZ, R17.reuse.H0_H0 ;  /* 0x20000011ff087230 */ /* 0x100fe40000004100 */
[----:B------:R-:W-:Y:S02]  /*0800*/  HADD2.F32 R17, -RZ, R17.H1_H1 ;  /* 0x30000011ff117230 */ /* 0x000fe40000004100 */
[----:B------:R-:W-:Y:S01]  /*0810*/  @P2 IMAD.WIDE.U32 R4, R7, c[0x0][0x1e8], R4 ;  /* 0x00007a0007042a25 */ /* 0x000fe200078e0004 */
[----:B------:R-:W-:-:S04]  /*0820*/  HADD2.F32 R7, -RZ, R13.H0_H0 ;  /* 0x2000000dff077230 */ /* 0x000fc80000004100 */
[----:B------:R-:W-:Y:S01]  /*0830*/  @P2 IADD3 R9, R5, R9, RZ ;  /* 0x0000000905092210 */ /* 0x000fe20007ffe0ff */
[----:B------:R-:W-:Y:S01]  /*0840*/  HADD2.F32 R5, -RZ, R13.H1_H1 ;  /* 0x3000000dff057230 */ /* 0x000fe20000004100 */
[----:B------:R-:W-:Y:S01]  /*0850*/  @P2 LEA R12, P3, R4, c[0x0][0x1d0], 0x1 ;  /* 0x00007400040c2a11 */ /* 0x000fe200078608ff */
[----:B------:R-:W-:-:S03]  /*0860*/  FFMA.FTZ R6, R7, R8, R6 ;  /* 0x0000000807067223 */ /* 0x000fc60000010006 */
[----:B------:R-:W-:Y:S01]  /*0870*/  @P2 LEA.HI.X R13, R4, c[0x0][0x1d4], R9, 0x1, P3 ;  /* 0x00007500040d2a11 */ /* 0x000fe200018f0c09 */
[----:B------:R-:W-:Y:S01]  /*0880*/  HADD2.F32 R9, -RZ, R18.H0_H0 ;  /* 0x20000012ff097230 */ /* 0x000fe20000004100 */
[----:B------:R-:W-:Y:S02]  /*0890*/  FFMA.FTZ R17, R5, R17, R6 ;  /* 0x0000001105117223 */ /* 0x000fe40000010006 */
[----:B------:R-:W-:Y:S01]  /*08a0*/  CS2R R6, SRZ ;  /* 0x0000000000067805 */ /* 0x000fe2000001ff00 */
[----:B------:R-:W-:Y:S01]  /*08b0*/  CS2R R4, SRZ ;  /* 0x0000000000047805 */ /* 0x000fe2000001ff00 */
[----:B------:R-:W-:Y:S02]  /*08c0*/  FFMA.FTZ R16, R16, R9, R17 ;  /* 0x0000000910107223 */ /* 0x000fe40000010011 */
[----:B------:R-:W-:-:S03]  /*08d0*/  CS2R R8, SRZ ;  /* 0x0000000000087805 */ /* 0x000fc6000001ff00 */
[----:B------:R-:W2:Y:S04]  /*08e0*/  @P2 LDG.E.128 R4, [R24.64] ;  /* 0x0000000418042981 */ /* 0x000ea8000c1e1d00 */
[----:B------:R0:W3:Y:S01]  /*08f0*/  @P2 LDG.E.128 R8, [R12.64] ;  /* 0x000000040c082981 */ /* 0x0000e2000c1e1d00 */
[----:B------:R-:W-:Y:S02]  /*0900*/  HADD2.F32 R29, -RZ, R14.H1_H1 ;  /* 0x3000000eff1d7230 */ /* 0x000fe40000004100 */
[----:B------:R-:W-:Y:S02]  /*0910*/  HADD2.F32 R18, -RZ, R18.H1_H1 ;  /* 0x30000012ff127230 */ /* 0x000fe40000004100 */
[--C-:B0-----:R-:W-:Y:S02]  /*0920*/  HADD2.F32 R13, -RZ, R15.reuse.H0_H0 ;  /* 0x2000000fff0d7230 */ /* 0x101fe40000004100 */
[----:B------:R-:W-:-:S02]  /*0930*/  HADD2.F32 R15, -RZ, R15.H1_H1 ;  /* 0x3000000fff0f7230 */ /* 0x000fc40000004100 */
[--C-:B--2---:R-:W-:Y:S02]  /*0940*/  HADD2.F32 R17, -RZ, R4.reuse.H1_H1 ;  /* 0x30000004ff117230 */ /* 0x104fe40000004100 */
[----:B------:R-:W-:Y:S01]  /*0950*/  HADD2.F32 R14, -RZ, R4.H0_H0 ;  /* 0x20000004ff0e7230 */ /* 0x000fe20000004100 */
[----:B------:R-:W-:Y:S01]  /*0960*/  FFMA.FTZ R4, R29, R18, R16 ;  /* 0x000000121d047223 */ /* 0x000fe20000010010 */
[--C-:B---3--:R-:W-:Y:S01]  /*0970*/  HADD2.F32 R28, -RZ, R8.reuse.H1_H1 ;  /* 0x30000008ff1c7230 */ /* 0x108fe20000004100 */
[----:B------:R-:W-:Y:S01]  /*0980*/  @P1 MOV R16, R20 ;  /* 0x0000001400101202 */ /* 0x000fe20000000f00 */
[----:B------:R-:W-:-:S03]  /*0990*/  HADD2.F32 R8, -RZ, R8.H0_H0 ;  /* 0x20000008ff087230 */ /* 0x000fc60000004100 */
[----:B------:R-:W-:-:S04]  /*09a0*/  FMUL.FTZ R17, R17, R28 ;  /* 0x0000001c11117220 */ /* 0x000fc80000410000 */
[----:B------:R-:W-:Y:S01]  /*09b0*/  FFMA.FTZ R8, R14, R8, R17 ;  /* 0x000000080e087223 */ /* 0x000fe20000010011 */
[----:B------:R-:W-:Y:S01]  /*09c0*/  @P1 IADD3 R17, P2, R27, 0x40, RZ ;  /* 0x000000401b111810 */ /* 0x000fe20007f5e0ff */
[--C-:B------:R-:W-:Y:S02]  /*09d0*/  HADD2.F32 R14, -RZ, R19.reuse.H0_H0 ;  /* 0x20000013ff0e7230 */ /* 0x100fe40000004100 */
[----:B------:R-:W-:Y:S01]  /*09e0*/  HADD2.F32 R19, -RZ, R19.H1_H1 ;  /* 0x30000013ff137230 */ /* 0x000fe20000004100 */
[----:B------:R-:W-:Y:S02]  /*09f0*/  @P1 IADD3.X R12, RZ, R26, RZ, P2, !PT ;  /* 0x0000001aff0c1210 */ /* 0x000fe400017fe4ff */
[----:B------:R-:W-:Y:S01]  /*0a00*/  FFMA.FTZ R4, R13, R14, R4 ;  /* 0x0000000e0d047223 */ /* 0x000fe20000010004 */
[----:B------:R-:W-:Y:S02]  /*0a10*/  HADD2.F32 R13, -RZ, R5.H0_H0 ;  /* 0x20000005ff0d7230 */ /* 0x000fe40000004100 */
[--C-:B------:R-:W-:Y:S01]  /*0a20*/  HADD2.F32 R14, -RZ, R9.reuse.H0_H0 ;  /* 0x20000009ff0e7230 */ /* 0x100fe20000004100 */
[----:B------:R-:W-:Y:S01]  /*0a30*/  @P1 IMAD R12, R12, c[0x0][0x370], RZ ;  /* 0x0000dc000c0c1a24 */ /* 0x000fe200078e02ff */
[----:B------:R-:W-:Y:S01]  /*0a40*/  HADD2.F32 R9, -RZ, R9.H1_H1 ;  /* 0x30000009ff097230 */ /* 0x000fe20000004100 */
[----:B------:R-:W-:-:S02]  /*0a50*/  FFMA.FTZ R4, R15, R19, R4 ;  /* 0x000000130f047223 */ /* 0x000fc40000010004 */
[----:B------:R-:W-:Y:S01]  /*0a60*/  FFMA.FTZ R8, R13, R14, R8 ;  /* 0x0000000e0d087223 */ /* 0x000fe20000010008 */
[----:B------:R-:W-:Y:S01]  /*0a70*/  @P1 MOV R13, R23 ;  /* 0x00000017000d1202 */ /* 0x000fe20000000f00 */
[----:B------:R-:W-:Y:S01]  /*0a80*/  @P1 IMAD R25, R17, c[0x0][0x374], R12 ;  /* 0x0000dd0011191a24 */ /* 0x000fe200078e020c */
[----:B------:R-:W-:Y:S01]  /*0a90*/  @P1 MOV R12, R22 ;  /* 0x00000016000c1202 */ /* 0x000fe20000000f00 */
[----:B------:R-:W-:Y:S01]  /*0aa0*/  CS2R R18, SRZ ;  /* 0x0000000000127805 */ /* 0x000fe2000001ff00 */
[----:B------:R-:W-:-:S03]  /*0ab0*/  CS2R R14, SRZ ;  /* 0x00000000000e7805 */ /* 0x000fc6000001ff00 */
[----:B------:R-:W-:Y:S01]  /*0ac0*/  @P1 IMAD.WIDE.U32 R12, R17, c[0x0][0x370], R12 ;  /* 0x0000dc00110c1a25 */ /* 0x000fe200078e000c */
[----:B------:R-:W-:-:S04]  /*0ad0*/  @P1 MOV R17, R21 ;  /* 0x0000001500111202 */ /* 0x000fc80000000f00 */
[----:B------:R-:W-:Y:S02]  /*0ae0*/  @P1 IADD3 R13, R13, R25, RZ ;  /* 0x000000190d0d1210 */ /* 0x000fe40007ffe0ff */
[----:B------:R-:W-:-:S04]  /*0af0*/  @P1 LEA R28, P2, R12, c[0x0][0x330], 0x1 ;  /* 0x0000cc000c1c1a11 */ /* 0x000fc800078408ff */
[----:B------:R-:W-:Y:S02]  /*0b00*/  @P1 LEA.HI.X R29, R12, c[0x0][0x334], R13, 0x1, P2 ;  /* 0x0000cd000c1d1a11 */ /* 0x000fe400010f0c0d */
[----:B------:R-:W-:-:S04]  /*0b10*/  @P1 IADD3 R12, P2, R27, 0x40, RZ ;  /* 0x000000401b0c1810 */ /* 0x000fc80007f5e0ff */
[----:B------:R-:W-:-:S05]  /*0b20*/  @P1 IADD3.X R13, RZ, R26, RZ, P2, !PT ;  /* 0x0000001aff0d1210 */ /* 0x000fca00017fe4ff */
[----:B------:R-:W-:-:S04]  /*0b30*/  @P1 IMAD R13, R13, c[0x0][0x1e8], RZ ;  /* 0x00007a000d0d1a24 */ /* 0x000fc800078e02ff */
[C---:B------:R-:W-:Y:S02]  /*0b40*/  @P1 IMAD R25, R12.reuse, c[0x0][0x1ec], R13 ;  /* 0x00007b000c191a24 */ /* 0x040fe400078e020d */
[----:B------:R-:W-:Y:S01]  /*0b50*/  @P1 IMAD.WIDE.U32 R12, R12, c[0x0][0x1e8], R16 ;  /* 0x00007a000c0c1a25 */ /* 0x000fe200078e0010 */
[----:B------:R-:W-:-:S04]  /*0b60*/  HADD2.F32 R17, -RZ, R5.H1_H1 ;  /* 0x30000005ff117230 */ /* 0x000fc80000004100 */
[----:B------:R-:W-:Y:S01]  /*0b70*/  @P1 IADD3 R13, R13, R25, RZ ;  /* 0x000000190d0d1210 */ /* 0x000fe20007ffe0ff */
[----:B------:R-:W-:Y:S01]  /*0b80*/  FFMA.FTZ R8, R17, R9, R8 ;  /* 0x0000000911087223 */ /* 0x000fe20000010008 */
[----:B------:R-:W-:Y:S01]  /*0b90*/  @P1 LEA R24, P2, R12, c[0x0][0x1d0], 0x1 ;  /* 0x000074000c181a11 */ /* 0x000fe200078408ff */
[----:B------:R-:W-:-:S03]  /*0ba0*/  CS2R R16, SRZ ;  /* 0x0000000000107805 */ /* 0x000fc6000001ff00 */
[----:B------:R-:W-:Y:S02]  /*0bb0*/  @P1 LEA.HI.X R25, R12, c[0x0][0x1d4], R13, 0x1, P2 ;  /* 0x000075000c191a11 */ /* 0x000fe400010f0c0d */
[C---:B------:R-:W-:Y:S02]  /*0bc0*/  @P0 IADD3 R13, P2, R27.reuse, 0x60, RZ ;  /* 0x000000601b0d0810 */ /* 0x040fe40007f5e0ff */
[----:B------:R-:W-:Y:S01]  /*0bd0*/  @P0 IADD3 R27, P3, R27, 0x60, RZ ;  /* 0x000000601b1b0810 */ /* 0x000fe20007f7e0ff */
[----:B------:R0:W2:Y:S01]  /*0be0*/  @P1 LDG.E.128 R16, [R24.64] ;  /* 0x0000000418101981 */ /* 0x0000a2000c1e1d00 */
[-C--:B------:R-:W-:Y:S01]  /*0bf0*/  @P0 IADD3.X R12, RZ, R26.reuse, RZ, P2, !PT ;  /* 0x0000001aff0c0210 */ /* 0x080fe200017fe4ff */
[----:B------:R-:W-:Y:S01]  /*0c00*/  @P0 IMAD.WIDE.U32 R22, R13, c[0x0][0x370], R22 ;  /* 0x0000dc000d160a25 */ /* 0x000fe200078e0016 */
[----:B------:R-:W-:-:S03]  /*0c10*/  @P0 IADD3.X R26, RZ, R26, RZ, P3, !PT ;  /* 0x0000001aff1a0210 */ /* 0x000fc60001ffe4ff */
[----:B------:R-:W-:Y:S02]  /*0c20*/  @P0 IMAD R12, R12, c[0x0][0x370], RZ ;  /* 0x0000dc000c0c0a24 */ /* 0x000fe400078e02ff */
[----:B------:R-:W-:Y:S02]  /*0c30*/  @P0 IMAD R26, R26, c[0x0][0x1e8], RZ ;  /* 0x00007a001a1a0a24 */ /* 0x000fe400078e02ff */
[----:B------:R-:W-:Y:S01]  /*0c40*/  @P0 IMAD R5, R13, c[0x0][0x374], R12 ;  /* 0x0000dd000d050a24 */ /* 0x000fe200078e020c */
[----:B------:R-:W-:Y:S01]  /*0c50*/  HADD2.F32 R13, -RZ, R6.H0_H0 ;  /* 0x20000006ff0d7230 */ /* 0x000fe20000004100 */
[C---:B------:R-:W-:Y:S01]  /*0c60*/  @P0 IMAD R9, R27.reuse, c[0x0][0x1ec], R26 ;  /* 0x00007b001b090a24 */ /* 0x040fe200078e021a */
[--C-:B------:R-:W-:Y:S01]  /*0c70*/  HADD2.F32 R12, -RZ, R10.reuse.H0_H0 ;  /* 0x2000000aff0c7230 */ /* 0x100fe20000004100 */
[----:B------:R-:W-:Y:S01]  /*0c80*/  @P0 IMAD.WIDE.U32 R20, R27, c[0x0][0x1e8], R20 ;  /* 0x00007a001b140a25 */ /* 0x000fe200078e0014 */
[----:B------:R-:W-:Y:S01]  /*0c90*/  @P0 IADD3 R5, R23, R5, RZ ;  /* 0x0000000517050210 */ /* 0x000fe20007ffe0ff */
[----:B------:R-:W-:Y:S01]  /*0ca0*/  HADD2.F32 R10, -RZ, R10.H1_H1 ;  /* 0x3000000aff0a7230 */ /* 0x000fe20000004100 */
[----:B------:R-:W-:Y:S01]  /*0cb0*/  @P0 LEA R26, P2, R22, c[0x0][0x330], 0x1 ;  /* 0x0000cc00161a0a11 */ /* 0x000fe200078408ff */
[----:B------:R-:W-:Y:S01]  /*0cc0*/  FFMA.FTZ R12, R13, R12, R8 ;  /* 0x0000000c0d0c7223 */ /* 0x000fe20000010008 */
[----:B------:R-:W-:Y:S01]  /*0cd0*/  @P0 IADD3 R9, R21, R9, RZ ;  /* 0x0000000915090210 */ /* 0x000fe20007ffe0ff */
[----:B------:R-:W-:Y:S01]  /*0ce0*/  HADD2.F32 R13, -RZ, R6.H1_H1 ;  /* 0x30000006ff0d7230 */ /* 0x000fe20000004100 */
[----:B------:R-:W-:-:S02]  /*0cf0*/  @P0 LEA R8, P3, R20, c[0x0][0x1d0], 0x1 ;  /* 0x0000740014080a11 */ /* 0x000fc400078608ff */
[----:B------:R-:W-:Y:S02]  /*0d00*/  @P0 LEA.HI.X R27, R22, c[0x0][0x334], R5, 0x1, P2 ;  /* 0x0000cd00161b0a11 */ /* 0x000fe400010f0c05 */
[----:B------:R-:W-:Y:S01]  /*0d10*/  @P0 LEA.HI.X R9, R20, c[0x0][0x1d4], R9, 0x1, P3 ;  /* 0x0000750014090a11 */ /* 0x000fe200018f0c09 */
[----:B------:R-:W-:Y:S01]  /*0d20*/  FFMA.FTZ R5, R13, R10, R12 ;  /* 0x0000000a0d057223 */ /* 0x000fe2000001000c */
[----:B------:R-:W-:Y:S01]  /*0d30*/  CS2R R22, SRZ ;  /* 0x0000000000167805 */ /* 0x000fe2000001ff00 */
[----:B------:R-:W-:Y:S01]  /*0d40*/  CS2R R20, SRZ ;  /* 0x0000000000147805 */ /* 0x000fe2000001ff00 */
[----:B------:R-:W-:Y:S01]  /*0d50*/  CS2R R12, SRZ ;  /* 0x00000000000c7805 */ /* 0x000fe2000001ff00 */
[----:B0-----:R-:W-:-:S04]  /*0d60*/  CS2R R24, SRZ ;  /* 0x0000000000187805 */ /* 0x001fc8000001ff00 */
[----:B------:R0:W3:Y:S04]  /*0d70*/  @P0 LDG.E.128 R20, [R26.64] ;  /* 0x000000041a140981 */ /* 0x0000e8000c1e1d00 */
[----:B------:R2:W4:Y:S01]  /*0d80*/  @P1 LDG.E.128 R12, [R28.64] ;  /* 0x000000041c0c1981 */ /* 0x000522000c1e1d00 */
[----:B0-----:R-:W-:-:S06]  /*0d90*/  CS2R R26, SRZ ;  /* 0x00000000001a7805 */ /* 0x001fcc000001ff00 */
[----:B------:R-:W5:Y:S01]  /*0da0*/  @P0 LDG.E.128 R24, [R8.64] ;  /* 0x0000000408180981 */ /* 0x000f62000c1e1d00 */
[----:B------:R-:W-:Y:S02]  /*0db0*/  HADD2.F32 R6, -RZ, R7.H0_H0 ;  /* 0x20000007ff067230 */ /* 0x000fe40000004100 */
[----:B------:R-:W-:-:S05]  /*0dc0*/  HADD2.F32 R10, -RZ, R11.H0_H0 ;  /* 0x2000000bff0a7230 */ /* 0x000fca0000004100 */
[----:B------:R-:W-:Y:S01]  /*0dd0*/  FFMA.FTZ R5, R6, R10, R5 ;  /* 0x0000000a06057223 */ /* 0x000fe20000010005 */
[----:B------:R-:W-:Y:S01]  /*0de0*/  HADD2.F32 R11, -RZ, R11.H1_H1 ;  /* 0x3000000bff0b7230 */ /* 0x000fe20000004100 */
[----:B------:R-:W-:Y:S02]  /*0df0*/  IADD3 R3, R3, R0, RZ ;  /* 0x0000000003037210 */ /* 0x000fe40007ffe0ff */
[C---:B------:R-:W-:Y:S02]  /*0e00*/  LOP3.LUT P0, RZ, R2.reuse, 0x7, RZ, 0xc0, !PT ;  /* 0x0000000702ff7812 */ /* 0x040fe4000780c0ff */
[----:B------:R-:W-:-:S04]  /*0e10*/  LEA.HI R0, P1, R2, R3, RZ, 0x1d ;  /* 0x0000000302007211 */ /* 0x000fc8000783e8ff */
[----:B------:R-:W-:Y:S02]  /*0e20*/  LEA.HI.X.SX32 R3, R3, RZ, 0x1, P1 ;  /* 0x000000ff03037211 */ /* 0x000fe400008f0eff */
[----:B------:R-:W-:-:S04]  /*0e30*/  LEA R2, P1, R0, c[0x0][0x3c8], 0x2 ;  /* 0x0000f20000027a11 */ /* 0x000fc800078210ff */
[----:B------:R-:W-:Y:S01]  /*0e40*/  LEA.HI.X R3, R0, c[0x0][0x3cc], R3, 0x2, P1 ;  /* 0x0000f30000037a11 */ /* 0x000fe200008f1403 */
[--C-:B--2---:R-:W-:Y:S02]  /*0e50*/  HADD2.F32 R29, -RZ, R16.reuse.H1_H1 ;  /* 0x30000010ff1d7230 */ /* 0x104fe40000004100 */
[----:B------:R-:W-:Y:S02]  /*0e60*/  HADD2.F32 R16, -RZ, R16.H0_H0 ;  /* 0x20000010ff107230 */ /* 0x000fe40000004100 */
[----:B----4-:R-:W-:Y:S02]  /*0e70*/  HADD2.F32 R10, -RZ, R12.H1_H1 ;  /* 0x3000000cff0a7230 */ /* 0x010fe40000004100 */
[----:B---3--:R-:W-:-:S03]  /*0e80*/  HADD2.F32 R6, -RZ, R20.H1_H1 ;  /* 0x30000014ff067230 */ /* 0x008fc60000004100 */
[----:B------:R-:W-:Y:S01]  /*0e90*/  FMUL.FTZ R10, R10, R29 ;  /* 0x0000001d0a0a7220 */ /* 0x000fe20000410000 */
[----:B-----5:R-:W-:Y:S02]  /*0ea0*/  HADD2.F32 R29, -RZ, R24.H1_H1 ;  /* 0x30000018ff1d7230 */ /* 0x020fe40000004100 */
[----:B------:R-:W-:-:S03]  /*0eb0*/  HADD2.F32 R20, -RZ, R20.H0_H0 ;  /* 0x20000014ff147230 */ /* 0x000fc60000004100 */
[----:B------:R-:W-:Y:S01]  /*0ec0*/  FMUL.FTZ R6, R6, R29 ;  /* 0x0000001d06067220 */ /* 0x000fe20000410000 */
[----:B------:R-:W-:Y:S02]  /*0ed0*/  HADD2.F32 R29, -RZ, R12.H0_H0 ;  /* 0x2000000cff1d7230 */ /* 0x000fe40000004100 */
[----:B------:R-:W-:Y:S02]  /*0ee0*/  HADD2.F32 R24, -RZ, R24.H0_H0 ;  /* 0x20000018ff187230 */ /* 0x000fe40000004100 */
[----:B------:R-:W-:Y:S01]  /*0ef0*/  HADD2.F32 R12, -RZ, R25.H0_H0 ;  /* 0x20000019ff0c7230 */ /* 0x000fe20000004100 */
[----:B------:R-:W-:Y:S01]  /*0f00*/  FFMA.FTZ R8, R29, R16, R10 ;  /* 0x000000101d087223 */ /* 0x000fe2000001000a */
[----:B------:R-:W-:Y:S01]  /*0f10*/  HADD2.F32 R29, -RZ, R21.H0_H0 ;  /* 0x20000015ff1d7230 */ /* 0x000fe20000004100 */
[----:B------:R-:W-:Y:S01]  /*0f20*/  FFMA.FTZ R10, R20, R24, R6 ;  /* 0x00000018140a7223 */ /* 0x000fe20000010006 */
[----:B------:R-:W-:Y:S02]  /*0f30*/  HADD2.F32 R9, -RZ, R13.H0_H0 ;  /* 0x2000000dff097230 */ /* 0x000fe40000004100 */
[----:B------:R-:W-:Y:S01]  /*0f40*/  HADD2.F32 R6, -RZ, R17.H0_H0 ;  /* 0x20000011ff067230 */ /* 0x000fe20000004100 */
[----:B------:R-:W-:Y:S01]  /*0f50*/  FFMA.FTZ R10, R29, R12, R10 ;  /* 0x0000000c1d0a7223 */ /* 0x000fe2000001000a */
[----:B------:R-:W-:-:S02]  /*0f60*/  HADD2.F32 R13, -RZ, R13.H1_H1 ;  /* 0x3000000dff0d7230 */ /* 0x000fc40000004100 */
[----:B------:R-:W-:Y:S01]  /*0f70*/  HADD2.F32 R12, -RZ, R17.H1_H1 ;  /* 0x30000011ff0c7230 */ /* 0x000fe20000004100 */
[----:B------:R-:W-:Y:S01]  /*0f80*/  FFMA.FTZ R8, R9, R6, R8 ;  /* 0x0000000609087223 */ /* 0x000fe20000010008 */
[----:B------:R-:W-:Y:S02]  /*0f90*/  HADD2.F32 R21, -RZ, R21.H1_H1 ;  /* 0x30000015ff157230 */ /* 0x000fe40000004100 */
[----:B------:R-:W-:Y:S01]  /*0fa0*/  HADD2.F32 R25, -RZ, R25.H1_H1 ;  /* 0x30000019ff197230 */ /* 0x000fe20000004100 */
[----:B------:R-:W-:Y:S01]  /*0fb0*/  FFMA.FTZ R12, R13, R12, R8 ;  /* 0x0000000c0d0c7223 */ /* 0x000fe20000010008 */
[----:B------:R-:W-:Y:S02]  /*0fc0*/  HADD2.F32 R9, -RZ, R14.H0_H0 ;  /* 0x2000000eff097230 */ /* 0x000fe40000004100 */
[----:B------:R-:W-:Y:S01]  /*0fd0*/  HADD2.F32 R17, -RZ, R18.H0_H0 ;  /* 0x20000012ff117230 */ /* 0x000fe20000004100 */
[----:B------:R-:W-:Y:S01]  /*0fe0*/  FFMA.FTZ R13, R21, R25, R10 ;  /* 0x00000019150d7223 */ /* 0x000fe2000001000a */
[----:B------:R-:W-:-:S02]  /*0ff0*/  HADD2.F32 R14, -RZ, R14.H1_H1 ;  /* 0x3000000eff0e7230 */ /* 0x000fc40000004100 */
[----:B------:R-:W-:Y:S01]  /*1000*/  HADD2.F32 R18, -RZ, R18.H1_H1 ;  /* 0x30000012ff127230 */ /* 0x000fe20000004100 */
[----:B------:R-:W-:Y:S01]  /*1010*/  FFMA.FTZ R9, R9, R17, R12 ;  /* 0x0000001109097223 */ /* 0x000fe2000001000c */
[----:B------:R-:W-:Y:S02]  /*1020*/  HADD2.F32 R16, -RZ, R22.H0_H0 ;  /* 0x20000016ff107230 */ /* 0x000fe40000004100 */
[----:B------:R-:W-:Y:S02]  /*1030*/  HADD2.F32 R20, -RZ, R26.H0_H0 ;  /* 0x2000001aff147230 */ /* 0x000fe40000004100 */
[----:B------:R-:W-:Y:S01]  /*1040*/  HADD2.F32 R6, -RZ, R7.H1_H1 ;  /* 0x30000007ff067230 */ /* 0x000fe20000004100 */
[----:B------:R-:W-:Y:S01]  /*1050*/  FFMA.FTZ R9, R14, R18, R9 ;  /* 0x000000120e097223 */ /* 0x000fe20000010009 */
[----:B------:R-:W-:Y:S01]  /*1060*/  HADD2.F32 R7, -RZ, R15.H0_H0 ;  /* 0x2000000fff077230 */ /* 0x000fe20000004100 */
[----:B------:R-:W-:Y:S01]  /*1070*/  FFMA.FTZ R13, R16, R20, R13 ;  /* 0x00000014100d7223 */ /* 0x000fe2000001000d */
[----:B------:R-:W-:-:S02]  /*1080*/  HADD2.F32 R10, -RZ, R19.H0_H0 ;  /* 0x20000013ff0a7230 */ /* 0x000fc40000004100 */
[----:B------:R-:W-:Y:S02]  /*1090*/  HADD2.F32 R22, -RZ, R22.H1_H1 ;  /* 0x30000016ff167230 */ /* 0x000fe40000004100 */
        /* <DEDUP_REMOVED lines=8> */
[----:B------:R-:W-:Y:S01]  /*1120*/  HADD2.F32 R10, -RZ, R23.H1_H1 ;  /* 0x30000017ff0a7230 */ /* 0x000fe20000004100 */
[----:B------:R-:W-:Y:S01]  /*1130*/  FFMA.FTZ R15, R15, R8, R7 ;  /* 0x000000080f0f7223 */ /* 0x000fe20000010007 */
[----:B------:R-:W-:Y:S01]  /*1140*/  HADD2.F32 R27, -RZ, R27.H1_H1 ;  /* 0x3000001bff1b7230 */ /* 0x000fe20000004100 */
[----:B------:R-:W-:Y:S01]  /*1150*/  FFMA.FTZ R13, R12, R14, R13 ;  /* 0x0000000e0c0d7223 */ /* 0x000fe2000001000d */
[----:B------:R-:W0:Y:S03]  /*1160*/  SHFL.BFLY PT, R5, R4, 0x4, 0x1f ;  /* 0x0c801f0004057f89 */ /* 0x000e2600000e0000 */
[----:B------:R-:W-:Y:S01]  /*1170*/  FFMA.FTZ R13, R10, R27, R13 ;  /* 0x0000001b0a0d7223 */ /* 0x000fe2000001000d */
[----:B------:R-:W1:Y:S04]  /*1180*/  SHFL.BFLY PT, R6, R11, 0x4, 0x1f ;  /* 0x0c801f000b067f89 */ /* 0x000e6800000e0000 */
[----:B------:R-:W2:Y:S04]  /*1190*/  SHFL.BFLY PT, R10, R15, 0x4, 0x1f ;  /* 0x0c801f000f0a7f89 */ /* 0x000ea800000e0000 */
[----:B------:R-:W3:Y:S01]  /*11a0*/  SHFL.BFLY PT, R12, R13, 0x4, 0x1f ;  /* 0x0c801f000d0c7f89 */ /* 0x000ee200000e0000 */
[----:B0-----:R-:W-:-:S02]  /*11b0*/  FADD.FTZ R5, R4, R5 ;  /* 0x0000000504057221 */ /* 0x001fc40000010000 */
[----:B-1----:R-:W-:Y:S02]  /*11c0*/  FADD.FTZ R8, R11, R6 ;  /* 0x000000060b087221 */ /* 0x002fe40000010000 */
[----:B--2---:R-:W-:Y:S01]  /*11d0*/  FADD.FTZ R10, R15, R10 ;  /* 0x0000000a0f0a7221 */ /* 0x004fe20000010000 */
[----:B------:R-:W0:Y:S04]  /*11e0*/  SHFL.BFLY PT, R6, R5, 0x2, 0x1f ;  /* 0x0c401f0005067f89 */ /* 0x000e2800000e0000 */
[----:B------:R-:W1:Y:S04]  /*11f0*/  SHFL.BFLY PT, R7, R8, 0x2, 0x1f ;  /* 0x0c401f0008077f89 */ /* 0x000e6800000e0000 */
[----:B------:R-:W2:Y:S01]  /*1200*/  SHFL.BFLY PT, R9, R10, 0x2, 0x1f ;  /* 0x0c401f000a097f89 */ /* 0x000ea200000e0000 */
[----:B---3--:R-:W-:-:S05]  /*1210*/  FADD.FTZ R14, R13, R12 ;  /* 0x0000000c0d0e7221 */ /* 0x008fca0000010000 */
[----:B------:R-:W3:Y:S01]  /*1220*/  SHFL.BFLY PT, R17, R14, 0x2, 0x1f ;  /* 0x0c401f000e117f89 */ /* 0x000ee200000e0000 */
[----:B0-----:R-:W-:Y:S02]  /*1230*/  FADD.FTZ R6, R5, R6 ;  /* 0x0000000605067221 */ /* 0x001fe40000010000 */
        /* <DEDUP_REMOVED lines=9> */
[----:B--2---:R-:W-:Y:S02]  /*12d0*/  FADD.FTZ R12, R11, R12 ;  /* 0x0000000c0b0c7221 */ /* 0x004fe40000010000 */
[----:B------:R-:W-:Y:S02]  /*12e0*/  FMUL.FTZ R7, R7, c[0x0][0x2d4] ;  /* 0x0000b50007077a20 */ /* 0x000fe40000410000 */
[----:B------:R-:W-:Y:S02]  /*12f0*/  FMUL.FTZ R9, R9, c[0x0][0x2d4] ;  /* 0x0000b50009097a20 */ /* 0x000fe40000410000 */
[----:B------:R-:W-:Y:S01]  /*1300*/  FMUL.FTZ R5, R12, c[0x0][0x2d4] ;  /* 0x0000b5000c057a20 */ /* 0x000fe20000410000 */
[----:B------:R0:W-:Y:S01]  /*1310*/  @!P0 STG.E [R2.64], R7 ;  /* 0x0000000702008986 */ /* 0x0001e2000c101904 */
[----:B---3--:R-:W-:-:S03]  /*1320*/  FADD.FTZ R16, R17, R16 ;  /* 0x0000001011107221 */ /* 0x008fc60000010000 */
[----:B------:R0:W-:Y:S04]  /*1330*/  @!P0 STG.E [R2.64+0x80], R9 ;  /* 0x0000800902008986 */ /* 0x0001e8000c101904 */
[----:B------:R0:W-:Y:S01]  /*1340*/  @!P0 STG.E [R2.64+0x100], R5 ;  /* 0x0001000502008986 */ /* 0x0001e2000c101904 */
[----:B------:R-:W-:Y:S05]  /*1350*/  @P0 EXIT ;  /* 0x000000000000094d */ /* 0x000fea0003800000 */
[----:B0-----:R-:W-:-:S05]  /*1360*/  FMUL.FTZ R5, R16, c[0x0][0x2d4] ;  /* 0x0000b50010057a20 */ /* 0x001fca0000410000 */
[----:B------:R-:W-:Y:S01]  /*1370*/  STG.E [R2.64+0x180], R5 ;  /* 0x0001800502007986 */ /* 0x000fe2000c101904 */
[----:B------:R-:W-:Y:S05]  /*1380*/  EXIT ;  /* 0x000000000000794d */ /* 0x000fea0003800000 */
.L_x_2447:
        /* <DEDUP_REMOVED lines=15> */
.L_x_2497:


//--------------------- .text._ZN5flash25flash_bwd_dot_do_o_kernelILb1E23Flash_bwd_kernel_traitsILi64ELi128ELi128ELi8ELi4ELi4ELi4ELb0ELb0EN7cutlass6half_tE19Flash_kernel_traitsILi64ELi128ELi128ELi8ES3_EEEEvNS_16Flash_bwd_paramsE --------------------------
	.section	.text._ZN5flash25flash_bwd_dot_do_o_kernelILb1E23Flash_bwd_kernel_traitsILi64ELi128ELi128ELi8ELi4ELi4ELi4ELb0ELb0EN7cutlass6half_tE19Flash_kernel_traitsILi64ELi128ELi128ELi8ES3_EEEEvNS_16Flash_bwd_paramsE,"ax",@progbits
	.sectioninfo	@"SHI_REGISTERS=32"
	.align	128
        .global         _ZN5flash25flash_bwd_dot_do_o_kernelILb1E23Flash_bwd_kernel_traitsILi64ELi128ELi128ELi8ELi4ELi4ELi4ELb0ELb0EN7cutlass6half_tE19Flash_kernel_traitsILi64ELi128ELi128ELi8ES3_EEEEvNS_16Flash_bwd_paramsE
        .type           _ZN5flash25flash_bwd_dot_do_o_kernelILb1E23Flash_bwd_kernel_traitsILi64ELi128ELi128ELi8ELi4ELi4ELi4ELb0ELb0EN7cutlass6half_tE19Flash_kernel_traitsILi64ELi128ELi128ELi8ES3_EEEEvNS_16Flash_bwd_paramsE,@function
        .size           _ZN5flash25flash_bwd_dot_do_o_kernelILb1E23Flash_bwd_kernel_traitsILi64ELi128ELi128ELi8ELi4ELi4ELi4ELb0ELb0EN7cutlass6half_tE19Flash_kernel_traitsILi64ELi128ELi128ELi8ES3_EEEEvNS_16Flash_bwd_paramsE,(.L_x_2498 - _ZN5flash25flash_bwd_dot_do_o_kernelILb1E23Flash_bwd_kernel_traitsILi64ELi128ELi128ELi8ELi4ELi4ELi4ELb0ELb0EN7cutlass6half_tE19Flash_kernel_traitsILi64ELi128ELi128ELi8ES3_EEEEvNS_16Flash_bwd_paramsE)
        .other          _ZN5flash25flash_bwd_dot_do_o_kernelILb1E23Flash_bwd_kernel_traitsILi64ELi128ELi128ELi8ELi4ELi4ELi4ELb0ELb0EN7cutlass6half_tE19Flash_kernel_traitsILi64ELi128ELi128ELi8ES3_EEEEvNS_16Flash_bwd_paramsE,@"STO_CUDA_ENTRY STV_DEFAULT"
_ZN5flash25flash_bwd_dot_do_o_kernelILb1E23Flash_bwd_kernel_traitsILi64ELi128ELi128ELi8ELi4ELi4ELi4ELb0ELb0EN7cutlass6half_tE19Flash_kernel_traitsILi64ELi128ELi128ELi8ES3_EEEEvNS_16Flash_bwd_paramsE:
.text._ZN5flash25flash_bwd_dot_do_o_kernelILb1E23Flash_bwd_kernel_traitsILi64ELi128ELi128ELi8ELi4ELi4ELi4ELb0ELb0EN7cutlass6half_tE19Flash_kernel_traitsILi64ELi128ELi128ELi8ES3_EEEEvNS_16Flash_bwd_paramsE:
        /* <DEDUP_REMOVED lines=24> */
[----:B------:R-:W-:Y:S01]  /*0180*/  IMAD R4, R7, c[0x0][0x1c0], RZ ;  /* 0x0000700007047a24 */ /* 0x000fe200078e02ff */
[----:B------:R-:W-:-:S02]  /*0190*/  SHF.R.S32.HI R5, RZ, 0x1f, R12 ;  /* 0x0000001fff057819 */ /* 0x000fc4000001140c */
[----:B------:R-:W-:Y:S01]  /*01a0*/  MOV R19, RZ ;  /* 0x000000ff00137202 */ /* 0x000fe20000000f00 */
[----:B------:R-:W-:Y:S01]  /*01b0*/  @P1 IMAD.WIDE.U32 R14, R13, c[0x0][0x1e8], RZ ;  /* 0x00007a000d0e1a25 */ /* 0x000fe200078e00ff */
[--C-:B------:R-:W-:Y:S02]  /*01c0*/  @!P1 SHF.R.S32.HI R8, RZ, 0x1f, R2.reuse ;  /* 0x0000001fff089819 */ /* 0x100fe40000011402 */
[----:B------:R-:W-:Y:S01]  /*01d0*/  @!P1 SHF.R.S32.HI R3, RZ, 0x1f, R2 ;  /* 0x0000001fff039819 */ /* 0x000fe20000011402 */
[----:B------:R-:W-:Y:S02]  /*01e0*/  IMAD R25, R6, R5, R4 ;  /* 0x0000000506197224 */ /* 0x000fe400078e0204 */
[----:B------:R-:W-:Y:S01]  /*01f0*/  @!P1 IMAD R7, R8, c[0x0][0x1e0], RZ ;  /* 0x0000780008079a24 */ /* 0x000fe200078e02ff */
[----:B------:R-:W-:Y:S01]  /*0200*/  MOV R8, c[0x0][0x22c] ;  /* 0x00008b0000087a02 */ /* 0x000fe20000000f00 */
[----:B------:R-:W-:Y:S02]  /*0210*/  @!P1 IMAD R3, R3, c[0x0][0x368], RZ ;  /* 0x0000da0003039a24 */ /* 0x000fe400078e02ff */
[----:B------:R-:W-:-:S04]  /*0220*/  @!P1 IMAD.WIDE.U32 R4, R2, c[0x0][0x1e0], RZ ;  /* 0x0000780002049a25 */ /* 0x000fc800078e00ff */
[----:B------:R-:W-:Y:S01]  /*0230*/  @!P1 IMAD R7, R2, c[0x0][0x1e4], R7 ;  /* 0x0000790002079a24 */ /* 0x000fe200078e0207 */
[----:B------:R-:W-:Y:S01]  /*0240*/  @!P1 MOV R14, R4 ;  /* 0x00000004000e9202 */ /* 0x000fe20000000f00 */
[----:B------:R-:W-:-:S04]  /*0250*/  @P1 IMAD.WIDE.U32 R22, R13, c[0x0][0x370], RZ ;  /* 0x0000dc000d161a25 */ /* 0x000fc800078e00ff */
[----:B------:R-:W-:-:S04]  /*0260*/  @!P1 IMAD.WIDE.U32 R10, R2, c[0x0][0x368], RZ ;  /* 0x0000da00020a9a25 */ /* 0x000fc800078e00ff */
[----:B------:R-:W-:Y:S01]  /*0270*/  @!P1 IMAD R3, R2, c[0x0][0x36c], R3 ;  /* 0x0000db0002039a24 */ /* 0x000fe200078e0203 */
[----:B------:R-:W-:Y:S01]  /*0280*/  @!P1 MOV R22, R10 ;  /* 0x0000000a00169202 */ /* 0x000fe20000000f00 */
[----:B------:R-:W-:Y:S01]  /*0290*/  @P1 IMAD R15, R13, c[0x0][0x1ec], R15 ;  /* 0x00007b000d0f1a24 */ /* 0x000fe200078e020f */
[----:B------:R-:W-:Y:S01]  /*02a0*/  @!P1 IADD3 R15, R5, R7, RZ ;  /* 0x00000007050f9210 */ /* 0x000fe20007ffe0ff */
[----:B------:R-:W-:Y:S01]  /*02b0*/  @P1 IMAD R17, R13, c[0x0][0x374], R23 ;  /* 0x0000dd000d111a24 */ /* 0x000fe200078e0217 */
[----:B------:R-:W-:Y:S01]  /*02c0*/  @!P1 IADD3 R17, R11, R3, RZ ;  /* 0x000000030b119210 */ /* 0x000fe20007ffe0ff */
[----:B------:R-:W-:Y:S01]  /*02d0*/  IMAD.WIDE.U32 R6, R6, c[0x0][0x1c0], RZ ;  /* 0x0000700006067a25 */ /* 0x000fe200078e00ff */
[----:B------:R-:W0:Y:S01]  /*02e0*/  S2R R11, SR_CTAID.Z ;  /* 0x00000000000b7919 */ /* 0x000e220000002700 */
[----:B------:R-:W-:Y:S02]  /*02f0*/  @P1 MOV R23, R13 ;  /* 0x0000000d00171202 */ /* 0x000fe40000000f00 */
[----:B------:R-:W-:Y:S01]  /*0300*/  @!P1 MOV R23, 0xffffffff ;  /* 0xffffffff00179802 */ /* 0x000fe20000000f00 */
[----:B------:R-:W-:Y:S01]  /*0310*/  IMAD.WIDE R4, R12, c[0x0][0x22c], RZ ;  /* 0x00008b000c047a25 */ /* 0x000fe200078e02ff */
[----:B------:R-:W-:-:S02]  /*0320*/  IADD3 R3, R7, R25, RZ ;  /* 0x0000001907037210 */ /* 0x000fc40007ffe0ff */
[----:B------:R-:W-:Y:S02]  /*0330*/  IADD3 R25, P0, R21, R0, RZ ;  /* 0x0000000015197210 */ /* 0x000fe40007f1e0ff */
[----:B------:R-:W-:Y:S01]  /*0340*/  SHF.R.S32.HI R7, RZ, 0x1f, R8 ;  /* 0x0000001fff077819 */ /* 0x000fe20000011408 */
[----:B------:R-:W-:Y:S01]  /*0350*/  IMAD R0, R3, c[0x0][0x22c], RZ ;  /* 0x00008b0003007a24 */ /* 0x000fe200078e02ff */
[----:B------:R-:W-:Y:S01]  /*0360*/  IADD3.X R9, R16, R9, RZ, P0, !PT ;  /* 0x0000000910097210 */ /* 0x000fe200007fe4ff */
[----:B------:R-:W1:Y:S01]  /*0370*/  S2R R3, SR_TID.X ;  /* 0x0000000000037919 */ /* 0x000e620000002100 */
[----:B------:R-:W-:Y:S01]  /*0380*/  ISETP.NE.AND P0, PT, RZ, UR6, PT ;  /* 0x00000006ff007c0c */ /* 0x000fe2000bf05270 */
[----:B------:R-:W-:Y:S02]  /*0390*/  IMAD R27, R7, R6, R0 ;  /* 0x00000006071b7224 */ /* 0x000fe400078e0200 */
[----:B------:R-:W-:-:S04]  /*03a0*/  IMAD.WIDE.U32 R6, R6, c[0x0][0x22c], RZ ;  /* 0x00008b0006067a25 */ /* 0x000fc800078e00ff */
[----:B------:R-:W-:Y:S01]  /*03b0*/  IMAD R8, R5, R23, RZ ;  /* 0x0000001705087224 */ /* 0x000fe200078e02ff */
[----:B------:R-:W-:Y:S01]  /*03c0*/  IADD3 R0, R7, R27, RZ ;  /* 0x0000001b07007210 */ /* 0x000fe20007ffe0ff */
[----:B------:R-:W-:Y:S02]  /*03d0*/  IMAD R10, R9, R4, RZ ;  /* 0x00000004090a7224 */ /* 0x000fe400078e02ff */
[C---:B------:R-:W-:Y:S02]  /*03e0*/  IMAD R19, R4.reuse, R19, R8 ;  /* 0x0000001304137224 */ /* 0x040fe400078e0208 */
[----:B------:R-:W-:-:S04]  /*03f0*/  IMAD.WIDE.U32 R8, R4, R23, RZ ;  /* 0x0000001704087225 */ /* 0x000fc800078e00ff */
[----:B------:R-:W-:Y:S01]  /*0400*/  IMAD R27, R5, R25, R10 ;  /* 0x00000019051b7224 */ /* 0x000fe200078e020a */
[----:B------:R-:W-:Y:S01]  /*0410*/  SEL R7, R6, R8, !P1 ;  /* 0x0000000806077207 */ /* 0x000fe20004800000 */
[----:B0-----:R-:W-:Y:S01]  /*0420*/  IMAD R23, R11, c[0x0][0x22c], RZ ;  /* 0x00008b000b177a24 */ /* 0x001fe200078e02ff */
[----:B------:R-:W-:Y:S01]  /*0430*/  @P1 IADD3 R0, R9, R19, RZ ;  /* 0x0000001309001210 */ /* 0x000fe20007ffe0ff */
[----:B------:R-:W-:Y:S01]  /*0440*/  IMAD.WIDE.U32 R4, R25, R4, RZ ;  /* 0x0000000419047225 */ /* 0x000fe200078e00ff */
[----:B------:R-:W-:Y:S02]  /*0450*/  SHF.R.S32.HI R6, RZ, 0x1f, R11 ;  /* 0x0000001fff067819 */ /* 0x000fe4000001140b */
[----:B------:R-:W-:Y:S02]  /*0460*/  SHF.R.S32.HI R19, RZ, 0x1f, R23 ;  /* 0x0000001fff137819 */ /* 0x000fe40000011417 */
[----:B------:R-:W-:Y:S01]  /*0470*/  IADD3 R10, R5, R27, RZ ;  /* 0x0000001b050a7210 */ /* 0x000fe20007ffe0ff */
[----:B------:R-:W-:Y:S05]  /*0480*/  @!P0 BRA `(.L_x_2448) ;  /* 0x0000007000008947 */ /* 0x000fea0003800000 */
[----:B-1----:R-:W-:Y:S01]  /*0490*/  HFMA2.MMA R18, -RZ, RZ, 0, 7.62939453125e-06 ;  /* 0x00000080ff127435 */ /* 0x002fe200000001ff */
[----:B------:R-:W-:Y:S01]  /*04a0*/  @!P1 IMAD R13, R2, c[0x0][0x224], RZ ;  /* 0x00008900020d9a24 */ /* 0x000fe200078e02ff */
[----:B------:R-:W-:-:S04]  /*04b0*/  MOV R9, c[0x0][0x210] ;  /* 0x0000840000097a02 */ /* 0x000fc80000000f00 */
[----:B------:R-:W-:-:S04]  /*04c0*/  LEA R2, R2, R13, 0x7 ;  /* 0x0000000d02027211 */ /* 0x000fc800078e38ff */
[----:B------:R-:W-:-:S04]  /*04d0*/  IMAD R18, R18, R9, c[0x0][0x234] ;  /* 0x00008d0012127624 */ /* 0x000fc800078e0209 */
[----:B------:R-:W-:Y:S01]  /*04e0*/  IMAD R18, R18, R11, R2 ;  /* 0x0000000b12127224 */ /* 0x000fe200078e0202 */
[----:B------:R-:W-:Y:S05]  /*04f0*/  BRA `(.L_x_2449) ;  /* 0x0000002000007947 */ /* 0x000fea0003800000 */
.L_x_2448:
[----:B-1----:R-:W-:-:S04]  /*0500*/  IMAD R2, R2, c[0x0][0x1c0], R11 ;  /* 0x0000700002027a24 */ /* 0x002fc800078e020b */
[----:B------:R-:W-:Y:S02]  /*0510*/  IMAD R18, R2, c[0x0][0x224], RZ ;  /* 0x0000890002127a24 */ /* 0x000fe400078e02ff */
.L_x_2449:
[----:B------:R-:W-:Y:S01]  /*0520*/  SHF.R.S32.HI R13, RZ, 0x1f, R3 ;  /* 0x0000001fff0d7819 */ /* 0x000fe20000011403 */
[----:B------:R-:W-:-:S03]  /*0530*/  IMAD R24, R16, c[0x0][0x1e8], RZ ;  /* 0x00007a0010187a24 */ /* 0x000fc600078e02ff */
[----:B------:R-:W-:Y:S01]  /*0540*/  LEA.HI R5, R13, R3, RZ, 0x3 ;  /* 0x000000030d057211 */ /* 0x000fe200078f18ff */
[----:B------:R-:W-:-:S03]  /*0550*/  IMAD R24, R21, c[0x0][0x1ec], R24 ;  /* 0x00007b0015187a24 */ /* 0x000fc600078e0218 */
[----:B------:R-:W-:-:S04]  /*0560*/  LOP3.LUT R2, R5, 0x1ffffff8, RZ, 0xc0, !PT ;  /* 0x1ffffff805027812 */ /* 0x000fc800078ec0ff */
[----:B------:R-:W-:-:S04]  /*0570*/  IADD3 R2, -R2, R3, RZ ;  /* 0x0000000302027210 */ /* 0x000fc80007ffe1ff */
[----:B------:R-:W-:Y:S02]  /*0580*/  SHF.L.U32 R8, R2, 0x3, RZ ;  /* 0x0000000302087819 */ /* 0x000fe400000006ff */
[----:B------:R-:W-:Y:S02]  /*0590*/  IADD3 R2, P2, P3, R4, R7, R23 ;  /* 0x0000000704027210 */ /* 0x000fe40007b5e017 */
[--C-:B------:R-:W-:Y:S02]  /*05a0*/  SHF.R.S32.HI R9, RZ, 0x1f, R8.reuse ;  /* 0x0000001fff097819 */ /* 0x100fe40000011408 */
[C---:B------:R-:W-:Y:S01]  /*05b0*/  IADD3 R7, -R21.reuse, R20, RZ ;  /* 0x0000001415077210 */ /* 0x040fe20007ffe1ff */
[----:B------:R-:W-:Y:S01]  /*05c0*/  IMAD R20, R16, c[0x0][0x370], RZ ;  /* 0x0000dc0010147a24 */ /* 0x000fe200078e02ff */
[----:B------:R-:W-:Y:S01]  /*05d0*/  SHF.R.S32.HI R16, RZ, 0x3, R5 ;  /* 0x00000003ff107819 */ /* 0x000fe20000011405 */
[----:B------:R-:W-:Y:S01]  /*05e0*/  IMAD.WIDE.U32 R4, R21, c[0x0][0x370], R8 ;  /* 0x0000dc0015047a25 */ /* 0x000fe200078e0008 */
[----:B------:R-:W-:-:S02]  /*05f0*/  ISETP.GE.AND P0, PT, R8, c[0x0][0x220], PT ;  /* 0x0000880008007a0c */ /* 0x000fc40003f06270 */
[----:B------:R-:W-:Y:S01]  /*0600*/  IADD3.X R0, R10, R0, R19, P2, P3 ;  /* 0x000000000a007210 */ /* 0x000fe200017e6413 */
[C---:B------:R-:W-:Y:S01]  /*0610*/  IMAD R20, R21.reuse, c[0x0][0x374], R20 ;  /* 0x0000dd0015147a24 */ /* 0x040fe200078e0214 */
[----:B------:R-:W-:Y:S01]  /*0620*/  IADD3 R22, P4, R22, R4, RZ ;  /* 0x0000000416167210 */ /* 0x000fe20007f9e0ff */
[----:B------:R-:W-:Y:S01]  /*0630*/  IMAD.WIDE.U32 R8, R21, c[0x0][0x1e8], R8 ;  /* 0x00007a0015087a25 */ /* 0x000fe200078e0008 */
[----:B------:R-:W-:Y:S02]  /*0640*/  ISETP.LT.AND P1, PT, R16, R7, !P0 ;  /* 0x000000071000720c */ /* 0x000fe40004721270 */
[----:B------:R-:W-:Y:S01]  /*0650*/  IADD3.X R23, R17, R5, R20, P4, !PT ;  /* 0x0000000511177210 */ /* 0x000fe200027fe414 */
[----:B------:R-:W-:Y:S01]  /*0660*/  IMAD R4, R6, c[0x0][0x378], RZ ;  /* 0x0000de0006047a24 */ /* 0x000fe200078e02ff */
[----:B------:R-:W-:Y:S01]  /*0670*/  IADD3 R14, P5, R14, R8, RZ ;  /* 0x000000080e0e7210 */ /* 0x000fe20007fbe0ff */
[----:B------:R-:W-:Y:S01]  /*0680*/  IMAD R6, R6, c[0x0][0x1f0], RZ ;  /* 0x00007c0006067a24 */ /* 0x000fe200078e02ff */
[----:B------:R-:W-:Y:S01]  /*0690*/  SHF.R.S32.HI R17, RZ, 0x1f, R16 ;  /* 0x0000001fff117819 */ /* 0x000fe20000011410 */
[----:B------:R-:W-:Y:S01]  /*06a0*/  IMAD R5, R11, c[0x0][0x37c], R4 ;  /* 0x0000df000b057a24 */ /* 0x000fe200078e0204 */
[----:B------:R-:W-:Y:S01]  /*06b0*/  IADD3.X R15, R15, R9, R24, P5, !PT ;  /* 0x000000090f0f7210 */ /* 0x000fe20002ffe418 */
[----:B------:R-:W-:Y:S01]  /*06c0*/  IMAD.WIDE.U32 R22, R11, c[0x0][0x378], R22 ;  /* 0x0000de000b167a25 */ /* 0x000fe200078e0016 */
[----:B------:R-:W-:-:S02]  /*06d0*/  IADD3 R4, R16, 0x20, RZ ;  /* 0x0000002010047810 */ /* 0x000fc40007ffe0ff */
[----:B------:R-:W-:Y:S01]  /*06e0*/  IADD3 R8, R16, 0x60, RZ ;  /* 0x0000006010087810 */ /* 0x000fe20007ffe0ff */
[----:B------:R-:W-:Y:S01]  /*06f0*/  IMAD R19, R11, c[0x0][0x1f4], R6 ;  /* 0x00007d000b137a24 */ /* 0x000fe200078e0206 */
[----:B------:R-:W-:Y:S01]  /*0700*/  IADD3 R23, R23, R5, RZ ;  /* 0x0000000517177210 */ /* 0x000fe20007ffe0ff */
[----:B------:R-:W-:Y:S01]  /*0710*/  @P1 IMAD R9, R17, c[0x0][0x370], RZ ;  /* 0x0000dc0011091a24 */ /* 0x000fe200078e02ff */
[----:B------:R-:W-:Y:S01]  /*0720*/  ISETP.LT.AND P3, PT, R4, R7, !P0 ;  /* 0x000000070400720c */ /* 0x000fe20004761270 */
[----:B------:R-:W-:Y:S01]  /*0730*/  IMAD.WIDE.U32 R14, R11, c[0x0][0x1f0], R14 ;  /* 0x00007c000b0e7a25 */ /* 0x000fe200078e000e */
[----:B------:R-:W-:-:S03]  /*0740*/  IADD3 R6, R16, 0x40, RZ ;  /* 0x0000004010067810 */ /* 0x000fc60007ffe0ff */
[C---:B------:R-:W-:Y:S01]  /*0750*/  @P1 IMAD R9, R16.reuse, c[0x0][0x374], R9 ;  /* 0x0000dd0010091a24 */ /* 0x040fe200078e0209 */
[----:B------:R-:W-:Y:S01]  /*0760*/  IADD3 R15, R15, R19, RZ ;  /* 0x000000130f0f7210 */ /* 0x000fe20007ffe0ff */
[----:B------:R-:W-:Y:S01]  /*0770*/  @P1 IMAD.WIDE.U32 R4, R16, c[0x0][0x370], R22 ;  /* 0x0000dc0010041a25 */ /* 0x000fe200078e0016 */
[-C--:B------:R-:W-:Y:S02]  /*0780*/  ISETP.LT.AND P2, PT, R6, R7.reuse, !P0 ;  /* 0x000000070600720c */ /* 0x080fe40004741270 */
[----:B------:R-:W-:Y:S01]  /*0790*/  ISETP.LT.AND P0, PT, R8, R7, !P0 ;  /* 0x000000070800720c */ /* 0x000fe20004701270 */
[----:B------:R-:W-:Y:S01]  /*07a0*/  @P1 IMAD R11, R17, c[0x0][0x1e8], RZ ;  /* 0x00007a00110b1a24 */ /* 0x000fe200078e02ff */
[----:B------:R-:W-:Y:S01]  /*07b0*/  @P1 IADD3 R5, R5, R9, RZ ;  /* 0x0000000905051210 */ /* 0x000fe20007ffe0ff */
[----:B------:R-:W-:Y:S01]  /*07c0*/  @P1 IMAD.WIDE.U32 R8, R16, c[0x0][0x1e8], R14 ;  /* 0x00007a0010081a25 */ /* 0x000fe200078e000e */
[----:B------:R-:W-:-:S03]  /*07d0*/  @P1 LEA R10, P4, R4, c[0x0][0x330], 0x1 ;  /* 0x0000cc00040a1a11 */ /* 0x000fc600078808ff */
[----:B------:R-:W-:Y:S01]  /*07e0*/  @P1 IMAD R7, R16, c[0x0][0x1ec], R11 ;  /* 0x00007b0010071a24 */ /* 0x000fe200078e020b */
[----:B------:R-:W-:Y:S02]  /*07f0*/  @P1 LEA.HI.X R11, R4, c[0x0][0x334], R5, 0x1, P4 ;  /* 0x0000cd00040b1a11 */ /* 0x000fe400020f0c05 */
[----:B------:R-:W-:Y:S01]  /*0800*/  CS2R R4, SRZ ;  /* 0x0000000000047805 */ /* 0x000fe2000001ff00 */
[C---:B------:R-:W-:Y:S02]  /*0810*/  @P1 LEA R24, P4, R8.reuse, c[0x0][0x1d0], 0x1 ;  /* 0x0000740008181a11 */ /* 0x040fe400078808ff */
[----:B------:R-:W-:Y:S02]  /*0820*/  @P1 IADD3 R9, R9, R7, RZ ;  /* 0x0000000709091210 */ /* 0x000fe40007ffe0ff */
[----:B------:R-:W-:Y:S02]  /*0830*/  CS2R R6, SRZ ;  /* 0x0000000000067805 */ /* 0x000fe4000001ff00 */
[----:B------:R-:W-:-:S02]  /*0840*/  @P1 LEA.HI.X R25, R8, c[0x0][0x1d4], R9, 0x1, P4 ;  /* 0x0000750008191a11 */ /* 0x000fc400020f0c09 */
[----:B------:R-:W-:Y:S02]  /*0850*/  CS2R R8, SRZ ;  /* 0x0000000000087805 */ /* 0x000fe4000001ff00 */
[----:B------:R0:W2:Y:S02]  /*0860*/  @P1 LDG.E.128 R4, [R10.64] ;  /* 0x000000040a041981 */ /* 0x0000a4000c1e1d00 */
[----:B0-----:R-:W-:-:S06]  /*0870*/  CS2R R10, SRZ ;  /* 0x00000000000a7805 */ /* 0x001fcc000001ff00 */
[----:B------:R0:W3:Y:S01]  /*0880*/  @P1 LDG.E.128 R8, [R24.64] ;  /* 0x0000000418081981 */ /* 0x0000e2000c1e1d00 */
[----:B------:R-:W-:Y:S02]  /*0890*/  @P3 IADD3 R27, P1, R16, 0x20, RZ ;  /* 0x00000020101b3810 */ /* 0x000fe40007f3e0ff */
[----:B0-----:R-:W-:Y:S02]  /*08a0*/  @P3 MOV R24, R22 ;  /* 0x0000001600183202 */ /* 0x001fe40000000f00 */
[----:B------:R-:W-:-:S05]  /*08b0*/  @P3 MOV R25, R23 ;  /* 0x0000001700193202 */ /* 0x000fca0000000f00 */
[----:B------:R-:W-:Y:S01]  /*08c0*/  @P3 IMAD.WIDE.U32 R24, R27, c[0x0][0x370], R24 ;  /* 0x0000dc001b183a25 */ /* 0x000fe200078e0018 */
[--C-:B--2---:R-:W-:Y:S02]  /*08d0*/  HADD2.F32 R19, -RZ, R4.reuse.H1_H1 ;  /* 0x30000004ff137230 */ /* 0x104fe40000004100 */
[----:B------:R-:W-:Y:S02]  /*08e0*/  HADD2.F32 R4, -RZ, R4.H0_H0 ;  /* 0x20000004ff047230 */ /* 0x000fe40000004100 */
[----:B---3--:R-:W-:-:S05]  /*08f0*/  HADD2.F32 R20, -RZ, R8.H1_H1 ;  /* 0x30000008ff147230 */ /* 0x008fca0000004100 */
[----:B------:R-:W-:Y:S01]  /*0900*/  FMUL.FTZ R20, R19, R20 ;  /* 0x0000001413147220 */ /* 0x000fe20000410000 */
[----:B------:R-:W-:Y:S01]  /*0910*/  HADD2.F32 R19, -RZ, R8.H0_H0 ;  /* 0x20000008ff137230 */ /* 0x000fe20000004100 */
[----:B------:R-:W-:-:S04]  /*0920*/  @P3 IADD3.X R8, RZ, R17, RZ, P1, !PT ;  /* 0x00000011ff083210 */ /* 0x000fc80000ffe4ff */
[----:B------:R-:W-:Y:S01]  /*0930*/  FFMA.FTZ R20, R4, R19, R20 ;  /* 0x0000001304147223 */ /* 0x000fe20000010014 */
[----:B------:R-:W-:Y:S01]  /*0940*/  HADD2.F32 R4, -RZ, R5.H0_H0 ;  /* 0x20000005ff047230 */ /* 0x000fe20000004100 */
[----:B------:R-:W-:Y:S01]  /*0950*/  @P3 IMAD R8, R8, c[0x0][0x370], RZ ;  /* 0x0000dc0008083a24 */ /* 0x000fe200078e02ff */
[----:B------:R-:W-:Y:S02]  /*0960*/  HADD2.F32 R19, -RZ, R9.H0_H0 ;  /* 0x20000009ff137230 */ /* 0x000fe40000004100 */
[----:B------:R-:W-:-:S03]  /*0970*/  HADD2.F32 R5, -RZ, R5.H1_H1 ;  /* 0x30000005ff057230 */ /* 0x000fc60000004100 */
[----:B------:R-:W-:Y:S01]  /*0980*/  FFMA.FTZ R4, R4, R19, R20 ;  /* 0x0000001304047223 */ /* 0x000fe20000010014 */
[----:B------:R-:W-:Y:S01]  /*0990*/  HADD2.F32 R20, -RZ, R9.H1_H1 ;  /* 0x30000009ff147230 */ /* 0x000fe20000004100 */
[----:B------:R-:W-:Y:S01]  /*09a0*/  @P3 IMAD R19, R27, c[0x0][0x374], R8 ;  /* 0x0000dd001b133a24 */ /* 0x000fe200078e0208 */
[----:B------:R-:W-:-:S04]  /*09b0*/  @P3 LEA R8, P1, R24, c[0x0][0x330], 0x1 ;  /* 0x0000cc0018083a11 */ /* 0x000fc800078208ff */
[----:B------:R-:W-:-:S04]  /*09c0*/  @P3 IADD3 R19, R25, R19, RZ ;  /* 0x0000001319133210 */ /* 0x000fc80007ffe0ff */
[----:B------:R-:W-:Y:S01]  /*09d0*/  @P3 LEA.HI.X R9, R24, c[0x0][0x334], R19, 0x1, P1 ;  /* 0x0000cd0018093a11 */ /* 0x000fe200008f0c13 */
[----:B------:R-:W-:Y:S01]  /*09e0*/  FFMA.FTZ R19, R5, R20, R4 ;  /* 0x0000001405137223 */ /* 0x000fe20000010004 */
[----:B------:R-:W-:Y:S01]  /*09f0*/  @P3 IADD3 R4, P1, R16, 0x20, RZ ;  /* 0x0000002010043810 */ /* 0x000fe20007f3e0ff */
[----:B------:R-:W-:Y:S02]  /*0a00*/  HADD2.F32 R5, -RZ, R6.H0_H0 ;  /* 0x20000006ff057230 */ /* 0x000fe40000004100 */
[----:B------:R-:W-:Y:S01]  /*0a10*/  HADD2.F32 R20, -RZ, R10.H0_H0 ;  /* 0x2000000aff147230 */ /* 0x000fe20000004100 */
[----:B------:R-:W-:Y:S01]  /*0a20*/  @P3 IADD3.X R25, RZ, R17, RZ, P1, !PT ;  /* 0x00000011ff193210 */ /* 0x000fe20000ffe4ff */
[----:B------:R-:W-:-:S03]  /*0a30*/  HADD2.F32 R6, -RZ, R6.H1_H1 ;  /* 0x30000006ff067230 */ /* 0x000fc60000004100 */
[----:B------:R-:W-:Y:S01]  /*0a40*/  FFMA.FTZ R19, R5, R20, R19 ;  /* 0x0000001405137223 */ /* 0x000fe20000010013 */
[----:B------:R-:W-:Y:S01]  /*0a50*/  HADD2.F32 R5, -RZ, R10.H1_H1 ;  /* 0x3000000aff057230 */ /* 0x000fe20000004100 */
[----:B------:R-:W-:Y:S01]  /*0a60*/  @P3 IMAD R25, R25, c[0x0][0x1e8], RZ ;  /* 0x00007a0019193a24 */ /* 0x000fe200078e02ff */
[--C-:B------:R-:W-:Y:S02]  /*0a70*/  HADD2.F32 R20, -RZ, R11.reuse.H0_H0 ;  /* 0x2000000bff147230 */ /* 0x100fe40000004100 */
[----:B------:R-:W-:Y:S01]  /*0a80*/  HADD2.F32 R11, -RZ, R11.H1_H1 ;  /* 0x3000000bff0b7230 */ /* 0x000fe20000004100 */
[----:B------:R-:W-:Y:S01]  /*0a90*/  FFMA.FTZ R6, R6, R5, R19 ;  /* 0x0000000506067223 */ /* 0x000fe20000010013 */
[--C-:B------:R-:W-:Y:S01]  /*0aa0*/  HADD2.F32 R19, -RZ, R7.reuse.H0_H0 ;  /* 0x20000007ff137230 */ /* 0x100fe20000004100 */
[C---:B------:R-:W-:Y:S01]  /*0ab0*/  @P3 IMAD R10, R4.reuse, c[0x0][0x1ec], R25 ;  /* 0x00007b00040a3a24 */ /* 0x040fe200078e0219 */
[----:B------:R-:W-:Y:S01]  /*0ac0*/  HADD2.F32 R7, -RZ, R7.H1_H1 ;  /* 0x30000007ff077230 */ /* 0x000fe20000004100 */
[----:B------:R-:W-:-:S04]  /*0ad0*/  @P3 IMAD.WIDE.U32 R4, R4, c[0x0][0x1e8], R14 ;  /* 0x00007a0004043a25 */ /* 0x000fc800078e000e */
[----:B------:R-:W-:Y:S01]  /*0ae0*/  FFMA.FTZ R20, R19, R20, R6 ;  /* 0x0000001413147223 */ /* 0x000fe20000010006 */
[----:B------:R-:W-:Y:S02]  /*0af0*/  @P3 IADD3 R5, R5, R10, RZ ;  /* 0x0000000a05053210 */ /* 0x000fe40007ffe0ff */
[C---:B------:R-:W-:Y:S01]  /*0b00*/  @P3 LEA R24, P1, R4.reuse, c[0x0][0x1d0], 0x1 ;  /* 0x0000740004183a11 */ /* 0x040fe200078208ff */
[----:B------:R-:W-:Y:S02]  /*0b10*/  FFMA.FTZ R20, R7, R11, R20 ;  /* 0x0000000b07147223 */ /* 0x000fe40000010014 */
[----:B------:R-:W-:Y:S01]  /*0b20*/  CS2R R6, SRZ ;  /* 0x0000000000067805 */ /* 0x000fe2000001ff00 */
[----:B------:R-:W-:Y:S02]  /*0b30*/  @P3 LEA.HI.X R25, R4, c[0x0][0x1d4], R5, 0x1, P1 ;  /* 0x0000750004193a11 */ /* 0x000fe400008f0c05 */
[----:B------:R-:W-:Y:S01]  /*0b40*/  CS2R R4, SRZ ;  /* 0x0000000000047805 */ /* 0x000fe2000001ff00 */
[----:B------:R-:W-:-:S05]  /*0b50*/  CS2R R10, SRZ ;  /* 0x00000000000a7805 */ /* 0x000fca000001ff00 */
[----:B------:R0:W2:Y:S02]  /*0b60*/  @P3 LDG.E.128 R4, [R8.64] ;  /* 0x0000000408043981 */ /* 0x0000a4000c1e1d00 */
[----:B0-----:R-:W-:-:S06]  /*0b70*/  CS2R R8, SRZ ;  /* 0x0000000000087805 */ /* 0x001fcc000001ff00 */
[----:B------:R-:W3:Y:S01]  /*0b80*/  @P3 LDG.E.128 R8, [R24.64] ;  /* 0x0000000418083981 */ /* 0x000ee2000c1e1d00 */
[----:B------:R-:W-:Y:S02]  /*0b90*/  IADD3 R21, R21, R18, RZ ;  /* 0x0000001215157210 */ /* 0x000fe40007ffe0ff */
[----:B------:R-:W-:Y:S02]  /*0ba0*/  @P2 MOV R18, R14 ;  /* 0x0000000e00122202 */ /* 0x000fe40000000f00 */
[----:B------:R-:W-:Y:S01]  /*0bb0*/  @P0 IADD3 R29, P3, R16, 0x60, RZ ;  /* 0x00000060101d0810 */ /* 0x000fe20007f7e0ff */
[--C-:B--2---:R-:W-:Y:S02]  /*0bc0*/  HADD2.F32 R19, -RZ, R4.reuse.H1_H1 ;  /* 0x30000004ff137230 */ /* 0x104fe40000004100 */
[----:B------:R-:W-:Y:S02]  /*0bd0*/  HADD2.F32 R4, -RZ, R4.H0_H0 ;  /* 0x20000004ff047230 */ /* 0x000fe40000004100 */
[----:B---3--:R-:W-:-:S05]  /*0be0*/  HADD2.F32 R26, -RZ, R8.H1_H1 ;  /* 0x30000008ff1a7230 */ /* 0x008fca0000004100 */
[----:B------:R-:W-:Y:S01]  /*0bf0*/  FMUL.FTZ R19, R19, R26 ;  /* 0x0000001a13137220 */ /* 0x000fe20000410000 */
[----:B------:R-:W-:Y:S02]  /*0c00*/  HADD2.F32 R26, -RZ, R8.H0_H0 ;  /* 0x20000008ff1a7230 */ /* 0x000fe40000004100 */
[----:B------:R-:W-:-:S03]  /*0c10*/  HADD2.F32 R8, -RZ, R9.H0_H0 ;  /* 0x20000009ff087230 */ /* 0x000fc60000004100 */
[----:B------:R-:W-:Y:S01]  /*0c20*/  FFMA.FTZ R19, R4, R26, R19 ;  /* 0x0000001a04137223 */ /* 0x000fe20000010013 */
[----:B------:R-:W-:-:S05]  /*0c30*/  HADD2.F32 R4, -RZ, R5.H0_H0 ;  /* 0x20000005ff047230 */ /* 0x000fca0000004100 */
[----:B------:R-:W-:Y:S01]  /*0c40*/  FFMA.FTZ R19, R4, R8, R19 ;  /* 0x0000000804137223 */ /* 0x000fe20000010013 */
[----:B------:R-:W-:Y:S02]  /*0c50*/  HADD2.F32 R8, -RZ, R5.H1_H1 ;  /* 0x30000005ff087230 */ /* 0x000fe40000004100 */
[----:B------:R-:W-:Y:S01]  /*0c60*/  HADD2.F32 R4, -RZ, R9.H1_H1 ;  /* 0x30000009ff047230 */ /* 0x000fe20000004100 */
[----:B------:R-:W-:Y:S01]  /*0c70*/  @P2 IADD3 R9, P1, R16, 0x40, RZ ;  /* 0x0000004010092810 */ /* 0x000fe20007f3e0ff */
[--C-:B------:R-:W-:Y:S02]  /*0c80*/  HADD2.F32 R5, -RZ, R6.reuse.H0_H0 ;  /* 0x20000006ff057230 */ /* 0x100fe40000004100 */
[----:B------:R-:W-:Y:S01]  /*0c90*/  HADD2.F32 R6, -RZ, R6.H1_H1 ;  /* 0x30000006ff067230 */ /* 0x000fe20000004100 */
[----:B------:R-:W-:Y:S01]  /*0ca0*/  FFMA.FTZ R8, R8, R4, R19 ;  /* 0x0000000408087223 */ /* 0x000fe20000010013 */
[----:B------:R-:W-:Y:S01]  /*0cb0*/  @P2 IADD3.X R4, RZ, R17, RZ, P1, !PT ;  /* 0x00000011ff042210 */ /* 0x000fe20000ffe4ff */
[----:B------:R-:W-:-:S02]  /*0cc0*/  HADD2.F32 R19, -RZ, R10.H0_H0 ;  /* 0x2000000aff137230 */ /* 0x000fc40000004100 */
[----:B------:R-:W-:Y:S02]  /*0cd0*/  HADD2.F32 R10, -RZ, R10.H1_H1 ;  /* 0x3000000aff0a7230 */ /* 0x000fe40000004100 */
[----:B------:R-:W-:Y:S02]  /*0ce0*/  @P2 IMAD R4, R4, c[0x0][0x370], RZ ;  /* 0x0000dc0004042a24 */ /* 0x000fe400078e02ff */
[----:B------:R-:W-:Y:S01]  /*0cf0*/  FFMA.FTZ R8, R5, R19, R8 ;  /* 0x0000001305087223 */ /* 0x000fe20000010008 */
[----:B------:R-:W-:Y:S01]  /*0d00*/  @P2 MOV R5, R23 ;  /* 0x0000001700052202 */ /* 0x000fe20000000f00 */
[C---:B------:R-:W-:Y:S01]  /*0d10*/  @P2 IMAD R19, R9.reuse, c[0x0][0x374], R4 ;  /* 0x0000dd0009132a24 */ /* 0x040fe200078e0204 */
[----:B------:R-:W-:Y:S01]  /*0d20*/  @P2 MOV R4, R22 ;  /* 0x0000001600042202 */ /* 0x000fe20000000f00 */
[----:B------:R-:W-:Y:S01]  /*0d30*/  FFMA.FTZ R8, R6, R10, R8 ;  /* 0x0000000a06087223 */ /* 0x000fe20000010008 */
[--C-:B------:R-:W-:Y:S02]  /*0d40*/  HADD2.F32 R10, -RZ, R7.reuse.H0_H0 ;  /* 0x20000007ff0a7230 */ /* 0x100fe40000004100 */
[----:B------:R-:W-:Y:S01]  /*0d50*/  HADD2.F32 R7, -RZ, R7.H1_H1 ;  /* 0x30000007ff077230 */ /* 0x000fe20000004100 */
[----:B------:R-:W-:Y:S01]  /*0d60*/  @P2 IMAD.WIDE.U32 R4, R9, c[0x0][0x370], R4 ;  /* 0x0000dc0009042a25 */ /* 0x000fe200078e0004 */
[----:B------:R-:W-:-:S04]  /*0d70*/  HADD2.F32 R6, -RZ, R11.H1_H1 ;  /* 0x3000000bff067230 */ /* 0x000fc80000004100 */
[----:B------:R-:W-:Y:S02]  /*0d80*/  @P2 IADD3 R5, R5, R19, RZ ;  /* 0x0000001305052210 */ /* 0x000fe40007ffe0ff */
[C---:B------:R-:W-:Y:S02]  /*0d90*/  @P2 LEA R24, P1, R4.reuse, c[0x0][0x330], 0x1 ;  /* 0x0000cc0004182a11 */ /* 0x040fe400078208ff */
[----:B------:R-:W-:Y:S02]  /*0da0*/  @P2 MOV R19, R15 ;  /* 0x0000000f00132202 */ /* 0x000fe40000000f00 */
[----:B------:R-:W-:Y:S02]  /*0db0*/  @P2 LEA.HI.X R25, R4, c[0x0][0x334], R5, 0x1, P1 ;  /* 0x0000cd0004192a11 */ /* 0x000fe400008f0c05 */
[----:B------:R-:W-:-:S04]  /*0dc0*/  @P2 IADD3 R4, P1, R16, 0x40, RZ ;  /* 0x0000004010042810 */ /* 0x000fc80007f3e0ff */
[-C--:B------:R-:W-:Y:S02]  /*0dd0*/  @P2 IADD3.X R5, RZ, R17.reuse, RZ, P1, !PT ;  /* 0x00000011ff052210 */ /* 0x080fe40000ffe4ff */
[----:B------:R-:W-:Y:S02]  /*0de0*/  @P0 IADD3 R27, P1, R16, 0x60, RZ ;  /* 0x00000060101b0810 */ /* 0x000fe40007f3e0ff */
[----:B------:R-:W-:Y:S01]  /*0df0*/  @P0 IADD3.X R16, RZ, R17, RZ, P3, !PT ;  /* 0x00000011ff100210 */ /* 0x000fe20001ffe4ff */
[----:B------:R-:W-:-:S04]  /*0e00*/  @P2 IMAD R5, R5, c[0x0][0x1e8], RZ ;  /* 0x00007a0005052a24 */ /* 0x000fc800078e02ff */
[C---:B------:R-:W-:Y:S02]  /*0e10*/  @P2 IMAD R9, R4.reuse, c[0x0][0x1ec], R5 ;  /* 0x00007b0004092a24 */ /* 0x040fe400078e0205 */
[----:B------:R-:W-:Y:S01]  /*0e20*/  @P2 IMAD.WIDE.U32 R4, R4, c[0x0][0x1e8], R18 ;  /* 0x00007a0004042a25 */ /* 0x000fe200078e0012 */
[----:B------:R-:W-:-:S03]  /*0e30*/  @P0 IADD3.X R18, RZ, R17, RZ, P1, !PT ;  /* 0x00000011ff120210 */ /* 0x000fc60000ffe4ff */
[----:B------:R-:W-:Y:S01]  /*0e40*/  @P0 IMAD R16, R16, c[0x0][0x1e8], RZ ;  /* 0x00007a0010100a24 */ /* 0x000fe200078e02ff */
[----:B------:R-:W-:Y:S01]  /*0e50*/  @P2 IADD3 R9, R5, R9, RZ ;  /* 0x0000000905092210 */ /* 0x000fe20007ffe0ff */
[----:B------:R-:W-:-:S04]  /*0e60*/  @P0 IMAD R18, R18, c[0x0][0x370], RZ ;  /* 0x0000dc0012120a24 */ /* 0x000fc800078e02ff */
[C---:B------:R-:W-:Y:S02]  /*0e70*/  @P0 IMAD R17, R27.reuse, c[0x0][0x374], R18 ;  /* 0x0000dd001b110a24 */ /* 0x040fe400078e0212 */
[----:B------:R-:W-:Y:S01]  /*0e80*/  @P0 IMAD.WIDE.U32 R18, R27, c[0x0][0x370], R22 ;  /* 0x0000dc001b120a25 */ /* 0x000fe200078e0016 */
[----:B------:R-:W-:-:S03]  /*0e90*/  HADD2.F32 R22, -RZ, R11.H0_H0 ;  /* 0x2000000bff167230 */ /* 0x000fc60000004100 */
[----:B------:R-:W-:Y:S01]  /*0ea0*/  @P0 IMAD R23, R29, c[0x0][0x1ec], R16 ;  /* 0x00007b001d170a24 */ /* 0x000fe200078e0210 */
[----:B------:R-:W-:Y:S01]  /*0eb0*/  @P0 IADD3 R17, R19, R17, RZ ;  /* 0x0000001113110210 */ /* 0x000fe20007ffe0ff */
[----:B------:R-:W-:Y:S01]  /*0ec0*/  @P0 IMAD.WIDE.U32 R26, R29, c[0x0][0x1e8], R14 ;  /* 0x00007a001d1a0a25 */ /* 0x000fe200078e000e */
[----:B------:R-:W-:Y:S02]  /*0ed0*/  @P2 LEA R14, P3, R4, c[0x0][0x1d0], 0x1 ;  /* 0x00007400040e2a11 */ /* 0x000fe400078608ff */
[----:B------:R-:W-:Y:S01]  /*0ee0*/  @P0 LEA R16, P1, R18, c[0x0][0x330], 0x1 ;  /* 0x0000cc0012100a11 */ /* 0x000fe200078208ff */
[----:B------:R-:W-:Y:S01]  /*0ef0*/  FFMA.FTZ R8, R10, R22, R8 ;  /* 0x000000160a087223 */ /* 0x000fe20000010008 */
[----:B------:R-:W-:Y:S01]  /*0f00*/  @P0 IADD3 R23, R27, R23, RZ ;  /* 0x000000171b170210 */ /* 0x000fe20007ffe0ff */
[----:B------:R-:W-:Y:S01]  /*0f10*/  CS2R R10, SRZ ;  /* 0x00000000000a7805 */ /* 0x000fe2000001ff00 */
[----:B------:R-:W-:Y:S02]  /*0f20*/  @P0 LEA R22, P4, R26, c[0x0][0x1d0], 0x1 ;  /* 0x000074001a160a11 */ /* 0x000fe400078808ff */
[----:B------:R-:W-:-:S02]  /*0f30*/  @P2 LEA.HI.X R15, R4, c[0x0][0x1d4], R9, 0x1, P3 ;  /* 0x00007500040f2a11 */ /* 0x000fc400018f0c09 */
[----:B------:R-:W-:Y:S01]  /*0f40*/  @P0 LEA.HI.X R23, R26, c[0x0][0x1d4], R23, 0x1, P4 ;  /* 0x000075001a170a11 */ /* 0x000fe200020f0c17 */
[----:B------:R-:W-:Y:S01]  /*0f50*/  FFMA.FTZ R26, R7, R6, R8 ;  /* 0x00000006071a7223 */ /* 0x000fe20000010008 */
[----:B------:R-:W-:Y:S01]  /*0f60*/  CS2R R4, SRZ ;  /* 0x0000000000047805 */ /* 0x000fe2000001ff00 */
[----:B------:R-:W-:Y:S01]  /*0f70*/  CS2R R6, SRZ ;  /* 0x0000000000067805 */ /* 0x000fe2000001ff00 */
[----:B------:R-:W-:Y:S01]  /*0f80*/  CS2R R8, SRZ ;  /* 0x0000000000087805 */ /* 0x000fe2000001ff00 */
[----:B------:R-:W-:Y:S02]  /*0f90*/  @P0 LEA.HI.X R17, R18, c[0x0][0x334], R17, 0x1, P1 ;  /* 0x0000cd0012110a11 */ /* 0x000fe400008f0c11 */
[----:B------:R-:W-:Y:S02]  /*0fa0*/  LEA.HI R18, R13, R3, RZ, 0x4 ;  /* 0x000000030d127211 */ /* 0x000fe400078f20ff */
[----:B------:R0:W2:Y:S02]  /*0fb0*/  @P2 LDG.E.128 R4, [R24.64] ;  /* 0x0000000418042981 */ /* 0x0000a4000c1e1d00 */
[----:B------:R-:W-:-:S02]  /*0fc0*/  LOP3.LUT R28, R18, 0x3ffffff0, RZ, 0xc0, !PT ;  /* 0x3ffffff0121c7812 */ /* 0x000fc400078ec0ff */
[----:B------:R1:W3:Y:S01]  /*0fd0*/  @P2 LDG.E.128 R8, [R14.64] ;  /* 0x000000040e082981 */ /* 0x0002e2000c1e1d00 */
[----:B------:R-:W-:Y:S01]  /*0fe0*/  IMAD R27, R12, c[0x0][0x22c], RZ ;  /* 0x00008b000c1b7a24 */ /* 0x000fe200078e02ff */
[----:B------:R-:W-:Y:S01]  /*0ff0*/  IADD3 R28, -R28, R3, RZ ;  /* 0x000000031c1c7210 */ /* 0x000fe20007ffe1ff */
[----:B------:R-:W-:Y:S01]  /*1000*/  CS2R R12, SRZ ;  /* 0x00000000000c7805 */ /* 0x000fe2000001ff00 */
[----:B------:R-:W-:Y:S02]  /*1010*/  SHF.R.S32.HI R18, RZ, 0x4, R18 ;  /* 0x00000004ff127819 */ /* 0x000fe40000011412 */
[----:B------:R-:W-:Y:S01]  /*1020*/  SHF.L.U32 R28, R28, 0x2, RZ ;  /* 0x000000021c1c7819 */ /* 0x000fe200000006ff */
[----:B-1----:R-:W-:-:S04]  /*1030*/  CS2R R14, SRZ ;  /* 0x00000000000e7805 */ /* 0x002fc8000001ff00 */
[----:B0-----:R-:W-:Y:S02]  /*1040*/  IMAD R25, R18, R27, R28 ;  /* 0x0000001b12197224 */ /* 0x001fe400078e021c */
[----:B------:R-:W-:Y:S01]  /*1050*/  CS2R R18, SRZ ;  /* 0x0000000000127805 */ /* 0x000fe2000001ff00 */
[----:B------:R0:W4:Y:S02]  /*1060*/  @P0 LDG.E.128 R12, [R16.64] ;  /* 0x00000004100c0981 */ /* 0x000124000c1e1d00 */
[----:B0-----:R-:W-:-:S06]  /*1070*/  CS2R R16, SRZ ;  /* 0x0000000000107805 */ /* 0x001fcc000001ff00 */
[----:B------:R0:W5:Y:S01]  /*1080*/  @P0 LDG.E.128 R16, [R22.64] ;  /* 0x0000000416100981 */ /* 0x000162000c1e1d00 */
[----:B------:R-:W-:Y:S02]  /*1090*/  LOP3.LUT P0, RZ, R3, 0x7, RZ, 0xc0, !PT ;  /* 0x0000000703ff7812 */ /* 0x000fe4000780c0ff */
[----:B------:R-:W-:Y:S01]  /*10a0*/  IADD3 R24, P1, R25, R2, RZ ;  /* 0x0000000219187210 */ /* 0x000fe20007f3e0ff */
[----:B------:R-:W1:Y:S01]  /*10b0*/  SHFL.BFLY PT, R29, R20, 0x4, 0x1f ;  /* 0x0c801f00141d7f89 */ /* 0x000e6200000e0000 */
[----:B------:R-:W-:Y:S02]  /*10c0*/  LEA.HI R3, P2, R3, R21, RZ, 0x1d ;  /* 0x0000001503037211 */ /* 0x000fe4000785e8ff */
[----:B------:R-:W-:Y:S02]  /*10d0*/  LEA.HI.X.SX32 R25, R25, R0, 0x1, P1 ;  /* 0x0000000019197211 */ /* 0x000fe400008f0eff */
[----:B------:R-:W-:Y:S02]  /*10e0*/  LEA.HI.X.SX32 R0, R21, RZ, 0x1, P2 ;  /* 0x000000ff15007211 */ /* 0x000fe400010f0eff */
[----:B------:R-:W-:-:S04]  /*10f0*/  LEA R2, P1, R3, c[0x0][0x3c8], 0x2 ;  /* 0x0000f20003027a11 */ /* 0x000fc800078210ff */
[----:B------:R-:W-:Y:S01]  /*1100*/  LEA.HI.X R3, R3, c[0x0][0x3cc], R0, 0x2, P1 ;  /* 0x0000f30003037a11 */ /* 0x000fe200008f1400 */
[----:B-1----:R-:W-:Y:S01]  /*1110*/  FADD.FTZ R20, R20, R29 ;  /* 0x0000001d14147221 */ /* 0x002fe20000010000 */
[----:B--2---:R-:W-:Y:S02]  /*1120*/  HADD2.F32 R0, -RZ, R4.H1_H1 ;  /* 0x30000004ff007230 */ /* 0x004fe40000004100 */
[----:B0-----:R-:W-:Y:S02]  /*1130*/  HADD2.F32 R23, -RZ, R5.H0_H0 ;  /* 0x20000005ff177230 */ /* 0x001fe40000004100 */
[--C-:B---3--:R-:W-:Y:S02]  /*1140*/  HADD2.F32 R21, -RZ, R8.reuse.H1_H1 ;  /* 0x30000008ff157230 */ /* 0x108fe40000004100 */
[----:B------:R-:W-:-:S03]  /*1150*/  HADD2.F32 R8, -RZ, R8.H0_H0 ;  /* 0x20000008ff087230 */ /* 0x000fc60000004100 */
[----:B------:R-:W-:Y:S01]  /*1160*/  FMUL.FTZ R0, R0, R21 ;  /* 0x0000001500007220 */ /* 0x000fe20000410000 */
[----:B------:R-:W-:Y:S02]  /*1170*/  HADD2.F32 R21, -RZ, R4.H0_H0 ;  /* 0x20000004ff157230 */ /* 0x000fe40000004100 */
[--C-:B------:R-:W-:Y:S02]  /*1180*/  HADD2.F32 R4, -RZ, R9.reuse.H0_H0 ;  /* 0x20000009ff047230 */ /* 0x100fe40000004100 */
[----:B------:R-:W-:Y:S01]  /*1190*/  HADD2.F32 R9, -RZ, R9.H1_H1 ;  /* 0x30000009ff097230 */ /* 0x000fe20000004100 */
[----:B------:R-:W-:Y:S02]  /*11a0*/  FFMA.FTZ R0, R21, R8, R0 ;  /* 0x0000000815007223 */ /* 0x000fe40000010000 */
[----:B------:R-:W0:Y:S02]  /*11b0*/  SHFL.BFLY PT, R21, R26, 0x4, 0x1f ;  /* 0x0c801f001a157f89 */ /* 0x000e2400000e0000 */
[----:B------:R-:W-:Y:S01]  /*11c0*/  FFMA.FTZ R4, R23, R4, R0 ;  /* 0x0000000417047223 */ /* 0x000fe20000010000 */
[----:B----4-:R-:W-:-:S02]  /*11d0*/  HADD2.F32 R0, -RZ, R12.H1_H1 ;  /* 0x3000000cff007230 */ /* 0x010fc40000004100 */
[----:B-----5:R-:W-:Y:S02]  /*11e0*/  HADD2.F32 R23, -RZ, R16.H1_H1 ;  /* 0x30000010ff177230 */ /* 0x020fe40000004100 */
[--C-:B------:R-:W-:Y:S02]  /*11f0*/  HADD2.F32 R8, -RZ, R17.reuse.H0_H0 ;  /* 0x20000011ff087230 */ /* 0x100fe40000004100 */
[----:B------:R-:W-:Y:S01]  /*1200*/  HADD2.F32 R17, -RZ, R17.H1_H1 ;  /* 0x30000011ff117230 */ /* 0x000fe20000004100 */
[----:B------:R-:W-:Y:S01]  /*1210*/  FMUL.FTZ R0, R0, R23 ;  /* 0x0000001700007220 */ /* 0x000fe20000410000 */
[----:B------:R-:W-:Y:S02]  /*1220*/  HADD2.F32 R23, -RZ, R12.H0_H0 ;  /* 0x2000000cff177230 */ /* 0x000fe40000004100 */
[----:B------:R-:W-:Y:S02]  /*1230*/  HADD2.F32 R12, -RZ, R16.H0_H0 ;  /* 0x20000010ff0c7230 */ /* 0x000fe40000004100 */
[----:B------:R-:W-:-:S03]  /*1240*/  HADD2.F32 R16, -RZ, R10.H0_H0 ;  /* 0x2000000aff107230 */ /* 0x000fc60000004100 */
[----:B------:R-:W-:Y:S01]  /*1250*/  FFMA.FTZ R12, R23, R12, R0 ;  /* 0x0000000c170c7223 */ /* 0x000fe20000010000 */
[----:B------:R-:W-:Y:S01]  /*1260*/  HADD2.F32 R23, -RZ, R13.H0_H0 ;  /* 0x2000000dff177230 */ /* 0x000fe20000004100 */
[----:B0-----:R-:W-:Y:S01]  /*1270*/  FADD.FTZ R0, R26, R21 ;  /* 0x000000151a007221 */ /* 0x001fe20000010000 */
[----:B------:R-:W-:Y:S02]  /*1280*/  HADD2.F32 R21, -RZ, R5.H1_H1 ;  /* 0x30000005ff157230 */ /* 0x000fe40000004100 */
[----:B------:R-:W-:Y:S01]  /*1290*/  HADD2.F32 R13, -RZ, R13.H1_H1 ;  /* 0x3000000dff0d7230 */ /* 0x000fe20000004100 */
[----:B------:R-:W-:Y:S01]  /*12a0*/  FFMA.FTZ R12, R23, R8, R12 ;  /* 0x00000008170c7223 */ /* 0x000fe2000001000c */
[----:B------:R-:W-:Y:S01]  /*12b0*/  HADD2.F32 R8, -RZ, R6.H0_H0 ;  /* 0x20000006ff087230 */ /* 0x000fe20000004100 */
[----:B------:R-:W-:Y:S01]  /*12c0*/  FFMA.FTZ R9, R21, R9, R4 ;  /* 0x0000000915097223 */ /* 0x000fe20000010004 */
[----:B------:R-:W-:Y:S01]  /*12d0*/  HADD2.F32 R21, -RZ, R18.H0_H0 ;  /* 0x20000012ff157230 */ /* 0x000fe20000004100 */
[----:B------:R-:W-:Y:S01]  /*12e0*/  FFMA.FTZ R12, R13, R17, R12 ;  /* 0x000000110d0c7223 */ /* 0x000fe2000001000c */
[----:B------:R-:W-:-:S02]  /*12f0*/  HADD2.F32 R13, -RZ, R14.H0_H0 ;  /* 0x2000000eff0d7230 */ /* 0x000fc40000004100 */
[----:B------:R-:W-:Y:S02]  /*1300*/  HADD2.F32 R17, -RZ, R10.H1_H1 ;  /* 0x3000000aff117230 */ /* 0x000fe40000004100 */
[----:B------:R-:W-:Y:S01]  /*1310*/  HADD2.F32 R6, -RZ, R6.H1_H1 ;  /* 0x30000006ff067230 */ /* 0x000fe20000004100 */
[----:B------:R-:W-:Y:S01]  /*1320*/  FFMA.FTZ R12, R13, R21, R12 ;  /* 0x000000150d0c7223 */ /* 0x000fe2000001000c */
[--C-:B------:R-:W-:Y:S02]  /*1330*/  HADD2.F32 R10, -RZ, R11.reuse.H0_H0 ;  /* 0x2000000bff0a7230 */ /* 0x100fe40000004100 */
[----:B------:R-:W-:Y:S01]  /*1340*/  HADD2.F32 R4, -RZ, R11.H1_H1 ;  /* 0x3000000bff047230 */ /* 0x000fe20000004100 */
[----:B------:R-:W-:Y:S01]  /*1350*/  FFMA.FTZ R11, R8, R16, R9 ;  /* 0x00000010080b7223 */ /* 0x000fe20000010009 */
[----:B------:R-:W-:Y:S01]  /*1360*/  HADD2.F32 R13, -RZ, R14.H1_H1 ;  /* 0x3000000eff0d7230 */ /* 0x000fe20000004100 */
[----:B------:R-:W0:Y:S01]  /*1370*/  SHFL.BFLY PT, R9, R20, 0x2, 0x1f ;  /* 0x0c401f0014097f89 */ /* 0x000e2200000e0000 */
[----:B------:R-:W-:Y:S01]  /*1380*/  HADD2.F32 R18, -RZ, R18.H1_H1 ;  /* 0x30000012ff127230 */ /* 0x000fe20000004100 */
[----:B------:R-:W-:Y:S01]  /*1390*/  FFMA.FTZ R6, R6, R17, R11 ;  /* 0x0000001106067223 */ /* 0x000fe2000001000b */
[----:B------:R-:W-:-:S02]  /*13a0*/  HADD2.F32 R5, -RZ, R7.H0_H0 ;  /* 0x20000007ff057230 */ /* 0x000fc40000004100 */
[----:B------:R-:W-:Y:S01]  /*13b0*/  HADD2.F32 R11, -RZ, R15.H0_H0 ;  /* 0x2000000fff0b7230 */ /* 0x000fe20000004100 */
[----:B------:R-:W-:Y:S01]  /*13c0*/  FFMA.FTZ R12, R13, R18, R12 ;  /* 0x000000120d0c7223 */ /* 0x000fe2000001000c */
[----:B------:R-:W-:Y:S01]  /*13d0*/  HADD2.F32 R8, -RZ, R19.H0_H0 ;  /* 0x20000013ff087230 */ /* 0x000fe20000004100 */
[----:B------:R-:W-:Y:S01]  /*13e0*/  FFMA.FTZ R5, R5, R10, R6 ;  /* 0x0000000a05057223 */ /* 0x000fe20000010006 */
[----:B------:R-:W-:Y:S02]  /*13f0*/  HADD2.F32 R7, -RZ, R7.H1_H1 ;  /* 0x30000007ff077230 */ /* 0x000fe40000004100 */
[----:B------:R-:W-:Y:S01]  /*1400*/  HADD2.F32 R15, -RZ, R15.H1_H1 ;  /* 0x3000000fff0f7230 */ /* 0x000fe20000004100 */
[----:B------:R-:W-:Y:S01]  /*1410*/  FFMA.FTZ R12, R11, R8, R12 ;  /* 0x000000080b0c7223 */ /* 0x000fe2000001000c */
[----:B------:R-:W-:Y:S01]  /*1420*/  HADD2.F32 R19, -RZ, R19.H1_H1 ;  /* 0x30000013ff137230 */ /* 0x000fe20000004100 */
[----:B------:R-:W-:Y:S02]  /*1430*/  FFMA.FTZ R7, R7, R4, R5 ;  /* 0x0000000407077223 */ /* 0x000fe40000010005 */
[----:B------:R-:W1:Y:S02]  /*1440*/  SHFL.BFLY PT, R5, R0, 0x2, 0x1f ;  /* 0x0c401f0000057f89 */ /* 0x000e6400000e0000 */
[----:B------:R-:W-:-:S02]  /*1450*/  FFMA.FTZ R12, R15, R19, R12 ;  /* 0x000000130f0c7223 */ /* 0x000fc4000001000c */
[----:B------:R-:W2:Y:S04]  /*1460*/  SHFL.BFLY PT, R4, R7, 0x4, 0x1f ;  /* 0x0c801f0007047f89 */ /* 0x000ea800000e0000 */
[----:B------:R-:W3:Y:S01]  /*1470*/  SHFL.BFLY PT, R11, R12, 0x4, 0x1f ;  /* 0x0c801f000c0b7f89 */ /* 0x000ee200000e0000 */
[----:B0-----:R-:W-:-:S05]  /*1480*/  FADD.FTZ R9, R20, R9 ;  /* 0x0000000914097221 */ /* 0x001fca0000010000 */
[----:B------:R-:W0:Y:S01]  /*1490*/  SHFL.BFLY PT, R8, R9, 0x1, 0x1f ;  /* 0x0c201f0009087f89 */ /* 0x000e2200000e0000 */
[----:B-1----:R-:W-:Y:S02]  /*14a0*/  FADD.FTZ R16, R0, R5 ;  /* 0x0000000500107221 */ /* 0x002fe40000010000 */
[----:B--2---:R-:W-:Y:S01]  /*14b0*/  FADD.FTZ R10, R7, R4 ;  /* 0x00000004070a7221 */ /* 0x004fe20000010000 */
[----:B------:R-:W-:Y:S02]  /*14c0*/  LEA R4, P1, R24, c[0x0][0x350], 0x2 ;  /* 0x0000d40018047a11 */ /* 0x000fe400078210ff */
[----:B------:R-:W1:Y:S01]  /*14d0*/  SHFL.BFLY PT, R17, R16, 0x1, 0x1f ;  /* 0x0c201f0010117f89 */ /* 0x000e6200000e0000 */
[----:B------:R-:W-:Y:S01]  /*14e0*/  SHF.L.U32 R7, R27, 0x2, RZ ;  /* 0x000000021b077819 */ /* 0x000fe200000006ff */
[----:B---3--:R-:W-:Y:S01]  /*14f0*/  FADD.FTZ R13, R12, R11 ;  /* 0x0000000b0c0d7221 */ /* 0x008fe20000010000 */
[----:B------:R-:W-:Y:S01]  /*1500*/  LEA.HI.X R5, R24, c[0x0][0x354], R25, 0x2, P1 ;  /* 0x0000d50018057a11 */ /* 0x000fe200008f1419 */
[----:B------:R-:W2:Y:S04]  /*1510*/  SHFL.BFLY PT, R11, R10, 0x2, 0x1f ;  /* 0x0c401f000a0b7f89 */ /* 0x000ea800000e0000 */
[----:B------:R-:W3:Y:S01]  /*1520*/  SHFL.BFLY PT, R6, R13, 0x2, 0x1f ;  /* 0x0c401f000d067f89 */ /* 0x000ee200000e0000 */
[----:B0-----:R-:W-:-:S04]  /*1530*/  FADD.FTZ R0, R9, R8 ;  /* 0x0000000809007221 */ /* 0x001fc80000010000 */
[----:B------:R-:W-:-:S05]  /*1540*/  FMUL.FTZ R25, R0, c[0x0][0x2d4] ;  /* 0x0000b50000197a20 */ /* 0x000fca0000410000 */
[----:B------:R-:W-:Y:S01]  /*1550*/  @!P0 STG.E [R2.64], R25 ;  /* 0x0000001902008986 */ /* 0x000fe2000c101904 */
[----:B-1----:R-:W-:Y:S02]  /*1560*/  FADD.FTZ R17, R16, R17 ;  /* 0x0000001110117221 */ /* 0x002fe40000010000 */
[----:B--2---:R-:W-:Y:S02]  /*1570*/  FADD.FTZ R20, R10, R11 ;  /* 0x0000000b0a147221 */ /* 0x004fe40000010000 */
[----:B------:R-:W-:Y:S02]  /*1580*/  FMUL.FTZ R29, R17, c[0x0][0x2d4] ;  /* 0x0000b500111d7a20 */ /* 0x000fe40000410000 */
[----:B---3--:R-:W-:Y:S01]  /*1590*/  FADD.FTZ R22, R13, R6 ;  /* 0x000000060d167221 */ /* 0x008fe20000010000 */
[----:B------:R-:W0:Y:S01]  /*15a0*/  SHFL.BFLY PT, R19, R20, 0x1, 0x1f ;  /* 0x0c201f0014137f89 */ /* 0x000e2200000e0000 */
[----:B------:R-:W-:-:S03]  /*15b0*/  IMAD.WIDE R6, R7, 0x10, R4 ;  /* 0x0000001007067825 */ /* 0x000fc600078e0204 */
[----:B------:R-:W1:Y:S03]  /*15c0*/  SHFL.BFLY PT, R23, R22, 0x1, 0x1f ;  /* 0x0c201f0016177f89 */ /* 0x000e6600000e0000 */
[C---:B------:R-:W-:Y:S01]  /*15d0*/  IMAD.WIDE R8, R27.reuse, 0x40, R6 ;  /* 0x000000401b087825 */ /* 0x040fe200078e0206 */
[----:B------:R-:W-:Y:S05]  /*15e0*/  @!P0 STG.E [R2.64+0x80], R29 ;  /* 0x0000801d02008986 */ /* 0x000fea000c101904 */
[----:B------:R-:W-:-:S06]  /*15f0*/  IMAD.WIDE R10, R27, 0x40, R8 ;  /* 0x000000401b0a7825 */ /* 0x000fcc00078e0208 */
[----:B------:R-:W-:-:S04]  /*1600*/  IMAD.WIDE R12, R27, 0x40, R10 ;  /* 0x000000401b0c7825 */ /* 0x000fc800078e020a */
[----:B0-----:R-:W-:Y:S02]  /*1610*/  FADD.FTZ R21, R20, R19 ;  /* 0x0000001314157221 */ /* 0x001fe40000010000 */
[----:B------:R-:W-:-:S04]  /*1620*/  IMAD.WIDE R14, R27, 0x40, R12 ;  /* 0x000000401b0e7825 */ /* 0x000fc800078e020c */
[----:B-1----:R-:W-:Y:S02]  /*1630*/  FADD.FTZ R23, R22, R23 ;  /* 0x0000001716177221 */ /* 0x002fe40000010000 */
[----:B------:R-:W-:Y:S02]  /*1640*/  FMUL.FTZ R21, R21, c[0x0][0x2d4] ;  /* 0x0000b50015157a20 */ /* 0x000fe40000410000 */
[----:B------:R-:W-:Y:S02]  /*1650*/  FMUL.FTZ R23, R23, c[0x0][0x2d4] ;  /* 0x0000b50017177a20 */ /* 0x000fe40000410000 */
[C---:B------:R-:W-:Y:S01]  /*1660*/  IMAD.WIDE R18, R27.reuse, 0x40, R14 ;  /* 0x000000401b127825 */ /* 0x040fe200078e020e */
[----:B------:R-:W-:Y:S04]  /*1670*/  @!P0 STG.E [R2.64+0x100], R21 ;  /* 0x0001001502008986 */ /* 0x000fe8000c101904 */
[----:B------:R-:W-:Y:S01]  /*1680*/  @!P0 STG.E [R2.64+0x180], R23 ;  /* 0x0001801702008986 */ /* 0x000fe2000c101904 */
[----:B------:R-:W-:-:S03]  /*1690*/  IMAD.WIDE R16, R27, 0x40, R18 ;  /* 0x000000401b107825 */ /* 0x000fc600078e0212 */
[----:B------:R-:W-:Y:S04]  /*16a0*/  STG.E.128 [R4.64], RZ ;  /* 0x000000ff04007986 */ /* 0x000fe8000c101d04 */
[----:B------:R-:W-:Y:S04]  /*16b0*/  STG.E.128 [R6.64], RZ ;  /* 0x000000ff06007986 */ /* 0x000fe8000c101d04 */
[----:B------:R-:W-:Y:S04]  /*16c0*/  STG.E.128 [R8.64], RZ ;  /* 0x000000ff08007986 */ /* 0x000fe8000c101d04 */
[----:B------:R-:W-:Y:S04]  /*16d0*/  STG.E.128 [R10.64], RZ ;  /* 0x000000ff0a007986 */ /* 0x000fe8000c101d04 */
[----:B------:R-:W-:Y:S04]  /*16e0*/  STG.E.128 [R12.64], RZ ;  /* 0x000000ff0c007986 */ /* 0x000fe8000c101d04 */
[----:B------:R-:W-:Y:S04]  /*16f0*/  STG.E.128 [R14.64], RZ ;  /* 0x000000ff0e007986 */ /* 0x000fe8000c101d04 */
[----:B------:R-:W-:Y:S04]  /*1700*/  STG.E.128 [R18.64], RZ ;  /* 0x000000ff12007986 */ /* 0x000fe8000c101d04 */
[----:B------:R-:W-:Y:S01]  /*1710*/  STG.E.128 [R16.64], RZ ;  /* 0x000000ff10007986 */ /* 0x000fe2000c101d04 */
[----:B------:R-:W-:Y:S05]  /*1720*/  EXIT ;  /* 0x000000000000794d */ /* 0x000fea0003800000 */
.L_x_2450:
        /* <DEDUP_REMOVED lines=13> */
.L_x_2498:


//--------------------- .nv.shared._ZN5flash44flash_bwd_dq_dk_dv_loop_seqk_parallel_kernelI23Flash_bwd_kernel_traitsILi64ELi64ELi128ELi8ELi2ELi4ELi4ELb1ELb0EN7cutlass6half_tE19Flash_kernel_traitsILi64ELi64ELi128ELi8ES3_EELb0ELb0ELb0ELb0ELb0ELb1ELb0EEEvNS_16Flash_bwd_paramsE --------------------------
	.section	.nv.shared._ZN5flash44flash_bwd_dq_dk_dv_loop_seqk_parallel_kernelI23Flash_bwd_kernel_traitsILi64ELi64ELi128ELi8ELi2ELi4ELi4ELb1ELb0EN7cutlass6half_tE19Flash_kernel_traitsILi64ELi64ELi128ELi8ES3_EELb0ELb0ELb0ELb0ELb0ELb1ELb0EEEvNS_16Flash_bwd_paramsE,"aw",@nobits
	.sectionflags	@""
	.align	16


//--------------------- .nv.global                --------------------------
	.section	.nv.global,"aw",@nobits
.nv.global:
	.type		_ZN65_INTERNAL_66a1502c_29_flash_bwd_hdim64_fp16_sm80_cu_ea41c527_30494cute1_E,@object
	.size		_ZN65_INTERNAL_66a1502c_29_flash_bwd_hdim64_fp16_sm80_cu_ea41c527_30494cute1_E,(_ZN65_INTERNAL_66a1502c_29_flash_bwd_hdim64_fp16_sm80_cu_ea41c527_30494cuda3std3__45__cpo6cbeginE - _ZN65_INTERNAL_66a1502c_29_flash_bwd_hdim64_fp16_sm80_cu_ea41c527_30494cute1_E)
_ZN65_INTERNAL_66a1502c_29_flash_bwd_hdim64_fp16_sm80_cu_ea41c527_30494cute1_E:
	.zero		1
	.type		_ZN65_INTERNAL_66a1502c_29_flash_bwd_hdim64_fp16_sm80_cu_ea41c527_30494cuda3std3__45__cpo6cbeginE,@object
	.size		_ZN65_INTERNAL_66a1502c_29_flash_bwd_hdim64_fp16_sm80_cu_ea41c527_30494cuda3std3__45__cpo6cbeginE,(_ZN65_INTERNAL_66a1502c_29_flash_bwd_hdim64_fp16_sm80_cu_ea41c527_30494cuda3std3__48in_placeE - _ZN65_INTERNAL_66a1502c_29_flash_bwd_hdim64_fp16_sm80_cu_ea41c527_30494cuda3std3__45__cpo6cbeginE)
_ZN65_INTERNAL_66a1502c_29_flash_bwd_hdim64_fp16_sm80_cu_ea41c527_30494cuda3std3__45__cpo6cbeginE:
	.zero		1
	.type		_ZN65_INTERNAL_66a1502c_29_flash_bwd_hdim64_fp16_sm80_cu_ea41c527_30494cuda3std3__48in_placeE,@object
	.size		_ZN65_INTERNAL_66a1502c_29_flash_bwd_hdim64_fp16_sm80_cu_ea41c527_30494cuda3std3__48in_placeE,(_ZN65_INTERNAL_66a1502c_29_flash_bwd_hdim64_fp16_sm80_cu_ea41c527_30494cuda3std6ranges3__45__cpo9iter_moveE - _ZN65_INTERNAL_66a1502c_29_flash_bwd_hdim64_fp16_sm80_cu_ea41c527_30494cuda3std3__48in_placeE)
_ZN65_INTERNAL_66a1502c_29_flash_bwd_hdim64_fp16_sm80_cu_ea41c527_30494cuda3std3__48in_placeE:
	.zero		1
	.type		_ZN65_INTERNAL_66a1502c_29_flash_bwd_hdim64_fp16_sm80_cu_ea41c527_30494cuda3std6ranges3__45__cpo9iter_moveE,@object
	.size		_ZN65_INTERNAL_66a1502c_29_flash_bwd_hdim64_fp16_sm80_cu_ea41c527_30494cuda3std6ranges3__45__cpo9iter_moveE,(_ZN65_INTERNAL_66a1502c_29_flash_bwd_hdim64_fp16_sm80_cu_ea41c527_30494cuda3std3__45__cpo5beginE - _ZN65_INTERNAL_66a1502c_29_flash_bwd_hdim64_fp16_sm80_cu_ea41c527_30494cuda3std6ranges3__45__cpo9iter_moveE)
_ZN65_INTERNAL_66a1502c_29_flash_bwd_hdim64_fp16_sm80_cu_ea41c527_30494cuda3std6ranges3__45__cpo9iter_moveE:
	.zero		1
	.type		_ZN65_INTERNAL_66a1502c_29_flash_bwd_hdim64_fp16_sm80_cu_ea41c527_30494cuda3std3__45__cpo5beginE,@object
	.size		_ZN65_INTERNAL_66a1502c_29_flash_bwd_hdim64_fp16_sm80_cu_ea41c527_30494cuda3std3__45__cpo5beginE,(_ZN65_INTERNAL_66a1502c_29_flash_bwd_hdim64_fp16_sm80_cu_ea41c527_30494cuda3std3__467_GLOBAL__N__66a1502c_29_flash_bwd_hdim64_fp16_sm80_cu_ea41c527_30496ignoreE - _ZN65_INTERNAL_66a1502c_29_flash_bwd_hdim64_fp16_sm80_cu_ea41c527_30494cuda3std3__45__cpo5beginE)
_ZN65_INTERNAL_66a1502c_29_flash_bwd_hdim64_fp16_sm80_cu_ea41c527_30494cuda3std3__45__cpo5beginE:
	.zero		1
	.type		_ZN65_INTERNAL_66a1502c_29_flash_bwd_hdim64_fp16_sm80_cu_ea41c527_30494cuda3std3__467_GLOBAL__N__66a1502c_29_flash_bwd_hdim64_fp16_sm80_cu_ea41c527_30496ignoreE,@object
	.size		_ZN65_INTERNAL_66a1502c_29_flash_bwd_hdim64_fp16_sm80_cu_ea41c527_30494cuda3std3__467_GLOBAL__N__66a1502c_29_flash_bwd_hdim64_fp16_sm80_cu_ea41c527_30496ignoreE,(_ZN65_INTERNAL_66a1502c_29_flash_bwd_hdim64_fp16_sm80_cu_ea41c527_30494cute7productE - _ZN65_INTERNAL_66a1502c_29_flash_bwd_hdim64_fp16_sm80_cu_ea41c527_30494cuda3std3__467_GLOBAL__N__66a1502c_29_flash_bwd_hdim64_fp16_sm80_cu_ea41c527_30496ignoreE)
_ZN65_INTERNAL_66a1502c_29_flash_bwd_hdim64_fp16_sm80_cu_ea41c527_30494cuda3std3__467_GLOBAL__N__66a1502c_29_flash_bwd_hdim64_fp16_sm80_cu_ea41c527_30496ignoreE:
	.zero		1
	.type		_ZN65_INTERNAL_66a1502c_29_flash_bwd_hdim64_fp16_sm80_cu_ea41c527_30494cute7productE,@object
	.size		_ZN65_INTERNAL_66a1502c_29_flash_bwd_hdim64_fp16_sm80_cu_ea41c527_30494cute7productE,(_ZN65_INTERNAL_66a1502c_29_flash_bwd_hdim64_fp16_sm80_cu_ea41c527_30494cuda3std3__45__cpo3endE - _ZN65_INTERNAL_66a1502c_29_flash_bwd_hdim64_fp16_sm80_cu_ea41c527_30494cute7productE)
_ZN65_INTERNAL_66a1502c_29_flash_bwd_hdim64_fp16_sm80_cu_ea41c527_30494cute7productE:
	.zero		1
	.type		_ZN65_INTERNAL_66a1502c_29_flash_bwd_hdim64_fp16_sm80_cu_ea41c527_30494cuda3std3__45__cpo3endE,@object
	.size		_ZN65_INTERNAL_66a1502c_29_flash_bwd_hdim64_fp16_sm80_cu_ea41c527_30494cuda3std3__45__cpo3endE,(_ZN65_INTERNAL_66a1502c_29_flash_bwd_hdim64_fp16_sm80_cu_ea41c527_30494cuda3std3__419piecewise_constructE - _ZN65_INTERNAL_66a1502c_29_flash_bwd_hdim64_fp16_sm80_cu_ea41c527_30494cuda3std3__45__cpo3endE)
_ZN65_INTERNAL_66a1502c_29_flash_bwd_hdim64_fp16_sm80_cu_ea41c527_30494cuda3std3__45__cpo3endE:
	.zero		1
	.type		_ZN65_INTERNAL_66a1502c_29_flash_bwd_hdim64_fp16_sm80_cu_ea41c527_30494cuda3std3__419piecewise_constructE,@object
	.size		_ZN65_INTERNAL_66a1502c_29_flash_bwd_hdim64_fp16_sm80_cu_ea41c527_30494cuda3std3__419piecewise_constructE,(_ZN65_INTERNAL_66a1502c_29_flash_bwd_hdim64_fp16_sm80_cu_ea41c527_30494cuda3std3__45__cpo4cendE - _ZN65_INTERNAL_66a1502c_29_flash_bwd_hdim64_fp16_sm80_cu_ea41c527_30494cuda3std3__419piecewise_constructE)
_ZN65_INTERNAL_66a1502c_29_flash_bwd_hdim64_fp16_sm80_cu_ea41c527_30494cuda3std3__419piecewise_constructE:
	.zero		1
	.type		_ZN65_INTERNAL_66a1502c_29_flash_bwd_hdim64_fp16_sm80_cu_ea41c527_30494cuda3std3__45__cpo4cendE,@object
	.size		_ZN65_INTERNAL_66a1502c_29_flash_bwd_hdim64_fp16_sm80_cu_ea41c527_30494cuda3std3__45__cpo4cendE,(_ZN65_INTERNAL_66a1502c_29_flash_bwd_hdim64_fp16_sm80_cu_ea41c527_30494cuda3std6ranges3__45__cpo4swapE - _ZN65_INTERNAL_66a1502c_29_flash_bwd_hdim64_fp16_sm80_cu_ea41c527_30494cuda3std3__45__cpo4cendE)
_ZN65_INTERNAL_66a1502c_29_flash_bwd_hdim64_fp16_sm80_cu_ea41c527_30494cuda3std3__45__cpo4cendE:
	.zero		1
	.type		_ZN65_INTERNAL_66a1502c_29_flash_bwd_hdim64_fp16_sm80_cu_ea41c527_30494cuda3std6ranges3__45__cpo4swapE,@object
	.size		_ZN65_INTERNAL_66a1502c_29_flash_bwd_hdim64_fp16_sm80_cu_ea41c527_30494cuda3std6ranges3__45__cpo4swapE,(.L_7 - _ZN65_INTERNAL_66a1502c_29_flash_bwd_hdim64_fp16_sm80_cu_ea41c527_30494cuda3std6ranges3__45__cpo4swapE)
_ZN65_INTERNAL_66a1502c_29_flash_bwd_hdim64_fp16_sm80_cu_ea41c527_30494cuda3std6ranges3__45__cpo4swapE:
	.zero		1
.L_7:


//--------------------- .nv.shared._ZN5flash44flash_bwd_dq_dk_dv_loop_seqk_parallel_kernelI23Flash_bwd_kernel_traitsILi64ELi64ELi128ELi8ELi2ELi4ELi4ELb1ELb0EN7cutlass6half_tE19Flash_kernel_traitsILi64ELi64ELi128ELi8ES3_EELb0ELb0ELb0ELb0ELb0ELb0ELb0EEEvNS_16Flash_bwd_paramsE --------------------------
	.section	.nv.shared._ZN5flash44flash_bwd_dq_dk_dv_loop_seqk_parallel_kernelI23Flash_bwd_kernel_traitsILi64ELi64ELi128ELi8ELi2ELi4ELi4ELb1ELb0EN7cutlass6half_tE19Flash_kernel_traitsILi64ELi64ELi128ELi8ES3_EELb0ELb0ELb0ELb0ELb0ELb0ELb0EEEvNS_16Flash_bwd_paramsE,"aw",@nobits
	.sectionflags	@""
	.align	16


//--------------------- .nv.shared._ZN5flash44flash_bwd_dq_dk_dv_loop_seqk_parallel_kernelI23Flash_bwd_kernel_traitsILi64ELi64ELi128ELi8ELi2ELi4ELi4ELb1ELb0EN7cutlass6half_tE19Flash_kernel_traitsILi64ELi64ELi128ELi8ES3_EELb0ELb0ELb1ELb0ELb0ELb0ELb0EEEvNS_16Flash_bwd_paramsE --------------------------
	.section	.nv.shared._ZN5flash44flash_bwd_dq_dk_dv_loop_seqk_parallel_kernelI23Flash_bwd_kernel_traitsILi64ELi64ELi128ELi8ELi2ELi4ELi4ELb1ELb0EN7cutlass6half_tE19Flash_kernel_traitsILi64ELi64ELi128ELi8ES3_EELb0ELb0ELb1ELb0ELb0ELb0ELb0EEEvNS_16Flash_bwd_paramsE,"aw",@nobits
	.sectionflags	@""
	.align	16


//--------------------- .nv.shared._ZN5flash44flash_bwd_dq_dk_dv_loop_seqk_parallel_kernelI23Flash_bwd_kernel_traitsILi64ELi64ELi128ELi8ELi2ELi4ELi4ELb1ELb0EN7cutlass6half_tE19Flash_kernel_traitsILi64ELi64ELi128ELi8ES3_EELb0ELb0ELb0ELb0ELb1ELb1ELb0EEEvNS_16Flash_bwd_paramsE --------------------------
	.section	.nv.shared._ZN5flash44flash_bwd_dq_dk_dv_loop_seqk_parallel_kernelI23Flash_bwd_kernel_traitsILi64ELi64ELi128ELi8ELi2ELi4ELi4ELb1ELb0EN7cutlass6half_tE19Flash_kernel_traitsILi64ELi64ELi128ELi8ES3_EELb0ELb0ELb0ELb0ELb1ELb1ELb0EEEvNS_16Flash_bwd_paramsE,"aw",@nobits
	.sectionflags	@""
	.align	16


//--------------------- .nv.shared._ZN5flash44flash_bwd_dq_dk_dv_loop_seqk_parallel_kernelI23Flash_bwd_kernel_traitsILi64ELi64ELi128ELi8ELi2ELi4ELi4ELb1ELb0EN7cutlass6half_tE19Flash_kernel_traitsILi64ELi64ELi128ELi8ES3_EELb0ELb0ELb0ELb1ELb0ELb0ELb0EEEvNS_16Flash_bwd_paramsE --------------------------
	.section	.nv.shared._ZN5flash44flash_bwd_dq_dk_dv_loop_seqk_parallel_kernelI23Flash_bwd_kernel_traitsILi64ELi64ELi128ELi8ELi2ELi4ELi4ELb1ELb0EN7cutlass6half_tE19Flash_kernel_traitsILi64ELi64ELi128ELi8ES3_EELb0ELb0ELb0ELb1ELb0ELb0ELb0EEEvNS_16Flash_bwd_paramsE,"aw",@nobits
	.sectionflags	@""
	.align	16


//--------------------- .nv.shared._ZN5flash44flash_bwd_dq_dk_dv_loop_seqk_parallel_kernelI23Flash_bwd_kernel_traitsILi64ELi64ELi128ELi8ELi2ELi4ELi4ELb1ELb0EN7cutlass6half_tE19Flash_kernel_traitsILi64ELi64ELi128ELi8ES3_EELb0ELb0ELb1ELb0ELb0ELb1ELb0EEEvNS_16Flash_bwd_paramsE --------------------------
	.section	.nv.shared._ZN5flash44flash_bwd_dq_dk_dv_loop_seqk_parallel_kernelI23Flash_bwd_kernel_traitsILi64ELi64ELi128ELi8ELi2ELi4ELi4ELb1ELb0EN7cutlass6half_tE19Flash_kernel_traitsILi64ELi64ELi128ELi8ES3_EELb0ELb0ELb1ELb0ELb0ELb1ELb0EEEvNS_16Flash_bwd_paramsE,"aw",@nobits
	.sectionflags	@""
	.align	16


//--------------------- .nv.shared._ZN5flash44flash_bwd_dq_dk_dv_loop_seqk_parallel_kernelI23Flash_bwd_kernel_traitsILi64ELi64ELi128ELi8ELi2ELi4ELi4ELb1ELb0EN7cutlass6half_tE19Flash_kernel_traitsILi64ELi64ELi128ELi8ES3_EELb0ELb0ELb1ELb1ELb0ELb0ELb0EEEvNS_16Flash_bwd_paramsE --------------------------
	.section	.nv.shared._ZN5flash44flash_bwd_dq_dk_dv_loop_seqk_parallel_kernelI23Flash_bwd_kernel_traitsILi64ELi64ELi128ELi8ELi2ELi4ELi4ELb1ELb0EN7cutlass6half_tE19Flash_kernel_traitsILi64ELi64ELi128ELi8ES3_EELb0ELb0ELb1ELb1ELb0ELb0ELb0EEEvNS_16Flash_bwd_paramsE,"aw",@nobits
	.sectionflags	@""
	.align	16


//--------------------- .nv.shared._ZN5flash44flash_bwd_dq_dk_dv_loop_seqk_parallel_kernelI23Flash_bwd_kernel_traitsILi64ELi128ELi128ELi8ELi4ELi4ELi4ELb0ELb0EN7cutlass6half_tE19Flash_kernel_traitsILi64ELi128ELi128ELi8ES3_EELb0ELb0ELb0ELb0ELb0ELb1ELb0EEEvNS_16Flash_bwd_paramsE --------------------------
	.section	.nv.shared._ZN5flash44flash_bwd_dq_dk_dv_loop_seqk_parallel_kernelI23Flash_bwd_kernel_traitsILi64ELi128ELi128ELi8ELi4ELi4ELi4ELb0ELb0EN7cutlass6half_tE19Flash_kernel_traitsILi64ELi128ELi128ELi8ES3_EELb0ELb0ELb0ELb0ELb0ELb1ELb0EEEvNS_16Flash_bwd_paramsE,"aw",@nobits
	.sectionflags	@""
	.align	16


//--------------------- .nv.shared._ZN5flash44flash_bwd_dq_dk_dv_loop_seqk_parallel_kernelI23Flash_bwd_kernel_traitsILi64ELi128ELi128ELi8ELi4ELi4ELi4ELb0ELb0EN7cutlass6half_tE19Flash_kernel_traitsILi64ELi128ELi128ELi8ES3_EELb0ELb0ELb0ELb0ELb0ELb0ELb0EEEvNS_16Flash_bwd_paramsE --------------------------
	.section	.nv.shared._ZN5flash44flash_bwd_dq_dk_dv_loop_seqk_parallel_kernelI23Flash_bwd_kernel_traitsILi64ELi128ELi128ELi8ELi4ELi4ELi4ELb0ELb0EN7cutlass6half_tE19Flash_kernel_traitsILi64ELi128ELi128ELi8ES3_EELb0ELb0ELb0ELb0ELb0ELb0ELb0EEEvNS_16Flash_bwd_paramsE,"aw",@nobits
	.sectionflags	@""
	.align	16


//--------------------- .nv.shared._ZN5flash44flash_bwd_dq_dk_dv_loop_seqk_parallel_kernelI23Flash_bwd_kernel_traitsILi64ELi128ELi128ELi8ELi4ELi4ELi4ELb0ELb0EN7cutlass6half_tE19Flash_kernel_traitsILi64ELi128ELi128ELi8ES3_EELb0ELb0ELb1ELb0ELb0ELb0ELb0EEEvNS_16Flash_bwd_paramsE --------------------------
	.section	.nv.shared._ZN5flash44flash_bwd_dq_dk_dv_loop_seqk_parallel_kernelI23Flash_bwd_kernel_traitsILi64ELi128ELi128ELi8ELi4ELi4ELi4ELb0ELb0EN7cutlass6half_tE19Flash_kernel_traitsILi64ELi128ELi128ELi8ES3_EELb0ELb0ELb1ELb0ELb0ELb0ELb0EEEvNS_16Flash_bwd_paramsE,"aw",@nobits
	.sectionflags	@""
	.align	16


//--------------------- .nv.shared._ZN5flash44flash_bwd_dq_dk_dv_loop_seqk_parallel_kernelI23Flash_bwd_kernel_traitsILi64ELi128ELi128ELi8ELi4ELi4ELi4ELb0ELb0EN7cutlass6half_tE19Flash_kernel_traitsILi64ELi128ELi128ELi8ES3_EELb0ELb0ELb0ELb0ELb1ELb1ELb0EEEvNS_16Flash_bwd_paramsE --------------------------
	.section	.nv.shared._ZN5flash44flash_bwd_dq_dk_dv_loop_seqk_parallel_kernelI23Flash_bwd_kernel_traitsILi64ELi128ELi128ELi8ELi4ELi4ELi4ELb0ELb0EN7cutlass6half_tE19Flash_kernel_traitsILi64ELi128ELi128ELi8ES3_EELb0ELb0ELb0ELb0ELb1ELb1ELb0EEEvNS_16Flash_bwd_paramsE,"aw",@nobits
	.sectionflags	@""
	.align	16


//--------------------- .nv.shared._ZN5flash44flash_bwd_dq_dk_dv_loop_seqk_parallel_kernelI23Flash_bwd_kernel_traitsILi64ELi128ELi128ELi8ELi4ELi4ELi4ELb0ELb0EN7cutlass6half_tE19Flash_kernel_traitsILi64ELi128ELi128ELi8ES3_EELb0ELb0ELb0ELb1ELb0ELb0ELb0EEEvNS_16Flash_bwd_paramsE --------------------------
	.section	.nv.shared._ZN5flash44flash_bwd_dq_dk_dv_loop_seqk_parallel_kernelI23Flash_bwd_kernel_traitsILi64ELi128ELi128ELi8ELi4ELi4ELi4ELb0ELb0EN7cutlass6half_tE19Flash_kernel_traitsILi64ELi128ELi128ELi8ES3_EELb0ELb0ELb0ELb1ELb0ELb0ELb0EEEvNS_16Flash_bwd_paramsE,"aw",@nobits
	.sectionflags	@""
	.align	16


//--------------------- .nv.shared._ZN5flash44flash_bwd_dq_dk_dv_loop_seqk_parallel_kernelI23Flash_bwd_kernel_traitsILi64ELi128ELi128ELi8ELi4ELi4ELi4ELb0ELb0EN7cutlass6half_tE19Flash_kernel_traitsILi64ELi128ELi128ELi8ES3_EELb0ELb0ELb1ELb0ELb0ELb1ELb0EEEvNS_16Flash_bwd_paramsE --------------------------
	.section	.nv.shared._ZN5flash44flash_bwd_dq_dk_dv_loop_seqk_parallel_kernelI23Flash_bwd_kernel_traitsILi64ELi128ELi128ELi8ELi4ELi4ELi4ELb0ELb0EN7cutlass6half_tE19Flash_kernel_traitsILi64ELi128ELi128ELi8ES3_EELb0ELb0ELb1ELb0ELb0ELb1ELb0EEEvNS_16Flash_bwd_paramsE,"aw",@nobits
	.sectionflags	@""
	.align	16


//--------------------- .nv.shared._ZN5flash44flash_bwd_dq_dk_dv_loop_seqk_parallel_kernelI23Flash_bwd_kernel_traitsILi64ELi128ELi128ELi8ELi4ELi4ELi4ELb0ELb0EN7cutlass6half_tE19Flash_kernel_traitsILi64ELi128ELi128ELi8ES3_EELb0ELb0ELb1ELb1ELb0ELb0ELb0EEEvNS_16Flash_bwd_paramsE --------------------------
	.section	.nv.shared._ZN5flash44flash_bwd_dq_dk_dv_loop_seqk_parallel_kernelI23Flash_bwd_kernel_traitsILi64ELi128ELi128ELi8ELi4ELi4ELi4ELb0ELb0EN7cutlass6half_tE19Flash_kernel_traitsILi64ELi128ELi128ELi8ES3_EELb0ELb0ELb1ELb1ELb0ELb0ELb0EEEvNS_16Flash_bwd_paramsE,"aw",@nobits
	.sectionflags	@""
	.align	16


//--------------------- .nv.shared._ZN5flash27flash_bwd_convert_dq_kernelI23Flash_bwd_kernel_traitsILi64ELi64ELi128ELi8ELi2ELi4ELi4ELb1ELb0EN7cutlass6half_tE19Flash_kernel_traitsILi64ELi64ELi128ELi8ES3_EEEEvNS_16Flash_bwd_paramsEi --------------------------
	.section	.nv.shared._ZN5flash27flash_bwd_convert_dq_kernelI23Flash_bwd_kernel_traitsILi64ELi64ELi128ELi8ELi2ELi4ELi4ELb1ELb0EN7cutlass6half_tE19Flash_kernel_traitsILi64ELi64ELi128ELi8ES3_EEEEvNS_16Flash_bwd_paramsEi,"aw",@nobits
	.sectionflags	@""
	.align	16


//--------------------- .nv.shared._ZN5flash44flash_bwd_dq_dk_dv_loop_seqk_parallel_kernelI23Flash_bwd_kernel_traitsILi64ELi64ELi128ELi8ELi2ELi4ELi4ELb1ELb0EN7cutlass6half_tE19Flash_kernel_traitsILi64ELi64ELi128ELi8ES3_EELb1ELb0ELb0ELb0ELb0ELb1ELb0EEEvNS_16Flash_bwd_paramsE --------------------------
	.section	.nv.shared._ZN5flash44flash_bwd_dq_dk_dv_loop_seqk_parallel_kernelI23Flash_bwd_kernel_traitsILi64ELi64ELi128ELi8ELi2ELi4ELi4ELb1ELb0EN7cutlass6half_tE19Flash_kernel_traitsILi64ELi64ELi128ELi8ES3_EELb1ELb0ELb0ELb0ELb0ELb1ELb0EEEvNS_16Flash_bwd_paramsE,"aw",@nobits
	.sectionflags	@""
	.align	16


//--------------------- .nv.shared._ZN5flash44flash_bwd_dq_dk_dv_loop_seqk_parallel_kernelI23Flash_bwd_kernel_traitsILi64ELi64ELi128ELi8ELi2ELi4ELi4ELb1ELb0EN7cutlass6half_tE19Flash_kernel_traitsILi64ELi64ELi128ELi8ES3_EELb0ELb0ELb0ELb0ELb0ELb1ELb1EEEvNS_16Flash_bwd_paramsE --------------------------
	.section	.nv.shared._ZN5flash44flash_bwd_dq_dk_dv_loop_seqk_parallel_kernelI23Flash_bwd_kernel_traitsILi64ELi64ELi128ELi8ELi2ELi4ELi4ELb1ELb0EN7cutlass6half_tE19Flash_kernel_traitsILi64ELi64ELi128ELi8ES3_EELb0ELb0ELb0ELb0ELb0ELb1ELb1EEEvNS_16Flash_bwd_paramsE,"aw",@nobits
	.sectionflags	@""
	.align	16


//--------------------- .nv.shared._ZN5flash44flash_bwd_dq_dk_dv_loop_seqk_parallel_kernelI23Flash_bwd_kernel_traitsILi64ELi64ELi128ELi8ELi2ELi4ELi4ELb1ELb0EN7cutlass6half_tE19Flash_kernel_traitsILi64ELi64ELi128ELi8ES3_EELb1ELb0ELb0ELb0ELb0ELb0ELb0EEEvNS_16Flash_bwd_paramsE --------------------------
	.section	.nv.shared._ZN5flash44flash_bwd_dq_dk_dv_loop_seqk_parallel_kernelI23Flash_bwd_kernel_traitsILi64ELi64ELi128ELi8ELi2ELi4ELi4ELb1ELb0EN7cutlass6half_tE19Flash_kernel_traitsILi64ELi64ELi128ELi8ES3_EELb1ELb0ELb0ELb0ELb0ELb0ELb0EEEvNS_16Flash_bwd_paramsE,"aw",@nobits
	.sectionflags	@""
	.align	16


//--------------------- .nv.shared._ZN5flash44flash_bwd_dq_dk_dv_loop_seqk_parallel_kernelI23Flash_bwd_kernel_traitsILi64ELi64ELi128ELi8ELi2ELi4ELi4ELb1ELb0EN7cutlass6half_tE19Flash_kernel_traitsILi64ELi64ELi128ELi8ES3_EELb0ELb0ELb0ELb0ELb0ELb0ELb1EEEvNS_16Flash_bwd_paramsE --------------------------
	.section	.nv.shared._ZN5flash44flash_bwd_dq_dk_dv_loop_seqk_parallel_kernelI23Flash_bwd_kernel_traitsILi64ELi64ELi128ELi8ELi2ELi4ELi4ELb1ELb0EN7cutlass6half_tE19Flash_kernel_traitsILi64ELi64ELi128ELi8ES3_EELb0ELb0ELb0ELb0ELb0ELb0ELb1EEEvNS_16Flash_bwd_paramsE,"aw",@nobits
	.sectionflags	@""
	.align	16


//--------------------- .nv.shared._ZN5flash44flash_bwd_dq_dk_dv_loop_seqk_parallel_kernelI23Flash_bwd_kernel_traitsILi64ELi64ELi128ELi8ELi2ELi4ELi4ELb1ELb0EN7cutlass6half_tE19Flash_kernel_traitsILi64ELi64ELi128ELi8ES3_EELb1ELb0ELb1ELb0ELb0ELb0ELb0EEEvNS_16Flash_bwd_paramsE --------------------------
	.section	.nv.shared._ZN5flash44flash_bwd_dq_dk_dv_loop_seqk_parallel_kernelI23Flash_bwd_kernel_traitsILi64ELi64ELi128ELi8ELi2ELi4ELi4ELb1ELb0EN7cutlass6half_tE19Flash_kernel_traitsILi64ELi64ELi128ELi8ES3_EELb1ELb0ELb1ELb0ELb0ELb0ELb0EEEvNS_16Flash_bwd_paramsE,"aw",@nobits
	.sectionflags	@""
	.align	16


//--------------------- .nv.shared._ZN5flash44flash_bwd_dq_dk_dv_loop_seqk_parallel_kernelI23Flash_bwd_kernel_traitsILi64ELi64ELi128ELi8ELi2ELi4ELi4ELb1ELb0EN7cutlass6half_tE19Flash_kernel_traitsILi64ELi64ELi128ELi8ES3_EELb0ELb0ELb1ELb0ELb0ELb0ELb1EEEvNS_16Flash_bwd_paramsE --------------------------
	.section	.nv.shared._ZN5flash44flash_bwd_dq_dk_dv_loop_seqk_parallel_kernelI23Flash_bwd_kernel_traitsILi64ELi64ELi128ELi8ELi2ELi4ELi4ELb1ELb0EN7cutlass6half_tE19Flash_kernel_traitsILi64ELi64ELi128ELi8ES3_EELb0ELb0ELb1ELb0ELb0ELb0ELb1EEEvNS_16Flash_bwd_paramsE,"aw",@nobits
	.sectionflags	@""
	.align	16


//--------------------- .nv.shared._ZN5flash44flash_bwd_dq_dk_dv_loop_seqk_parallel_kernelI23Flash_bwd_kernel_traitsILi64ELi64ELi128ELi8ELi2ELi4ELi4ELb1ELb0EN7cutlass6half_tE19Flash_kernel_traitsILi64ELi64ELi128ELi8ES3_EELb1ELb0ELb0ELb0ELb1ELb1ELb0EEEvNS_16Flash_bwd_paramsE --------------------------
	.section	.nv.shared._ZN5flash44flash_bwd_dq_dk_dv_loop_seqk_parallel_kernelI23Flash_bwd_kernel_traitsILi64ELi64ELi128ELi8ELi2ELi4ELi4ELb1ELb0EN7cutlass6half_tE19Flash_kernel_traitsILi64ELi64ELi128ELi8ES3_EELb1ELb0ELb0ELb0ELb1ELb1ELb0EEEvNS_16Flash_bwd_paramsE,"aw",@nobits
	.sectionflags	@""
	.align	16


//--------------------- .nv.shared._ZN5flash44flash_bwd_dq_dk_dv_loop_seqk_parallel_kernelI23Flash_bwd_kernel_traitsILi64ELi64ELi128ELi8ELi2ELi4ELi4ELb1ELb0EN7cutlass6half_tE19Flash_kernel_traitsILi64ELi64ELi128ELi8ES3_EELb0ELb0ELb0ELb0ELb1ELb1ELb1EEEvNS_16Flash_bwd_paramsE --------------------------
	.section	.nv.shared._ZN5flash44flash_bwd_dq_dk_dv_loop_seqk_parallel_kernelI23Flash_bwd_kernel_traitsILi64ELi64ELi128ELi8ELi2ELi4ELi4ELb1ELb0EN7cutlass6half_tE19Flash_kernel_traitsILi64ELi64ELi128ELi8ES3_EELb0ELb0ELb0ELb0ELb1ELb1ELb1EEEvNS_16Flash_bwd_paramsE,"aw",@nobits
	.sectionflags	@""
	.align	16


//--------------------- .nv.shared._ZN5flash44flash_bwd_dq_dk_dv_loop_seqk_parallel_kernelI23Flash_bwd_kernel_traitsILi64ELi64ELi128ELi8ELi2ELi4ELi4ELb1ELb0EN7cutlass6half_tE19Flash_kernel_traitsILi64ELi64ELi128ELi8ES3_EELb1ELb0ELb0ELb1ELb0ELb0ELb0EEEvNS_16Flash_bwd_paramsE --------------------------
	.section	.nv.shared._ZN5flash44flash_bwd_dq_dk_dv_loop_seqk_parallel_kernelI23Flash_bwd_kernel_traitsILi64ELi64ELi128ELi8ELi2ELi4ELi4ELb1ELb0EN7cutlass6half_tE19Flash_kernel_traitsILi64ELi64ELi128ELi8ES3_EELb1ELb0ELb0ELb1ELb0ELb0ELb0EEEvNS_16Flash_bwd_paramsE,"aw",@nobits
	.sectionflags	@""
	.align	16


//--------------------- .nv.shared._ZN5flash44flash_bwd_dq_dk_dv_loop_seqk_parallel_kernelI23Flash_bwd_kernel_traitsILi64ELi64ELi128ELi8ELi2ELi4ELi4ELb1ELb0EN7cutlass6half_tE19Flash_kernel_traitsILi64ELi64ELi128ELi8ES3_EELb0ELb0ELb0ELb1ELb0ELb0ELb1EEEvNS_16Flash_bwd_paramsE --------------------------
	.section	.nv.shared._ZN5flash44flash_bwd_dq_dk_dv_loop_seqk_parallel_kernelI23Flash_bwd_kernel_traitsILi64ELi64ELi128ELi8ELi2ELi4ELi4ELb1ELb0EN7cutlass6half_tE19Flash_kernel_traitsILi64ELi64ELi128ELi8ES3_EELb0ELb0ELb0ELb1ELb0ELb0ELb1EEEvNS_16Flash_bwd_paramsE,"aw",@nobits
	.sectionflags	@""
	.align	16


//--------------------- .nv.shared._ZN5flash44flash_bwd_dq_dk_dv_loop_seqk_parallel_kernelI23Flash_bwd_kernel_traitsILi64ELi64ELi128ELi8ELi2ELi4ELi4ELb1ELb0EN7cutlass6half_tE19Flash_kernel_traitsILi64ELi64ELi128ELi8ES3_EELb1ELb0ELb1ELb0ELb0ELb1ELb0EEEvNS_16Flash_bwd_paramsE --------------------------
	.section	.nv.shared._ZN5flash44flash_bwd_dq_dk_dv_loop_seqk_parallel_kernelI23Flash_bwd_kernel_traitsILi64ELi64ELi128ELi8ELi2ELi4ELi4ELb1ELb0EN7cutlass6half_tE19Flash_kernel_traitsILi64ELi64ELi128ELi8ES3_EELb1ELb0ELb1ELb0ELb0ELb1ELb0EEEvNS_16Flash_bwd_paramsE,"aw",@nobits
	.sectionflags	@""
	.align	16


//--------------------- .nv.shared._ZN5flash44flash_bwd_dq_dk_dv_loop_seqk_parallel_kernelI23Flash_bwd_kernel_traitsILi64ELi64ELi128ELi8ELi2ELi4ELi4ELb1ELb0EN7cutlass6half_tE19Flash_kernel_traitsILi64ELi64ELi128ELi8ES3_EELb0ELb0ELb1ELb0ELb0ELb1ELb1EEEvNS_16Flash_bwd_paramsE --------------------------
	.section	.nv.shared._ZN5flash44flash_bwd_dq_dk_dv_loop_seqk_parallel_kernelI23Flash_bwd_kernel_traitsILi64ELi64ELi128ELi8ELi2ELi4ELi4ELb1ELb0EN7cutlass6half_tE19Flash_kernel_traitsILi64ELi64ELi128ELi8ES3_EELb0ELb0ELb1ELb0ELb0ELb1ELb1EEEvNS_16Flash_bwd_paramsE,"aw",@nobits
	.sectionflags	@""
	.align	16


//--------------------- .nv.shared._ZN5flash44flash_bwd_dq_dk_dv_loop_seqk_parallel_kernelI23Flash_bwd_kernel_traitsILi64ELi64ELi128ELi8ELi2ELi4ELi4ELb1ELb0EN7cutlass6half_tE19Flash_kernel_traitsILi64ELi64ELi128ELi8ES3_EELb1ELb0ELb1ELb1ELb0ELb0ELb0EEEvNS_16Flash_bwd_paramsE --------------------------
	.section	.nv.shared._ZN5flash44flash_bwd_dq_dk_dv_loop_seqk_parallel_kernelI23Flash_bwd_kernel_traitsILi64ELi64ELi128ELi8ELi2ELi4ELi4ELb1ELb0EN7cutlass6half_tE19Flash_kernel_traitsILi64ELi64ELi128ELi8ES3_EELb1ELb0ELb1ELb1ELb0ELb0ELb0EEEvNS_16Flash_bwd_paramsE,"aw",@nobits
	.sectionflags	@""
	.align	16


//--------------------- .nv.shared._ZN5flash44flash_bwd_dq_dk_dv_loop_seqk_parallel_kernelI23Flash_bwd_kernel_traitsILi64ELi64ELi128ELi8ELi2ELi4ELi4ELb1ELb0EN7cutlass6half_tE19Flash_kernel_traitsILi64ELi64ELi128ELi8ES3_EELb0ELb0ELb1ELb1ELb0ELb0ELb1EEEvNS_16Flash_bwd_paramsE --------------------------
	.section	.nv.shared._ZN5flash44flash_bwd_dq_dk_dv_loop_seqk_parallel_kernelI23Flash_bwd_kernel_traitsILi64ELi64ELi128ELi8ELi2ELi4ELi4ELb1ELb0EN7cutlass6half_tE19Flash_kernel_traitsILi64ELi64ELi128ELi8ES3_EELb0ELb0ELb1ELb1ELb0ELb0ELb1EEEvNS_16Flash_bwd_paramsE,"aw",@nobits
	.sectionflags	@""
	.align	16


//--------------------- .nv.shared._ZN5flash25flash_bwd_dot_do_o_kernelILb0E23Flash_bwd_kernel_traitsILi64ELi64ELi128ELi8ELi2ELi4ELi4ELb1ELb0EN7cutlass6half_tE19Flash_kernel_traitsILi64ELi64ELi128ELi8ES3_EEEEvNS_16Flash_bwd_paramsE --------------------------
	.section	.nv.shared._ZN5flash25flash_bwd_dot_do_o_kernelILb0E23Flash_bwd_kernel_traitsILi64ELi64ELi128ELi8ELi2ELi4ELi4ELb1ELb0EN7cutlass6half_tE19Flash_kernel_traitsILi64ELi64ELi128ELi8ES3_EEEEvNS_16Flash_bwd_paramsE,"aw",@nobits
	.sectionflags	@""
	.align	16


//--------------------- .nv.shared._ZN5flash25flash_bwd_dot_do_o_kernelILb1E23Flash_bwd_kernel_traitsILi64ELi64ELi128ELi8ELi2ELi4ELi4ELb1ELb0EN7cutlass6half_tE19Flash_kernel_traitsILi64ELi64ELi128ELi8ES3_EEEEvNS_16Flash_bwd_paramsE --------------------------
	.section	.nv.shared._ZN5flash25flash_bwd_dot_do_o_kernelILb1E23Flash_bwd_kernel_traitsILi64ELi64ELi128ELi8ELi2ELi4ELi4ELb1ELb0EN7cutlass6half_tE19Flash_kernel_traitsILi64ELi64ELi128ELi8ES3_EEEEvNS_16Flash_bwd_paramsE,"aw",@nobits
	.sectionflags	@""
	.align	16


//--------------------- .nv.shared._ZN5flash27flash_bwd_convert_dq_kernelI23Flash_bwd_kernel_traitsILi64ELi128ELi128ELi8ELi4ELi4ELi4ELb0ELb0EN7cutlass6half_tE19Flash_kernel_traitsILi64ELi128ELi128ELi8ES3_EEEEvNS_16Flash_bwd_paramsEi --------------------------
	.section	.nv.shared._ZN5flash27flash_bwd_convert_dq_kernelI23Flash_bwd_kernel_traitsILi64ELi128ELi128ELi8ELi4ELi4ELi4ELb0ELb0EN7cutlass6half_tE19Flash_kernel_traitsILi64ELi128ELi128ELi8ES3_EEEEvNS_16Flash_bwd_paramsEi,"aw",@nobits
	.sectionflags	@""
	.align	16


//--------------------- .nv.shared._ZN5flash44flash_bwd_dq_dk_dv_loop_seqk_parallel_kernelI23Flash_bwd_kernel_traitsILi64ELi128ELi128ELi8ELi4ELi4ELi4ELb0ELb0EN7cutlass6half_tE19Flash_kernel_traitsILi64ELi128ELi128ELi8ES3_EELb1ELb0ELb0ELb0ELb0ELb1ELb0EEEvNS_16Flash_bwd_paramsE --------------------------
	.section	.nv.shared._ZN5flash44flash_bwd_dq_dk_dv_loop_seqk_parallel_kernelI23Flash_bwd_kernel_traitsILi64ELi128ELi128ELi8ELi4ELi4ELi4ELb0ELb0EN7cutlass6half_tE19Flash_kernel_traitsILi64ELi128ELi128ELi8ES3_EELb1ELb0ELb0ELb0ELb0ELb1ELb0EEEvNS_16Flash_bwd_paramsE,"aw",@nobits
	.sectionflags	@""
	.align	16


//--------------------- .nv.shared._ZN5flash44flash_bwd_dq_dk_dv_loop_seqk_parallel_kernelI23Flash_bwd_kernel_traitsILi64ELi128ELi128ELi8ELi4ELi4ELi4ELb0ELb0EN7cutlass6half_tE19Flash_kernel_traitsILi64ELi128ELi128ELi8ES3_EELb0ELb0ELb0ELb0ELb0ELb1ELb1EEEvNS_16Flash_bwd_paramsE --------------------------
	.section	.nv.shared._ZN5flash44flash_bwd_dq_dk_dv_loop_seqk_parallel_kernelI23Flash_bwd_kernel_traitsILi64ELi128ELi128ELi8ELi4ELi4ELi4ELb0ELb0EN7cutlass6half_tE19Flash_kernel_traitsILi64ELi128ELi128ELi8ES3_EELb0ELb0ELb0ELb0ELb0ELb1ELb1EEEvNS_16Flash_bwd_paramsE,"aw",@nobits
	.sectionflags	@""
	.align	16


//--------------------- .nv.shared._ZN5flash44flash_bwd_dq_dk_dv_loop_seqk_parallel_kernelI23Flash_bwd_kernel_traitsILi64ELi128ELi128ELi8ELi4ELi4ELi4ELb0ELb0EN7cutlass6half_tE19Flash_kernel_traitsILi64ELi128ELi128ELi8ES3_EELb1ELb0ELb0ELb0ELb0ELb0ELb0EEEvNS_16Flash_bwd_paramsE --------------------------
	.section	.nv.shared._ZN5flash44flash_bwd_dq_dk_dv_loop_seqk_parallel_kernelI23Flash_bwd_kernel_traitsILi64ELi128ELi128ELi8ELi4ELi4ELi4ELb0ELb0EN7cutlass6half_tE19Flash_kernel_traitsILi64ELi128ELi128ELi8ES3_EELb1ELb0ELb0ELb0ELb0ELb0ELb0EEEvNS_16Flash_bwd_paramsE,"aw",@nobits
	.sectionflags	@""
	.align	16


//--------------------- .nv.shared._ZN5flash44flash_bwd_dq_dk_dv_loop_seqk_parallel_kernelI23Flash_bwd_kernel_traitsILi64ELi128ELi128ELi8ELi4ELi4ELi4ELb0ELb0EN7cutlass6half_tE19Flash_kernel_traitsILi64ELi128ELi128ELi8ES3_EELb0ELb0ELb0ELb0ELb0ELb0ELb1EEEvNS_16Flash_bwd_paramsE --------------------------
	.section	.nv.shared._ZN5flash44flash_bwd_dq_dk_dv_loop_seqk_parallel_kernelI23Flash_bwd_kernel_traitsILi64ELi128ELi128ELi8ELi4ELi4ELi4ELb0ELb0EN7cutlass6half_tE19Flash_kernel_traitsILi64ELi128ELi128ELi8ES3_EELb0ELb0ELb0ELb0ELb0ELb0ELb1EEEvNS_16Flash_bwd_paramsE,"aw",@nobits
	.sectionflags	@""
	.align	16


//--------------------- .nv.shared._ZN5flash44flash_bwd_dq_dk_dv_loop_seqk_parallel_kernelI23Flash_bwd_kernel_traitsILi64ELi128ELi128ELi8ELi4ELi4ELi4ELb0ELb0EN7cutlass6half_tE19Flash_kernel_traitsILi64ELi128ELi128ELi8ES3_EELb1ELb0ELb1ELb0ELb0ELb0ELb0EEEvNS_16Flash_bwd_paramsE --------------------------
	.section	.nv.shared._ZN5flash44flash_bwd_dq_dk_dv_loop_seqk_parallel_kernelI23Flash_bwd_kernel_traitsILi64ELi128ELi128ELi8ELi4ELi4ELi4ELb0ELb0EN7cutlass6half_tE19Flash_kernel_traitsILi64ELi128ELi128ELi8ES3_EELb1ELb0ELb1ELb0ELb0ELb0ELb0EEEvNS_16Flash_bwd_paramsE,"aw",@nobits
	.sectionflags	@""
	.align	16


//--------------------- .nv.shared._ZN5flash44flash_bwd_dq_dk_dv_loop_seqk_parallel_kernelI23Flash_bwd_kernel_traitsILi64ELi128ELi128ELi8ELi4ELi4ELi4ELb0ELb0EN7cutlass6half_tE19Flash_kernel_traitsILi64ELi128ELi128ELi8ES3_EELb0ELb0ELb1ELb0ELb0ELb0ELb1EEEvNS_16Flash_bwd_paramsE --------------------------
	.section	.nv.shared._ZN5flash44flash_bwd_dq_dk_dv_loop_seqk_parallel_kernelI23Flash_bwd_kernel_traitsILi64ELi128ELi128ELi8ELi4ELi4ELi4ELb0ELb0EN7cutlass6half_tE19Flash_kernel_traitsILi64ELi128ELi128ELi8ES3_EELb0ELb0ELb1ELb0ELb0ELb0ELb1EEEvNS_16Flash_bwd_paramsE,"aw",@nobits
	.sectionflags	@""
	.align	16


//--------------------- .nv.shared._ZN5flash44flash_bwd_dq_dk_dv_loop_seqk_parallel_kernelI23Flash_bwd_kernel_traitsILi64ELi128ELi128ELi8ELi4ELi4ELi4ELb0ELb0EN7cutlass6half_tE19Flash_kernel_traitsILi64ELi128ELi128ELi8ES3_EELb1ELb0ELb0ELb0ELb1ELb1ELb0EEEvNS_16Flash_bwd_paramsE --------------------------
	.section	.nv.shared._ZN5flash44flash_bwd_dq_dk_dv_loop_seqk_parallel_kernelI23Flash_bwd_kernel_traitsILi64ELi128ELi128ELi8ELi4ELi4ELi4ELb0ELb0EN7cutlass6half_tE19Flash_kernel_traitsILi64ELi128ELi128ELi8ES3_EELb1ELb0ELb0ELb0ELb1ELb1ELb0EEEvNS_16Flash_bwd_paramsE,"aw",@nobits
	.sectionflags	@""
	.align	16


//--------------------- .nv.shared._ZN5flash44flash_bwd_dq_dk_dv_loop_seqk_parallel_kernelI23Flash_bwd_kernel_traitsILi64ELi128ELi128ELi8ELi4ELi4ELi4ELb0ELb0EN7cutlass6half_tE19Flash_kernel_traitsILi64ELi128ELi128ELi8ES3_EELb0ELb0ELb0ELb0ELb1ELb1ELb1EEEvNS_16Flash_bwd_paramsE --------------------------
	.section	.nv.shared._ZN5flash44flash_bwd_dq_dk_dv_loop_seqk_parallel_kernelI23Flash_bwd_kernel_traitsILi64ELi128ELi128ELi8ELi4ELi4ELi4ELb0ELb0EN7cutlass6half_tE19Flash_kernel_traitsILi64ELi128ELi128ELi8ES3_EELb0ELb0ELb0ELb0ELb1ELb1ELb1EEEvNS_16Flash_bwd_paramsE,"aw",@nobits
	.sectionflags	@""
	.align	16


//--------------------- .nv.shared._ZN5flash44flash_bwd_dq_dk_dv_loop_seqk_parallel_kernelI23Flash_bwd_kernel_traitsILi64ELi128ELi128ELi8ELi4ELi4ELi4ELb0ELb0EN7cutlass6half_tE19Flash_kernel_traitsILi64ELi128ELi128ELi8ES3_EELb1ELb0ELb0ELb1ELb0ELb0ELb0EEEvNS_16Flash_bwd_paramsE --------------------------
	.section	.nv.shared._ZN5flash44flash_bwd_dq_dk_dv_loop_seqk_parallel_kernelI23Flash_bwd_kernel_traitsILi64ELi128ELi128ELi8ELi4ELi4ELi4ELb0ELb0EN7cutlass6half_tE19Flash_kernel_traitsILi64ELi128ELi128ELi8ES3_EELb1ELb0ELb0ELb1ELb0ELb0ELb0EEEvNS_16Flash_bwd_paramsE,"aw",@nobits
	.sectionflags	@""
	.align	16


//--------------------- .nv.shared._ZN5flash44flash_bwd_dq_dk_dv_loop_seqk_parallel_kernelI23Flash_bwd_kernel_traitsILi64ELi128ELi128ELi8ELi4ELi4ELi4ELb0ELb0EN7cutlass6half_tE19Flash_kernel_traitsILi64ELi128ELi128ELi8ES3_EELb0ELb0ELb0ELb1ELb0ELb0ELb1EEEvNS_16Flash_bwd_paramsE --------------------------
	.section	.nv.shared._ZN5flash44flash_bwd_dq_dk_dv_loop_seqk_parallel_kernelI23Flash_bwd_kernel_traitsILi64ELi128ELi128ELi8ELi4ELi4ELi4ELb0ELb0EN7cutlass6half_tE19Flash_kernel_traitsILi64ELi128ELi128ELi8ES3_EELb0ELb0ELb0ELb1ELb0ELb0ELb1EEEvNS_16Flash_bwd_paramsE,"aw",@nobits
	.sectionflags	@""
	.align	16


//--------------------- .nv.shared._ZN5flash44flash_bwd_dq_dk_dv_loop_seqk_parallel_kernelI23Flash_bwd_kernel_traitsILi64ELi128ELi128ELi8ELi4ELi4ELi4ELb0ELb0EN7cutlass6half_tE19Flash_kernel_traitsILi64ELi128ELi128ELi8ES3_EELb1ELb0ELb1ELb0ELb0ELb1ELb0EEEvNS_16Flash_bwd_paramsE --------------------------
	.section	.nv.shared._ZN5flash44flash_bwd_dq_dk_dv_loop_seqk_parallel_kernelI23Flash_bwd_kernel_traitsILi64ELi128ELi128ELi8ELi4ELi4ELi4ELb0ELb0EN7cutlass6half_tE19Flash_kernel_traitsILi64ELi128ELi128ELi8ES3_EELb1ELb0ELb1ELb0ELb0ELb1ELb0EEEvNS_16Flash_bwd_paramsE,"aw",@nobits
	.sectionflags	@""
	.align	16


//--------------------- .nv.shared._ZN5flash44flash_bwd_dq_dk_dv_loop_seqk_parallel_kernelI23Flash_bwd_kernel_traitsILi64ELi128ELi128ELi8ELi4ELi4ELi4ELb0ELb0EN7cutlass6half_tE19Flash_kernel_traitsILi64ELi128ELi128ELi8ES3_EELb0ELb0ELb1ELb0ELb0ELb1ELb1EEEvNS_16Flash_bwd_paramsE --------------------------
	.section	.nv.shared._ZN5flash44flash_bwd_dq_dk_dv_loop_seqk_parallel_kernelI23Flash_bwd_kernel_traitsILi64ELi128ELi128ELi8ELi4ELi4ELi4ELb0ELb0EN7cutlass6half_tE19Flash_kernel_traitsILi64ELi128ELi128ELi8ES3_EELb0ELb0ELb1ELb0ELb0ELb1ELb1EEEvNS_16Flash_bwd_paramsE,"aw",@nobits
	.sectionflags	@""
	.align	16


//--------------------- .nv.shared._ZN5flash44flash_bwd_dq_dk_dv_loop_seqk_parallel_kernelI23Flash_bwd_kernel_traitsILi64ELi128ELi128ELi8ELi4ELi4ELi4ELb0ELb0EN7cutlass6half_tE19Flash_kernel_traitsILi64ELi128ELi128ELi8ES3_EELb1ELb0ELb1ELb1ELb0ELb0ELb0EEEvNS_16Flash_bwd_paramsE --------------------------
	.section	.nv.shared._ZN5flash44flash_bwd_dq_dk_dv_loop_seqk_parallel_kernelI23Flash_bwd_kernel_traitsILi64ELi128ELi128ELi8ELi4ELi4ELi4ELb0ELb0EN7cutlass6half_tE19Flash_kernel_traitsILi64ELi128ELi128ELi8ES3_EELb1ELb0ELb1ELb1ELb0ELb0ELb0EEEvNS_16Flash_bwd_paramsE,"aw",@nobits
	.sectionflags	@""
	.align	16


//--------------------- .nv.shared._ZN5flash44flash_bwd_dq_dk_dv_loop_seqk_parallel_kernelI23Flash_bwd_kernel_traitsILi64ELi128ELi128ELi8ELi4ELi4ELi4ELb0ELb0EN7cutlass6half_tE19Flash_kernel_traitsILi64ELi128ELi128ELi8ES3_EELb0ELb0ELb1ELb1ELb0ELb0ELb1EEEvNS_16Flash_bwd_paramsE --------------------------
	.section	.nv.shared._ZN5flash44flash_bwd_dq_dk_dv_loop_seqk_parallel_kernelI23Flash_bwd_kernel_traitsILi64ELi128ELi128ELi8ELi4ELi4ELi4ELb0ELb0EN7cutlass6half_tE19Flash_kernel_traitsILi64ELi128ELi128ELi8ES3_EELb0ELb0ELb1ELb1ELb0ELb0ELb1EEEvNS_16Flash_bwd_paramsE,"aw",@nobits
	.sectionflags	@""
	.align	16


//--------------------- .nv.shared._ZN5flash25flash_bwd_dot_do_o_kernelILb0E23Flash_bwd_kernel_traitsILi64ELi128ELi128ELi8ELi4ELi4ELi4ELb0ELb0EN7cutlass6half_tE19Flash_kernel_traitsILi64ELi128ELi128ELi8ES3_EEEEvNS_16Flash_bwd_paramsE --------------------------
	.section	.nv.shared._ZN5flash25flash_bwd_dot_do_o_kernelILb0E23Flash_bwd_kernel_traitsILi64ELi128ELi128ELi8ELi4ELi4ELi4ELb0ELb0EN7cutlass6half_tE19Flash_kernel_traitsILi64ELi128ELi128ELi8ES3_EEEEvNS_16Flash_bwd_paramsE,"aw",@nobits
	.sectionflags	@""
	.align	16


//--------------------- .nv.shared._ZN5flash25flash_bwd_dot_do_o_kernelILb1E23Flash_bwd_kernel_traitsILi64ELi128ELi128ELi8ELi4ELi4ELi4ELb0ELb0EN7cutlass6half_tE19Flash_kernel_traitsILi64ELi128ELi128ELi8ES3_EEEEvNS_16Flash_bwd_paramsE --------------------------
	.section	.nv.shared._ZN5flash25flash_bwd_dot_do_o_kernelILb1E23Flash_bwd_kernel_traitsILi64ELi128ELi128ELi8ELi4ELi4ELi4ELb0ELb0EN7cutlass6half_tE19Flash_kernel_traitsILi64ELi128ELi128ELi8ES3_EEEEvNS_16Flash_bwd_paramsE,"aw",@nobits
	.sectionflags	@""
	.align	16
